	.target	sm_90a

	.elftype	@"ET_EXEC"


//--------------------- .note.nv.tkinfo           --------------------------
	.section	.note.nv.tkinfo,"",@"SHT_NOTE"
	.sectionflags	@"SHF_NOTE_NV_TKINFO"
	.tkinfo
        /*0018*/ 	.word	0x00000002
        /*0030*/ 	.string	""
        /*0030*/ 	.string	"ptxas"
        /*0030*/ 	.string	"Cuda compilation tools, release 13.0, V13.0.88"
        /*0030*/ 	.string	"Build cuda_13.0.r13.0/compiler.36424714_0"
        /*0030*/ 	.string	"-arch sm_90a -m 64 "



//--------------------- .note.nv.cuinfo           --------------------------
	.section	.note.nv.cuinfo,"",@"SHT_NOTE"
	.sectionflags	@"SHF_NOTE_NV_CUINFO"
        /*0018*/ 	.short	0x0002
        /*001a*/ 	.short	0x005a
        /*001c*/ 	.short	0x0082
	.zero		2


//--------------------- .nv.info                  --------------------------
	.section	.nv.info,"",@"SHT_CUDA_INFO"
	.align	4


	//----- nvinfo : EIATTR_REGCOUNT
	.align		4
        /*0000*/ 	.byte	0x04, 0x2f
        /*0002*/ 	.short	(.L_23 - .L_22)
	.align		4
.L_22:
        /*0004*/ 	.word	index@(_ZN7cutlass13device_kernelIN5flash11enable_sm90INS1_16FlashAttnFwdSm90INS1_25CollectiveMainloopFwdSm90ILi2EN4cute5tupleIJNS5_1CILi1EEES8_S8_EEENS6_IJNS7_ILi128EEENS7_ILi80EEENS7_ILi256EEEEEELi256ENS_10bfloat16_tEfNS_4arch4Sm90ELb1ELb0ELb1ELb1ELb0ELb1ELb0ELb1ELb1ELb1ELb0ELb0EEENS1_21CollectiveEpilogueFwdINS6_IJSA_SC_SB_EEES9_SE_SG_Li256ELb1ELb1ELb0ELb0EEENS1_36VarlenDynamicPersistentTileSchedulerILi128ELi80ELi256ELi128ELb0ELb1ELb1ELb1ELb1ELb1EEEEEEEEEvNT_6ParamsE)
        /*0008*/ 	.word	0x000000a8


	//----- nvinfo : EIATTR_FRAME_SIZE
	.align		4
.L_23:
        /*000c*/ 	.byte	0x04, 0x11
        /*000e*/ 	.short	(.L_25 - .L_24)
	.align		4
.L_24:
        /*0010*/ 	.word	index@(_ZN7cutlass13device_kernelIN5flash11enable_sm90INS1_16FlashAttnFwdSm90INS1_25CollectiveMainloopFwdSm90ILi2EN4cute5tupleIJNS5_1CILi1EEES8_S8_EEENS6_IJNS7_ILi128EEENS7_ILi80EEENS7_ILi256EEEEEELi256ENS_10bfloat16_tEfNS_4arch4Sm90ELb1ELb0ELb1ELb1ELb0ELb1ELb0ELb1ELb1ELb1ELb0ELb0EEENS1_21CollectiveEpilogueFwdINS6_IJSA_SC_SB_EEES9_SE_SG_Li256ELb1ELb1ELb0ELb0EEENS1_36VarlenDynamicPersistentTileSchedulerILi128ELi80ELi256ELi128ELb0ELb1ELb1ELb1ELb1ELb1EEEEEEEEEvNT_6ParamsE)
        /*0014*/ 	.word	0x00000090


	//----- nvinfo : EIATTR_REGCOUNT
	.align		4
.L_25:
        /*0018*/ 	.byte	0x04, 0x2f
        /*001a*/ 	.short	(.L_27 - .L_26)
	.align		4
.L_26:
        /*001c*/ 	.word	index@(_ZN7cutlass13device_kernelIN5flash11enable_sm90INS1_16FlashAttnFwdSm90INS1_25CollectiveMainloopFwdSm90ILi2EN4cute5tupleIJNS5_1CILi1EEES8_S8_EEENS6_IJNS7_ILi128EEENS7_ILi80EEENS7_ILi256EEEEEELi256ENS_10bfloat16_tEfNS_4arch4Sm90ELb1ELb0ELb1ELb1ELb0ELb0ELb0ELb1ELb1ELb1ELb0ELb0EEENS1_21CollectiveEpilogueFwdINS6_IJSA_SC_SB_EEES9_SE_SG_Li256ELb1ELb1ELb0ELb0EEENS1_36VarlenDynamicPersistentTileSchedulerILi128ELi80ELi256ELi128ELb0ELb1ELb1ELb1ELb1ELb1EEEEEEEEEvNT_6ParamsE)
        /*0020*/ 	.word	0x000000a8


	//----- nvinfo : EIATTR_FRAME_SIZE
	.align		4
.L_27:
        /*0024*/ 	.byte	0x04, 0x11
        /*0026*/ 	.short	(.L_29 - .L_28)
	.align		4
.L_28:
        /*0028*/ 	.word	index@(_ZN7cutlass13device_kernelIN5flash11enable_sm90INS1_16FlashAttnFwdSm90INS1_25CollectiveMainloopFwdSm90ILi2EN4cute5tupleIJNS5_1CILi1EEES8_S8_EEENS6_IJNS7_ILi128EEENS7_ILi80EEENS7_ILi256EEEEEELi256ENS_10bfloat16_tEfNS_4arch4Sm90ELb1ELb0ELb1ELb1ELb0ELb0ELb0ELb1ELb1ELb1ELb0ELb0EEENS1_21CollectiveEpilogueFwdINS6_IJSA_SC_SB_EEES9_SE_SG_Li256ELb1ELb1ELb0ELb0EEENS1_36VarlenDynamicPersistentTileSchedulerILi128ELi80ELi256ELi128ELb0ELb1ELb1ELb1ELb1ELb1EEEEEEEEEvNT_6ParamsE)
        /*002c*/ 	.word	0x00000058


	//----- nvinfo : EIATTR_REGCOUNT
	.align		4
.L_29:
        /*0030*/ 	.byte	0x04, 0x2f
        /*0032*/ 	.short	(.L_31 - .L_30)
	.align		4
.L_30:
        /*0034*/ 	.word	index@(_ZN7cutlass13device_kernelIN5flash11enable_sm90INS1_16FlashAttnFwdSm90INS1_25CollectiveMainloopFwdSm90ILi2EN4cute5tupleIJNS5_1CILi1EEES8_S8_EEENS6_IJNS7_ILi128EEENS7_ILi80EEENS7_ILi256EEEEEELi256ENS_10bfloat16_tEfNS_4arch4Sm90ELb1ELb0ELb1ELb0ELb0ELb0ELb0ELb1ELb1ELb1ELb0ELb0EEENS1_21CollectiveEpilogueFwdINS6_IJSA_SC_SB_EEES9_SE_SG_Li256ELb0ELb1ELb0ELb0EEENS1_30DynamicPersistentTileSchedulerILi256ELi128ELb0ELb1ELb1EEEEEEEEEvNT_6ParamsE)
        /*0038*/ 	.word	0x000000a8


	//----- nvinfo : EIATTR_FRAME_SIZE
	.align		4
.L_31:
        /*003c*/ 	.byte	0x04, 0x11
        /*003e*/ 	.short	(.L_33 - .L_32)
	.align		4
.L_32:
        /*0040*/ 	.word	index@(_ZN7cutlass13device_kernelIN5flash11enable_sm90INS1_16FlashAttnFwdSm90INS1_25CollectiveMainloopFwdSm90ILi2EN4cute5tupleIJNS5_1CILi1EEES8_S8_EEENS6_IJNS7_ILi128EEENS7_ILi80EEENS7_ILi256EEEEEELi256ENS_10bfloat16_tEfNS_4arch4Sm90ELb1ELb0ELb1ELb0ELb0ELb0ELb0ELb1ELb1ELb1ELb0ELb0EEENS1_21CollectiveEpilogueFwdINS6_IJSA_SC_SB_EEES9_SE_SG_Li256ELb0ELb1ELb0ELb0EEENS1_30DynamicPersistentTileSchedulerILi256ELi128ELb0ELb1ELb1EEEEEEEEEvNT_6ParamsE)
        /*0044*/ 	.word	0x00000028


	//----- nvinfo : EIATTR_REGCOUNT
	.align		4
.L_33:
        /*0048*/ 	.byte	0x04, 0x2f
        /*004a*/ 	.short	(.L_35 - .L_34)
	.align		4
.L_34:
        /*004c*/ 	.word	index@(_ZN7cutlass13device_kernelIN5flash11enable_sm90INS1_16FlashAttnFwdSm90INS1_25CollectiveMainloopFwdSm90ILi2EN4cute5tupleIJNS5_1CILi1EEES8_S8_EEENS6_IJNS7_ILi128EEENS7_ILi64EEENS7_ILi256EEEEEELi256ENS_10bfloat16_tEfNS_4arch4Sm90ELb0ELb1ELb1ELb1ELb0ELb1ELb0ELb1ELb1ELb1ELb0ELb0EEENS1_21CollectiveEpilogueFwdINS6_IJSA_SC_SB_EEES9_SE_SG_Li256ELb1ELb1ELb0ELb0EEENS1_36VarlenDynamicPersistentTileSchedulerILi128ELi64ELi256ELi128ELb0ELb1ELb1ELb1ELb0ELb1EEEEEEEEEvNT_6ParamsE)
        /*0050*/ 	.word	0x000000a8


	//----- nvinfo : EIATTR_FRAME_SIZE
	.align		4
.L_35:
        /*0054*/ 	.byte	0x04, 0x11
        /*0056*/ 	.short	(.L_37 - .L_36)
	.align		4
.L_36:
        /*0058*/ 	.word	index@(_ZN7cutlass13device_kernelIN5flash11enable_sm90INS1_16FlashAttnFwdSm90INS1_25CollectiveMainloopFwdSm90ILi2EN4cute5tupleIJNS5_1CILi1EEES8_S8_EEENS6_IJNS7_ILi128EEENS7_ILi64EEENS7_ILi256EEEEEELi256ENS_10bfloat16_tEfNS_4arch4Sm90ELb0ELb1ELb1ELb1ELb0ELb1ELb0ELb1ELb1ELb1ELb0ELb0EEENS1_21CollectiveEpilogueFwdINS6_IJSA_SC_SB_EEES9_SE_SG_Li256ELb1ELb1ELb0ELb0EEENS1_36VarlenDynamicPersistentTileSchedulerILi128ELi64ELi256ELi128ELb0ELb1ELb1ELb1ELb0ELb1EEEEEEEEEvNT_6ParamsE)
        /*005c*/ 	.word	0x000000c0


	//----- nvinfo : EIATTR_REGCOUNT
	.align		4
.L_37:
        /*0060*/ 	.byte	0x04, 0x2f
        /*0062*/ 	.short	(.L_39 - .L_38)
	.align		4
.L_38:
        /*0064*/ 	.word	index@(_ZN7cutlass13device_kernelIN5flash11enable_sm90INS1_16FlashAttnFwdSm90INS1_25CollectiveMainloopFwdSm90ILi2EN4cute5tupleIJNS5_1CILi1EEES8_S8_EEENS6_IJNS7_ILi128EEENS7_ILi64EEENS7_ILi256EEEEEELi256ENS_10bfloat16_tEfNS_4arch4Sm90ELb0ELb1ELb1ELb1ELb0ELb0ELb0ELb1ELb1ELb1ELb0ELb0EEENS1_21CollectiveEpilogueFwdINS6_IJSA_SC_SB_EEES9_SE_SG_Li256ELb1ELb1ELb0ELb0EEENS1_36VarlenDynamicPersistentTileSchedulerILi128ELi64ELi256ELi128ELb0ELb1ELb1ELb1ELb0ELb1EEEEEEEEEvNT_6ParamsE)
        /*0068*/ 	.word	0x000000a8


	//----- nvinfo : EIATTR_FRAME_SIZE
	.align		4
.L_39:
        /*006c*/ 	.byte	0x04, 0x11
        /*006e*/ 	.short	(.L_41 - .L_40)
	.align		4
.L_40:
        /*0070*/ 	.word	index@(_ZN7cutlass13device_kernelIN5flash11enable_sm90INS1_16FlashAttnFwdSm90INS1_25CollectiveMainloopFwdSm90ILi2EN4cute5tupleIJNS5_1CILi1EEES8_S8_EEENS6_IJNS7_ILi128EEENS7_ILi64EEENS7_ILi256EEEEEELi256ENS_10bfloat16_tEfNS_4arch4Sm90ELb0ELb1ELb1ELb1ELb0ELb0ELb0ELb1ELb1ELb1ELb0ELb0EEENS1_21CollectiveEpilogueFwdINS6_IJSA_SC_SB_EEES9_SE_SG_Li256ELb1ELb1ELb0ELb0EEENS1_36VarlenDynamicPersistentTileSchedulerILi128ELi64ELi256ELi128ELb0ELb1ELb1ELb1ELb0ELb1EEEEEEEEEvNT_6ParamsE)
        /*0074*/ 	.word	0x00000050


	//----- nvinfo : EIATTR_REGCOUNT
	.align		4
.L_41:
        /*0078*/ 	.byte	0x04, 0x2f
        /*007a*/ 	.short	(.L_43 - .L_42)
	.align		4
.L_42:
        /*007c*/ 	.word	index@(_ZN7cutlass13device_kernelIN5flash11enable_sm90INS1_16FlashAttnFwdSm90INS1_25CollectiveMainloopFwdSm90ILi2EN4cute5tupleIJNS5_1CILi1EEES8_S8_EEENS6_IJNS7_ILi128EEENS7_ILi64EEENS7_ILi256EEEEEELi256ENS_10bfloat16_tEfNS_4arch4Sm90ELb0ELb1ELb1ELb0ELb0ELb0ELb0ELb1ELb1ELb1ELb0ELb0EEENS1_21CollectiveEpilogueFwdINS6_IJSA_SC_SB_EEES9_SE_SG_Li256ELb0ELb1ELb0ELb0EEENS1_30DynamicPersistentTileSchedulerILi256ELi128ELb0ELb1ELb1EEEEEEEEEvNT_6ParamsE)
        /*0080*/ 	.word	0x000000a8


	//----- nvinfo : EIATTR_FRAME_SIZE
	.align		4
.L_43:
        /*0084*/ 	.byte	0x04, 0x11
        /*0086*/ 	.short	(.L_45 - .L_44)
	.align		4
.L_44:
        /*0088*/ 	.word	index@(_ZN7cutlass13device_kernelIN5flash11enable_sm90INS1_16FlashAttnFwdSm90INS1_25CollectiveMainloopFwdSm90ILi2EN4cute5tupleIJNS5_1CILi1EEES8_S8_EEENS6_IJNS7_ILi128EEENS7_ILi64EEENS7_ILi256EEEEEELi256ENS_10bfloat16_tEfNS_4arch4Sm90ELb0ELb1ELb1ELb0ELb0ELb0ELb0ELb1ELb1ELb1ELb0ELb0EEENS1_21CollectiveEpilogueFwdINS6_IJSA_SC_SB_EEES9_SE_SG_Li256ELb0ELb1ELb0ELb0EEENS1_30DynamicPersistentTileSchedulerILi256ELi128ELb0ELb1ELb1EEEEEEEEEvNT_6ParamsE)
        /*008c*/ 	.word	0x00000020


	//----- nvinfo : EIATTR_REGCOUNT
	.align		4
.L_45:
        /*0090*/ 	.byte	0x04, 0x2f
        /*0092*/ 	.short	(.L_47 - .L_46)
	.align		4
.L_46:
        /*0094*/ 	.word	index@(_ZN7cutlass13device_kernelIN5flash11enable_sm90INS1_16FlashAttnFwdSm90INS1_25CollectiveMainloopFwdSm90ILi2EN4cute5tupleIJNS5_1CILi1EEES8_S8_EEENS6_IJNS7_ILi128EEENS7_ILi80EEENS7_ILi256EEEEEELi256ENS_10bfloat16_tEfNS_4arch4Sm90ELb0ELb0ELb1ELb1ELb0ELb1ELb0ELb1ELb1ELb1ELb0ELb0EEENS1_21CollectiveEpilogueFwdINS6_IJSA_SC_SB_EEES9_SE_SG_Li256ELb1ELb1ELb0ELb0EEENS1_36VarlenDynamicPersistentTileSchedulerILi128ELi80ELi256ELi128ELb0ELb1ELb1ELb0ELb1ELb1EEEEEEEEEvNT_6ParamsE)
        /*0098*/ 	.word	0x000000a8


	//----- nvinfo : EIATTR_FRAME_SIZE
	.align		4
.L_47:
        /*009c*/ 	.byte	0x04, 0x11
        /*009e*/ 	.short	(.L_49 - .L_48)
	.align		4
.L_48:
        /*00a0*/ 	.word	index@(_ZN7cutlass13device_kernelIN5flash11enable_sm90INS1_16FlashAttnFwdSm90INS1_25CollectiveMainloopFwdSm90ILi2EN4cute5tupleIJNS5_1CILi1EEES8_S8_EEENS6_IJNS7_ILi128EEENS7_ILi80EEENS7_ILi256EEEEEELi256ENS_10bfloat16_tEfNS_4arch4Sm90ELb0ELb0ELb1ELb1ELb0ELb1ELb0ELb1ELb1ELb1ELb0ELb0EEENS1_21CollectiveEpilogueFwdINS6_IJSA_SC_SB_EEES9_SE_SG_Li256ELb1ELb1ELb0ELb0EEENS1_36VarlenDynamicPersistentTileSchedulerILi128ELi80ELi256ELi128ELb0ELb1ELb1ELb0ELb1ELb1EEEEEEEEEvNT_6ParamsE)
        /*00a4*/ 	.word	0x00000090


	//----- nvinfo : EIATTR_REGCOUNT
	.align		4
.L_49:
        /*00a8*/ 	.byte	0x04, 0x2f
        /*00aa*/ 	.short	(.L_51 - .L_50)
	.align		4
.L_50:
        /*00ac*/ 	.word	index@(_ZN7cutlass13device_kernelIN5flash11enable_sm90INS1_16FlashAttnFwdSm90INS1_25CollectiveMainloopFwdSm90ILi2EN4cute5tupleIJNS5_1CILi1EEES8_S8_EEENS6_IJNS7_ILi128EEENS7_ILi80EEENS7_ILi256EEEEEELi256ENS_10bfloat16_tEfNS_4arch4Sm90ELb0ELb0ELb1ELb1ELb0ELb0ELb0ELb1ELb1ELb1ELb0ELb0EEENS1_21CollectiveEpilogueFwdINS6_IJSA_SC_SB_EEES9_SE_SG_Li256ELb1ELb1ELb0ELb0EEENS1_36VarlenDynamicPersistentTileSchedulerILi128ELi80ELi256ELi128ELb0ELb1ELb1ELb0ELb1ELb1EEEEEEEEEvNT_6ParamsE)
        /*00b0*/ 	.word	0x000000a8


	//----- nvinfo : EIATTR_FRAME_SIZE
	.align		4
.L_51:
        /*00b4*/ 	.byte	0x04, 0x11
        /*00b6*/ 	.short	(.L_53 - .L_52)
	.align		4
.L_52:
        /*00b8*/ 	.word	index@(_ZN7cutlass13device_kernelIN5flash11enable_sm90INS1_16FlashAttnFwdSm90INS1_25CollectiveMainloopFwdSm90ILi2EN4cute5tupleIJNS5_1CILi1EEES8_S8_EEENS6_IJNS7_ILi128EEENS7_ILi80EEENS7_ILi256EEEEEELi256ENS_10bfloat16_tEfNS_4arch4Sm90ELb0ELb0ELb1ELb1ELb0ELb0ELb0ELb1ELb1ELb1ELb0ELb0EEENS1_21CollectiveEpilogueFwdINS6_IJSA_SC_SB_EEES9_SE_SG_Li256ELb1ELb1ELb0ELb0EEENS1_36VarlenDynamicPersistentTileSchedulerILi128ELi80ELi256ELi128ELb0ELb1ELb1ELb0ELb1ELb1EEEEEEEEEvNT_6ParamsE)
        /*00bc*/ 	.word	0x00000060


	//----- nvinfo : EIATTR_REGCOUNT
	.align		4
.L_53:
        /*00c0*/ 	.byte	0x04, 0x2f
        /*00c2*/ 	.short	(.L_55 - .L_54)
	.align		4
.L_54:
        /*00c4*/ 	.word	index@(_ZN7cutlass13device_kernelIN5flash11enable_sm90INS1_16FlashAttnFwdSm90INS1_25CollectiveMainloopFwdSm90ILi2EN4cute5tupleIJNS5_1CILi2EEENS7_ILi1EEES9_EEENS6_IJNS7_ILi128EEENS7_ILi80EEENS7_ILi256EEEEEELi256ENS_10bfloat16_tEfNS_4arch4Sm90ELb0ELb0ELb1ELb0ELb0ELb0ELb0ELb1ELb1ELb1ELb0ELb0EEENS1_21CollectiveEpilogueFwdINS6_IJSB_SD_SC_EEESA_SF_SH_Li256ELb0ELb1ELb0ELb0EEENS1_29StaticPersistentTileSchedulerILb0EEEEEEEEEvNT_6ParamsE)
        /*00c8*/ 	.word	0x000000a8


	//----- nvinfo : EIATTR_FRAME_SIZE
	.align		4
.L_55:
        /*00cc*/ 	.byte	0x04, 0x11
        /*00ce*/ 	.short	(.L_57 - .L_56)
	.align		4
.L_56:
        /*00d0*/ 	.word	index@(_ZN7cutlass13device_kernelIN5flash11enable_sm90INS1_16FlashAttnFwdSm90INS1_25CollectiveMainloopFwdSm90ILi2EN4cute5tupleIJNS5_1CILi2EEENS7_ILi1EEES9_EEENS6_IJNS7_ILi128EEENS7_ILi80EEENS7_ILi256EEEEEELi256ENS_10bfloat16_tEfNS_4arch4Sm90ELb0ELb0ELb1ELb0ELb0ELb0ELb0ELb1ELb1ELb1ELb0ELb0EEENS1_21CollectiveEpilogueFwdINS6_IJSB_SD_SC_EEESA_SF_SH_Li256ELb0ELb1ELb0ELb0EEENS1_29StaticPersistentTileSchedulerILb0EEEEEEEEEvNT_6ParamsE)
        /*00d4*/ 	.word	0x00000038


	//----- nvinfo : EIATTR_REGCOUNT
	.align		4
.L_57:
        /*00d8*/ 	.byte	0x04, 0x2f
        /*00da*/ 	.short	(.L_59 - .L_58)
	.align		4
.L_58:
        /*00dc*/ 	.word	index@(_ZN7cutlass13device_kernelIN5flash11enable_sm90INS1_16FlashAttnFwdSm90INS1_25CollectiveMainloopFwdSm90ILi2EN4cute5tupleIJNS5_1CILi1EEES8_S8_EEENS6_IJNS7_ILi128EEENS7_ILi80EEENS7_ILi256EEEEEELi256ENS_10bfloat16_tEfNS_4arch4Sm90ELb0ELb0ELb1ELb0ELb0ELb0ELb0ELb1ELb1ELb1ELb0ELb0EEENS1_21CollectiveEpilogueFwdINS6_IJSA_SC_SB_EEES9_SE_SG_Li256ELb0ELb1ELb0ELb0EEENS1_29StaticPersistentTileSchedulerILb0EEEEEEEEEvNT_6ParamsE)
        /*00e0*/ 	.word	0x000000a8


	//----- nvinfo : EIATTR_FRAME_SIZE
	.align		4
.L_59:
        /*00e4*/ 	.byte	0x04, 0x11
        /*00e6*/ 	.short	(.L_61 - .L_60)
	.align		4
.L_60:
        /*00e8*/ 	.word	index@(_ZN7cutlass13device_kernelIN5flash11enable_sm90INS1_16FlashAttnFwdSm90INS1_25CollectiveMainloopFwdSm90ILi2EN4cute5tupleIJNS5_1CILi1EEES8_S8_EEENS6_IJNS7_ILi128EEENS7_ILi80EEENS7_ILi256EEEEEELi256ENS_10bfloat16_tEfNS_4arch4Sm90ELb0ELb0ELb1ELb0ELb0ELb0ELb0ELb1ELb1ELb1ELb0ELb0EEENS1_21CollectiveEpilogueFwdINS6_IJSA_SC_SB_EEES9_SE_SG_Li256ELb0ELb1ELb0ELb0EEENS1_29StaticPersistentTileSchedulerILb0EEEEEEEEEvNT_6ParamsE)
        /*00ec*/ 	.word	0x00000038


	//----- nvinfo : EIATTR_MIN_STACK_SIZE
	.align		4
.L_61:
        /*00f0*/ 	.byte	0x04, 0x12
        /*00f2*/ 	.short	(.L_63 - .L_62)
	.align		4
.L_62:
        /*00f4*/ 	.word	index@(_ZN7cutlass13device_kernelIN5flash11enable_sm90INS1_16FlashAttnFwdSm90INS1_25CollectiveMainloopFwdSm90ILi2EN4cute5tupleIJNS5_1CILi1EEES8_S8_EEENS6_IJNS7_ILi128EEENS7_ILi80EEENS7_ILi256EEEEEELi256ENS_10bfloat16_tEfNS_4arch4Sm90ELb0ELb0ELb1ELb0ELb0ELb0ELb0ELb1ELb1ELb1ELb0ELb0EEENS1_21CollectiveEpilogueFwdINS6_IJSA_SC_SB_EEES9_SE_SG_Li256ELb0ELb1ELb0ELb0EEENS1_29StaticPersistentTileSchedulerILb0EEEEEEEEEvNT_6ParamsE)
        /*00f8*/ 	.word	0x00000038


	//----- nvinfo : EIATTR_MIN_STACK_SIZE
	.align		4
.L_63:
        /*00fc*/ 	.byte	0x04, 0x12
        /*00fe*/ 	.short	(.L_65 - .L_64)
	.align		4
.L_64:
        /*0100*/ 	.word	index@(_ZN7cutlass13device_kernelIN5flash11enable_sm90INS1_16FlashAttnFwdSm90INS1_25CollectiveMainloopFwdSm90ILi2EN4cute5tupleIJNS5_1CILi2EEENS7_ILi1EEES9_EEENS6_IJNS7_ILi128EEENS7_ILi80EEENS7_ILi256EEEEEELi256ENS_10bfloat16_tEfNS_4arch4Sm90ELb0ELb0ELb1ELb0ELb0ELb0ELb0ELb1ELb1ELb1ELb0ELb0EEENS1_21CollectiveEpilogueFwdINS6_IJSB_SD_SC_EEESA_SF_SH_Li256ELb0ELb1ELb0ELb0EEENS1_29StaticPersistentTileSchedulerILb0EEEEEEEEEvNT_6ParamsE)
        /*0104*/ 	.word	0x00000038


	//----- nvinfo : EIATTR_MIN_STACK_SIZE
	.align		4
.L_65:
        /*0108*/ 	.byte	0x04, 0x12
        /*010a*/ 	.short	(.L_67 - .L_66)
	.align		4
.L_66:
        /*010c*/ 	.word	index@(_ZN7cutlass13device_kernelIN5flash11enable_sm90INS1_16FlashAttnFwdSm90INS1_25CollectiveMainloopFwdSm90ILi2EN4cute5tupleIJNS5_1CILi1EEES8_S8_EEENS6_IJNS7_ILi128EEENS7_ILi80EEENS7_ILi256EEEEEELi256ENS_10bfloat16_tEfNS_4arch4Sm90ELb0ELb0ELb1ELb1ELb0ELb0ELb0ELb1ELb1ELb1ELb0ELb0EEENS1_21CollectiveEpilogueFwdINS6_IJSA_SC_SB_EEES9_SE_SG_Li256ELb1ELb1ELb0ELb0EEENS1_36VarlenDynamicPersistentTileSchedulerILi128ELi80ELi256ELi128ELb0ELb1ELb1ELb0ELb1ELb1EEEEEEEEEvNT_6ParamsE)
        /*0110*/ 	.word	0x00000060


	//----- nvinfo : EIATTR_MIN_STACK_SIZE
	.align		4
.L_67:
        /*0114*/ 	.byte	0x04, 0x12
        /*0116*/ 	.short	(.L_69 - .L_68)
	.align		4
.L_68:
        /*0118*/ 	.word	index@(_ZN7cutlass13device_kernelIN5flash11enable_sm90INS1_16FlashAttnFwdSm90INS1_25CollectiveMainloopFwdSm90ILi2EN4cute5tupleIJNS5_1CILi1EEES8_S8_EEENS6_IJNS7_ILi128EEENS7_ILi80EEENS7_ILi256EEEEEELi256ENS_10bfloat16_tEfNS_4arch4Sm90ELb0ELb0ELb1ELb1ELb0ELb1ELb0ELb1ELb1ELb1ELb0ELb0EEENS1_21CollectiveEpilogueFwdINS6_IJSA_SC_SB_EEES9_SE_SG_Li256ELb1ELb1ELb0ELb0EEENS1_36VarlenDynamicPersistentTileSchedulerILi128ELi80ELi256ELi128ELb0ELb1ELb1ELb0ELb1ELb1EEEEEEEEEvNT_6ParamsE)
        /*011c*/ 	.word	0x00000090


	//----- nvinfo : EIATTR_MIN_STACK_SIZE
	.align		4
.L_69:
        /*0120*/ 	.byte	0x04, 0x12
        /*0122*/ 	.short	(.L_71 - .L_70)
	.align		4
.L_70:
        /*0124*/ 	.word	index@(_ZN7cutlass13device_kernelIN5flash11enable_sm90INS1_16FlashAttnFwdSm90INS1_25CollectiveMainloopFwdSm90ILi2EN4cute5tupleIJNS5_1CILi1EEES8_S8_EEENS6_IJNS7_ILi128EEENS7_ILi64EEENS7_ILi256EEEEEELi256ENS_10bfloat16_tEfNS_4arch4Sm90ELb0ELb1ELb1ELb0ELb0ELb0ELb0ELb1ELb1ELb1ELb0ELb0EEENS1_21CollectiveEpilogueFwdINS6_IJSA_SC_SB_EEES9_SE_SG_Li256ELb0ELb1ELb0ELb0EEENS1_30DynamicPersistentTileSchedulerILi256ELi128ELb0ELb1ELb1EEEEEEEEEvNT_6ParamsE)
        /*0128*/ 	.word	0x00000020


	//----- nvinfo : EIATTR_MIN_STACK_SIZE
	.align		4
.L_71:
        /*012c*/ 	.byte	0x04, 0x12
        /*012e*/ 	.short	(.L_73 - .L_72)
	.align		4
.L_72:
        /*0130*/ 	.word	index@(_ZN7cutlass13device_kernelIN5flash11enable_sm90INS1_16FlashAttnFwdSm90INS1_25CollectiveMainloopFwdSm90ILi2EN4cute5tupleIJNS5_1CILi1EEES8_S8_EEENS6_IJNS7_ILi128EEENS7_ILi64EEENS7_ILi256EEEEEELi256ENS_10bfloat16_tEfNS_4arch4Sm90ELb0ELb1ELb1ELb1ELb0ELb0ELb0ELb1ELb1ELb1ELb0ELb0EEENS1_21CollectiveEpilogueFwdINS6_IJSA_SC_SB_EEES9_SE_SG_Li256ELb1ELb1ELb0ELb0EEENS1_36VarlenDynamicPersistentTileSchedulerILi128ELi64ELi256ELi128ELb0ELb1ELb1ELb1ELb0ELb1EEEEEEEEEvNT_6ParamsE)
        /*0134*/ 	.word	0x00000050


	//----- nvinfo : EIATTR_MIN_STACK_SIZE
	.align		4
.L_73:
        /*0138*/ 	.byte	0x04, 0x12
        /*013a*/ 	.short	(.L_75 - .L_74)
	.align		4
.L_74:
        /*013c*/ 	.word	index@(_ZN7cutlass13device_kernelIN5flash11enable_sm90INS1_16FlashAttnFwdSm90INS1_25CollectiveMainloopFwdSm90ILi2EN4cute5tupleIJNS5_1CILi1EEES8_S8_EEENS6_IJNS7_ILi128EEENS7_ILi64EEENS7_ILi256EEEEEELi256ENS_10bfloat16_tEfNS_4arch4Sm90ELb0ELb1ELb1ELb1ELb0ELb1ELb0ELb1ELb1ELb1ELb0ELb0EEENS1_21CollectiveEpilogueFwdINS6_IJSA_SC_SB_EEES9_SE_SG_Li256ELb1ELb1ELb0ELb0EEENS1_36VarlenDynamicPersistentTileSchedulerILi128ELi64ELi256ELi128ELb0ELb1ELb1ELb1ELb0ELb1EEEEEEEEEvNT_6ParamsE)
        /*0140*/ 	.word	0x000000c0


	//----- nvinfo : EIATTR_MIN_STACK_SIZE
	.align		4
.L_75:
        /*0144*/ 	.byte	0x04, 0x12
        /*0146*/ 	.short	(.L_77 - .L_76)
	.align		4
.L_76:
        /*0148*/ 	.word	index@(_ZN7cutlass13device_kernelIN5flash11enable_sm90INS1_16FlashAttnFwdSm90INS1_25CollectiveMainloopFwdSm90ILi2EN4cute5tupleIJNS5_1CILi1EEES8_S8_EEENS6_IJNS7_ILi128EEENS7_ILi80EEENS7_ILi256EEEEEELi256ENS_10bfloat16_tEfNS_4arch4Sm90ELb1ELb0ELb1ELb0ELb0ELb0ELb0ELb1ELb1ELb1ELb0ELb0EEENS1_21CollectiveEpilogueFwdINS6_IJSA_SC_SB_EEES9_SE_SG_Li256ELb0ELb1ELb0ELb0EEENS1_30DynamicPersistentTileSchedulerILi256ELi128ELb0ELb1ELb1EEEEEEEEEvNT_6ParamsE)
        /*014c*/ 	.word	0x00000028


	//----- nvinfo : EIATTR_MIN_STACK_SIZE
	.align		4
.L_77:
        /*0150*/ 	.byte	0x04, 0x12
        /*0152*/ 	.short	(.L_79 - .L_78)
	.align		4
.L_78:
        /*0154*/ 	.word	index@(_ZN7cutlass13device_kernelIN5flash11enable_sm90INS1_16FlashAttnFwdSm90INS1_25CollectiveMainloopFwdSm90ILi2EN4cute5tupleIJNS5_1CILi1EEES8_S8_EEENS6_IJNS7_ILi128EEENS7_ILi80EEENS7_ILi256EEEEEELi256ENS_10bfloat16_tEfNS_4arch4Sm90ELb1ELb0ELb1ELb1ELb0ELb0ELb0ELb1ELb1ELb1ELb0ELb0EEENS1_21CollectiveEpilogueFwdINS6_IJSA_SC_SB_EEES9_SE_SG_Li256ELb1ELb1ELb0ELb0EEENS1_36VarlenDynamicPersistentTileSchedulerILi128ELi80ELi256ELi128ELb0ELb1ELb1ELb1ELb1ELb1EEEEEEEEEvNT_6ParamsE)
        /*0158*/ 	.word	0x00000058


	//----- nvinfo : EIATTR_MIN_STACK_SIZE
	.align		4
.L_79:
        /*015c*/ 	.byte	0x04, 0x12
        /*015e*/ 	.short	(.L_81 - .L_80)
	.align		4
.L_80:
        /*0160*/ 	.word	index@(_ZN7cutlass13device_kernelIN5flash11enable_sm90INS1_16FlashAttnFwdSm90INS1_25CollectiveMainloopFwdSm90ILi2EN4cute5tupleIJNS5_1CILi1EEES8_S8_EEENS6_IJNS7_ILi128EEENS7_ILi80EEENS7_ILi256EEEEEELi256ENS_10bfloat16_tEfNS_4arch4Sm90ELb1ELb0ELb1ELb1ELb0ELb1ELb0ELb1ELb1ELb1ELb0ELb0EEENS1_21CollectiveEpilogueFwdINS6_IJSA_SC_SB_EEES9_SE_SG_Li256ELb1ELb1ELb0ELb0EEENS1_36VarlenDynamicPersistentTileSchedulerILi128ELi80ELi256ELi128ELb0ELb1ELb1ELb1ELb1ELb1EEEEEEEEEvNT_6ParamsE)
        /*0164*/ 	.word	0x00000090
.L_81:


//--------------------- .nv.compat                --------------------------
	.section	.nv.compat,"",@"SHT_CUDA_COMPAT_INFO"
	.align	4
        /*0000*/ 	.byte	0x02, 0x09, 0x01, 0x00, 0x02, 0x02, 0x04, 0x00, 0x02, 0x05, 0x05, 0x00, 0x03, 0x07, 0x01, 0x01
        /*0010*/ 	.byte	0x02, 0x03, 0x01, 0x00, 0x02, 0x06, 0x01, 0x00, 0x04, 0x0b, 0x08, 0x00, 0x00, 0x00, 0x00, 0x00
        /*0020*/ 	.byte	0x00, 0x00, 0x00, 0x00


//--------------------- .nv.info._ZN7cutlass13device_kernelIN5flash11enable_sm90INS1_16FlashAttnFwdSm90INS1_25CollectiveMainloopFwdSm90ILi2EN4cute5tupleIJNS5_1CILi1EEES8_S8_EEENS6_IJNS7_ILi128EEENS7_ILi80EEENS7_ILi256EEEEEELi256ENS_10bfloat16_tEfNS_4arch4Sm90ELb0ELb0ELb1ELb0ELb0ELb0ELb0ELb1ELb1ELb1ELb0ELb0EEENS1_21CollectiveEpilogueFwdINS6_IJSA_SC_SB_EEES9_SE_SG_Li256ELb0ELb1ELb0ELb0EEENS1_29StaticPersistentTileSchedulerILb0EEEEEEEEEvNT_6ParamsE --------------------------
	.section	.nv.info._ZN7cutlass13device_kernelIN5flash11enable_sm90INS1_16FlashAttnFwdSm90INS1_25CollectiveMainloopFwdSm90ILi2EN4cute5tupleIJNS5_1CILi1EEES8_S8_EEENS6_IJNS7_ILi128EEENS7_ILi80EEENS7_ILi256EEEEEELi256ENS_10bfloat16_tEfNS_4arch4Sm90ELb0ELb0ELb1ELb0ELb0ELb0ELb0ELb1ELb1ELb1ELb0ELb0EEENS1_21CollectiveEpilogueFwdINS6_IJSA_SC_SB_EEES9_SE_SG_Li256ELb0ELb1ELb0ELb0EEENS1_29StaticPersistentTileSchedulerILb0EEEEEEEEEvNT_6ParamsE,"",@"SHT_CUDA_INFO"
	.sectionflags	@""
	.align	4


	//----- nvinfo : EIATTR_CUDA_API_VERSION
	.align		4
        /*0000*/ 	.byte	0x04, 0x37
        /*0002*/ 	.short	(.L_83 - .L_82)
.L_82:
        /*0004*/ 	.word	0x00000082


	//----- nvinfo : EIATTR_KPARAM_INFO
	.align		4
.L_83:
        /*0008*/ 	.byte	0x04, 0x17
        /*000a*/ 	.short	(.L_85 - .L_84)
.L_84:
        /*000c*/ 	.word	0x00000000
        /*0010*/ 	.short	0x0000
        /*0012*/ 	.short	0x0070
        /*0014*/ 	.byte	0x00, 0xf0, 0x01, 0x28


	//----- nvinfo : EIATTR_SPARSE_MMA_MASK
	.align		4
.L_85:
        /*0018*/ 	.byte	0x03, 0x50
        /*001a*/ 	.short	0x0000


	//----- nvinfo : EIATTR_MAXREG_COUNT
	.align		4
        /*001c*/ 	.byte	0x03, 0x1b
        /*001e*/ 	.short	0x00a8


	//----- nvinfo : EIATTR_NUM_BARRIERS
	.align		4
        /*0020*/ 	.byte	0x02, 0x4c
        /*0022*/ 	.byte	0x09
	.zero		1


	//----- nvinfo : EIATTR_EXTERNS
	.align		4
        /*0024*/ 	.byte	0x04, 0x0f
        /*0026*/ 	.short	(.L_87 - .L_86)


	//   ....[0]....
	.align		4
.L_86:
        /*0028*/ 	.word	index@(__assertfail)


	//----- nvinfo : EIATTR_ANNOTATIONS
	.align		4
.L_87:
        /*002c*/ 	.byte	0x04, 0x55
        /*002e*/ 	.short	(.L_89 - .L_88)


	//   ....[0]....
.L_88:
        /*0030*/ 	.word	0x00000001
        /*0034*/ 	.byte	0x50, 0x09, 0x00, 0x00, 0x01, 0x00, 0x00, 0x00, 0x10, 0x0a, 0x00, 0x00, 0x01, 0x00, 0x00, 0x00
        /* <DEDUP_REMOVED lines=30> */
        /*0224*/ 	.byte	0xd0, 0x18, 0x01, 0x00


	//----- nvinfo : EIATTR_MERCURY_ISA_VERSION
	.align		4
.L_89:
        /*0228*/ 	.byte	0x03, 0x5f
        /*022a*/ 	.short	0x0101


	//----- nvinfo : EIATTR_INT_WARP_WIDE_INSTR_OFFSETS
	.align		4
        /*022c*/ 	.byte	0x04, 0x31
        /*022e*/ 	.short	(.L_91 - .L_90)


	//   ....[0]....
.L_90:
        /*0230*/ 	.word	0x00000130


	//   ....[1]....
        /*0234*/ 	.word	0x00000170


	//   ....[2]....
        /*0238*/ 	.word	0x000001e0


	//----- nvinfo : EIATTR_COOP_GROUP_MASK_REGIDS
	.align		4
.L_91:
        /*023c*/ 	.byte	0x04, 0x29
        /*023e*/ 	.short	(.L_93 - .L_92)


	//   ....[0]....
.L_92:
        /*0240*/ 	.word	0xffffffff


	//   ....[1]....
        /*0244*/ 	.word	0xffffffff


	//   ....[2]....
        /*0248*/ 	.word	0xffffffff


	//   ....[3]....
        /*024c*/ 	.word	0xffffffff


	//   ....[4]....
        /*0250*/ 	.word	0xffffffff


	//   ....[5]....
        /*0254*/ 	.word	0xffffffff


	//   ....[6]....
        /*0258*/ 	.word	0xffffffff


	//   ....[7]....
        /*025c*/ 	.word	0xffffffff


	//   ....[8]....
        /*0260*/ 	.word	0xffffffff


	//   ....[9]....
        /*0264*/ 	.word	0xffffffff


	//   ....[10]....
        /*0268*/ 	.word	0xffffffff


	//   ....[11]....
        /*026c*/ 	.word	0xffffffff


	//   ....[12]....
        /*0270*/ 	.word	0xffffffff


	//   ....[13]....
        /*0274*/ 	.word	0xffffffff


	//   ....[14]....
        /*0278*/ 	.word	0xffffffff


	//   ....[15]....
        /*027c*/ 	.word	0xffffffff


	//   ....[16]....
        /*0280*/ 	.word	0xffffffff


	//   ....[17]....
        /*0284*/ 	.word	0xffffffff


	//   ....[18]....
        /*0288*/ 	.word	0xffffffff


	//   ....[19]....
        /*028c*/ 	.word	0xffffffff


	//   ....[20]....
        /*0290*/ 	.word	0xffffffff


	//   ....[21]....
        /*0294*/ 	.word	0xffffffff


	//   ....[22]....
        /*0298*/ 	.word	0xffffffff


	//   ....[23]....
        /*029c*/ 	.word	0xffffffff


	//   ....[24]....
        /*02a0*/ 	.word	0xffffffff


	//   ....[25]....
        /*02a4*/ 	.word	0xffffffff


	//   ....[26]....
        /*02a8*/ 	.word	0xffffffff


	//   ....[27]....
        /*02ac*/ 	.word	0xffffffff


	//   ....[28]....
        /*02b0*/ 	.word	0xffffffff


	//   ....[29]....
        /*02b4*/ 	.word	0xffffffff


	//   ....[30]....
        /*02b8*/ 	.word	0xffffffff


	//   ....[31]....
        /*02bc*/ 	.word	0xffffffff


	//   ....[32]....
        /*02c0*/ 	.word	0xffffffff


	//   ....[33]....
        /*02c4*/ 	.word	0xffffffff


	//   ....[34]....
        /*02c8*/ 	.word	0xffffffff


	//   ....[35]....
        /*02cc*/ 	.word	0xffffffff


	//   ....[36]....
        /*02d0*/ 	.word	0xffffffff


	//   ....[37]....
        /*02d4*/ 	.word	0xffffffff


	//   ....[38]....
        /*02d8*/ 	.word	0xffffffff


	//   ....[39]....
        /*02dc*/ 	.word	0xffffffff


	//   ....[40]....
        /*02e0*/ 	.word	0xffffffff


	//   ....[41]....
        /*02e4*/ 	.word	0xffffffff


	//   ....[42]....
        /*02e8*/ 	.word	0xffffffff


	//   ....[43]....
        /*02ec*/ 	.word	0xffffffff


	//   ....[44]....
        /*02f0*/ 	.word	0xffffffff


	//   ....[45]....
        /*02f4*/ 	.word	0xffffffff


	//   ....[46]....
        /*02f8*/ 	.word	0xffffffff


	//   ....[47]....
        /*02fc*/ 	.word	0xffffffff


	//   ....[48]....
        /*0300*/ 	.word	0xffffffff


	//   ....[49]....
        /*0304*/ 	.word	0xffffffff


	//   ....[50]....
        /*0308*/ 	.word	0x0500000f


	//   ....[51]....
        /*030c*/ 	.word	0x0500000f


	//   ....[52]....
        /*0310*/ 	.word	0x0500000f


	//   ....[53]....
        /*0314*/ 	.word	0x0500000f


	//   ....[54]....
        /*0318*/ 	.word	0x0500000f


	//   ....[55]....
        /*031c*/ 	.word	0x0500000f


	//   ....[56]....
        /*0320*/ 	.word	0x0500000f


	//   ....[57]....
        /*0324*/ 	.word	0x0500000f


	//   ....[58]....
        /*0328*/ 	.word	0x0500000f


	//   ....[59]....
        /*032c*/ 	.word	0x0500000f


	//   ....[60]....
        /*0330*/ 	.word	0x0500000f


	//   ....[61]....
        /*0334*/ 	.word	0x0500000f


	//   ....[62]....
        /*0338*/ 	.word	0x0500000f


	//   ....[63]....
        /*033c*/ 	.word	0x0500000f


	//   ....[64]....
        /*0340*/ 	.word	0x0500000f


	//   ....[65]....
        /*0344*/ 	.word	0x0500000f


	//   ....[66]....
        /*0348*/ 	.word	0x0500000f


	//   ....[67]....
        /*034c*/ 	.word	0x0500000f


	//----- nvinfo : EIATTR_COOP_GROUP_INSTR_OFFSETS
	.align		4
.L_93:
        /*0350*/ 	.byte	0x04, 0x28
        /*0352*/ 	.short	(.L_95 - .L_94)


	//   ....[0]....
.L_94:
        /*0354*/ 	.word	0x00000060


	//   ....[1]....
        /*0358*/ 	.word	0x00000140


	//   ....[2]....
        /*035c*/ 	.word	0x00000190


	//   ....[3]....
        /*0360*/ 	.word	0x000003c0


	//   ....[4]....
        /*0364*/ 	.word	0x00000520


	//   ....[5]....
        /*0368*/ 	.word	0x00000640


	//   ....[6]....
        /*036c*/ 	.word	0x000007a0


	//   ....[7]....
        /*0370*/ 	.word	0x00000e00


	//   ....[8]....
        /*0374*/ 	.word	0x00004680


	//   ....[9]....
        /*0378*/ 	.word	0x000046f0


	//   ....[10]....
        /*037c*/ 	.word	0x00004a90


	//   ....[11]....
        /*0380*/ 	.word	0x00004b10


	//   ....[12]....
        /*0384*/ 	.word	0x000089c0


	//   ....[13]....
        /*0388*/ 	.word	0x00008a20


	//   ....[14]....
        /*038c*/ 	.word	0x00009010


	//   ....[15]....
        /*0390*/ 	.word	0x00009070


	//   ....[16]....
        /*0394*/ 	.word	0x0000a160


	//   ....[17]....
        /*0398*/ 	.word	0x0000a1a0


	//   ....[18]....
        /*039c*/ 	.word	0x0000a2a0


	//   ....[19]....
        /*03a0*/ 	.word	0x0000a2b0


	//   ....[20]....
        /*03a4*/ 	.word	0x0000c000


	//   ....[21]....
        /*03a8*/ 	.word	0x0000c060


	//   ....[22]....
        /*03ac*/ 	.word	0x0000c170


	//   ....[23]....
        /*03b0*/ 	.word	0x0000c180


	//   ....[24]....
        /*03b4*/ 	.word	0x0000c5e0


	//   ....[25]....
        /*03b8*/ 	.word	0x0000c620


	//   ....[26]....
        /*03bc*/ 	.word	0x0000c760


	//   ....[27]....
        /*03c0*/ 	.word	0x0000c780


	//   ....[28]....
        /*03c4*/ 	.word	0x0000c8c0


	//   ....[29]....
        /*03c8*/ 	.word	0x0000c8e0


	//   ....[30]....
        /*03cc*/ 	.word	0x0000ca40


	//   ....[31]....
        /*03d0*/ 	.word	0x0000ca70


	//   ....[32]....
        /*03d4*/ 	.word	0x0000d540


	//   ....[33]....
        /*03d8*/ 	.word	0x0000e050


	//   ....[34]....
        /*03dc*/ 	.word	0x0000e080


	//   ....[35]....
        /*03e0*/ 	.word	0x0000e140


	//   ....[36]....
        /*03e4*/ 	.word	0x0000e150


	//   ....[37]....
        /*03e8*/ 	.word	0x0000e1f0


	//   ....[38]....
        /*03ec*/ 	.word	0x0000e200


	//   ....[39]....
        /*03f0*/ 	.word	0x0000e2a0


	//   ....[40]....
        /*03f4*/ 	.word	0x0000e2b0


	//   ....[41]....
        /*03f8*/ 	.word	0x0000e350


	//   ....[42]....
        /*03fc*/ 	.word	0x0000e360


	//   ....[43]....
        /*0400*/ 	.word	0x0000e400


	//   ....[44]....
        /*0404*/ 	.word	0x0000e410


	//   ....[45]....
        /*0408*/ 	.word	0x0000e4b0


	//   ....[46]....
        /*040c*/ 	.word	0x0000e4c0


	//   ....[47]....
        /*0410*/ 	.word	0x0000e500


	//   ....[48]....
        /*0414*/ 	.word	0x0000e550


	//   ....[49]....
        /*0418*/ 	.word	0x000117e0


	//   ....[50]....
        /*041c*/ 	.word	0x00011d00


	//   ....[51]....
        /*0420*/ 	.word	0x00011e70


	//   ....[52]....
        /*0424*/ 	.word	0x00011ed0


	//   ....[53]....
        /*0428*/ 	.word	0x00012040


	//   ....[54]....
        /*042c*/ 	.word	0x00012090


	//   ....[55]....
        /*0430*/ 	.word	0x000121c0


	//   ....[56]....
        /*0434*/ 	.word	0x00012210


	//   ....[57]....
        /*0438*/ 	.word	0x00012340


	//   ....[58]....
        /*043c*/ 	.word	0x00012390


	//   ....[59]....
        /*0440*/ 	.word	0x000124c0


	//   ....[60]....
        /*0444*/ 	.word	0x00012510


	//   ....[61]....
        /*0448*/ 	.word	0x00012640


	//   ....[62]....
        /*044c*/ 	.word	0x00012690


	//   ....[63]....
        /*0450*/ 	.word	0x000127c0


	//   ....[64]....
        /*0454*/ 	.word	0x00012810


	//   ....[65]....
        /*0458*/ 	.word	0x00012920


	//   ....[66]....
        /*045c*/ 	.word	0x00012970


	//   ....[67]....
        /*0460*/ 	.word	0x00012d10


	//----- nvinfo : EIATTR_REG_RECONFIG
	.align		4
.L_95:
        /*0464*/ 	.byte	0x01, 0x54
	.zero		2


	//----- nvinfo : EIATTR_SYSCALL_OFFSETS
	.align		4
        /*0468*/ 	.byte	0x04, 0x46
        /*046a*/ 	.short	(.L_97 - .L_96)


	//   ....[0]....
.L_96:
        /*046c*/ 	.word	0x000011c0


	//   ....[1]....
        /*0470*/ 	.word	0x0000d190


	//   ....[2]....
        /*0474*/ 	.word	0x0000d2d0


	//   ....[3]....
        /*0478*/ 	.word	0x0000d3c0


	//   ....[4]....
        /*047c*/ 	.word	0x0000dbd0


	//----- nvinfo : EIATTR_MBARRIER_INSTR_OFFSETS
	.align		4
.L_97:
        /*0480*/ 	.byte	0x04, 0x39
        /*0482*/ 	.short	(.L_99 - .L_98)


	//   ....[0]....
.L_98:
        /*0484*/ 	.word	0x00000270
        /*0488*/ 	.word	0x000000ff
        /*048c*/ 	.word	0x00038800
        /*0490*/ 	.short	0x0100
        /*0492*/ 	.byte	0x08
	.zero		1


	//   ....[1]....
        /*0494*/ 	.word	0x00000280
        /*0498*/ 	.word	0x000000ff
        /*049c*/ 	.word	0x00038820
        /*04a0*/ 	.short	0x0100
        /*04a2*/ 	.byte	0x08
	.zero		1


	//   ....[2]....
        /*04a4*/ 	.word	0x00000370
        /*04a8*/ 	.word	0x000000ff
        /*04ac*/ 	.word	0x00038830
        /*04b0*/ 	.short	0x0100
        /*04b2*/ 	.byte	0x08
	.zero		1


	//   ....[3]....
        /*04b4*/ 	.word	0x00000380
        /*04b8*/ 	.word	0x000000ff
        /*04bc*/ 	.word	0x00038840
        /*04c0*/ 	.short	0x0100
        /*04c2*/ 	.byte	0x08
	.zero		1


	//   ....[4]....
        /*04c4*/ 	.word	0x00000390
        /*04c8*/ 	.word	0x000000ff
        /*04cc*/ 	.word	0x00038838
        /*04d0*/ 	.short	0x0100
        /*04d2*/ 	.byte	0x08
	.zero		1


	//   ....[5]....
        /*04d4*/ 	.word	0x000003a0
        /*04d8*/ 	.word	0x000000ff
        /*04dc*/ 	.word	0x00038848
        /*04e0*/ 	.short	0x0100
        /*04e2*/ 	.byte	0x08
	.zero		1


	//   ....[6]....
        /*04e4*/ 	.word	0x000004d0
        /*04e8*/ 	.word	0x000000ff
        /*04ec*/ 	.word	0x00038850
        /*04f0*/ 	.short	0x0100
        /*04f2*/ 	.byte	0x08
	.zero		1


	//   ....[7]....
        /*04f4*/ 	.word	0x000004e0
        /*04f8*/ 	.word	0x000000ff
        /*04fc*/ 	.word	0x00038860
        /*0500*/ 	.short	0x0100
        /*0502*/ 	.byte	0x08
	.zero		1


	//   ....[8]....
        /*0504*/ 	.word	0x000004f0
        /*0508*/ 	.word	0x000000ff
        /*050c*/ 	.word	0x00038858
        /*0510*/ 	.short	0x0100
        /*0512*/ 	.byte	0x08
	.zero		1


	//   ....[9]....
        /*0514*/ 	.word	0x00000500
        /*0518*/ 	.word	0x000000ff
        /*051c*/ 	.word	0x00038868
        /*0520*/ 	.short	0x0100
        /*0522*/ 	.byte	0x08
	.zero		1


	//   ....[10]....
        /*0524*/ 	.word	0x000005f0
        /*0528*/ 	.word	0x000000ff
        /*052c*/ 	.word	0x00038870
        /*0530*/ 	.short	0x0100
        /*0532*/ 	.byte	0x06
	.zero		1


	//   ....[11]....
        /*0534*/ 	.word	0x00000600
        /*0538*/ 	.word	0x000000ff
        /*053c*/ 	.word	0x00038880
        /*0540*/ 	.short	0x0100
        /*0542*/ 	.byte	0x06
	.zero		1


	//   ....[12]....
        /*0544*/ 	.word	0x00000610
        /*0548*/ 	.word	0x000000ff
        /*054c*/ 	.word	0x00038878
        /*0550*/ 	.short	0x0100
        /*0552*/ 	.byte	0x06
	.zero		1


	//   ....[13]....
        /*0554*/ 	.word	0x00000620
        /*0558*/ 	.word	0x000000ff
        /*055c*/ 	.word	0x00038888
        /*0560*/ 	.short	0x0100
        /*0562*/ 	.byte	0x06
	.zero		1


	//   ....[14]....
        /*0564*/ 	.word	0x00000750
        /*0568*/ 	.word	0x000000ff
        /*056c*/ 	.word	0x00038890
        /*0570*/ 	.short	0x0100
        /*0572*/ 	.byte	0x08
	.zero		1


	//   ....[15]....
        /*0574*/ 	.word	0x00000760
        /*0578*/ 	.word	0x000000ff
        /*057c*/ 	.word	0x000388a0
        /*0580*/ 	.short	0x0100
        /*0582*/ 	.byte	0x08
	.zero		1


	//   ....[16]....
        /*0584*/ 	.word	0x00000770
        /*0588*/ 	.word	0x000000ff
        /*058c*/ 	.word	0x00038898
        /*0590*/ 	.short	0x0100
        /*0592*/ 	.byte	0x08
	.zero		1


	//   ....[17]....
        /*0594*/ 	.word	0x00000780
        /*0598*/ 	.word	0x000000ff
        /*059c*/ 	.word	0x000388a8
        /*05a0*/ 	.short	0x0100
        /*05a2*/ 	.byte	0x08
	.zero		1


	//   ....[18]....
        /*05a4*/ 	.word	0x000008b0
        /*05a8*/ 	.word	0x000000ff
        /*05ac*/ 	.word	0x000388b0
        /*05b0*/ 	.short	0x0100
        /*05b2*/ 	.byte	0x08
	.zero		1


	//   ....[19]....
        /*05b4*/ 	.word	0x000008c0
        /*05b8*/ 	.word	0x000000ff
        /*05bc*/ 	.word	0x000388c0
        /*05c0*/ 	.short	0x0100
        /*05c2*/ 	.byte	0x08
	.zero		1


	//   ....[20]....
        /*05c4*/ 	.word	0x000008d0
        /*05c8*/ 	.word	0x000000ff
        /*05cc*/ 	.word	0x000388b8
        /*05d0*/ 	.short	0x0100
        /*05d2*/ 	.byte	0x08
	.zero		1


	//   ....[21]....
        /*05d4*/ 	.word	0x000008e0
        /*05d8*/ 	.word	0x000000ff
        /*05dc*/ 	.word	0x000388c8
        /*05e0*/ 	.short	0x0100
        /*05e2*/ 	.byte	0x08
	.zero		1


	//   ....[22]....
        /*05e4*/ 	.word	0x00001240
        /*05e8*/ 	.word	0x000000ff
        /*05ec*/ 	.word	0x00038800
        /*05f0*/ 	.short	0x010a
        /*05f2*/ 	.byte	0x24
	.zero		1


	//   ....[23]....
        /*05f4*/ 	.word	0x000012d0
        /*05f8*/ 	.word	0x00000000
        /*05fc*/ 	.word	0x00038830
        /*0600*/ 	.short	0x010a
        /*0602*/ 	.byte	0x3f
	.zero		1


	//   ....[24]....
        /*0604*/ 	.word	0x00001350
        /*0608*/ 	.word	0x00000000
        /*060c*/ 	.word	0x00038830
        /*0610*/ 	.short	0x010a
        /*0612*/ 	.byte	0x3f
	.zero		1


	//   ....[25]....
        /*0614*/ 	.word	0x00004500
        /*0618*/ 	.word	0x00000000
        /*061c*/ 	.word	0x00000000
        /*0620*/ 	.short	0x0101
        /*0622*/ 	.byte	0x3f
	.zero		1


	//   ....[26]....
        /*0624*/ 	.word	0x00005a30
        /*0628*/ 	.word	0x000000ff
        /*062c*/ 	.word	0x00038830
        /*0630*/ 	.short	0x010a
        /*0632*/ 	.byte	0x06
	.zero		1


	//   ....[27]....
        /*0634*/ 	.word	0x00005a80
        /*0638*/ 	.word	0x000000ff
        /*063c*/ 	.word	0x00038830
        /*0640*/ 	.short	0x010a
        /*0642*/ 	.byte	0x04
	.zero		1


	//   ....[28]....
        /*0644*/ 	.word	0x00008330
        /*0648*/ 	.word	0x000000ff
        /*064c*/ 	.word	0x00038850
        /*0650*/ 	.short	0x010a
        /*0652*/ 	.byte	0x04
	.zero		1


	//   ....[29]....
        /*0654*/ 	.word	0x00008370
        /*0658*/ 	.word	0x000000ff
        /*065c*/ 	.word	0x00038850
        /*0660*/ 	.short	0x010a
        /*0662*/ 	.byte	0x04
	.zero		1


	//   ....[30]....
        /*0664*/ 	.word	0x000093d0
        /*0668*/ 	.word	0x0000009d
        /*066c*/ 	.word	0x00000000
        /*0670*/ 	.short	0x0101
        /*0672*/ 	.byte	0x3f
	.zero		1


	//   ....[31]....
        /*0674*/ 	.word	0x00009440
        /*0678*/ 	.word	0x000000a5
        /*067c*/ 	.word	0x00000000
        /*0680*/ 	.short	0x0101
        /*0682*/ 	.byte	0x3f
	.zero		1


	//   ....[32]....
        /*0684*/ 	.word	0x0000a0d0
        /*0688*/ 	.word	0x000000ff
        /*068c*/ 	.word	0x00038850
        /*0690*/ 	.short	0x010a
        /*0692*/ 	.byte	0x0c
	.zero		1


	//   ....[33]....
        /*0694*/ 	.word	0x0000a110
        /*0698*/ 	.word	0x000000ff
        /*069c*/ 	.word	0x00038850
        /*06a0*/ 	.short	0x010a
        /*06a2*/ 	.byte	0x0c
	.zero		1


	//   ....[34]....
        /*06a4*/ 	.word	0x0000b250
        /*06a8*/ 	.word	0x0000009b
        /*06ac*/ 	.word	0x00000000
        /*06b0*/ 	.short	0x0101
        /*06b2*/ 	.byte	0x3f
	.zero		1


	//   ....[35]....
        /*06b4*/ 	.word	0x0000c500
        /*06b8*/ 	.word	0x000000ff
        /*06bc*/ 	.word	0x00000000
        /*06c0*/ 	.short	0x0101
        /*06c2*/ 	.byte	0x04
	.zero		1


	//   ....[36]....
        /*06c4*/ 	.word	0x0000d780
        /*06c8*/ 	.word	0x00000000
        /*06cc*/ 	.word	0x00038840
        /*06d0*/ 	.short	0x010a
        /*06d2*/ 	.byte	0x3f
	.zero		1


	//   ....[37]....
        /*06d4*/ 	.word	0x0000e660
        /*06d8*/ 	.word	0x000000ff
        /*06dc*/ 	.word	0x00038800
        /*06e0*/ 	.short	0x0107
        /*06e2*/ 	.byte	0x24
	.zero		1


	//   ....[38]....
        /*06e4*/ 	.word	0x0000e6d0
        /*06e8*/ 	.word	0x000000ff
        /*06ec*/ 	.word	0x00038800
        /*06f0*/ 	.short	0x0101
        /*06f2*/ 	.byte	0x24
	.zero		1


	//   ....[39]....
        /*06f4*/ 	.word	0x0000e700
        /*06f8*/ 	.word	0x000000ff
        /*06fc*/ 	.word	0x00038820
        /*0700*/ 	.short	0x010a
        /*0702*/ 	.byte	0x24
	.zero		1


	//   ....[40]....
        /*0704*/ 	.word	0x0000ea40
        /*0708*/ 	.word	0x00000003
        /*070c*/ 	.word	0x00038840
        /*0710*/ 	.short	0x010a
        /*0712*/ 	.byte	0x3f
	.zero		1


	//   ....[41]....
        /*0714*/ 	.word	0x0000efd0
        /*0718*/ 	.word	0x00000003
        /*071c*/ 	.word	0x00000060
        /*0720*/ 	.short	0x010a
        /*0722*/ 	.byte	0x3f
	.zero		1


	//   ....[42]....
        /*0724*/ 	.word	0x0000f820
        /*0728*/ 	.word	0x00000003
        /*072c*/ 	.word	0x00038840
        /*0730*/ 	.short	0x010a
        /*0732*/ 	.byte	0x3f
	.zero		1


	//   ....[43]....
        /*0734*/ 	.word	0x0000fdb0
        /*0738*/ 	.word	0x00000005
        /*073c*/ 	.word	0x00000060
        /*0740*/ 	.short	0x010a
        /*0742*/ 	.byte	0x3f
	.zero		1


	//   ....[44]....
        /*0744*/ 	.word	0x00010540
        /*0748*/ 	.word	0x00000002
        /*074c*/ 	.word	0x00038840
        /*0750*/ 	.short	0x010a
        /*0752*/ 	.byte	0x3f
	.zero		1


	//   ....[45]....
        /*0754*/ 	.word	0x00010ad0
        /*0758*/ 	.word	0x00000005
        /*075c*/ 	.word	0x00000060
        /*0760*/ 	.short	0x010a
        /*0762*/ 	.byte	0x3f
	.zero		1


	//   ....[46]....
        /*0764*/ 	.word	0x00011100
        /*0768*/ 	.word	0x00000002
        /*076c*/ 	.word	0x00038860
        /*0770*/ 	.short	0x010a
        /*0772*/ 	.byte	0x3f
	.zero		1


	//   ....[47]....
        /*0774*/ 	.word	0x00011760
        /*0778*/ 	.word	0x00000000
        /*077c*/ 	.word	0x00038820
        /*0780*/ 	.short	0x010a
        /*0782*/ 	.byte	0x3f
	.zero		1


	//   ....[48]....
        /*0784*/ 	.word	0x00011950
        /*0788*/ 	.word	0x00000006
        /*078c*/ 	.word	0x00000000
        /*0790*/ 	.short	0x010a
        /*0792*/ 	.byte	0x3f
	.zero		1


	//   ....[49]....
        /*0794*/ 	.word	0x000119a0
        /*0798*/ 	.word	0x00000003
        /*079c*/ 	.word	0x00000000
        /*07a0*/ 	.short	0x010a
        /*07a2*/ 	.byte	0x3f
	.zero		1


	//   ....[50]....
        /*07a4*/ 	.word	0x00011a00
        /*07a8*/ 	.word	0x00000012
        /*07ac*/ 	.word	0x00000000
        /*07b0*/ 	.short	0x010a
        /*07b2*/ 	.byte	0x3f
	.zero		1


	//   ....[51]....
        /*07b4*/ 	.word	0x00011a30
        /*07b8*/ 	.word	0x00000003
        /*07bc*/ 	.word	0x00000000
        /*07c0*/ 	.short	0x010a
        /*07c2*/ 	.byte	0x3f
	.zero		1


	//   ....[52]....
        /*07c4*/ 	.word	0x00011aa0
        /*07c8*/ 	.word	0x00000003
        /*07cc*/ 	.word	0x00038800
        /*07d0*/ 	.short	0x010a
        /*07d2*/ 	.byte	0x3f
	.zero		1


	//   ....[53]....
        /*07d4*/ 	.word	0x00011af0
        /*07d8*/ 	.word	0x00000000
        /*07dc*/ 	.word	0x00038830
        /*07e0*/ 	.short	0x010a
        /*07e2*/ 	.byte	0x3f
	.zero		1


	//   ....[54]....
        /*07e4*/ 	.word	0x00011b60
        /*07e8*/ 	.word	0x00000004
        /*07ec*/ 	.word	0x00038830
        /*07f0*/ 	.short	0x010a
        /*07f2*/ 	.byte	0x3f
	.zero		1


	//   ....[55]....
        /*07f4*/ 	.word	0x00011bc0
        /*07f8*/ 	.word	0x00000003
        /*07fc*/ 	.word	0x00038850
        /*0800*/ 	.short	0x010a
        /*0802*/ 	.byte	0x3f
	.zero		1


	//   ....[56]....
        /*0804*/ 	.word	0x00011c20
        /*0808*/ 	.word	0x00000007
        /*080c*/ 	.word	0x00038850
        /*0810*/ 	.short	0x010a
        /*0812*/ 	.byte	0x3f
	.zero		1


	//   ....[57]....
        /*0814*/ 	.word	0x00011dc0
        /*0818*/ 	.word	0x00000000
        /*081c*/ 	.word	0x00038840
        /*0820*/ 	.short	0x010a
        /*0822*/ 	.byte	0x3f
	.zero		1


	//   ....[58]....
        /*0824*/ 	.word	0x000129b0
        /*0828*/ 	.word	0x00000009
        /*082c*/ 	.word	0x00038820
        /*0830*/ 	.short	0x010a
        /*0832*/ 	.byte	0x3f
	.zero		1


	//   ....[59]....
        /*0834*/ 	.word	0x00012a00
        /*0838*/ 	.word	0x00000003
        /*083c*/ 	.word	0x00038840
        /*0840*/ 	.short	0x010a
        /*0842*/ 	.byte	0x3f
	.zero		1


	//   ....[60]....
        /*0844*/ 	.word	0x00012a50
        /*0848*/ 	.word	0x00000003
        /*084c*/ 	.word	0x00000060
        /*0850*/ 	.short	0x010a
        /*0852*/ 	.byte	0x3f
	.zero		1


	//   ....[61]....
        /*0854*/ 	.word	0x00012aa0
        /*0858*/ 	.word	0x00000003
        /*085c*/ 	.word	0x00038840
        /*0860*/ 	.short	0x010a
        /*0862*/ 	.byte	0x3f
	.zero		1


	//   ....[62]....
        /*0864*/ 	.word	0x00012af0
        /*0868*/ 	.word	0x00000005
        /*086c*/ 	.word	0x00000060
        /*0870*/ 	.short	0x010a
        /*0872*/ 	.byte	0x3f
	.zero		1


	//   ....[63]....
        /*0874*/ 	.word	0x00012b40
        /*0878*/ 	.word	0x00000002
        /*087c*/ 	.word	0x00038840
        /*0880*/ 	.short	0x010a
        /*0882*/ 	.byte	0x3f
	.zero		1


	//   ....[64]....
        /*0884*/ 	.word	0x00012b90
        /*0888*/ 	.word	0x00000005
        /*088c*/ 	.word	0x00000060
        /*0890*/ 	.short	0x010a
        /*0892*/ 	.byte	0x3f
	.zero		1


	//   ....[65]....
        /*0894*/ 	.word	0x00012be0
        /*0898*/ 	.word	0x00000002
        /*089c*/ 	.word	0x00038860
        /*08a0*/ 	.short	0x010a
        /*08a2*/ 	.byte	0x3f
	.zero		1


	//   ....[66]....
        /*08a4*/ 	.word	0x00012c30
        /*08a8*/ 	.word	0x00000000
        /*08ac*/ 	.word	0x00038820
        /*08b0*/ 	.short	0x010a
        /*08b2*/ 	.byte	0x3f
	.zero		1


	//   ....[67]....
        /*08b4*/ 	.word	0x00012dd0
        /*08b8*/ 	.word	0x00000006
        /*08bc*/ 	.word	0x00000000
        /*08c0*/ 	.short	0x010a
        /*08c2*/ 	.byte	0x3f
	.zero		1


	//   ....[68]....
        /*08c4*/ 	.word	0x00012e20
        /*08c8*/ 	.word	0x00000003
        /*08cc*/ 	.word	0x00000000
        /*08d0*/ 	.short	0x010a
        /*08d2*/ 	.byte	0x3f
	.zero		1


	//   ....[69]....
        /*08d4*/ 	.word	0x00012e70
        /*08d8*/ 	.word	0x00000012
        /*08dc*/ 	.word	0x00000000
        /*08e0*/ 	.short	0x010a
        /*08e2*/ 	.byte	0x3f
	.zero		1


	//----- nvinfo : EIATTR_NUM_MBARRIERS
	.align		4
.L_99:
        /*08e4*/ 	.byte	0x03, 0x38
        /*08e6*/ 	.short	0x0016


	//----- nvinfo : EIATTR_EXIT_INSTR_OFFSETS
	.align		4
        /*08e8*/ 	.byte	0x04, 0x1c
        /*08ea*/ 	.short	(.L_101 - .L_100)


	//   ....[0]....
.L_100:
        /*08ec*/ 	.word	0x00000a00


	//   ....[1]....
        /*08f0*/ 	.word	0x0000cc10


	//   ....[2]....
        /*08f4*/ 	.word	0x00011a80


	//----- nvinfo : EIATTR_MAX_THREADS
	.align		4
.L_101:
        /*08f8*/ 	.byte	0x04, 0x05
        /*08fa*/ 	.short	(.L_103 - .L_102)
.L_102:
        /*08fc*/ 	.word	0x00000180
        /*0900*/ 	.word	0x00000001
        /*0904*/ 	.word	0x00000001


	//----- nvinfo : EIATTR_CRS_STACK_SIZE
	.align		4
.L_103:
        /*0908*/ 	.byte	0x04, 0x1e
        /*090a*/ 	.short	(.L_105 - .L_104)
.L_104:
        /*090c*/ 	.word	0x00000000


	//----- nvinfo : EIATTR_CBANK_PARAM_SIZE
	.align		4
.L_105:
        /*0910*/ 	.byte	0x03, 0x19
        /*0912*/ 	.short	0x0a70


	//----- nvinfo : EIATTR_PARAM_CBANK
	.align		4
        /*0914*/ 	.byte	0x04, 0x0a
        /*0916*/ 	.short	(.L_107 - .L_106)
	.align		4
.L_106:
        /*0918*/ 	.word	index@(.nv.constant0._ZN7cutlass13device_kernelIN5flash11enable_sm90INS1_16FlashAttnFwdSm90INS1_25CollectiveMainloopFwdSm90ILi2EN4cute5tupleIJNS5_1CILi1EEES8_S8_EEENS6_IJNS7_ILi128EEENS7_ILi80EEENS7_ILi256EEEEEELi256ENS_10bfloat16_tEfNS_4arch4Sm90ELb0ELb0ELb1ELb0ELb0ELb0ELb0ELb1ELb1ELb1ELb0ELb0EEENS1_21CollectiveEpilogueFwdINS6_IJSA_SC_SB_EEES9_SE_SG_Li256ELb0ELb1ELb0ELb0EEENS1_29StaticPersistentTileSchedulerILb0EEEEEEEEEvNT_6ParamsE)
        /*091c*/ 	.short	0x0210
        /*091e*/ 	.short	0x0a70


	//----- nvinfo : EIATTR_SW_WAR
	.align		4
.L_107:
        /*0920*/ 	.byte	0x04, 0x36
        /*0922*/ 	.short	(.L_109 - .L_108)
.L_108:
        /*0924*/ 	.word	0x00000008
.L_109:


//--------------------- .nv.info._ZN7cutlass13device_kernelIN5flash11enable_sm90INS1_16FlashAttnFwdSm90INS1_25CollectiveMainloopFwdSm90ILi2EN4cute5tupleIJNS5_1CILi2EEENS7_ILi1EEES9_EEENS6_IJNS7_ILi128EEENS7_ILi80EEENS7_ILi256EEEEEELi256ENS_10bfloat16_tEfNS_4arch4Sm90ELb0ELb0ELb1ELb0ELb0ELb0ELb0ELb1ELb1ELb1ELb0ELb0EEENS1_21CollectiveEpilogueFwdINS6_IJSB_SD_SC_EEESA_SF_SH_Li256ELb0ELb1ELb0ELb0EEENS1_29StaticPersistentTileSchedulerILb0EEEEEEEEEvNT_6ParamsE --------------------------
	.section	.nv.info._ZN7cutlass13device_kernelIN5flash11enable_sm90INS1_16FlashAttnFwdSm90INS1_25CollectiveMainloopFwdSm90ILi2EN4cute5tupleIJNS5_1CILi2EEENS7_ILi1EEES9_EEENS6_IJNS7_ILi128EEENS7_ILi80EEENS7_ILi256EEEEEELi256ENS_10bfloat16_tEfNS_4arch4Sm90ELb0ELb0ELb1ELb0ELb0ELb0ELb0ELb1ELb1ELb1ELb0ELb0EEENS1_21CollectiveEpilogueFwdINS6_IJSB_SD_SC_EEESA_SF_SH_Li256ELb0ELb1ELb0ELb0EEENS1_29StaticPersistentTileSchedulerILb0EEEEEEEEEvNT_6ParamsE,"",@"SHT_CUDA_INFO"
	.sectionflags	@""
	.align	4


	//----- nvinfo : EIATTR_CUDA_API_VERSION
	.align		4
        /*0000*/ 	.byte	0x04, 0x37
        /*0002*/ 	.short	(.L_111 - .L_110)
.L_110:
        /*0004*/ 	.word	0x00000082


	//----- nvinfo : EIATTR_KPARAM_INFO
	.align		4
.L_111:
        /*0008*/ 	.byte	0x04, 0x17
        /*000a*/ 	.short	(.L_113 - .L_112)
.L_112:
        /*000c*/ 	.word	0x00000000
        /*0010*/ 	.short	0x0000
        /*0012*/ 	.short	0x0070
        /*0014*/ 	.byte	0x00, 0xf0, 0x01, 0x28


	//----- nvinfo : EIATTR_SPARSE_MMA_MASK
	.align		4
.L_113:
        /*0018*/ 	.byte	0x03, 0x50
        /*001a*/ 	.short	0x0000


	//----- nvinfo : EIATTR_MAXREG_COUNT
	.align		4
        /*001c*/ 	.byte	0x03, 0x1b
        /*001e*/ 	.short	0x00a8


	//----- nvinfo : EIATTR_NUM_BARRIERS
	.align		4
        /*0020*/ 	.byte	0x02, 0x4c
        /*0022*/ 	.byte	0x09
	.zero		1


	//----- nvinfo : EIATTR_EXTERNS
	.align		4
        /*0024*/ 	.byte	0x04, 0x0f
        /*0026*/ 	.short	(.L_115 - .L_114)


	//   ....[0]....
	.align		4
.L_114:
        /*0028*/ 	.word	index@(__assertfail)


	//----- nvinfo : EIATTR_ANNOTATIONS
	.align		4
.L_115:
        /*002c*/ 	.byte	0x04, 0x55
        /*002e*/ 	.short	(.L_117 - .L_116)


	//   ....[0]....
.L_116:
        /* <DEDUP_REMOVED lines=32> */


	//----- nvinfo : EIATTR_MERCURY_ISA_VERSION
	.align		4
.L_117:
        /*0218*/ 	.byte	0x03, 0x5f
        /*021a*/ 	.short	0x0101


	//----- nvinfo : EIATTR_INT_WARP_WIDE_INSTR_OFFSETS
	.align		4
        /*021c*/ 	.byte	0x04, 0x31
        /*021e*/ 	.short	(.L_119 - .L_118)


	//   ....[0]....
.L_118:
        /*0220*/ 	.word	0x00000130


	//   ....[1]....
        /*0224*/ 	.word	0x00000170


	//   ....[2]....
        /*0228*/ 	.word	0x000001e0


	//----- nvinfo : EIATTR_COOP_GROUP_MASK_REGIDS
	.align		4
.L_119:
        /*022c*/ 	.byte	0x04, 0x29
        /*022e*/ 	.short	(.L_121 - .L_120)


	//   ....[0]....
.L_120:
        /*0230*/ 	.word	0xffffffff


	//   ....[1]....
        /*0234*/ 	.word	0xffffffff


	//   ....[2]....
        /*0238*/ 	.word	0xffffffff


	//   ....[3]....
        /*023c*/ 	.word	0xffffffff


	//   ....[4]....
        /*0240*/ 	.word	0xffffffff


	//   ....[5]....
        /*0244*/ 	.word	0xffffffff


	//   ....[6]....
        /*0248*/ 	.word	0xffffffff


	//   ....[7]....
        /*024c*/ 	.word	0xffffffff


	//   ....[8]....
        /*0250*/ 	.word	0xffffffff


	//   ....[9]....
        /*0254*/ 	.word	0xffffffff


	//   ....[10]....
        /*0258*/ 	.word	0xffffffff


	//   ....[11]....
        /*025c*/ 	.word	0xffffffff


	//   ....[12]....
        /*0260*/ 	.word	0xffffffff


	//   ....[13]....
        /*0264*/ 	.word	0xffffffff


	//   ....[14]....
        /*0268*/ 	.word	0xffffffff


	//   ....[15]....
        /*026c*/ 	.word	0xffffffff


	//   ....[16]....
        /*0270*/ 	.word	0xffffffff


	//   ....[17]....
        /*0274*/ 	.word	0xffffffff


	//   ....[18]....
        /*0278*/ 	.word	0xffffffff


	//   ....[19]....
        /*027c*/ 	.word	0xffffffff


	//   ....[20]....
        /*0280*/ 	.word	0xffffffff


	//   ....[21]....
        /*0284*/ 	.word	0xffffffff


	//   ....[22]....
        /*0288*/ 	.word	0xffffffff


	//   ....[23]....
        /*028c*/ 	.word	0xffffffff


	//   ....[24]....
        /*0290*/ 	.word	0xffffffff


	//   ....[25]....
        /*0294*/ 	.word	0xffffffff


	//   ....[26]....
        /*0298*/ 	.word	0xffffffff


	//   ....[27]....
        /*029c*/ 	.word	0xffffffff


	//   ....[28]....
        /*02a0*/ 	.word	0xffffffff


	//   ....[29]....
        /*02a4*/ 	.word	0xffffffff


	//   ....[30]....
        /*02a8*/ 	.word	0xffffffff


	//   ....[31]....
        /*02ac*/ 	.word	0xffffffff


	//   ....[32]....
        /*02b0*/ 	.word	0xffffffff


	//   ....[33]....
        /*02b4*/ 	.word	0xffffffff


	//   ....[34]....
        /*02b8*/ 	.word	0xffffffff


	//   ....[35]....
        /*02bc*/ 	.word	0xffffffff


	//   ....[36]....
        /*02c0*/ 	.word	0xffffffff


	//   ....[37]....
        /*02c4*/ 	.word	0xffffffff


	//   ....[38]....
        /*02c8*/ 	.word	0xffffffff


	//   ....[39]....
        /*02cc*/ 	.word	0xffffffff


	//   ....[40]....
        /*02d0*/ 	.word	0xffffffff


	//   ....[41]....
        /*02d4*/ 	.word	0xffffffff


	//   ....[42]....
        /*02d8*/ 	.word	0xffffffff


	//   ....[43]....
        /*02dc*/ 	.word	0xffffffff


	//   ....[44]....
        /*02e0*/ 	.word	0xffffffff


	//   ....[45]....
        /*02e4*/ 	.word	0xffffffff


	//   ....[46]....
        /*02e8*/ 	.word	0xffffffff


	//   ....[47]....
        /*02ec*/ 	.word	0xffffffff


	//   ....[48]....
        /*02f0*/ 	.word	0xffffffff


	//   ....[49]....
        /*02f4*/ 	.word	0xffffffff


	//   ....[50]....
        /*02f8*/ 	.word	0xffffffff


	//   ....[51]....
        /*02fc*/ 	.word	0x0500000f


	//   ....[52]....
        /*0300*/ 	.word	0x0500000f


	//   ....[53]....
        /*0304*/ 	.word	0x0500000f


	//   ....[54]....
        /*0308*/ 	.word	0x0500000f


	//   ....[55]....
        /*030c*/ 	.word	0x0500000f


	//   ....[56]....
        /*0310*/ 	.word	0x0500000f


	//   ....[57]....
        /*0314*/ 	.word	0x0500000f


	//   ....[58]....
        /*0318*/ 	.word	0x0500000f


	//   ....[59]....
        /*031c*/ 	.word	0x0500000f


	//   ....[60]....
        /*0320*/ 	.word	0x0500000f


	//   ....[61]....
        /*0324*/ 	.word	0x0500000f


	//   ....[62]....
        /*0328*/ 	.word	0x0500000f


	//   ....[63]....
        /*032c*/ 	.word	0x0500000f


	//   ....[64]....
        /*0330*/ 	.word	0x0500000f


	//   ....[65]....
        /*0334*/ 	.word	0x0500000f


	//   ....[66]....
        /*0338*/ 	.word	0x0500000f


	//   ....[67]....
        /*033c*/ 	.word	0x0500000f


	//   ....[68]....
        /*0340*/ 	.word	0x0500000f


	//----- nvinfo : EIATTR_COOP_GROUP_INSTR_OFFSETS
	.align		4
.L_121:
        /*0344*/ 	.byte	0x04, 0x28
        /*0346*/ 	.short	(.L_123 - .L_122)


	//   ....[0]....
.L_122:
        /*0348*/ 	.word	0x00000060


	//   ....[1]....
        /*034c*/ 	.word	0x00000140


	//   ....[2]....
        /*0350*/ 	.word	0x00000190


	//   ....[3]....
        /*0354*/ 	.word	0x000003d0


	//   ....[4]....
        /*0358*/ 	.word	0x00000600


	//   ....[5]....
        /*035c*/ 	.word	0x00000830


	//   ....[6]....
        /*0360*/ 	.word	0x00000ac0


	//   ....[7]....
        /*0364*/ 	.word	0x00000dd0


	//   ....[8]....
        /*0368*/ 	.word	0x00001310


	//   ....[9]....
        /*036c*/ 	.word	0x00004850


	//   ....[10]....
        /*0370*/ 	.word	0x000048d0


	//   ....[11]....
        /*0374*/ 	.word	0x00004c70


	//   ....[12]....
        /*0378*/ 	.word	0x00004cf0


	//   ....[13]....
        /*037c*/ 	.word	0x00008a90


	//   ....[14]....
        /*0380*/ 	.word	0x00008ab0


	//   ....[15]....
        /*0384*/ 	.word	0x00008ad0


	//   ....[16]....
        /*0388*/ 	.word	0x00008af0


	//   ....[17]....
        /*038c*/ 	.word	0x00009ee0


	//   ....[18]....
        /*0390*/ 	.word	0x00009f10


	//   ....[19]....
        /*0394*/ 	.word	0x00009fd0


	//   ....[20]....
        /*0398*/ 	.word	0x00009fe0


	//   ....[21]....
        /*039c*/ 	.word	0x0000bb80


	//   ....[22]....
        /*03a0*/ 	.word	0x0000bbb0


	//   ....[23]....
        /*03a4*/ 	.word	0x0000bcd0


	//   ....[24]....
        /*03a8*/ 	.word	0x0000bd00


	//   ....[25]....
        /*03ac*/ 	.word	0x0000c3d0


	//   ....[26]....
        /*03b0*/ 	.word	0x0000c400


	//   ....[27]....
        /*03b4*/ 	.word	0x0000c560


	//   ....[28]....
        /*03b8*/ 	.word	0x0000c580


	//   ....[29]....
        /*03bc*/ 	.word	0x0000c6c0


	//   ....[30]....
        /*03c0*/ 	.word	0x0000c6e0


	//   ....[31]....
        /*03c4*/ 	.word	0x0000c840


	//   ....[32]....
        /*03c8*/ 	.word	0x0000c870


	//   ....[33]....
        /*03cc*/ 	.word	0x0000d420


	//   ....[34]....
        /*03d0*/ 	.word	0x0000dfb0


	//   ....[35]....
        /*03d4*/ 	.word	0x0000dff0


	//   ....[36]....
        /*03d8*/ 	.word	0x0000e0f0


	//   ....[37]....
        /*03dc*/ 	.word	0x0000e100


	//   ....[38]....
        /*03e0*/ 	.word	0x0000e1b0


	//   ....[39]....
        /*03e4*/ 	.word	0x0000e1c0


	//   ....[40]....
        /*03e8*/ 	.word	0x0000e280


	//   ....[41]....
        /*03ec*/ 	.word	0x0000e290


	//   ....[42]....
        /*03f0*/ 	.word	0x0000e350


	//   ....[43]....
        /*03f4*/ 	.word	0x0000e360


	//   ....[44]....
        /*03f8*/ 	.word	0x0000e420


	//   ....[45]....
        /*03fc*/ 	.word	0x0000e430


	//   ....[46]....
        /*0400*/ 	.word	0x0000e4f0


	//   ....[47]....
        /*0404*/ 	.word	0x0000e500


	//   ....[48]....
        /*0408*/ 	.word	0x0000e570


	//   ....[49]....
        /*040c*/ 	.word	0x0000e5c0


	//   ....[50]....
        /*0410*/ 	.word	0x00011d20


	//   ....[51]....
        /*0414*/ 	.word	0x00012240


	//   ....[52]....
        /*0418*/ 	.word	0x000123c0


	//   ....[53]....
        /*041c*/ 	.word	0x00012420


	//   ....[54]....
        /*0420*/ 	.word	0x000125d0


	//   ....[55]....
        /*0424*/ 	.word	0x00012620


	//   ....[56]....
        /*0428*/ 	.word	0x00012770


	//   ....[57]....
        /*042c*/ 	.word	0x000127c0


	//   ....[58]....
        /*0430*/ 	.word	0x00012910


	//   ....[59]....
        /*0434*/ 	.word	0x00012960


	//   ....[60]....
        /*0438*/ 	.word	0x00012ab0


	//   ....[61]....
        /*043c*/ 	.word	0x00012b00


	//   ....[62]....
        /*0440*/ 	.word	0x00012c50


	//   ....[63]....
        /*0444*/ 	.word	0x00012ca0


	//   ....[64]....
        /*0448*/ 	.word	0x00012de0


	//   ....[65]....
        /*044c*/ 	.word	0x00012e30


	//   ....[66]....
        /*0450*/ 	.word	0x00012f60


	//   ....[67]....
        /*0454*/ 	.word	0x00012fb0


	//   ....[68]....
        /*0458*/ 	.word	0x00013360


	//----- nvinfo : EIATTR_REG_RECONFIG
	.align		4
.L_123:
        /*045c*/ 	.byte	0x01, 0x54
	.zero		2


	//----- nvinfo : EIATTR_SYSCALL_OFFSETS
	.align		4
        /*0460*/ 	.byte	0x04, 0x46
        /*0462*/ 	.short	(.L_125 - .L_124)


	//   ....[0]....
.L_124:
        /*0464*/ 	.word	0x000016d0


	//   ....[1]....
        /*0468*/ 	.word	0x0000d040


	//   ....[2]....
        /*046c*/ 	.word	0x0000d180


	//   ....[3]....
        /*0470*/ 	.word	0x0000d270


	//   ....[4]....
        /*0474*/ 	.word	0x0000db50


	//----- nvinfo : EIATTR_MBARRIER_INSTR_OFFSETS
	.align		4
.L_125:
        /*0478*/ 	.byte	0x04, 0x39
        /*047a*/ 	.short	(.L_127 - .L_126)


	//   ....[0]....
.L_126:
        /*047c*/ 	.word	0x00000270
        /*0480*/ 	.word	0x000000ff
        /*0484*/ 	.word	0x00038800
        /*0488*/ 	.short	0x0100
        /*048a*/ 	.byte	0x08
	.zero		1


	//   ....[1]....
        /*048c*/ 	.word	0x00000280
        /*0490*/ 	.word	0x000000ff
        /*0494*/ 	.word	0x00038820
        /*0498*/ 	.short	0x0100
        /*049a*/ 	.byte	0x08
	.zero		1


	//   ....[2]....
        /*049c*/ 	.word	0x00000370
        /*04a0*/ 	.word	0x000000ff
        /*04a4*/ 	.word	0x00038830
        /*04a8*/ 	.short	0x0100
        /*04aa*/ 	.byte	0x08
	.zero		1


	//   ....[3]....
        /*04ac*/ 	.word	0x00000380
        /*04b0*/ 	.word	0x000000ff
        /*04b4*/ 	.word	0x00038840
        /*04b8*/ 	.short	0x0100
        /*04ba*/ 	.byte	0x08
	.zero		1


	//   ....[4]....
        /*04bc*/ 	.word	0x00000390
        /*04c0*/ 	.word	0x000000ff
        /*04c4*/ 	.word	0x00038838
        /*04c8*/ 	.short	0x0100
        /*04ca*/ 	.byte	0x08
	.zero		1


	//   ....[5]....
        /*04cc*/ 	.word	0x000003a0
        /*04d0*/ 	.word	0x000000ff
        /*04d4*/ 	.word	0x00038848
        /*04d8*/ 	.short	0x0100
        /*04da*/ 	.byte	0x08
	.zero		1


	//   ....[6]....
        /*04dc*/ 	.word	0x000005b0
        /*04e0*/ 	.word	0x000000ff
        /*04e4*/ 	.word	0x00038850
        /*04e8*/ 	.short	0x0100
        /*04ea*/ 	.byte	0x08
	.zero		1


	//   ....[7]....
        /*04ec*/ 	.word	0x000005c0
        /*04f0*/ 	.word	0x000000ff
        /*04f4*/ 	.word	0x00038860
        /*04f8*/ 	.short	0x0100
        /*04fa*/ 	.byte	0x08
	.zero		1


	//   ....[8]....
        /*04fc*/ 	.word	0x000005d0
        /*0500*/ 	.word	0x000000ff
        /*0504*/ 	.word	0x00038858
        /*0508*/ 	.short	0x0100
        /*050a*/ 	.byte	0x08
	.zero		1


	//   ....[9]....
        /*050c*/ 	.word	0x000005e0
        /*0510*/ 	.word	0x000000ff
        /*0514*/ 	.word	0x00038868
        /*0518*/ 	.short	0x0100
        /*051a*/ 	.byte	0x08
	.zero		1


	//   ....[10]....
        /*051c*/ 	.word	0x000007e0
        /*0520*/ 	.word	0x000000ff
        /*0524*/ 	.word	0x00038870
        /*0528*/ 	.short	0x0100
        /*052a*/ 	.byte	0x08
	.zero		1


	//   ....[11]....
        /*052c*/ 	.word	0x000007f0
        /*0530*/ 	.word	0x000000ff
        /*0534*/ 	.word	0x00038880
        /*0538*/ 	.short	0x0100
        /*053a*/ 	.byte	0x08
	.zero		1


	//   ....[12]....
        /*053c*/ 	.word	0x00000800
        /*0540*/ 	.word	0x000000ff
        /*0544*/ 	.word	0x00038878
        /*0548*/ 	.short	0x0100
        /*054a*/ 	.byte	0x08
	.zero		1


	//   ....[13]....
        /*054c*/ 	.word	0x00000810
        /*0550*/ 	.word	0x000000ff
        /*0554*/ 	.word	0x00038888
        /*0558*/ 	.short	0x0100
        /*055a*/ 	.byte	0x08
	.zero		1


	//   ....[14]....
        /*055c*/ 	.word	0x00000a70
        /*0560*/ 	.word	0x000000ff
        /*0564*/ 	.word	0x00038890
        /*0568*/ 	.short	0x0100
        /*056a*/ 	.byte	0x08
	.zero		1


	//   ....[15]....
        /*056c*/ 	.word	0x00000a80
        /*0570*/ 	.word	0x000000ff
        /*0574*/ 	.word	0x000388a0
        /*0578*/ 	.short	0x0100
        /*057a*/ 	.byte	0x08
	.zero		1


	//   ....[16]....
        /*057c*/ 	.word	0x00000a90
        /*0580*/ 	.word	0x000000ff
        /*0584*/ 	.word	0x00038898
        /*0588*/ 	.short	0x0100
        /*058a*/ 	.byte	0x08
	.zero		1


	//   ....[17]....
        /*058c*/ 	.word	0x00000aa0
        /*0590*/ 	.word	0x000000ff
        /*0594*/ 	.word	0x000388a8
        /*0598*/ 	.short	0x0100
        /*059a*/ 	.byte	0x08
	.zero		1


	//   ....[18]....
        /*059c*/ 	.word	0x00000d30
        /*05a0*/ 	.word	0x000000ff
        /*05a4*/ 	.word	0x000388b0
        /*05a8*/ 	.short	0x0100
        /*05aa*/ 	.byte	0x08
	.zero		1


	//   ....[19]....
        /*05ac*/ 	.word	0x00000d40
        /*05b0*/ 	.word	0x000000ff
        /*05b4*/ 	.word	0x000388c0
        /*05b8*/ 	.short	0x0100
        /*05ba*/ 	.byte	0x08
	.zero		1


	//   ....[20]....
        /*05bc*/ 	.word	0x00000d50
        /*05c0*/ 	.word	0x000000ff
        /*05c4*/ 	.word	0x000388b8
        /*05c8*/ 	.short	0x0100
        /*05ca*/ 	.byte	0x08
	.zero		1


	//   ....[21]....
        /*05cc*/ 	.word	0x00000d60
        /*05d0*/ 	.word	0x000000ff
        /*05d4*/ 	.word	0x000388c8
        /*05d8*/ 	.short	0x0100
        /*05da*/ 	.byte	0x08
	.zero		1


	//   ....[22]....
        /*05dc*/ 	.word	0x00001750
        /*05e0*/ 	.word	0x000000ff
        /*05e4*/ 	.word	0x00038800
        /*05e8*/ 	.short	0x010a
        /*05ea*/ 	.byte	0x24
	.zero		1


	//   ....[23]....
        /*05ec*/ 	.word	0x000017e0
        /*05f0*/ 	.word	0x00000000
        /*05f4*/ 	.word	0x00038830
        /*05f8*/ 	.short	0x010a
        /*05fa*/ 	.byte	0x3f
	.zero		1


	//   ....[24]....
        /*05fc*/ 	.word	0x00001820
        /*0600*/ 	.word	0x00000000
        /*0604*/ 	.word	0x00038830
        /*0608*/ 	.short	0x010a
        /*060a*/ 	.byte	0x3f
	.zero		1


	//   ....[25]....
        /*060c*/ 	.word	0x00004f60
        /*0610*/ 	.word	0x00000000
        /*0614*/ 	.word	0x00000000
        /*0618*/ 	.short	0x0101
        /*061a*/ 	.byte	0x3f
	.zero		1


	//   ....[26]....
        /*061c*/ 	.word	0x00005730
        /*0620*/ 	.word	0x000000ff
        /*0624*/ 	.word	0x00038830
        /*0628*/ 	.short	0x010a
        /*062a*/ 	.byte	0x06
	.zero		1


	//   ....[27]....
        /*062c*/ 	.word	0x00005780
        /*0630*/ 	.word	0x000000ff
        /*0634*/ 	.word	0x00038830
        /*0638*/ 	.short	0x010a
        /*063a*/ 	.byte	0x04
	.zero		1


	//   ....[28]....
        /*063c*/ 	.word	0x00008030
        /*0640*/ 	.word	0x000000ff
        /*0644*/ 	.word	0x00038850
        /*0648*/ 	.short	0x010a
        /*064a*/ 	.byte	0x04
	.zero		1


	//   ....[29]....
        /*064c*/ 	.word	0x00008070
        /*0650*/ 	.word	0x000000ff
        /*0654*/ 	.word	0x00038850
        /*0658*/ 	.short	0x010a
        /*065a*/ 	.byte	0x04
	.zero		1


	//   ....[30]....
        /*065c*/ 	.word	0x000091d0
        /*0660*/ 	.word	0x0000000e
        /*0664*/ 	.word	0x00000000
        /*0668*/ 	.short	0x0101
        /*066a*/ 	.byte	0x3f
	.zero		1


	//   ....[31]....
        /*066c*/ 	.word	0x000094a0
        /*0670*/ 	.word	0x0000009b
        /*0674*/ 	.word	0x00000000
        /*0678*/ 	.short	0x0101
        /*067a*/ 	.byte	0x3f
	.zero		1


	//   ....[32]....
        /*067c*/ 	.word	0x00009e50
        /*0680*/ 	.word	0x000000ff
        /*0684*/ 	.word	0x00038850
        /*0688*/ 	.short	0x010a
        /*068a*/ 	.byte	0x09
	.zero		1


	//   ....[33]....
        /*068c*/ 	.word	0x00009e90
        /*0690*/ 	.word	0x000000ff
        /*0694*/ 	.word	0x00038850
        /*0698*/ 	.short	0x010a
        /*069a*/ 	.byte	0x09
	.zero		1


	//   ....[34]....
        /*069c*/ 	.word	0x0000a850
        /*06a0*/ 	.word	0x00000007
        /*06a4*/ 	.word	0x00000000
        /*06a8*/ 	.short	0x0101
        /*06aa*/ 	.byte	0x3f
	.zero		1


	//   ....[35]....
        /*06ac*/ 	.word	0x0000c3a0
        /*06b0*/ 	.word	0x000000ff
        /*06b4*/ 	.word	0x00000000
        /*06b8*/ 	.short	0x0101
        /*06ba*/ 	.byte	0x05
	.zero		1


	//   ....[36]....
        /*06bc*/ 	.word	0x0000c410
        /*06c0*/ 	.word	0x000000ff
        /*06c4*/ 	.word	0x00000000
        /*06c8*/ 	.short	0x0101
        /*06ca*/ 	.byte	0x04
	.zero		1


	//   ....[37]....
        /*06cc*/ 	.word	0x0000d640
        /*06d0*/ 	.word	0x00000002
        /*06d4*/ 	.word	0x00038840
        /*06d8*/ 	.short	0x010a
        /*06da*/ 	.byte	0x3f
	.zero		1


	//   ....[38]....
        /*06dc*/ 	.word	0x0000e6e0
        /*06e0*/ 	.word	0x000000ff
        /*06e4*/ 	.word	0x00038800
        /*06e8*/ 	.short	0x0107
        /*06ea*/ 	.byte	0x24
	.zero		1


	//   ....[39]....
        /*06ec*/ 	.word	0x0000e750
        /*06f0*/ 	.word	0x000000ff
        /*06f4*/ 	.word	0x00038800
        /*06f8*/ 	.short	0x0101
        /*06fa*/ 	.byte	0x24
	.zero		1


	//   ....[40]....
        /*06fc*/ 	.word	0x0000e770
        /*0700*/ 	.word	0x000000ff
        /*0704*/ 	.word	0x00038820
        /*0708*/ 	.short	0x010a
        /*070a*/ 	.byte	0x24
	.zero		1


	//   ....[41]....
        /*070c*/ 	.word	0x0000ea90
        /*0710*/ 	.word	0x00000003
        /*0714*/ 	.word	0x00038840
        /*0718*/ 	.short	0x010a
        /*071a*/ 	.byte	0x3f
	.zero		1


	//   ....[42]....
        /*071c*/ 	.word	0x0000f0f0
        /*0720*/ 	.word	0x00000002
        /*0724*/ 	.word	0x00038860
        /*0728*/ 	.short	0x010a
        /*072a*/ 	.byte	0x3f
	.zero		1


	//   ....[43]....
        /*072c*/ 	.word	0x0000f9c0
        /*0730*/ 	.word	0x00000003
        /*0734*/ 	.word	0x00038840
        /*0738*/ 	.short	0x010a
        /*073a*/ 	.byte	0x3f
	.zero		1


	//   ....[44]....
        /*073c*/ 	.word	0x00010020
        /*0740*/ 	.word	0x00000002
        /*0744*/ 	.word	0x00038860
        /*0748*/ 	.short	0x010a
        /*074a*/ 	.byte	0x3f
	.zero		1


	//   ....[45]....
        /*074c*/ 	.word	0x00010850
        /*0750*/ 	.word	0x00000003
        /*0754*/ 	.word	0x00038840
        /*0758*/ 	.short	0x010a
        /*075a*/ 	.byte	0x3f
	.zero		1


	//   ....[46]....
        /*075c*/ 	.word	0x00010ea0
        /*0760*/ 	.word	0x00000002
        /*0764*/ 	.word	0x00038860
        /*0768*/ 	.short	0x010a
        /*076a*/ 	.byte	0x3f
	.zero		1


	//   ....[47]....
        /*076c*/ 	.word	0x00011540
        /*0770*/ 	.word	0x00000000
        /*0774*/ 	.word	0x00038860
        /*0778*/ 	.short	0x010a
        /*077a*/ 	.byte	0x3f
	.zero		1


	//   ....[48]....
        /*077c*/ 	.word	0x00011ca0
        /*0780*/ 	.word	0x00000000
        /*0784*/ 	.word	0x00038820
        /*0788*/ 	.short	0x010a
        /*078a*/ 	.byte	0x3f
	.zero		1


	//   ....[49]....
        /*078c*/ 	.word	0x00011eb0
        /*0790*/ 	.word	0x00000006
        /*0794*/ 	.word	0x00000000
        /*0798*/ 	.short	0x010a
        /*079a*/ 	.byte	0x3f
	.zero		1


	//   ....[50]....
        /*079c*/ 	.word	0x00011ee0
        /*07a0*/ 	.word	0x00000007
        /*07a4*/ 	.word	0x00000000
        /*07a8*/ 	.short	0x010a
        /*07aa*/ 	.byte	0x3f
	.zero		1


	//   ....[51]....
        /*07ac*/ 	.word	0x00011f40
        /*07b0*/ 	.word	0x00000004
        /*07b4*/ 	.word	0x00000000
        /*07b8*/ 	.short	0x010a
        /*07ba*/ 	.byte	0x3f
	.zero		1


	//   ....[52]....
        /*07bc*/ 	.word	0x00011f70
        /*07c0*/ 	.word	0x00000003
        /*07c4*/ 	.word	0x00000000
        /*07c8*/ 	.short	0x010a
        /*07ca*/ 	.byte	0x3f
	.zero		1


	//   ....[53]....
        /*07cc*/ 	.word	0x00011fe0
        /*07d0*/ 	.word	0x00000003
        /*07d4*/ 	.word	0x00038800
        /*07d8*/ 	.short	0x010a
        /*07da*/ 	.byte	0x3f
	.zero		1


	//   ....[54]....
        /*07dc*/ 	.word	0x00012030
        /*07e0*/ 	.word	0x00000000
        /*07e4*/ 	.word	0x00038830
        /*07e8*/ 	.short	0x010a
        /*07ea*/ 	.byte	0x3f
	.zero		1


	//   ....[55]....
        /*07ec*/ 	.word	0x000120a0
        /*07f0*/ 	.word	0x00000098
        /*07f4*/ 	.word	0x00038830
        /*07f8*/ 	.short	0x010a
        /*07fa*/ 	.byte	0x3f
	.zero		1


	//   ....[56]....
        /*07fc*/ 	.word	0x00012100
        /*0800*/ 	.word	0x00000003
        /*0804*/ 	.word	0x00038850
        /*0808*/ 	.short	0x010a
        /*080a*/ 	.byte	0x3f
	.zero		1


	//   ....[57]....
        /*080c*/ 	.word	0x00012160
        /*0810*/ 	.word	0x00000007
        /*0814*/ 	.word	0x00038850
        /*0818*/ 	.short	0x010a
        /*081a*/ 	.byte	0x3f
	.zero		1


	//   ....[58]....
        /*081c*/ 	.word	0x00012300
        /*0820*/ 	.word	0x00000002
        /*0824*/ 	.word	0x00038840
        /*0828*/ 	.short	0x010a
        /*082a*/ 	.byte	0x3f
	.zero		1


	//   ....[59]....
        /*082c*/ 	.word	0x00013000
        /*0830*/ 	.word	0x00000002
        /*0834*/ 	.word	0x00038820
        /*0838*/ 	.short	0x010a
        /*083a*/ 	.byte	0x3f
	.zero		1


	//   ....[60]....
        /*083c*/ 	.word	0x00013050
        /*0840*/ 	.word	0x00000003
        /*0844*/ 	.word	0x00038840
        /*0848*/ 	.short	0x010a
        /*084a*/ 	.byte	0x3f
	.zero		1


	//   ....[61]....
        /*084c*/ 	.word	0x000130a0
        /*0850*/ 	.word	0x00000002
        /*0854*/ 	.word	0x00038860
        /*0858*/ 	.short	0x010a
        /*085a*/ 	.byte	0x3f
	.zero		1


	//   ....[62]....
        /*085c*/ 	.word	0x000130f0
        /*0860*/ 	.word	0x00000003
        /*0864*/ 	.word	0x00038840
        /*0868*/ 	.short	0x010a
        /*086a*/ 	.byte	0x3f
	.zero		1


	//   ....[63]....
        /*086c*/ 	.word	0x00013140
        /*0870*/ 	.word	0x00000002
        /*0874*/ 	.word	0x00038860
        /*0878*/ 	.short	0x010a
        /*087a*/ 	.byte	0x3f
	.zero		1


	//   ....[64]....
        /*087c*/ 	.word	0x00013190
        /*0880*/ 	.word	0x00000003
        /*0884*/ 	.word	0x00038840
        /*0888*/ 	.short	0x010a
        /*088a*/ 	.byte	0x3f
	.zero		1


	//   ....[65]....
        /*088c*/ 	.word	0x000131e0
        /*0890*/ 	.word	0x00000002
        /*0894*/ 	.word	0x00038860
        /*0898*/ 	.short	0x010a
        /*089a*/ 	.byte	0x3f
	.zero		1


	//   ....[66]....
        /*089c*/ 	.word	0x00013230
        /*08a0*/ 	.word	0x00000000
        /*08a4*/ 	.word	0x00038860
        /*08a8*/ 	.short	0x010a
        /*08aa*/ 	.byte	0x3f
	.zero		1


	//   ....[67]....
        /*08ac*/ 	.word	0x00013280
        /*08b0*/ 	.word	0x00000000
        /*08b4*/ 	.word	0x00038820
        /*08b8*/ 	.short	0x010a
        /*08ba*/ 	.byte	0x3f
	.zero		1


	//   ....[68]....
        /*08bc*/ 	.word	0x00013420
        /*08c0*/ 	.word	0x00000006
        /*08c4*/ 	.word	0x00000000
        /*08c8*/ 	.short	0x010a
        /*08ca*/ 	.byte	0x3f
	.zero		1


	//   ....[69]....
        /*08cc*/ 	.word	0x00013470
        /*08d0*/ 	.word	0x00000007
        /*08d4*/ 	.word	0x00000000
        /*08d8*/ 	.short	0x010a
        /*08da*/ 	.byte	0x3f
	.zero		1


	//   ....[70]....
        /*08dc*/ 	.word	0x000134c0
        /*08e0*/ 	.word	0x00000004
        /*08e4*/ 	.word	0x00000000
        /*08e8*/ 	.short	0x010a
        /*08ea*/ 	.byte	0x3f
	.zero		1


	//----- nvinfo : EIATTR_NUM_MBARRIERS
	.align		4
.L_127:
        /*08ec*/ 	.byte	0x03, 0x38
        /*08ee*/ 	.short	0x0016


	//----- nvinfo : EIATTR_EXIT_INSTR_OFFSETS
	.align		4
        /*08f0*/ 	.byte	0x04, 0x1c
        /*08f2*/ 	.short	(.L_129 - .L_128)


	//   ....[0]....
.L_128:
        /*08f4*/ 	.word	0x00000f10


	//   ....[1]....
        /*08f8*/ 	.word	0x0000ca10


	//   ....[2]....
        /*08fc*/ 	.word	0x00011fc0


	//----- nvinfo : EIATTR_MAX_THREADS
	.align		4
.L_129:
        /*0900*/ 	.byte	0x04, 0x05
        /*0902*/ 	.short	(.L_131 - .L_130)
.L_130:
        /*0904*/ 	.word	0x00000180
        /*0908*/ 	.word	0x00000001
        /*090c*/ 	.word	0x00000001


	//----- nvinfo : EIATTR_CRS_STACK_SIZE
	.align		4
.L_131:
        /*0910*/ 	.byte	0x04, 0x1e
        /*0912*/ 	.short	(.L_133 - .L_132)
.L_132:
        /*0914*/ 	.word	0x00000000


	//----- nvinfo : EIATTR_CBANK_PARAM_SIZE
	.align		4
.L_133:
        /*0918*/ 	.byte	0x03, 0x19
        /*091a*/ 	.short	0x0a70


	//----- nvinfo : EIATTR_PARAM_CBANK
	.align		4
        /*091c*/ 	.byte	0x04, 0x0a
        /*091e*/ 	.short	(.L_135 - .L_134)
	.align		4
.L_134:
        /*0920*/ 	.word	index@(.nv.constant0._ZN7cutlass13device_kernelIN5flash11enable_sm90INS1_16FlashAttnFwdSm90INS1_25CollectiveMainloopFwdSm90ILi2EN4cute5tupleIJNS5_1CILi2EEENS7_ILi1EEES9_EEENS6_IJNS7_ILi128EEENS7_ILi80EEENS7_ILi256EEEEEELi256ENS_10bfloat16_tEfNS_4arch4Sm90ELb0ELb0ELb1ELb0ELb0ELb0ELb0ELb1ELb1ELb1ELb0ELb0EEENS1_21CollectiveEpilogueFwdINS6_IJSB_SD_SC_EEESA_SF_SH_Li256ELb0ELb1ELb0ELb0EEENS1_29StaticPersistentTileSchedulerILb0EEEEEEEEEvNT_6ParamsE)
        /*0924*/ 	.short	0x0210
        /*0926*/ 	.short	0x0a70


	//----- nvinfo : EIATTR_SW_WAR
	.align		4
.L_135:
        /*0928*/ 	.byte	0x04, 0x36
        /*092a*/ 	.short	(.L_137 - .L_136)
.L_136:
        /*092c*/ 	.word	0x00000008
.L_137:


//--------------------- .nv.info._ZN7cutlass13device_kernelIN5flash11enable_sm90INS1_16FlashAttnFwdSm90INS1_25CollectiveMainloopFwdSm90ILi2EN4cute5tupleIJNS5_1CILi1EEES8_S8_EEENS6_IJNS7_ILi128EEENS7_ILi80EEENS7_ILi256EEEEEELi256ENS_10bfloat16_tEfNS_4arch4Sm90ELb0ELb0ELb1ELb1ELb0ELb0ELb0ELb1ELb1ELb1ELb0ELb0EEENS1_21CollectiveEpilogueFwdINS6_IJSA_SC_SB_EEES9_SE_SG_Li256ELb1ELb1ELb0ELb0EEENS1_36VarlenDynamicPersistentTileSchedulerILi128ELi80ELi256ELi128ELb0ELb1ELb1ELb0ELb1ELb1EEEEEEEEEvNT_6ParamsE --------------------------
	.section	.nv.info._ZN7cutlass13device_kernelIN5flash11enable_sm90INS1_16FlashAttnFwdSm90INS1_25CollectiveMainloopFwdSm90ILi2EN4cute5tupleIJNS5_1CILi1EEES8_S8_EEENS6_IJNS7_ILi128EEENS7_ILi80EEENS7_ILi256EEEEEELi256ENS_10bfloat16_tEfNS_4arch4Sm90ELb0ELb0ELb1ELb1ELb0ELb0ELb0ELb1ELb1ELb1ELb0ELb0EEENS1_21CollectiveEpilogueFwdINS6_IJSA_SC_SB_EEES9_SE_SG_Li256ELb1ELb1ELb0ELb0EEENS1_36VarlenDynamicPersistentTileSchedulerILi128ELi80ELi256ELi128ELb0ELb1ELb1ELb0ELb1ELb1EEEEEEEEEvNT_6ParamsE,"",@"SHT_CUDA_INFO"
	.sectionflags	@""
	.align	4


	//----- nvinfo : EIATTR_CUDA_API_VERSION
	.align		4
        /*0000*/ 	.byte	0x04, 0x37
        /*0002*/ 	.short	(.L_139 - .L_138)
.L_138:
        /*0004*/ 	.word	0x00000082


	//----- nvinfo : EIATTR_KPARAM_INFO
	.align		4
.L_139:
        /*0008*/ 	.byte	0x04, 0x17
        /*000a*/ 	.short	(.L_141 - .L_140)
.L_140:
        /*000c*/ 	.word	0x00000000
        /*0010*/ 	.short	0x0000
        /*0012*/ 	.short	0x0070
        /*0014*/ 	.byte	0x00, 0xf0, 0x01, 0x2a


	//----- nvinfo : EIATTR_SPARSE_MMA_MASK
	.align		4
.L_141:
        /*0018*/ 	.byte	0x03, 0x50
        /*001a*/ 	.short	0x0000


	//----- nvinfo : EIATTR_MAXREG_COUNT
	.align		4
        /*001c*/ 	.byte	0x03, 0x1b
        /*001e*/ 	.short	0x00a8


	//----- nvinfo : EIATTR_NUM_BARRIERS
	.align		4
        /*0020*/ 	.byte	0x02, 0x4c
        /*0022*/ 	.byte	0x09
	.zero		1


	//----- nvinfo : EIATTR_EXTERNS
	.align		4
        /*0024*/ 	.byte	0x04, 0x0f
        /*0026*/ 	.short	(.L_143 - .L_142)


	//   ....[0]....
	.align		4
.L_142:
        /*0028*/ 	.word	index@(__assertfail)


	//----- nvinfo : EIATTR_ANNOTATIONS
	.align		4
.L_143:
        /*002c*/ 	.byte	0x04, 0x55
        /*002e*/ 	.short	(.L_145 - .L_144)


	//   ....[0]....
.L_144:
        /* <DEDUP_REMOVED lines=80> */
        /*0524*/ 	.byte	0xc0, 0x55, 0x01, 0x00, 0x01, 0x00, 0x00, 0x00, 0xe0, 0x61, 0x01, 0x00


	//----- nvinfo : EIATTR_MERCURY_ISA_VERSION
	.align		4
.L_145:
        /*0530*/ 	.byte	0x03, 0x5f
        /*0532*/ 	.short	0x0101


	//----- nvinfo : EIATTR_UNUSED_LOAD_BYTE_OFFSET
	.align		4
        /*0534*/ 	.byte	0x04, 0x44
        /*0536*/ 	.short	(.L_147 - .L_146)


	//   ....[0]....
.L_146:
        /*0538*/ 	.word	0x00000a10
        /*053c*/ 	.word	0x0000fff0


	//   ....[1]....
        /*0540*/ 	.word	0x0000b4a0
        /*0544*/ 	.word	0x0000fff0


	//----- nvinfo : EIATTR_INT_WARP_WIDE_INSTR_OFFSETS
	.align		4
.L_147:
        /*0548*/ 	.byte	0x04, 0x31
        /*054a*/ 	.short	(.L_149 - .L_148)


	//   ....[0]....
.L_148:
        /*054c*/ 	.word	0x00000130


	//   ....[1]....
        /*0550*/ 	.word	0x00000170


	//   ....[2]....
        /*0554*/ 	.word	0x000001e0


	//   ....[3]....
        /*0558*/ 	.word	0x00008e90


	//   ....[4]....
        /*055c*/ 	.word	0x0000f550


	//   ....[5]....
        /*0560*/ 	.word	0x0000f5f0


	//   ....[6]....
        /*0564*/ 	.word	0x00013c90


	//   ....[7]....
        /*0568*/ 	.word	0x00013d00


	//----- nvinfo : EIATTR_COOP_GROUP_MASK_REGIDS
	.align		4
.L_149:
        /*056c*/ 	.byte	0x04, 0x29
        /*056e*/ 	.short	(.L_151 - .L_150)


	//   ....[0]....
.L_150:
        /*0570*/ 	.word	0xffffffff


	//   ....[1]....
        /*0574*/ 	.word	0xffffffff


	//   ....[2]....
        /*0578*/ 	.word	0xffffffff


	//   ....[3]....
        /*057c*/ 	.word	0xffffffff


	//   ....[4]....
        /*0580*/ 	.word	0xffffffff


	//   ....[5]....
        /*0584*/ 	.word	0xffffffff


	//   ....[6]....
        /*0588*/ 	.word	0xffffffff


	//   ....[7]....
        /*058c*/ 	.word	0xffffffff


	//   ....[8]....
        /*0590*/ 	.word	0xffffffff


	//   ....[9]....
        /*0594*/ 	.word	0xffffffff


	//   ....[10]....
        /*0598*/ 	.word	0xffffffff


	//   ....[11]....
        /*059c*/ 	.word	0xffffffff


	//   ....[12]....
        /*05a0*/ 	.word	0xffffffff


	//   ....[13]....
        /*05a4*/ 	.word	0xffffffff


	//   ....[14]....
        /*05a8*/ 	.word	0xffffffff


	//   ....[15]....
        /*05ac*/ 	.word	0xffffffff


	//   ....[16]....
        /*05b0*/ 	.word	0xffffffff


	//   ....[17]....
        /*05b4*/ 	.word	0xffffffff


	//   ....[18]....
        /*05b8*/ 	.word	0xffffffff


	//   ....[19]....
        /*05bc*/ 	.word	0xffffffff


	//   ....[20]....
        /*05c0*/ 	.word	0xffffffff


	//   ....[21]....
        /*05c4*/ 	.word	0xffffffff


	//   ....[22]....
        /*05c8*/ 	.word	0xffffffff


	//   ....[23]....
        /*05cc*/ 	.word	0xffffffff


	//   ....[24]....
        /*05d0*/ 	.word	0xffffffff


	//   ....[25]....
        /*05d4*/ 	.word	0xffffffff


	//   ....[26]....
        /*05d8*/ 	.word	0xffffffff


	//   ....[27]....
        /*05dc*/ 	.word	0xffffffff


	//   ....[28]....
        /*05e0*/ 	.word	0xffffffff


	//   ....[29]....
        /*05e4*/ 	.word	0xffffffff


	//   ....[30]....
        /*05e8*/ 	.word	0xffffffff


	//   ....[31]....
        /*05ec*/ 	.word	0xffffffff


	//   ....[32]....
        /*05f0*/ 	.word	0xffffffff


	//   ....[33]....
        /*05f4*/ 	.word	0xffffffff


	//   ....[34]....
        /*05f8*/ 	.word	0xffffffff


	//   ....[35]....
        /*05fc*/ 	.word	0xffffffff


	//   ....[36]....
        /*0600*/ 	.word	0xffffffff


	//   ....[37]....
        /*0604*/ 	.word	0xffffffff


	//   ....[38]....
        /*0608*/ 	.word	0xffffffff


	//   ....[39]....
        /*060c*/ 	.word	0xffffffff


	//   ....[40]....
        /*0610*/ 	.word	0xffffffff


	//   ....[41]....
        /*0614*/ 	.word	0xffffffff


	//   ....[42]....
        /*0618*/ 	.word	0xffffffff


	//   ....[43]....
        /*061c*/ 	.word	0xffffffff


	//   ....[44]....
        /*0620*/ 	.word	0xffffffff


	//   ....[45]....
        /*0624*/ 	.word	0xffffffff


	//   ....[46]....
        /*0628*/ 	.word	0xffffffff


	//   ....[47]....
        /*062c*/ 	.word	0xffffffff


	//   ....[48]....
        /*0630*/ 	.word	0xffffffff


	//   ....[49]....
        /*0634*/ 	.word	0xffffffff


	//   ....[50]....
        /*0638*/ 	.word	0xffffffff


	//   ....[51]....
        /*063c*/ 	.word	0xffffffff


	//   ....[52]....
        /*0640*/ 	.word	0xffffffff


	//   ....[53]....
        /*0644*/ 	.word	0xffffffff


	//   ....[54]....
        /*0648*/ 	.word	0xffffffff


	//   ....[55]....
        /*064c*/ 	.word	0xffffffff


	//   ....[56]....
        /*0650*/ 	.word	0xffffffff


	//   ....[57]....
        /*0654*/ 	.word	0xffffffff


	//   ....[58]....
        /*0658*/ 	.word	0xffffffff


	//   ....[59]....
        /*065c*/ 	.word	0xffffffff


	//   ....[60]....
        /*0660*/ 	.word	0xffffffff


	//   ....[61]....
        /*0664*/ 	.word	0xffffffff


	//   ....[62]....
        /*0668*/ 	.word	0xffffffff


	//   ....[63]....
        /*066c*/ 	.word	0xffffffff


	//   ....[64]....
        /*0670*/ 	.word	0xffffffff


	//   ....[65]....
        /*0674*/ 	.word	0xffffffff


	//   ....[66]....
        /*0678*/ 	.word	0xffffffff


	//   ....[67]....
        /*067c*/ 	.word	0xffffffff


	//   ....[68]....
        /*0680*/ 	.word	0xffffffff


	//   ....[69]....
        /*0684*/ 	.word	0xffffffff


	//   ....[70]....
        /*0688*/ 	.word	0xffffffff


	//   ....[71]....
        /*068c*/ 	.word	0xffffffff


	//   ....[72]....
        /*0690*/ 	.word	0xffffffff


	//   ....[73]....
        /*0694*/ 	.word	0xffffffff


	//   ....[74]....
        /*0698*/ 	.word	0xffffffff


	//   ....[75]....
        /*069c*/ 	.word	0xffffffff


	//   ....[76]....
        /*06a0*/ 	.word	0xffffffff


	//   ....[77]....
        /*06a4*/ 	.word	0xffffffff


	//   ....[78]....
        /*06a8*/ 	.word	0xffffffff


	//   ....[79]....
        /*06ac*/ 	.word	0xffffffff


	//   ....[80]....
        /*06b0*/ 	.word	0xffffffff


	//   ....[81]....
        /*06b4*/ 	.word	0xffffffff


	//   ....[82]....
        /*06b8*/ 	.word	0xffffffff


	//   ....[83]....
        /*06bc*/ 	.word	0xffffffff


	//   ....[84]....
        /*06c0*/ 	.word	0xffffffff


	//   ....[85]....
        /*06c4*/ 	.word	0xffffffff


	//   ....[86]....
        /*06c8*/ 	.word	0xffffffff


	//   ....[87]....
        /*06cc*/ 	.word	0xffffffff


	//   ....[88]....
        /*06d0*/ 	.word	0xffffffff


	//   ....[89]....
        /*06d4*/ 	.word	0xffffffff


	//   ....[90]....
        /*06d8*/ 	.word	0xffffffff


	//   ....[91]....
        /*06dc*/ 	.word	0x0500000f


	//   ....[92]....
        /*06e0*/ 	.word	0x0500000f


	//   ....[93]....
        /*06e4*/ 	.word	0x0500000f


	//   ....[94]....
        /*06e8*/ 	.word	0x0500000f


	//   ....[95]....
        /*06ec*/ 	.word	0x0500000f


	//   ....[96]....
        /*06f0*/ 	.word	0x0500000f


	//   ....[97]....
        /*06f4*/ 	.word	0x0500000f


	//   ....[98]....
        /*06f8*/ 	.word	0x0500000f


	//   ....[99]....
        /*06fc*/ 	.word	0x0500000f


	//   ....[100]....
        /*0700*/ 	.word	0x0500000f


	//   ....[101]....
        /*0704*/ 	.word	0x0500000f


	//   ....[102]....
        /*0708*/ 	.word	0x0500000f


	//   ....[103]....
        /*070c*/ 	.word	0x0500000f


	//   ....[104]....
        /*0710*/ 	.word	0x0500000f


	//   ....[105]....
        /*0714*/ 	.word	0x0500000f


	//   ....[106]....
        /*0718*/ 	.word	0x0500000f


	//   ....[107]....
        /*071c*/ 	.word	0x0500000f


	//   ....[108]....
        /*0720*/ 	.word	0x0500000f


	//   ....[109]....
        /*0724*/ 	.word	0x0500000f


	//   ....[110]....
        /*0728*/ 	.word	0x0500000f


	//   ....[111]....
        /*072c*/ 	.word	0x0500000f


	//   ....[112]....
        /*0730*/ 	.word	0x0500000f


	//   ....[113]....
        /*0734*/ 	.word	0x0500000f


	//   ....[114]....
        /*0738*/ 	.word	0x0500000f


	//   ....[115]....
        /*073c*/ 	.word	0x0500000f


	//   ....[116]....
        /*0740*/ 	.word	0x0500000f


	//   ....[117]....
        /*0744*/ 	.word	0x0500000f


	//   ....[118]....
        /*0748*/ 	.word	0x0500000f


	//   ....[119]....
        /*074c*/ 	.word	0x0500000f


	//   ....[120]....
        /*0750*/ 	.word	0x0500000f


	//   ....[121]....
        /*0754*/ 	.word	0x0500000f


	//   ....[122]....
        /*0758*/ 	.word	0x0500000f


	//   ....[123]....
        /*075c*/ 	.word	0x0500000f


	//   ....[124]....
        /*0760*/ 	.word	0x0500000f


	//   ....[125]....
        /*0764*/ 	.word	0x0500000f


	//----- nvinfo : EIATTR_COOP_GROUP_INSTR_OFFSETS
	.align		4
.L_151:
        /*0768*/ 	.byte	0x04, 0x28
        /*076a*/ 	.short	(.L_153 - .L_152)


	//   ....[0]....
.L_152:
        /*076c*/ 	.word	0x00000060


	//   ....[1]....
        /*0770*/ 	.word	0x00000140


	//   ....[2]....
        /*0774*/ 	.word	0x00000190


	//   ....[3]....
        /*0778*/ 	.word	0x000003c0


	//   ....[4]....
        /*077c*/ 	.word	0x00000520


	//   ....[5]....
        /*0780*/ 	.word	0x00000640


	//   ....[6]....
        /*0784*/ 	.word	0x000007a0


	//   ....[7]....
        /*0788*/ 	.word	0x000016c0


	//   ....[8]....
        /*078c*/ 	.word	0x00004d90


	//   ....[9]....
        /*0790*/ 	.word	0x00004e10


	//   ....[10]....
        /*0794*/ 	.word	0x00005180


	//   ....[11]....
        /*0798*/ 	.word	0x00005200


	//   ....[12]....
        /*079c*/ 	.word	0x000090a0


	//   ....[13]....
        /*07a0*/ 	.word	0x00009100


	//   ....[14]....
        /*07a4*/ 	.word	0x000096f0


	//   ....[15]....
        /*07a8*/ 	.word	0x00009750


	//   ....[16]....
        /*07ac*/ 	.word	0x0000a7b0


	//   ....[17]....
        /*07b0*/ 	.word	0x0000a870


	//   ....[18]....
        /*07b4*/ 	.word	0x0000a940


	//   ....[19]....
        /*07b8*/ 	.word	0x0000ab20


	//   ....[20]....
        /*07bc*/ 	.word	0x0000c6a0


	//   ....[21]....
        /*07c0*/ 	.word	0x0000c6d0


	//   ....[22]....
        /*07c4*/ 	.word	0x0000c780


	//   ....[23]....
        /*07c8*/ 	.word	0x0000c7c0


	//   ....[24]....
        /*07cc*/ 	.word	0x0000cf40


	//   ....[25]....
        /*07d0*/ 	.word	0x0000cf80


	//   ....[26]....
        /*07d4*/ 	.word	0x0000d0f0


	//   ....[27]....
        /*07d8*/ 	.word	0x0000d110


	//   ....[28]....
        /*07dc*/ 	.word	0x0000d260


	//   ....[29]....
        /*07e0*/ 	.word	0x0000d280


	//   ....[30]....
        /*07e4*/ 	.word	0x0000d3e0


	//   ....[31]....
        /*07e8*/ 	.word	0x0000d400


	//   ....[32]....
        /*07ec*/ 	.word	0x0000de20


	//   ....[33]....
        /*07f0*/ 	.word	0x0000de50


	//   ....[34]....
        /*07f4*/ 	.word	0x0000dfb0


	//   ....[35]....
        /*07f8*/ 	.word	0x0000dfd0


	//   ....[36]....
        /*07fc*/ 	.word	0x0000e120


	//   ....[37]....
        /*0800*/ 	.word	0x0000e140


	//   ....[38]....
        /*0804*/ 	.word	0x0000e2a0


	//   ....[39]....
        /*0808*/ 	.word	0x0000e2c0


	//   ....[40]....
        /*080c*/ 	.word	0x0000e480


	//   ....[41]....
        /*0810*/ 	.word	0x0000e670


	//   ....[42]....
        /*0814*/ 	.word	0x0000e6a0


	//   ....[43]....
        /*0818*/ 	.word	0x0000e6d0


	//   ....[44]....
        /*081c*/ 	.word	0x0000e700


	//   ....[45]....
        /*0820*/ 	.word	0x0000e730


	//   ....[46]....
        /*0824*/ 	.word	0x0000e760


	//   ....[47]....
        /*0828*/ 	.word	0x0000e8e0


	//   ....[48]....
        /*082c*/ 	.word	0x0000e910


	//   ....[49]....
        /*0830*/ 	.word	0x0000e940


	//   ....[50]....
        /*0834*/ 	.word	0x0000e970


	//   ....[51]....
        /*0838*/ 	.word	0x0000e9a0


	//   ....[52]....
        /*083c*/ 	.word	0x0000e9d0


	//   ....[53]....
        /*0840*/ 	.word	0x0000ea70


	//   ....[54]....
        /*0844*/ 	.word	0x0000eaa0


	//   ....[55]....
        /*0848*/ 	.word	0x0000eb30


	//   ....[56]....
        /*084c*/ 	.word	0x0000fb80


	//   ....[57]....
        /*0850*/ 	.word	0x00010880


	//   ....[58]....
        /*0854*/ 	.word	0x000108b0


	//   ....[59]....
        /*0858*/ 	.word	0x000108d0


	//   ....[60]....
        /*085c*/ 	.word	0x00010980


	//   ....[61]....
        /*0860*/ 	.word	0x00010990


	//   ....[62]....
        /*0864*/ 	.word	0x00010a40


	//   ....[63]....
        /*0868*/ 	.word	0x00010a50


	//   ....[64]....
        /*086c*/ 	.word	0x00010b00


	//   ....[65]....
        /*0870*/ 	.word	0x00010b10


	//   ....[66]....
        /*0874*/ 	.word	0x00010bc0


	//   ....[67]....
        /*0878*/ 	.word	0x00010bd0


	//   ....[68]....
        /*087c*/ 	.word	0x00010c80


	//   ....[69]....
        /*0880*/ 	.word	0x00010c90


	//   ....[70]....
        /*0884*/ 	.word	0x00010d40


	//   ....[71]....
        /*0888*/ 	.word	0x00010d50


	//   ....[72]....
        /*088c*/ 	.word	0x00010da0


	//   ....[73]....
        /*0890*/ 	.word	0x000145d0


	//   ....[74]....
        /*0894*/ 	.word	0x00014600


	//   ....[75]....
        /*0898*/ 	.word	0x00014640


	//   ....[76]....
        /*089c*/ 	.word	0x00014670


	//   ....[77]....
        /*08a0*/ 	.word	0x000146a0


	//   ....[78]....
        /*08a4*/ 	.word	0x000146d0


	//   ....[79]....
        /*08a8*/ 	.word	0x00014700


	//   ....[80]....
        /*08ac*/ 	.word	0x00014730


	//   ....[81]....
        /*08b0*/ 	.word	0x000148c0


	//   ....[82]....
        /*08b4*/ 	.word	0x000148f0


	//   ....[83]....
        /*08b8*/ 	.word	0x00014920


	//   ....[84]....
        /*08bc*/ 	.word	0x00014950


	//   ....[85]....
        /*08c0*/ 	.word	0x00014980


	//   ....[86]....
        /*08c4*/ 	.word	0x000149b0


	//   ....[87]....
        /*08c8*/ 	.word	0x00014a70


	//   ....[88]....
        /*08cc*/ 	.word	0x00014a90


	//   ....[89]....
        /*08d0*/ 	.word	0x00014b00


	//   ....[90]....
        /*08d4*/ 	.word	0x00014f90


	//   ....[91]....
        /*08d8*/ 	.word	0x000154b0


	//   ....[92]....
        /*08dc*/ 	.word	0x00015680


	//   ....[93]....
        /*08e0*/ 	.word	0x000156d0


	//   ....[94]....
        /*08e4*/ 	.word	0x00015810


	//   ....[95]....
        /*08e8*/ 	.word	0x00015860


	//   ....[96]....
        /*08ec*/ 	.word	0x000159a0


	//   ....[97]....
        /*08f0*/ 	.word	0x000159f0


	//   ....[98]....
        /*08f4*/ 	.word	0x00015b30


	//   ....[99]....
        /*08f8*/ 	.word	0x00015b80


	//   ....[100]....
        /*08fc*/ 	.word	0x00015cc0


	//   ....[101]....
        /*0900*/ 	.word	0x00015d10


	//   ....[102]....
        /*0904*/ 	.word	0x00015e50


	//   ....[103]....
        /*0908*/ 	.word	0x00015ea0


	//   ....[104]....
        /*090c*/ 	.word	0x00015fc0


	//   ....[105]....
        /*0910*/ 	.word	0x00016030


	//   ....[106]....
        /*0914*/ 	.word	0x00016150


	//   ....[107]....
        /*0918*/ 	.word	0x000161a0


	//   ....[108]....
        /*091c*/ 	.word	0x000164d0


	//   ....[109]....
        /*0920*/ 	.word	0x00016570


	//   ....[110]....
        /*0924*/ 	.word	0x000166a0


	//   ....[111]....
        /*0928*/ 	.word	0x00016720


	//   ....[112]....
        /*092c*/ 	.word	0x000167a0


	//   ....[113]....
        /*0930*/ 	.word	0x00016820


	//   ....[114]....
        /*0934*/ 	.word	0x000168a0


	//   ....[115]....
        /*0938*/ 	.word	0x00016930


	//   ....[116]....
        /*093c*/ 	.word	0x000169d0


	//   ....[117]....
        /*0940*/ 	.word	0x00016a80


	//   ....[118]....
        /*0944*/ 	.word	0x00016b00


	//   ....[119]....
        /*0948*/ 	.word	0x00016b80


	//   ....[120]....
        /*094c*/ 	.word	0x00016c00


	//   ....[121]....
        /*0950*/ 	.word	0x00016c90


	//   ....[122]....
        /*0954*/ 	.word	0x00016d10


	//   ....[123]....
        /*0958*/ 	.word	0x00016db0


	//   ....[124]....
        /*095c*/ 	.word	0x00016e40


	//   ....[125]....
        /*0960*/ 	.word	0x00016f70


	//----- nvinfo : EIATTR_REG_RECONFIG
	.align		4
.L_153:
        /*0964*/ 	.byte	0x01, 0x54
	.zero		2


	//----- nvinfo : EIATTR_SYSCALL_OFFSETS
	.align		4
        /*0968*/ 	.byte	0x04, 0x46
        /*096a*/ 	.short	(.L_155 - .L_154)


	//   ....[0]....
.L_154:
        /*096c*/ 	.word	0x000018a0


	//   ....[1]....
        /*0970*/ 	.word	0x0000f760


	//   ....[2]....
        /*0974*/ 	.word	0x0000f8c0


	//   ....[3]....
        /*0978*/ 	.word	0x0000f9c0


	//   ....[4]....
        /*097c*/ 	.word	0x00010400


	//----- nvinfo : EIATTR_MBARRIER_INSTR_OFFSETS
	.align		4
.L_155:
        /*0980*/ 	.byte	0x04, 0x39
        /*0982*/ 	.short	(.L_157 - .L_156)


	//   ....[0]....
.L_156:
        /*0984*/ 	.word	0x00000270
        /*0988*/ 	.word	0x000000ff
        /*098c*/ 	.word	0x00038800
        /*0990*/ 	.short	0x0100
        /*0992*/ 	.byte	0x08
	.zero		1


	//   ....[1]....
        /*0994*/ 	.word	0x00000280
        /*0998*/ 	.word	0x000000ff
        /*099c*/ 	.word	0x00038820
        /*09a0*/ 	.short	0x0100
        /*09a2*/ 	.byte	0x08
	.zero		1


	//   ....[2]....
        /*09a4*/ 	.word	0x00000370
        /*09a8*/ 	.word	0x000000ff
        /*09ac*/ 	.word	0x00038830
        /*09b0*/ 	.short	0x0100
        /*09b2*/ 	.byte	0x08
	.zero		1


	//   ....[3]....
        /*09b4*/ 	.word	0x00000380
        /*09b8*/ 	.word	0x000000ff
        /*09bc*/ 	.word	0x00038840
        /*09c0*/ 	.short	0x0100
        /*09c2*/ 	.byte	0x08
	.zero		1


	//   ....[4]....
        /*09c4*/ 	.word	0x00000390
        /*09c8*/ 	.word	0x000000ff
        /*09cc*/ 	.word	0x00038838
        /*09d0*/ 	.short	0x0100
        /*09d2*/ 	.byte	0x08
	.zero		1


	//   ....[5]....
        /*09d4*/ 	.word	0x000003a0
        /*09d8*/ 	.word	0x000000ff
        /*09dc*/ 	.word	0x00038848
        /*09e0*/ 	.short	0x0100
        /*09e2*/ 	.byte	0x08
	.zero		1


	//   ....[6]....
        /*09e4*/ 	.word	0x000004d0
        /*09e8*/ 	.word	0x000000ff
        /*09ec*/ 	.word	0x00038850
        /*09f0*/ 	.short	0x0100
        /*09f2*/ 	.byte	0x08
	.zero		1


	//   ....[7]....
        /*09f4*/ 	.word	0x000004e0
        /*09f8*/ 	.word	0x000000ff
        /*09fc*/ 	.word	0x00038860
        /*0a00*/ 	.short	0x0100
        /*0a02*/ 	.byte	0x08
	.zero		1


	//   ....[8]....
        /*0a04*/ 	.word	0x000004f0
        /*0a08*/ 	.word	0x000000ff
        /*0a0c*/ 	.word	0x00038858
        /*0a10*/ 	.short	0x0100
        /*0a12*/ 	.byte	0x08
	.zero		1


	//   ....[9]....
        /*0a14*/ 	.word	0x00000500
        /*0a18*/ 	.word	0x000000ff
        /*0a1c*/ 	.word	0x00038868
        /*0a20*/ 	.short	0x0100
        /*0a22*/ 	.byte	0x08
	.zero		1


	//   ....[10]....
        /*0a24*/ 	.word	0x000005f0
        /*0a28*/ 	.word	0x000000ff
        /*0a2c*/ 	.word	0x00038870
        /*0a30*/ 	.short	0x0100
        /*0a32*/ 	.byte	0x06
	.zero		1


	//   ....[11]....
        /*0a34*/ 	.word	0x00000600
        /*0a38*/ 	.word	0x000000ff
        /*0a3c*/ 	.word	0x00038880
        /*0a40*/ 	.short	0x0100
        /*0a42*/ 	.byte	0x06
	.zero		1


	//   ....[12]....
        /*0a44*/ 	.word	0x00000610
        /*0a48*/ 	.word	0x000000ff
        /*0a4c*/ 	.word	0x00038878
        /*0a50*/ 	.short	0x0100
        /*0a52*/ 	.byte	0x06
	.zero		1


	//   ....[13]....
        /*0a54*/ 	.word	0x00000620
        /*0a58*/ 	.word	0x000000ff
        /*0a5c*/ 	.word	0x00038888
        /*0a60*/ 	.short	0x0100
        /*0a62*/ 	.byte	0x06
	.zero		1


	//   ....[14]....
        /*0a64*/ 	.word	0x00000750
        /*0a68*/ 	.word	0x000000ff
        /*0a6c*/ 	.word	0x00038890
        /*0a70*/ 	.short	0x0100
        /*0a72*/ 	.byte	0x08
	.zero		1


	//   ....[15]....
        /*0a74*/ 	.word	0x00000760
        /*0a78*/ 	.word	0x000000ff
        /*0a7c*/ 	.word	0x000388a0
        /*0a80*/ 	.short	0x0100
        /*0a82*/ 	.byte	0x08
	.zero		1


	//   ....[16]....
        /*0a84*/ 	.word	0x00000770
        /*0a88*/ 	.word	0x000000ff
        /*0a8c*/ 	.word	0x00038898
        /*0a90*/ 	.short	0x0100
        /*0a92*/ 	.byte	0x08
	.zero		1


	//   ....[17]....
        /*0a94*/ 	.word	0x00000780
        /*0a98*/ 	.word	0x000000ff
        /*0a9c*/ 	.word	0x000388a8
        /*0aa0*/ 	.short	0x0100
        /*0aa2*/ 	.byte	0x08
	.zero		1


	//   ....[18]....
        /*0aa4*/ 	.word	0x000008b0
        /*0aa8*/ 	.word	0x000000ff
        /*0aac*/ 	.word	0x000388b0
        /*0ab0*/ 	.short	0x0100
        /*0ab2*/ 	.byte	0x08
	.zero		1


	//   ....[19]....
        /*0ab4*/ 	.word	0x000008c0
        /*0ab8*/ 	.word	0x000000ff
        /*0abc*/ 	.word	0x000388c0
        /*0ac0*/ 	.short	0x0100
        /*0ac2*/ 	.byte	0x08
	.zero		1


	//   ....[20]....
        /*0ac4*/ 	.word	0x000008d0
        /*0ac8*/ 	.word	0x000000ff
        /*0acc*/ 	.word	0x000388b8
        /*0ad0*/ 	.short	0x0100
        /*0ad2*/ 	.byte	0x08
	.zero		1


	//   ....[21]....
        /*0ad4*/ 	.word	0x000008e0
        /*0ad8*/ 	.word	0x000000ff
        /*0adc*/ 	.word	0x000388c8
        /*0ae0*/ 	.short	0x0100
        /*0ae2*/ 	.byte	0x08
	.zero		1


	//   ....[22]....
        /*0ae4*/ 	.word	0x00001970
        /*0ae8*/ 	.word	0x00000005
        /*0aec*/ 	.word	0x00038800
        /*0af0*/ 	.short	0x010a
        /*0af2*/ 	.byte	0x3f
	.zero		1


	//   ....[23]....
        /*0af4*/ 	.word	0x000019e0
        /*0af8*/ 	.word	0x00000000
        /*0afc*/ 	.word	0x00038830
        /*0b00*/ 	.short	0x010a
        /*0b02*/ 	.byte	0x3f
	.zero		1


	//   ....[24]....
        /*0b04*/ 	.word	0x00001a50
        /*0b08*/ 	.word	0x00000000
        /*0b0c*/ 	.word	0x00038830
        /*0b10*/ 	.short	0x010a
        /*0b12*/ 	.byte	0x3f
	.zero		1


	//   ....[25]....
        /*0b14*/ 	.word	0x00004c10
        /*0b18*/ 	.word	0x00000000
        /*0b1c*/ 	.word	0x00000000
        /*0b20*/ 	.short	0x0101
        /*0b22*/ 	.byte	0x3f
	.zero		1


	//   ....[26]....
        /*0b24*/ 	.word	0x00006100
        /*0b28*/ 	.word	0x000000ff
        /*0b2c*/ 	.word	0x00038830
        /*0b30*/ 	.short	0x010a
        /*0b32*/ 	.byte	0x04
	.zero		1


	//   ....[27]....
        /*0b34*/ 	.word	0x00006150
        /*0b38*/ 	.word	0x000000ff
        /*0b3c*/ 	.word	0x00038830
        /*0b40*/ 	.short	0x010a
        /*0b42*/ 	.byte	0x04
	.zero		1


	//   ....[28]....
        /*0b44*/ 	.word	0x000089f0
        /*0b48*/ 	.word	0x000000ff
        /*0b4c*/ 	.word	0x00038850
        /*0b50*/ 	.short	0x010a
        /*0b52*/ 	.byte	0x04
	.zero		1


	//   ....[29]....
        /*0b54*/ 	.word	0x00008a30
        /*0b58*/ 	.word	0x000000ff
        /*0b5c*/ 	.word	0x00038850
        /*0b60*/ 	.short	0x010a
        /*0b62*/ 	.byte	0x04
	.zero		1


	//   ....[30]....
        /*0b64*/ 	.word	0x00009c80
        /*0b68*/ 	.word	0x000000ff
        /*0b6c*/ 	.word	0x00000000
        /*0b70*/ 	.short	0x0101
        /*0b72*/ 	.byte	0x06
	.zero		1


	//   ....[31]....
        /*0b74*/ 	.word	0x00009ca0
        /*0b78*/ 	.word	0x000000ff
        /*0b7c*/ 	.word	0x00000000
        /*0b80*/ 	.short	0x0101
        /*0b82*/ 	.byte	0x04
	.zero		1


	//   ....[32]....
        /*0b84*/ 	.word	0x0000a710
        /*0b88*/ 	.word	0x0000000b
        /*0b8c*/ 	.word	0x00038850
        /*0b90*/ 	.short	0x010a
        /*0b92*/ 	.byte	0x3f
	.zero		1


	//   ....[33]....
        /*0b94*/ 	.word	0x0000a750
        /*0b98*/ 	.word	0x0000000b
        /*0b9c*/ 	.word	0x00038850
        /*0ba0*/ 	.short	0x010a
        /*0ba2*/ 	.byte	0x3f
	.zero		1


	//   ....[34]....
        /*0ba4*/ 	.word	0x0000ac40
        /*0ba8*/ 	.word	0x0000000b
        /*0bac*/ 	.word	0x00000000
        /*0bb0*/ 	.short	0x0101
        /*0bb2*/ 	.byte	0x3f
	.zero		1


	//   ....[35]....
        /*0bb4*/ 	.word	0x0000cf90
        /*0bb8*/ 	.word	0x00000098
        /*0bbc*/ 	.word	0x00000000
        /*0bc0*/ 	.short	0x0101
        /*0bc2*/ 	.byte	0x3f
	.zero		1


	//   ....[36]....
        /*0bc4*/ 	.word	0x0000fe10
        /*0bc8*/ 	.word	0x00000000
        /*0bcc*/ 	.word	0x00038840
        /*0bd0*/ 	.short	0x010a
        /*0bd2*/ 	.byte	0x3f
	.zero		1


	//   ....[37]....
        /*0bd4*/ 	.word	0x00010f00
        /*0bd8*/ 	.word	0x00000009
        /*0bdc*/ 	.word	0x00038800
        /*0be0*/ 	.short	0x0107
        /*0be2*/ 	.byte	0x3f
	.zero		1


	//   ....[38]....
        /*0be4*/ 	.word	0x00011010
        /*0be8*/ 	.word	0x00000002
        /*0bec*/ 	.word	0x00038800
        /*0bf0*/ 	.short	0x0101
        /*0bf2*/ 	.byte	0x3f
	.zero		1


	//   ....[39]....
        /*0bf4*/ 	.word	0x00011030
        /*0bf8*/ 	.word	0x00000002
        /*0bfc*/ 	.word	0x00038820
        /*0c00*/ 	.short	0x010a
        /*0c02*/ 	.byte	0x3f
	.zero		1


	//   ....[40]....
        /*0c04*/ 	.word	0x000113c0
        /*0c08*/ 	.word	0x00000003
        /*0c0c*/ 	.word	0x00038840
        /*0c10*/ 	.short	0x010a
        /*0c12*/ 	.byte	0x3f
	.zero		1


	//   ....[41]....
        /*0c14*/ 	.word	0x00011980
        /*0c18*/ 	.word	0x00000003
        /*0c1c*/ 	.word	0x00000060
        /*0c20*/ 	.short	0x010a
        /*0c22*/ 	.byte	0x3f
	.zero		1


	//   ....[42]....
        /*0c24*/ 	.word	0x000122a0
        /*0c28*/ 	.word	0x00000003
        /*0c2c*/ 	.word	0x00038840
        /*0c30*/ 	.short	0x010a
        /*0c32*/ 	.byte	0x3f
	.zero		1


	//   ....[43]....
        /*0c34*/ 	.word	0x00012860
        /*0c38*/ 	.word	0x00000002
        /*0c3c*/ 	.word	0x00000060
        /*0c40*/ 	.short	0x010a
        /*0c42*/ 	.byte	0x3f
	.zero		1


	//   ....[44]....
        /*0c44*/ 	.word	0x00013090
        /*0c48*/ 	.word	0x00000002
        /*0c4c*/ 	.word	0x00038840
        /*0c50*/ 	.short	0x010a
        /*0c52*/ 	.byte	0x3f
	.zero		1


	//   ....[45]....
        /*0c54*/ 	.word	0x00013650
        /*0c58*/ 	.word	0x00000002
        /*0c5c*/ 	.word	0x00000060
        /*0c60*/ 	.short	0x010a
        /*0c62*/ 	.byte	0x3f
	.zero		1


	//   ....[46]....
        /*0c64*/ 	.word	0x00013e10
        /*0c68*/ 	.word	0x00000002
        /*0c6c*/ 	.word	0x00038860
        /*0c70*/ 	.short	0x010a
        /*0c72*/ 	.byte	0x3f
	.zero		1


	//   ....[47]....
        /*0c74*/ 	.word	0x00014f10
        /*0c78*/ 	.word	0x00000000
        /*0c7c*/ 	.word	0x00038820
        /*0c80*/ 	.short	0x010a
        /*0c82*/ 	.byte	0x3f
	.zero		1


	//   ....[48]....
        /*0c84*/ 	.word	0x000150f0
        /*0c88*/ 	.word	0x00000006
        /*0c8c*/ 	.word	0x00000000
        /*0c90*/ 	.short	0x010a
        /*0c92*/ 	.byte	0x3f
	.zero		1


	//   ....[49]....
        /*0c94*/ 	.word	0x00015160
        /*0c98*/ 	.word	0x00000007
        /*0c9c*/ 	.word	0x00000000
        /*0ca0*/ 	.short	0x010a
        /*0ca2*/ 	.byte	0x3f
	.zero		1


	//   ....[50]....
        /*0ca4*/ 	.word	0x000151d0
        /*0ca8*/ 	.word	0x00000004
        /*0cac*/ 	.word	0x00000000
        /*0cb0*/ 	.short	0x010a
        /*0cb2*/ 	.byte	0x3f
	.zero		1


	//   ....[51]....
        /*0cb4*/ 	.word	0x00015200
        /*0cb8*/ 	.word	0x00000003
        /*0cbc*/ 	.word	0x00000000
        /*0cc0*/ 	.short	0x010a
        /*0cc2*/ 	.byte	0x3f
	.zero		1


	//   ....[52]....
        /*0cc4*/ 	.word	0x00015260
        /*0cc8*/ 	.word	0x00000005
        /*0ccc*/ 	.word	0x00038800
        /*0cd0*/ 	.short	0x010a
        /*0cd2*/ 	.byte	0x3f
	.zero		1


	//   ....[53]....
        /*0cd4*/ 	.word	0x000152b0
        /*0cd8*/ 	.word	0x00000000
        /*0cdc*/ 	.word	0x00038830
        /*0ce0*/ 	.short	0x010a
        /*0ce2*/ 	.byte	0x3f
	.zero		1


	//   ....[54]....
        /*0ce4*/ 	.word	0x00015320
        /*0ce8*/ 	.word	0x00000004
        /*0cec*/ 	.word	0x00038830
        /*0cf0*/ 	.short	0x010a
        /*0cf2*/ 	.byte	0x3f
	.zero		1


	//   ....[55]....
        /*0cf4*/ 	.word	0x00015380
        /*0cf8*/ 	.word	0x00000003
        /*0cfc*/ 	.word	0x00038850
        /*0d00*/ 	.short	0x010a
        /*0d02*/ 	.byte	0x3f
	.zero		1


	//   ....[56]....
        /*0d04*/ 	.word	0x000153d0
        /*0d08*/ 	.word	0x0000000b
        /*0d0c*/ 	.word	0x00038850
        /*0d10*/ 	.short	0x010a
        /*0d12*/ 	.byte	0x3f
	.zero		1


	//   ....[57]....
        /*0d14*/ 	.word	0x00015570
        /*0d18*/ 	.word	0x00000000
        /*0d1c*/ 	.word	0x00038840
        /*0d20*/ 	.short	0x010a
        /*0d22*/ 	.byte	0x3f
	.zero		1


	//   ....[58]....
        /*0d24*/ 	.word	0x000161f0
        /*0d28*/ 	.word	0x00000002
        /*0d2c*/ 	.word	0x00038820
        /*0d30*/ 	.short	0x010a
        /*0d32*/ 	.byte	0x3f
	.zero		1


	//   ....[59]....
        /*0d34*/ 	.word	0x00016240
        /*0d38*/ 	.word	0x00000003
        /*0d3c*/ 	.word	0x00038840
        /*0d40*/ 	.short	0x010a
        /*0d42*/ 	.byte	0x3f
	.zero		1


	//   ....[60]....
        /*0d44*/ 	.word	0x00016290
        /*0d48*/ 	.word	0x00000003
        /*0d4c*/ 	.word	0x00000060
        /*0d50*/ 	.short	0x010a
        /*0d52*/ 	.byte	0x3f
	.zero		1


	//   ....[61]....
        /*0d54*/ 	.word	0x000162e0
        /*0d58*/ 	.word	0x00000003
        /*0d5c*/ 	.word	0x00038840
        /*0d60*/ 	.short	0x010a
        /*0d62*/ 	.byte	0x3f
	.zero		1


	//   ....[62]....
        /*0d64*/ 	.word	0x00016330
        /*0d68*/ 	.word	0x00000002
        /*0d6c*/ 	.word	0x00000060
        /*0d70*/ 	.short	0x010a
        /*0d72*/ 	.byte	0x3f
	.zero		1


	//   ....[63]....
        /*0d74*/ 	.word	0x00016380
        /*0d78*/ 	.word	0x00000002
        /*0d7c*/ 	.word	0x00038840
        /*0d80*/ 	.short	0x010a
        /*0d82*/ 	.byte	0x3f
	.zero		1


	//   ....[64]....
        /*0d84*/ 	.word	0x000163d0
        /*0d88*/ 	.word	0x00000002
        /*0d8c*/ 	.word	0x00000060
        /*0d90*/ 	.short	0x010a
        /*0d92*/ 	.byte	0x3f
	.zero		1


	//   ....[65]....
        /*0d94*/ 	.word	0x00016420
        /*0d98*/ 	.word	0x00000002
        /*0d9c*/ 	.word	0x00038860
        /*0da0*/ 	.short	0x010a
        /*0da2*/ 	.byte	0x3f
	.zero		1


	//   ....[66]....
        /*0da4*/ 	.word	0x00016e90
        /*0da8*/ 	.word	0x00000000
        /*0dac*/ 	.word	0x00038820
        /*0db0*/ 	.short	0x010a
        /*0db2*/ 	.byte	0x3f
	.zero		1


	//   ....[67]....
        /*0db4*/ 	.word	0x00017030
        /*0db8*/ 	.word	0x00000006
        /*0dbc*/ 	.word	0x00000000
        /*0dc0*/ 	.short	0x010a
        /*0dc2*/ 	.byte	0x3f
	.zero		1


	//   ....[68]....
        /*0dc4*/ 	.word	0x00017080
        /*0dc8*/ 	.word	0x00000007
        /*0dcc*/ 	.word	0x00000000
        /*0dd0*/ 	.short	0x010a
        /*0dd2*/ 	.byte	0x3f
	.zero		1


	//   ....[69]....
        /*0dd4*/ 	.word	0x000170d0
        /*0dd8*/ 	.word	0x00000004
        /*0ddc*/ 	.word	0x00000000
        /*0de0*/ 	.short	0x010a
        /*0de2*/ 	.byte	0x3f
	.zero		1


	//----- nvinfo : EIATTR_NUM_MBARRIERS
	.align		4
.L_157:
        /*0de4*/ 	.byte	0x03, 0x38
        /*0de6*/ 	.short	0x0016


	//----- nvinfo : EIATTR_EXIT_INSTR_OFFSETS
	.align		4
        /*0de8*/ 	.byte	0x04, 0x1c
        /*0dea*/ 	.short	(.L_159 - .L_158)


	//   ....[0]....
.L_158:
        /*0dec*/ 	.word	0x00000a50


	//   ....[1]....
        /*0df0*/ 	.word	0x0000e440


	//   ....[2]....
        /*0df4*/ 	.word	0x00015250


	//----- nvinfo : EIATTR_MAX_THREADS
	.align		4
.L_159:
        /*0df8*/ 	.byte	0x04, 0x05
        /*0dfa*/ 	.short	(.L_161 - .L_160)
.L_160:
        /*0dfc*/ 	.word	0x00000180
        /*0e00*/ 	.word	0x00000001
        /*0e04*/ 	.word	0x00000001


	//----- nvinfo : EIATTR_CRS_STACK_SIZE
	.align		4
.L_161:
        /*0e08*/ 	.byte	0x04, 0x1e
        /*0e0a*/ 	.short	(.L_163 - .L_162)
.L_162:
        /*0e0c*/ 	.word	0x00000000


	//----- nvinfo : EIATTR_CBANK_PARAM_SIZE
	.align		4
.L_163:
        /*0e10*/ 	.byte	0x03, 0x19
        /*0e12*/ 	.short	0x0af0


	//----- nvinfo : EIATTR_PARAM_CBANK
	.align		4
        /*0e14*/ 	.byte	0x04, 0x0a
        /*0e16*/ 	.short	(.L_165 - .L_164)
	.align		4
.L_164:
        /*0e18*/ 	.word	index@(.nv.constant0._ZN7cutlass13device_kernelIN5flash11enable_sm90INS1_16FlashAttnFwdSm90INS1_25CollectiveMainloopFwdSm90ILi2EN4cute5tupleIJNS5_1CILi1EEES8_S8_EEENS6_IJNS7_ILi128EEENS7_ILi80EEENS7_ILi256EEEEEELi256ENS_10bfloat16_tEfNS_4arch4Sm90ELb0ELb0ELb1ELb1ELb0ELb0ELb0ELb1ELb1ELb1ELb0ELb0EEENS1_21CollectiveEpilogueFwdINS6_IJSA_SC_SB_EEES9_SE_SG_Li256ELb1ELb1ELb0ELb0EEENS1_36VarlenDynamicPersistentTileSchedulerILi128ELi80ELi256ELi128ELb0ELb1ELb1ELb0ELb1ELb1EEEEEEEEEvNT_6ParamsE)
        /*0e1c*/ 	.short	0x0210
        /*0e1e*/ 	.short	0x0af0


	//----- nvinfo : EIATTR_SW_WAR
	.align		4
.L_165:
        /*0e20*/ 	.byte	0x04, 0x36
        /*0e22*/ 	.short	(.L_167 - .L_166)
.L_166:
        /*0e24*/ 	.word	0x00000008
.L_167:


//--------------------- .nv.info._ZN7cutlass13device_kernelIN5flash11enable_sm90INS1_16FlashAttnFwdSm90INS1_25CollectiveMainloopFwdSm90ILi2EN4cute5tupleIJNS5_1CILi1EEES8_S8_EEENS6_IJNS7_ILi128EEENS7_ILi80EEENS7_ILi256EEEEEELi256ENS_10bfloat16_tEfNS_4arch4Sm90ELb0ELb0ELb1ELb1ELb0ELb1ELb0ELb1ELb1ELb1ELb0ELb0EEENS1_21CollectiveEpilogueFwdINS6_IJSA_SC_SB_EEES9_SE_SG_Li256ELb1ELb1ELb0ELb0EEENS1_36VarlenDynamicPersistentTileSchedulerILi128ELi80ELi256ELi128ELb0ELb1ELb1ELb0ELb1ELb1EEEEEEEEEvNT_6ParamsE --------------------------
	.section	.nv.info._ZN7cutlass13device_kernelIN5flash11enable_sm90INS1_16FlashAttnFwdSm90INS1_25CollectiveMainloopFwdSm90ILi2EN4cute5tupleIJNS5_1CILi1EEES8_S8_EEENS6_IJNS7_ILi128EEENS7_ILi80EEENS7_ILi256EEEEEELi256ENS_10bfloat16_tEfNS_4arch4Sm90ELb0ELb0ELb1ELb1ELb0ELb1ELb0ELb1ELb1ELb1ELb0ELb0EEENS1_21CollectiveEpilogueFwdINS6_IJSA_SC_SB_EEES9_SE_SG_Li256ELb1ELb1ELb0ELb0EEENS1_36VarlenDynamicPersistentTileSchedulerILi128ELi80ELi256ELi128ELb0ELb1ELb1ELb0ELb1ELb1EEEEEEEEEvNT_6ParamsE,"",@"SHT_CUDA_INFO"
	.sectionflags	@""
	.align	4


	//----- nvinfo : EIATTR_CUDA_API_VERSION
	.align		4
        /*0000*/ 	.byte	0x04, 0x37
        /*0002*/ 	.short	(.L_169 - .L_168)
.L_168:
        /*0004*/ 	.word	0x00000082


	//----- nvinfo : EIATTR_KPARAM_INFO
	.align		4
.L_169:
        /*0008*/ 	.byte	0x04, 0x17
        /*000a*/ 	.short	(.L_171 - .L_170)
.L_170:
        /*000c*/ 	.word	0x00000000
        /*0010*/ 	.short	0x0000
        /*0012*/ 	.short	0x0070
        /*0014*/ 	.byte	0x00, 0xf0, 0x01, 0x2a


	//----- nvinfo : EIATTR_SPARSE_MMA_MASK
	.align		4
.L_171:
        /*0018*/ 	.byte	0x03, 0x50
        /*001a*/ 	.short	0x0000


	//----- nvinfo : EIATTR_MAXREG_COUNT
	.align		4
        /*001c*/ 	.byte	0x03, 0x1b
        /*001e*/ 	.short	0x00a8


	//----- nvinfo : EIATTR_NUM_BARRIERS
	.align		4
        /*0020*/ 	.byte	0x02, 0x4c
        /*0022*/ 	.byte	0x10
	.zero		1


	//----- nvinfo : EIATTR_EXTERNS
	.align		4
        /*0024*/ 	.byte	0x04, 0x0f
        /*0026*/ 	.short	(.L_173 - .L_172)


	//   ....[0]....
	.align		4
.L_172:
        /*0028*/ 	.word	index@(__assertfail)


	//----- nvinfo : EIATTR_ANNOTATIONS
	.align		4
.L_173:
        /*002c*/ 	.byte	0x04, 0x55
        /*002e*/ 	.short	(.L_175 - .L_174)


	//   ....[0]....
.L_174:
        /* <DEDUP_REMOVED lines=120> */


	//----- nvinfo : EIATTR_MERCURY_ISA_VERSION
	.align		4
.L_175:
        /*07a0*/ 	.byte	0x03, 0x5f
        /*07a2*/ 	.short	0x0101


	//----- nvinfo : EIATTR_UNUSED_LOAD_BYTE_OFFSET
	.align		4
        /*07a4*/ 	.byte	0x04, 0x44
        /*07a6*/ 	.short	(.L_177 - .L_176)


	//   ....[0]....
.L_176:
        /*07a8*/ 	.word	0x00000a70
        /*07ac*/ 	.word	0x0000fff0


	//   ....[1]....
        /*07b0*/ 	.word	0x0001d880
        /*07b4*/ 	.word	0x0000fff0


	//----- nvinfo : EIATTR_INT_WARP_WIDE_INSTR_OFFSETS
	.align		4
.L_177:
        /*07b8*/ 	.byte	0x04, 0x31
        /*07ba*/ 	.short	(.L_179 - .L_178)


	//   ....[0]....
.L_178:
        /*07bc*/ 	.word	0x00000180


	//   ....[1]....
        /*07c0*/ 	.word	0x000001c0


	//   ....[2]....
        /*07c4*/ 	.word	0x00000280


	//   ....[3]....
        /*07c8*/ 	.word	0x00023300


	//   ....[4]....
        /*07cc*/ 	.word	0x00023370


	//   ....[5]....
        /*07d0*/ 	.word	0x00027aa0


	//   ....[6]....
        /*07d4*/ 	.word	0x00027b10


	//----- nvinfo : EIATTR_COOP_GROUP_MASK_REGIDS
	.align		4
.L_179:
        /*07d8*/ 	.byte	0x04, 0x29
        /*07da*/ 	.short	(.L_181 - .L_180)


	//   ....[0]....
.L_180:
        /*07dc*/ 	.word	0xffffffff


	//   ....[1]....
        /*07e0*/ 	.word	0xffffffff


	//   ....[2]....
        /*07e4*/ 	.word	0xffffffff


	//   ....[3]....
        /*07e8*/ 	.word	0xffffffff


	//   ....[4]....
        /*07ec*/ 	.word	0xffffffff


	//   ....[5]....
        /*07f0*/ 	.word	0xffffffff


	//   ....[6]....
        /*07f4*/ 	.word	0xffffffff


	//   ....[7]....
        /*07f8*/ 	.word	0xffffffff


	//   ....[8]....
        /*07fc*/ 	.word	0xffffffff


	//   ....[9]....
        /*0800*/ 	.word	0xffffffff


	//   ....[10]....
        /*0804*/ 	.word	0xffffffff


	//   ....[11]....
        /*0808*/ 	.word	0xffffffff


	//   ....[12]....
        /*080c*/ 	.word	0xffffffff


	//   ....[13]....
        /*0810*/ 	.word	0xffffffff


	//   ....[14]....
        /*0814*/ 	.word	0xffffffff


	//   ....[15]....
        /*0818*/ 	.word	0xffffffff


	//   ....[16]....
        /*081c*/ 	.word	0xffffffff


	//   ....[17]....
        /*0820*/ 	.word	0xffffffff


	//   ....[18]....
        /*0824*/ 	.word	0xffffffff


	//   ....[19]....
        /*0828*/ 	.word	0xffffffff


	//   ....[20]....
        /*082c*/ 	.word	0xffffffff


	//   ....[21]....
        /*0830*/ 	.word	0xffffffff


	//   ....[22]....
        /*0834*/ 	.word	0xffffffff


	//   ....[23]....
        /*0838*/ 	.word	0xffffffff


	//   ....[24]....
        /*083c*/ 	.word	0xffffffff


	//   ....[25]....
        /*0840*/ 	.word	0xffffffff


	//   ....[26]....
        /*0844*/ 	.word	0xffffffff


	//   ....[27]....
        /*0848*/ 	.word	0xffffffff


	//   ....[28]....
        /*084c*/ 	.word	0xffffffff


	//   ....[29]....
        /*0850*/ 	.word	0xffffffff


	//   ....[30]....
        /*0854*/ 	.word	0xffffffff


	//   ....[31]....
        /*0858*/ 	.word	0xffffffff


	//   ....[32]....
        /*085c*/ 	.word	0xffffffff


	//   ....[33]....
        /*0860*/ 	.word	0xffffffff


	//   ....[34]....
        /*0864*/ 	.word	0xffffffff


	//   ....[35]....
        /*0868*/ 	.word	0xffffffff


	//   ....[36]....
        /*086c*/ 	.word	0xffffffff


	//   ....[37]....
        /*0870*/ 	.word	0xffffffff


	//   ....[38]....
        /*0874*/ 	.word	0xffffffff


	//   ....[39]....
        /*0878*/ 	.word	0xffffffff


	//   ....[40]....
        /*087c*/ 	.word	0xffffffff


	//   ....[41]....
        /*0880*/ 	.word	0xffffffff


	//   ....[42]....
        /*0884*/ 	.word	0xffffffff


	//   ....[43]....
        /*0888*/ 	.word	0xffffffff


	//   ....[44]....
        /*088c*/ 	.word	0xffffffff


	//   ....[45]....
        /*0890*/ 	.word	0xffffffff


	//   ....[46]....
        /*0894*/ 	.word	0xffffffff


	//   ....[47]....
        /*0898*/ 	.word	0xffffffff


	//   ....[48]....
        /*089c*/ 	.word	0xffffffff


	//   ....[49]....
        /*08a0*/ 	.word	0xffffffff


	//   ....[50]....
        /*08a4*/ 	.word	0xffffffff


	//   ....[51]....
        /*08a8*/ 	.word	0xffffffff


	//   ....[52]....
        /*08ac*/ 	.word	0xffffffff


	//   ....[53]....
        /*08b0*/ 	.word	0xffffffff


	//   ....[54]....
        /*08b4*/ 	.word	0xffffffff


	//   ....[55]....
        /*08b8*/ 	.word	0xffffffff


	//   ....[56]....
        /*08bc*/ 	.word	0xffffffff


	//   ....[57]....
        /*08c0*/ 	.word	0xffffffff


	//   ....[58]....
        /*08c4*/ 	.word	0xffffffff


	//   ....[59]....
        /*08c8*/ 	.word	0xffffffff


	//   ....[60]....
        /*08cc*/ 	.word	0xffffffff


	//   ....[61]....
        /*08d0*/ 	.word	0xffffffff


	//   ....[62]....
        /*08d4*/ 	.word	0xffffffff


	//   ....[63]....
        /*08d8*/ 	.word	0xffffffff


	//   ....[64]....
        /*08dc*/ 	.word	0xffffffff


	//   ....[65]....
        /*08e0*/ 	.word	0xffffffff


	//   ....[66]....
        /*08e4*/ 	.word	0xffffffff


	//   ....[67]....
        /*08e8*/ 	.word	0xffffffff


	//   ....[68]....
        /*08ec*/ 	.word	0xffffffff


	//   ....[69]....
        /*08f0*/ 	.word	0xffffffff


	//   ....[70]....
        /*08f4*/ 	.word	0xffffffff


	//   ....[71]....
        /*08f8*/ 	.word	0xffffffff


	//   ....[72]....
        /*08fc*/ 	.word	0xffffffff


	//   ....[73]....
        /*0900*/ 	.word	0xffffffff


	//   ....[74]....
        /*0904*/ 	.word	0xffffffff


	//   ....[75]....
        /*0908*/ 	.word	0xffffffff


	//   ....[76]....
        /*090c*/ 	.word	0xffffffff


	//   ....[77]....
        /*0910*/ 	.word	0xffffffff


	//   ....[78]....
        /*0914*/ 	.word	0xffffffff


	//   ....[79]....
        /*0918*/ 	.word	0xffffffff


	//   ....[80]....
        /*091c*/ 	.word	0xffffffff


	//   ....[81]....
        /*0920*/ 	.word	0xffffffff


	//   ....[82]....
        /*0924*/ 	.word	0xffffffff


	//   ....[83]....
        /*0928*/ 	.word	0xffffffff


	//   ....[84]....
        /*092c*/ 	.word	0xffffffff


	//   ....[85]....
        /*0930*/ 	.word	0xffffffff


	//   ....[86]....
        /*0934*/ 	.word	0xffffffff


	//   ....[87]....
        /*0938*/ 	.word	0xffffffff


	//   ....[88]....
        /*093c*/ 	.word	0xffffffff


	//   ....[89]....
        /*0940*/ 	.word	0xffffffff


	//   ....[90]....
        /*0944*/ 	.word	0xffffffff


	//   ....[91]....
        /*0948*/ 	.word	0xffffffff


	//   ....[92]....
        /*094c*/ 	.word	0xffffffff


	//   ....[93]....
        /*0950*/ 	.word	0xffffffff


	//   ....[94]....
        /*0954*/ 	.word	0xffffffff


	//   ....[95]....
        /*0958*/ 	.word	0xffffffff


	//   ....[96]....
        /*095c*/ 	.word	0xffffffff


	//   ....[97]....
        /*0960*/ 	.word	0xffffffff


	//   ....[98]....
        /*0964*/ 	.word	0xffffffff


	//   ....[99]....
        /*0968*/ 	.word	0xffffffff


	//   ....[100]....
        /*096c*/ 	.word	0x0500000f


	//   ....[101]....
        /*0970*/ 	.word	0x0500000f


	//   ....[102]....
        /*0974*/ 	.word	0x0500000f


	//   ....[103]....
        /*0978*/ 	.word	0x0500000f


	//   ....[104]....
        /*097c*/ 	.word	0x0500000f


	//   ....[105]....
        /*0980*/ 	.word	0x0500000f


	//   ....[106]....
        /*0984*/ 	.word	0x0500000f


	//   ....[107]....
        /*0988*/ 	.word	0x0500000f


	//   ....[108]....
        /*098c*/ 	.word	0x0500000f


	//   ....[109]....
        /*0990*/ 	.word	0x0500000f


	//   ....[110]....
        /*0994*/ 	.word	0x0500000f


	//   ....[111]....
        /*0998*/ 	.word	0x0500000f


	//   ....[112]....
        /*099c*/ 	.word	0x0500000f


	//   ....[113]....
        /*09a0*/ 	.word	0x0500000f


	//   ....[114]....
        /*09a4*/ 	.word	0x0500000f


	//   ....[115]....
        /*09a8*/ 	.word	0x0500000f


	//   ....[116]....
        /*09ac*/ 	.word	0x0500000f


	//   ....[117]....
        /*09b0*/ 	.word	0x0500000f


	//   ....[118]....
        /*09b4*/ 	.word	0x0500000f


	//   ....[119]....
        /*09b8*/ 	.word	0x0500000f


	//   ....[120]....
        /*09bc*/ 	.word	0x0500000f


	//   ....[121]....
        /*09c0*/ 	.word	0x0500000f


	//   ....[122]....
        /*09c4*/ 	.word	0x0500000f


	//   ....[123]....
        /*09c8*/ 	.word	0x0500000f


	//   ....[124]....
        /*09cc*/ 	.word	0x0500000f


	//   ....[125]....
        /*09d0*/ 	.word	0x0500000f


	//   ....[126]....
        /*09d4*/ 	.word	0x0500000f


	//   ....[127]....
        /*09d8*/ 	.word	0x0500000f


	//   ....[128]....
        /*09dc*/ 	.word	0x0500000f


	//   ....[129]....
        /*09e0*/ 	.word	0x0500000f


	//   ....[130]....
        /*09e4*/ 	.word	0x0500000f


	//   ....[131]....
        /*09e8*/ 	.word	0x0500000f


	//   ....[132]....
        /*09ec*/ 	.word	0x0500000f


	//   ....[133]....
        /*09f0*/ 	.word	0x0500000f


	//   ....[134]....
        /*09f4*/ 	.word	0x0500000f


	//   ....[135]....
        /*09f8*/ 	.word	0x0500000f


	//   ....[136]....
        /*09fc*/ 	.word	0x0500000f


	//   ....[137]....
        /*0a00*/ 	.word	0x0500000f


	//   ....[138]....
        /*0a04*/ 	.word	0x0500000f


	//   ....[139]....
        /*0a08*/ 	.word	0x0500000f


	//   ....[140]....
        /*0a0c*/ 	.word	0x0500000f


	//   ....[141]....
        /*0a10*/ 	.word	0x0500000f


	//   ....[142]....
        /*0a14*/ 	.word	0x0500000f


	//   ....[143]....
        /*0a18*/ 	.word	0x0500000f


	//----- nvinfo : EIATTR_COOP_GROUP_INSTR_OFFSETS
	.align		4
.L_181:
        /*0a1c*/ 	.byte	0x04, 0x28
        /*0a1e*/ 	.short	(.L_183 - .L_182)


	//   ....[0]....
.L_182:
        /*0a20*/ 	.word	0x00000060


	//   ....[1]....
        /*0a24*/ 	.word	0x00000190


	//   ....[2]....
        /*0a28*/ 	.word	0x00000290


	//   ....[3]....
        /*0a2c*/ 	.word	0x00000400


	//   ....[4]....
        /*0a30*/ 	.word	0x00000560


	//   ....[5]....
        /*0a34*/ 	.word	0x00000680


	//   ....[6]....
        /*0a38*/ 	.word	0x000007e0


	//   ....[7]....
        /*0a3c*/ 	.word	0x0000b3a0


	//   ....[8]....
        /*0a40*/ 	.word	0x0000b910


	//   ....[9]....
        /*0a44*/ 	.word	0x0000b920


	//   ....[10]....
        /*0a48*/ 	.word	0x0000b930


	//   ....[11]....
        /*0a4c*/ 	.word	0x0000b940


	//   ....[12]....
        /*0a50*/ 	.word	0x0000ebc0


	//   ....[13]....
        /*0a54*/ 	.word	0x0000ebd0


	//   ....[14]....
        /*0a58*/ 	.word	0x0000ebe0


	//   ....[15]....
        /*0a5c*/ 	.word	0x0000ebf0


	//   ....[16]....
        /*0a60*/ 	.word	0x00015ca0


	//   ....[17]....
        /*0a64*/ 	.word	0x00015cc0


	//   ....[18]....
        /*0a68*/ 	.word	0x00015fa0


	//   ....[19]....
        /*0a6c*/ 	.word	0x00015fd0


	//   ....[20]....
        /*0a70*/ 	.word	0x0001b6b0


	//   ....[21]....
        /*0a74*/ 	.word	0x0001b6e0


	//   ....[22]....
        /*0a78*/ 	.word	0x0001ba60


	//   ....[23]....
        /*0a7c*/ 	.word	0x0001bb00


	//   ....[24]....
        /*0a80*/ 	.word	0x0001cde0


	//   ....[25]....
        /*0a84*/ 	.word	0x0001ce60


	//   ....[26]....
        /*0a88*/ 	.word	0x0001ce70


	//   ....[27]....
        /*0a8c*/ 	.word	0x0001cea0


	//   ....[28]....
        /*0a90*/ 	.word	0x0001ead0


	//   ....[29]....
        /*0a94*/ 	.word	0x0001eb10


	//   ....[30]....
        /*0a98*/ 	.word	0x0001ebe0


	//   ....[31]....
        /*0a9c*/ 	.word	0x0001ec40


	//   ....[32]....
        /*0aa0*/ 	.word	0x0001f2c0


	//   ....[33]....
        /*0aa4*/ 	.word	0x0001f300


	//   ....[34]....
        /*0aa8*/ 	.word	0x0001f460


	//   ....[35]....
        /*0aac*/ 	.word	0x0001f480


	//   ....[36]....
        /*0ab0*/ 	.word	0x0001f5d0


	//   ....[37]....
        /*0ab4*/ 	.word	0x0001f5f0


	//   ....[38]....
        /*0ab8*/ 	.word	0x0001f750


	//   ....[39]....
        /*0abc*/ 	.word	0x0001f770


	//   ....[40]....
        /*0ac0*/ 	.word	0x000200c0


	//   ....[41]....
        /*0ac4*/ 	.word	0x000200d0


	//   ....[42]....
        /*0ac8*/ 	.word	0x00020230


	//   ....[43]....
        /*0acc*/ 	.word	0x00020250


	//   ....[44]....
        /*0ad0*/ 	.word	0x000203a0


	//   ....[45]....
        /*0ad4*/ 	.word	0x000203c0


	//   ....[46]....
        /*0ad8*/ 	.word	0x00020520


	//   ....[47]....
        /*0adc*/ 	.word	0x00020540


	//   ....[48]....
        /*0ae0*/ 	.word	0x00020720


	//   ....[49]....
        /*0ae4*/ 	.word	0x00020900


	//   ....[50]....
        /*0ae8*/ 	.word	0x00020930


	//   ....[51]....
        /*0aec*/ 	.word	0x00020960


	//   ....[52]....
        /*0af0*/ 	.word	0x00020990


	//   ....[53]....
        /*0af4*/ 	.word	0x000209c0


	//   ....[54]....
        /*0af8*/ 	.word	0x000209f0


	//   ....[55]....
        /*0afc*/ 	.word	0x00020b70


	//   ....[56]....
        /*0b00*/ 	.word	0x00020ba0


	//   ....[57]....
        /*0b04*/ 	.word	0x00020bd0


	//   ....[58]....
        /*0b08*/ 	.word	0x00020c00


	//   ....[59]....
        /*0b0c*/ 	.word	0x00020c30


	//   ....[60]....
        /*0b10*/ 	.word	0x00020c60


	//   ....[61]....
        /*0b14*/ 	.word	0x00020cf0


	//   ....[62]....
        /*0b18*/ 	.word	0x00020d20


	//   ....[63]....
        /*0b1c*/ 	.word	0x00020db0


	//   ....[64]....
        /*0b20*/ 	.word	0x00021990


	//   ....[65]....
        /*0b24*/ 	.word	0x00023930


	//   ....[66]....
        /*0b28*/ 	.word	0x000246a0


	//   ....[67]....
        /*0b2c*/ 	.word	0x000246b0


	//   ....[68]....
        /*0b30*/ 	.word	0x00024780


	//   ....[69]....
        /*0b34*/ 	.word	0x00024790


	//   ....[70]....
        /*0b38*/ 	.word	0x00024840


	//   ....[71]....
        /*0b3c*/ 	.word	0x00024850


	//   ....[72]....
        /*0b40*/ 	.word	0x00024900


	//   ....[73]....
        /*0b44*/ 	.word	0x00024910


	//   ....[74]....
        /*0b48*/ 	.word	0x000249c0


	//   ....[75]....
        /*0b4c*/ 	.word	0x000249d0


	//   ....[76]....
        /*0b50*/ 	.word	0x00024a80


	//   ....[77]....
        /*0b54*/ 	.word	0x00024a90


	//   ....[78]....
        /*0b58*/ 	.word	0x00024b40


	//   ....[79]....
        /*0b5c*/ 	.word	0x00024b50


	//   ....[80]....
        /*0b60*/ 	.word	0x00024ba0


	//   ....[81]....
        /*0b64*/ 	.word	0x00024bf0


	//   ....[82]....
        /*0b68*/ 	.word	0x000283e0


	//   ....[83]....
        /*0b6c*/ 	.word	0x00028410


	//   ....[84]....
        /*0b70*/ 	.word	0x00028450


	//   ....[85]....
        /*0b74*/ 	.word	0x00028480


	//   ....[86]....
        /*0b78*/ 	.word	0x000284b0


	//   ....[87]....
        /*0b7c*/ 	.word	0x000284e0


	//   ....[88]....
        /*0b80*/ 	.word	0x00028510


	//   ....[89]....
        /*0b84*/ 	.word	0x00028540


	//   ....[90]....
        /*0b88*/ 	.word	0x000286d0


	//   ....[91]....
        /*0b8c*/ 	.word	0x00028700


	//   ....[92]....
        /*0b90*/ 	.word	0x00028730


	//   ....[93]....
        /*0b94*/ 	.word	0x00028760


	//   ....[94]....
        /*0b98*/ 	.word	0x00028790


	//   ....[95]....
        /*0b9c*/ 	.word	0x000287c0


	//   ....[96]....
        /*0ba0*/ 	.word	0x00028880


	//   ....[97]....
        /*0ba4*/ 	.word	0x000288a0


	//   ....[98]....
        /*0ba8*/ 	.word	0x00028910


	//   ....[99]....
        /*0bac*/ 	.word	0x00028da0


	//   ....[100]....
        /*0bb0*/ 	.word	0x000291e0


	//   ....[101]....
        /*0bb4*/ 	.word	0x00029270


	//   ....[102]....
        /*0bb8*/ 	.word	0x000292c0


	//   ....[103]....
        /*0bbc*/ 	.word	0x00029310


	//   ....[104]....
        /*0bc0*/ 	.word	0x000293f0


	//   ....[105]....
        /*0bc4*/ 	.word	0x00029480


	//   ....[106]....
        /*0bc8*/ 	.word	0x000294d0


	//   ....[107]....
        /*0bcc*/ 	.word	0x00029520


	//   ....[108]....
        /*0bd0*/ 	.word	0x00029780


	//   ....[109]....
        /*0bd4*/ 	.word	0x00029a70


	//   ....[110]....
        /*0bd8*/ 	.word	0x00029be0


	//   ....[111]....
        /*0bdc*/ 	.word	0x00029c30


	//   ....[112]....
        /*0be0*/ 	.word	0x00029de0


	//   ....[113]....
        /*0be4*/ 	.word	0x00029e30


	//   ....[114]....
        /*0be8*/ 	.word	0x00029f70


	//   ....[115]....
        /*0bec*/ 	.word	0x00029fc0


	//   ....[116]....
        /*0bf0*/ 	.word	0x0002a100


	//   ....[117]....
        /*0bf4*/ 	.word	0x0002a150


	//   ....[118]....
        /*0bf8*/ 	.word	0x0002a290


	//   ....[119]....
        /*0bfc*/ 	.word	0x0002a2e0


	//   ....[120]....
        /*0c00*/ 	.word	0x0002a420


	//   ....[121]....
        /*0c04*/ 	.word	0x0002a470


	//   ....[122]....
        /*0c08*/ 	.word	0x0002a590


	//   ....[123]....
        /*0c0c*/ 	.word	0x0002a600


	//   ....[124]....
        /*0c10*/ 	.word	0x0002a720


	//   ....[125]....
        /*0c14*/ 	.word	0x0002a770


	//   ....[126]....
        /*0c18*/ 	.word	0x0002aaa0


	//   ....[127]....
        /*0c1c*/ 	.word	0x0002ab40


	//   ....[128]....
        /*0c20*/ 	.word	0x0002ac70


	//   ....[129]....
        /*0c24*/ 	.word	0x0002acf0


	//   ....[130]....
        /*0c28*/ 	.word	0x0002ad70


	//   ....[131]....
        /*0c2c*/ 	.word	0x0002adf0


	//   ....[132]....
        /*0c30*/ 	.word	0x0002ae70


	//   ....[133]....
        /*0c34*/ 	.word	0x0002af00


	//   ....[134]....
        /*0c38*/ 	.word	0x0002afa0


	//   ....[135]....
        /*0c3c*/ 	.word	0x0002b050


	//   ....[136]....
        /*0c40*/ 	.word	0x0002b0d0


	//   ....[137]....
        /*0c44*/ 	.word	0x0002b150


	//   ....[138]....
        /*0c48*/ 	.word	0x0002b1d0


	//   ....[139]....
        /*0c4c*/ 	.word	0x0002b260


	//   ....[140]....
        /*0c50*/ 	.word	0x0002b2e0


	//   ....[141]....
        /*0c54*/ 	.word	0x0002b380


	//   ....[142]....
        /*0c58*/ 	.word	0x0002b410


	//   ....[143]....
        /*0c5c*/ 	.word	0x0002b540


	//----- nvinfo : EIATTR_REG_RECONFIG
	.align		4
.L_183:
        /*0c60*/ 	.byte	0x01, 0x54
	.zero		2


	//----- nvinfo : EIATTR_SYSCALL_OFFSETS
	.align		4
        /*0c64*/ 	.byte	0x04, 0x46
        /*0c66*/ 	.short	(.L_185 - .L_184)


	//   ....[0]....
.L_184:
        /*0c68*/ 	.word	0x00001b00


	//   ....[1]....
        /*0c6c*/ 	.word	0x00001c50


	//   ....[2]....
        /*0c70*/ 	.word	0x0000b520


	//   ....[3]....
        /*0c74*/ 	.word	0x0000b880


	//   ....[4]....
        /*0c78*/ 	.word	0x00023510


	//   ....[5]....
        /*0c7c*/ 	.word	0x00023670


	//   ....[6]....
        /*0c80*/ 	.word	0x00023770


	//   ....[7]....
        /*0c84*/ 	.word	0x000241f0


	//----- nvinfo : EIATTR_MBARRIER_INSTR_OFFSETS
	.align		4
.L_185:
        /*0c88*/ 	.byte	0x04, 0x39
        /*0c8a*/ 	.short	(.L_187 - .L_186)


	//   ....[0]....
.L_186:
        /*0c8c*/ 	.word	0x000002b0
        /*0c90*/ 	.word	0x000000ff
        /*0c94*/ 	.word	0x00038800
        /*0c98*/ 	.short	0x0100
        /*0c9a*/ 	.byte	0x08
	.zero		1


	//   ....[1]....
        /*0c9c*/ 	.word	0x000002c0
        /*0ca0*/ 	.word	0x000000ff
        /*0ca4*/ 	.word	0x00038820
        /*0ca8*/ 	.short	0x0100
        /*0caa*/ 	.byte	0x08
	.zero		1


	//   ....[2]....
        /*0cac*/ 	.word	0x000003b0
        /*0cb0*/ 	.word	0x000000ff
        /*0cb4*/ 	.word	0x00038830
        /*0cb8*/ 	.short	0x0100
        /*0cba*/ 	.byte	0x08
	.zero		1


	//   ....[3]....
        /*0cbc*/ 	.word	0x000003c0
        /*0cc0*/ 	.word	0x000000ff
        /*0cc4*/ 	.word	0x00038840
        /*0cc8*/ 	.short	0x0100
        /*0cca*/ 	.byte	0x08
	.zero		1


	//   ....[4]....
        /*0ccc*/ 	.word	0x000003d0
        /*0cd0*/ 	.word	0x000000ff
        /*0cd4*/ 	.word	0x00038838
        /*0cd8*/ 	.short	0x0100
        /*0cda*/ 	.byte	0x08
	.zero		1


	//   ....[5]....
        /*0cdc*/ 	.word	0x000003e0
        /*0ce0*/ 	.word	0x000000ff
        /*0ce4*/ 	.word	0x00038848
        /*0ce8*/ 	.short	0x0100
        /*0cea*/ 	.byte	0x08
	.zero		1


	//   ....[6]....
        /*0cec*/ 	.word	0x00000510
        /*0cf0*/ 	.word	0x000000ff
        /*0cf4*/ 	.word	0x00038850
        /*0cf8*/ 	.short	0x0100
        /*0cfa*/ 	.byte	0x08
	.zero		1


	//   ....[7]....
        /*0cfc*/ 	.word	0x00000520
        /*0d00*/ 	.word	0x000000ff
        /*0d04*/ 	.word	0x00038860
        /*0d08*/ 	.short	0x0100
        /*0d0a*/ 	.byte	0x08
	.zero		1


	//   ....[8]....
        /*0d0c*/ 	.word	0x00000530
        /*0d10*/ 	.word	0x000000ff
        /*0d14*/ 	.word	0x00038858
        /*0d18*/ 	.short	0x0100
        /*0d1a*/ 	.byte	0x08
	.zero		1


	//   ....[9]....
        /*0d1c*/ 	.word	0x00000540
        /*0d20*/ 	.word	0x000000ff
        /*0d24*/ 	.word	0x00038868
        /*0d28*/ 	.short	0x0100
        /*0d2a*/ 	.byte	0x08
	.zero		1


	//   ....[10]....
        /*0d2c*/ 	.word	0x00000630
        /*0d30*/ 	.word	0x000000ff
        /*0d34*/ 	.word	0x00038870
        /*0d38*/ 	.short	0x0100
        /*0d3a*/ 	.byte	0x06
	.zero		1


	//   ....[11]....
        /*0d3c*/ 	.word	0x00000640
        /*0d40*/ 	.word	0x000000ff
        /*0d44*/ 	.word	0x00038880
        /*0d48*/ 	.short	0x0100
        /*0d4a*/ 	.byte	0x06
	.zero		1


	//   ....[12]....
        /*0d4c*/ 	.word	0x00000650
        /*0d50*/ 	.word	0x000000ff
        /*0d54*/ 	.word	0x00038878
        /*0d58*/ 	.short	0x0100
        /*0d5a*/ 	.byte	0x06
	.zero		1


	//   ....[13]....
        /*0d5c*/ 	.word	0x00000660
        /*0d60*/ 	.word	0x000000ff
        /*0d64*/ 	.word	0x00038888
        /*0d68*/ 	.short	0x0100
        /*0d6a*/ 	.byte	0x06
	.zero		1


	//   ....[14]....
        /*0d6c*/ 	.word	0x00000790
        /*0d70*/ 	.word	0x000000ff
        /*0d74*/ 	.word	0x00038890
        /*0d78*/ 	.short	0x0100
        /*0d7a*/ 	.byte	0x08
	.zero		1


	//   ....[15]....
        /*0d7c*/ 	.word	0x000007a0
        /*0d80*/ 	.word	0x000000ff
        /*0d84*/ 	.word	0x000388a0
        /*0d88*/ 	.short	0x0100
        /*0d8a*/ 	.byte	0x08
	.zero		1


	//   ....[16]....
        /*0d8c*/ 	.word	0x000007b0
        /*0d90*/ 	.word	0x000000ff
        /*0d94*/ 	.word	0x00038898
        /*0d98*/ 	.short	0x0100
        /*0d9a*/ 	.byte	0x08
	.zero		1


	//   ....[17]....
        /*0d9c*/ 	.word	0x000007c0
        /*0da0*/ 	.word	0x000000ff
        /*0da4*/ 	.word	0x000388a8
        /*0da8*/ 	.short	0x0100
        /*0daa*/ 	.byte	0x08
	.zero		1


	//   ....[18]....
        /*0dac*/ 	.word	0x000008f0
        /*0db0*/ 	.word	0x000000ff
        /*0db4*/ 	.word	0x000388b0
        /*0db8*/ 	.short	0x0100
        /*0dba*/ 	.byte	0x08
	.zero		1


	//   ....[19]....
        /*0dbc*/ 	.word	0x00000900
        /*0dc0*/ 	.word	0x000000ff
        /*0dc4*/ 	.word	0x000388c0
        /*0dc8*/ 	.short	0x0100
        /*0dca*/ 	.byte	0x08
	.zero		1


	//   ....[20]....
        /*0dcc*/ 	.word	0x00000910
        /*0dd0*/ 	.word	0x000000ff
        /*0dd4*/ 	.word	0x000388b8
        /*0dd8*/ 	.short	0x0100
        /*0dda*/ 	.byte	0x08
	.zero		1


	//   ....[21]....
        /*0ddc*/ 	.word	0x00000920
        /*0de0*/ 	.word	0x000000ff
        /*0de4*/ 	.word	0x000388c8
        /*0de8*/ 	.short	0x0100
        /*0dea*/ 	.byte	0x08
	.zero		1


	//   ....[22]....
        /*0dec*/ 	.word	0x00003870
        /*0df0*/ 	.word	0x00000000
        /*0df4*/ 	.word	0x00038890
        /*0df8*/ 	.short	0x010a
        /*0dfa*/ 	.byte	0x3f
	.zero		1


	//   ....[23]....
        /*0dfc*/ 	.word	0x00006f50
        /*0e00*/ 	.word	0x00000000
        /*0e04*/ 	.word	0x00038890
        /*0e08*/ 	.short	0x010a
        /*0e0a*/ 	.byte	0x3f
	.zero		1


	//   ....[24]....
        /*0e0c*/ 	.word	0x0000a340
        /*0e10*/ 	.word	0x00000000
        /*0e14*/ 	.word	0x00038890
        /*0e18*/ 	.short	0x010a
        /*0e1a*/ 	.byte	0x3f
	.zero		1


	//   ....[25]....
        /*0e1c*/ 	.word	0x0000a790
        /*0e20*/ 	.word	0x00000024
        /*0e24*/ 	.word	0x00000000
        /*0e28*/ 	.short	0x0101
        /*0e2a*/ 	.byte	0x3f
	.zero		1


	//   ....[26]....
        /*0e2c*/ 	.word	0x0000a7d0
        /*0e30*/ 	.word	0x00000000
        /*0e34*/ 	.word	0x000388b0
        /*0e38*/ 	.short	0x010a
        /*0e3a*/ 	.byte	0x3f
	.zero		1


	//   ....[27]....
        /*0e3c*/ 	.word	0x0000ae10
        /*0e40*/ 	.word	0x00000000
        /*0e44*/ 	.word	0x00000000
        /*0e48*/ 	.short	0x0101
        /*0e4a*/ 	.byte	0x3f
	.zero		1


	//   ....[28]....
        /*0e4c*/ 	.word	0x0000b5a0
        /*0e50*/ 	.word	0x00000012
        /*0e54*/ 	.word	0x00038800
        /*0e58*/ 	.short	0x010a
        /*0e5a*/ 	.byte	0x3f
	.zero		1


	//   ....[29]....
        /*0e5c*/ 	.word	0x0000b5f0
        /*0e60*/ 	.word	0x00000012
        /*0e64*/ 	.word	0x00038800
        /*0e68*/ 	.short	0x010a
        /*0e6a*/ 	.byte	0x3f
	.zero		1


	//   ....[30]....
        /*0e6c*/ 	.word	0x0000bdb0
        /*0e70*/ 	.word	0x00000012
        /*0e74*/ 	.word	0x00038800
        /*0e78*/ 	.short	0x010a
        /*0e7a*/ 	.byte	0x3f
	.zero		1


	//   ....[31]....
        /*0e7c*/ 	.word	0x0000ef20
        /*0e80*/ 	.word	0x00000012
        /*0e84*/ 	.word	0x00038800
        /*0e88*/ 	.short	0x010a
        /*0e8a*/ 	.byte	0x3f
	.zero		1


	//   ....[32]....
        /*0e8c*/ 	.word	0x00012250
        /*0e90*/ 	.word	0x00000000
        /*0e94*/ 	.word	0x00038830
        /*0e98*/ 	.short	0x010a
        /*0e9a*/ 	.byte	0x3f
	.zero		1


	//   ....[33]....
        /*0e9c*/ 	.word	0x000122d0
        /*0ea0*/ 	.word	0x00000000
        /*0ea4*/ 	.word	0x00038830
        /*0ea8*/ 	.short	0x010a
        /*0eaa*/ 	.byte	0x3f
	.zero		1


	//   ....[34]....
        /*0eac*/ 	.word	0x000165a0
        /*0eb0*/ 	.word	0x00000000
        /*0eb4*/ 	.word	0x00000000
        /*0eb8*/ 	.short	0x0101
        /*0eba*/ 	.byte	0x3f
	.zero		1


	//   ....[35]....
        /*0ebc*/ 	.word	0x000175b0
        /*0ec0*/ 	.word	0x0000000b
        /*0ec4*/ 	.word	0x00038830
        /*0ec8*/ 	.short	0x010a
        /*0eca*/ 	.byte	0x3f
	.zero		1


	//   ....[36]....
        /*0ecc*/ 	.word	0x00017630
        /*0ed0*/ 	.word	0x0000000b
        /*0ed4*/ 	.word	0x00038830
        /*0ed8*/ 	.short	0x010a
        /*0eda*/ 	.byte	0x3f
	.zero		1


	//   ....[37]....
        /*0edc*/ 	.word	0x0001ad60
        /*0ee0*/ 	.word	0x00000009
        /*0ee4*/ 	.word	0x00038850
        /*0ee8*/ 	.short	0x010a
        /*0eea*/ 	.byte	0x3f
	.zero		1


	//   ....[38]....
        /*0eec*/ 	.word	0x0001adb0
        /*0ef0*/ 	.word	0x00000009
        /*0ef4*/ 	.word	0x00038850
        /*0ef8*/ 	.short	0x010a
        /*0efa*/ 	.byte	0x3f
	.zero		1


	//   ....[39]....
        /*0efc*/ 	.word	0x0001bd30
        /*0f00*/ 	.word	0x000000a4
        /*0f04*/ 	.word	0x00000000
        /*0f08*/ 	.short	0x0101
        /*0f0a*/ 	.byte	0x3f
	.zero		1


	//   ....[40]....
        /*0f0c*/ 	.word	0x0001be50
        /*0f10*/ 	.word	0x00000009
        /*0f14*/ 	.word	0x00000000
        /*0f18*/ 	.short	0x0101
        /*0f1a*/ 	.byte	0x3f
	.zero		1


	//   ....[41]....
        /*0f1c*/ 	.word	0x0001cae0
        /*0f20*/ 	.word	0x00000000
        /*0f24*/ 	.word	0x00038850
        /*0f28*/ 	.short	0x010a
        /*0f2a*/ 	.byte	0x3f
	.zero		1


	//   ....[42]....
        /*0f2c*/ 	.word	0x0001cb80
        /*0f30*/ 	.word	0x00000000
        /*0f34*/ 	.word	0x00038850
        /*0f38*/ 	.short	0x010a
        /*0f3a*/ 	.byte	0x3f
	.zero		1


	//   ....[43]....
        /*0f3c*/ 	.word	0x0001d010
        /*0f40*/ 	.word	0x0000000c
        /*0f44*/ 	.word	0x00000000
        /*0f48*/ 	.short	0x0101
        /*0f4a*/ 	.byte	0x3f
	.zero		1


	//   ....[44]....
        /*0f4c*/ 	.word	0x0001f2f0
        /*0f50*/ 	.word	0x00000000
        /*0f54*/ 	.word	0x00000000
        /*0f58*/ 	.short	0x0101
        /*0f5a*/ 	.byte	0x3f
	.zero		1


	//   ....[45]....
        /*0f5c*/ 	.word	0x00021a80
        /*0f60*/ 	.word	0x00000004
        /*0f64*/ 	.word	0x00038820
        /*0f68*/ 	.short	0x010a
        /*0f6a*/ 	.byte	0x3f
	.zero		1


	//   ....[46]....
        /*0f6c*/ 	.word	0x00021b60
        /*0f70*/ 	.word	0x00000006
        /*0f74*/ 	.word	0x000388a0
        /*0f78*/ 	.short	0x010a
        /*0f7a*/ 	.byte	0x3f
	.zero		1


	//   ....[47]....
        /*0f7c*/ 	.word	0x000220b0
        /*0f80*/ 	.word	0x00000006
        /*0f84*/ 	.word	0x000388c0
        /*0f88*/ 	.short	0x010a
        /*0f8a*/ 	.byte	0x3f
	.zero		1


	//   ....[48]....
        /*0f8c*/ 	.word	0x00022740
        /*0f90*/ 	.word	0x00000006
        /*0f94*/ 	.word	0x000388a0
        /*0f98*/ 	.short	0x010a
        /*0f9a*/ 	.byte	0x3f
	.zero		1


	//   ....[49]....
        /*0f9c*/ 	.word	0x00022c80
        /*0fa0*/ 	.word	0x00000006
        /*0fa4*/ 	.word	0x000388c0
        /*0fa8*/ 	.short	0x010a
        /*0faa*/ 	.byte	0x3f
	.zero		1


	//   ....[50]....
        /*0fac*/ 	.word	0x00023be0
        /*0fb0*/ 	.word	0x00000000
        /*0fb4*/ 	.word	0x00038840
        /*0fb8*/ 	.short	0x010a
        /*0fba*/ 	.byte	0x3f
	.zero		1


	//   ....[51]....
        /*0fbc*/ 	.word	0x00024d10
        /*0fc0*/ 	.word	0x00000009
        /*0fc4*/ 	.word	0x00038800
        /*0fc8*/ 	.short	0x0107
        /*0fca*/ 	.byte	0x3f
	.zero		1


	//   ....[52]....
        /*0fcc*/ 	.word	0x00024e20
        /*0fd0*/ 	.word	0x00000002
        /*0fd4*/ 	.word	0x00038800
        /*0fd8*/ 	.short	0x0101
        /*0fda*/ 	.byte	0x3f
	.zero		1


	//   ....[53]....
        /*0fdc*/ 	.word	0x00024e40
        /*0fe0*/ 	.word	0x00000002
        /*0fe4*/ 	.word	0x00038820
        /*0fe8*/ 	.short	0x010a
        /*0fea*/ 	.byte	0x3f
	.zero		1


	//   ....[54]....
        /*0fec*/ 	.word	0x000251d0
        /*0ff0*/ 	.word	0x00000003
        /*0ff4*/ 	.word	0x00038840
        /*0ff8*/ 	.short	0x010a
        /*0ffa*/ 	.byte	0x3f
	.zero		1


	//   ....[55]....
        /*0ffc*/ 	.word	0x00025790
        /*1000*/ 	.word	0x00000003
        /*1004*/ 	.word	0x00000060
        /*1008*/ 	.short	0x010a
        /*100a*/ 	.byte	0x3f
	.zero		1


	//   ....[56]....
        /*100c*/ 	.word	0x000260b0
        /*1010*/ 	.word	0x00000003
        /*1014*/ 	.word	0x00038840
        /*1018*/ 	.short	0x010a
        /*101a*/ 	.byte	0x3f
	.zero		1


	//   ....[57]....
        /*101c*/ 	.word	0x00026670
        /*1020*/ 	.word	0x00000002
        /*1024*/ 	.word	0x00000060
        /*1028*/ 	.short	0x010a
        /*102a*/ 	.byte	0x3f
	.zero		1


	//   ....[58]....
        /*102c*/ 	.word	0x00026ea0
        /*1030*/ 	.word	0x00000002
        /*1034*/ 	.word	0x00038840
        /*1038*/ 	.short	0x010a
        /*103a*/ 	.byte	0x3f
	.zero		1


	//   ....[59]....
        /*103c*/ 	.word	0x00027460
        /*1040*/ 	.word	0x00000002
        /*1044*/ 	.word	0x00000060
        /*1048*/ 	.short	0x010a
        /*104a*/ 	.byte	0x3f
	.zero		1


	//   ....[60]....
        /*104c*/ 	.word	0x00027c20
        /*1050*/ 	.word	0x00000002
        /*1054*/ 	.word	0x00038860
        /*1058*/ 	.short	0x010a
        /*105a*/ 	.byte	0x3f
	.zero		1


	//   ....[61]....
        /*105c*/ 	.word	0x00028d20
        /*1060*/ 	.word	0x00000000
        /*1064*/ 	.word	0x00038820
        /*1068*/ 	.short	0x010a
        /*106a*/ 	.byte	0x3f
	.zero		1


	//   ....[62]....
        /*106c*/ 	.word	0x00028ed0
        /*1070*/ 	.word	0x00000006
        /*1074*/ 	.word	0x00000000
        /*1078*/ 	.short	0x010a
        /*107a*/ 	.byte	0x3f
	.zero		1


	//   ....[63]....
        /*107c*/ 	.word	0x00028f40
        /*1080*/ 	.word	0x00000007
        /*1084*/ 	.word	0x00000000
        /*1088*/ 	.short	0x010a
        /*108a*/ 	.byte	0x3f
	.zero		1


	//   ....[64]....
        /*108c*/ 	.word	0x00028fb0
        /*1090*/ 	.word	0x00000004
        /*1094*/ 	.word	0x00000000
        /*1098*/ 	.short	0x010a
        /*109a*/ 	.byte	0x3f
	.zero		1


	//   ....[65]....
        /*109c*/ 	.word	0x00028fe0
        /*10a0*/ 	.word	0x00000003
        /*10a4*/ 	.word	0x00000000
        /*10a8*/ 	.short	0x010a
        /*10aa*/ 	.byte	0x3f
	.zero		1


	//   ....[66]....
        /*10ac*/ 	.word	0x00029040
        /*10b0*/ 	.word	0x00000000
        /*10b4*/ 	.word	0x00038890
        /*10b8*/ 	.short	0x010a
        /*10ba*/ 	.byte	0x3f
	.zero		1


	//   ....[67]....
        /*10bc*/ 	.word	0x00029090
        /*10c0*/ 	.word	0x00000000
        /*10c4*/ 	.word	0x00038890
        /*10c8*/ 	.short	0x010a
        /*10ca*/ 	.byte	0x3f
	.zero		1


	//   ....[68]....
        /*10cc*/ 	.word	0x000290e0
        /*10d0*/ 	.word	0x00000000
        /*10d4*/ 	.word	0x00038890
        /*10d8*/ 	.short	0x010a
        /*10da*/ 	.byte	0x3f
	.zero		1


	//   ....[69]....
        /*10dc*/ 	.word	0x00029130
        /*10e0*/ 	.word	0x00000000
        /*10e4*/ 	.word	0x000388b0
        /*10e8*/ 	.short	0x010a
        /*10ea*/ 	.byte	0x3f
	.zero		1


	//   ....[70]....
        /*10ec*/ 	.word	0x00029340
        /*10f0*/ 	.word	0x00000012
        /*10f4*/ 	.word	0x00038800
        /*10f8*/ 	.short	0x010a
        /*10fa*/ 	.byte	0x3f
	.zero		1


	//   ....[71]....
        /*10fc*/ 	.word	0x00029560
        /*1100*/ 	.word	0x00000012
        /*1104*/ 	.word	0x00038800
        /*1108*/ 	.short	0x010a
        /*110a*/ 	.byte	0x3f
	.zero		1


	//   ....[72]....
        /*110c*/ 	.word	0x000295b0
        /*1110*/ 	.word	0x00000000
        /*1114*/ 	.word	0x00038830
        /*1118*/ 	.short	0x010a
        /*111a*/ 	.byte	0x3f
	.zero		1


	//   ....[73]....
        /*111c*/ 	.word	0x00029600
        /*1120*/ 	.word	0x0000000b
        /*1124*/ 	.word	0x00038830
        /*1128*/ 	.short	0x010a
        /*112a*/ 	.byte	0x3f
	.zero		1


	//   ....[74]....
        /*112c*/ 	.word	0x00029650
        /*1130*/ 	.word	0x00000009
        /*1134*/ 	.word	0x00038850
        /*1138*/ 	.short	0x010a
        /*113a*/ 	.byte	0x3f
	.zero		1


	//   ....[75]....
        /*113c*/ 	.word	0x000296a0
        /*1140*/ 	.word	0x00000000
        /*1144*/ 	.word	0x00038850
        /*1148*/ 	.short	0x010a
        /*114a*/ 	.byte	0x3f
	.zero		1


	//   ....[76]....
        /*114c*/ 	.word	0x00029850
        /*1150*/ 	.word	0x00000003
        /*1154*/ 	.word	0x00038820
        /*1158*/ 	.short	0x010a
        /*115a*/ 	.byte	0x3f
	.zero		1


	//   ....[77]....
        /*115c*/ 	.word	0x000298a0
        /*1160*/ 	.word	0x00000006
        /*1164*/ 	.word	0x000388a0
        /*1168*/ 	.short	0x010a
        /*116a*/ 	.byte	0x3f
	.zero		1


	//   ....[78]....
        /*116c*/ 	.word	0x000298f0
        /*1170*/ 	.word	0x00000006
        /*1174*/ 	.word	0x000388c0
        /*1178*/ 	.short	0x010a
        /*117a*/ 	.byte	0x3f
	.zero		1


	//   ....[79]....
        /*117c*/ 	.word	0x00029940
        /*1180*/ 	.word	0x00000006
        /*1184*/ 	.word	0x000388a0
        /*1188*/ 	.short	0x010a
        /*118a*/ 	.byte	0x3f
	.zero		1


	//   ....[80]....
        /*118c*/ 	.word	0x00029990
        /*1190*/ 	.word	0x00000006
        /*1194*/ 	.word	0x000388c0
        /*1198*/ 	.short	0x010a
        /*119a*/ 	.byte	0x3f
	.zero		1


	//   ....[81]....
        /*119c*/ 	.word	0x00029b30
        /*11a0*/ 	.word	0x00000000
        /*11a4*/ 	.word	0x00038840
        /*11a8*/ 	.short	0x010a
        /*11aa*/ 	.byte	0x3f
	.zero		1


	//   ....[82]....
        /*11ac*/ 	.word	0x0002a7c0
        /*11b0*/ 	.word	0x00000002
        /*11b4*/ 	.word	0x00038820
        /*11b8*/ 	.short	0x010a
        /*11ba*/ 	.byte	0x3f
	.zero		1


	//   ....[83]....
        /*11bc*/ 	.word	0x0002a810
        /*11c0*/ 	.word	0x00000003
        /*11c4*/ 	.word	0x00038840
        /*11c8*/ 	.short	0x010a
        /*11ca*/ 	.byte	0x3f
	.zero		1


	//   ....[84]....
        /*11cc*/ 	.word	0x0002a860
        /*11d0*/ 	.word	0x00000003
        /*11d4*/ 	.word	0x00000060
        /*11d8*/ 	.short	0x010a
        /*11da*/ 	.byte	0x3f
	.zero		1


	//   ....[85]....
        /*11dc*/ 	.word	0x0002a8b0
        /*11e0*/ 	.word	0x00000003
        /*11e4*/ 	.word	0x00038840
        /*11e8*/ 	.short	0x010a
        /*11ea*/ 	.byte	0x3f
	.zero		1


	//   ....[86]....
        /*11ec*/ 	.word	0x0002a900
        /*11f0*/ 	.word	0x00000002
        /*11f4*/ 	.word	0x00000060
        /*11f8*/ 	.short	0x010a
        /*11fa*/ 	.byte	0x3f
	.zero		1


	//   ....[87]....
        /*11fc*/ 	.word	0x0002a950
        /*1200*/ 	.word	0x00000002
        /*1204*/ 	.word	0x00038840
        /*1208*/ 	.short	0x010a
        /*120a*/ 	.byte	0x3f
	.zero		1


	//   ....[88]....
        /*120c*/ 	.word	0x0002a9a0
        /*1210*/ 	.word	0x00000002
        /*1214*/ 	.word	0x00000060
        /*1218*/ 	.short	0x010a
        /*121a*/ 	.byte	0x3f
	.zero		1


	//   ....[89]....
        /*121c*/ 	.word	0x0002a9f0
        /*1220*/ 	.word	0x00000002
        /*1224*/ 	.word	0x00038860
        /*1228*/ 	.short	0x010a
        /*122a*/ 	.byte	0x3f
	.zero		1


	//   ....[90]....
        /*122c*/ 	.word	0x0002b460
        /*1230*/ 	.word	0x00000000
        /*1234*/ 	.word	0x00038820
        /*1238*/ 	.short	0x010a
        /*123a*/ 	.byte	0x3f
	.zero		1


	//   ....[91]....
        /*123c*/ 	.word	0x0002b600
        /*1240*/ 	.word	0x00000006
        /*1244*/ 	.word	0x00000000
        /*1248*/ 	.short	0x010a
        /*124a*/ 	.byte	0x3f
	.zero		1


	//   ....[92]....
        /*124c*/ 	.word	0x0002b650
        /*1250*/ 	.word	0x00000007
        /*1254*/ 	.word	0x00000000
        /*1258*/ 	.short	0x010a
        /*125a*/ 	.byte	0x3f
	.zero		1


	//   ....[93]....
        /*125c*/ 	.word	0x0002b6a0
        /*1260*/ 	.word	0x00000004
        /*1264*/ 	.word	0x00000000
        /*1268*/ 	.short	0x010a
        /*126a*/ 	.byte	0x3f
	.zero		1


	//----- nvinfo : EIATTR_NUM_MBARRIERS
	.align		4
.L_187:
        /*126c*/ 	.byte	0x03, 0x38
        /*126e*/ 	.short	0x0016


	//----- nvinfo : EIATTR_EXIT_INSTR_OFFSETS
	.align		4
        /*1270*/ 	.byte	0x04, 0x1c
        /*1272*/ 	.short	(.L_189 - .L_188)


	//   ....[0]....
.L_188:
        /*1274*/ 	.word	0x00029030


	//----- nvinfo : EIATTR_MAX_THREADS
	.align		4
.L_189:
        /*1278*/ 	.byte	0x04, 0x05
        /*127a*/ 	.short	(.L_191 - .L_190)
.L_190:
        /*127c*/ 	.word	0x00000180
        /*1280*/ 	.word	0x00000001
        /*1284*/ 	.word	0x00000001


	//----- nvinfo : EIATTR_CRS_STACK_SIZE
	.align		4
.L_191:
        /*1288*/ 	.byte	0x04, 0x1e
        /*128a*/ 	.short	(.L_193 - .L_192)
.L_192:
        /*128c*/ 	.word	0x00000000


	//----- nvinfo : EIATTR_CBANK_PARAM_SIZE
	.align		4
.L_193:
        /*1290*/ 	.byte	0x03, 0x19
        /*1292*/ 	.short	0x0af0


	//----- nvinfo : EIATTR_PARAM_CBANK
	.align		4
        /*1294*/ 	.byte	0x04, 0x0a
        /*1296*/ 	.short	(.L_195 - .L_194)
	.align		4
.L_194:
        /*1298*/ 	.word	index@(.nv.constant0._ZN7cutlass13device_kernelIN5flash11enable_sm90INS1_16FlashAttnFwdSm90INS1_25CollectiveMainloopFwdSm90ILi2EN4cute5tupleIJNS5_1CILi1EEES8_S8_EEENS6_IJNS7_ILi128EEENS7_ILi80EEENS7_ILi256EEEEEELi256ENS_10bfloat16_tEfNS_4arch4Sm90ELb0ELb0ELb1ELb1ELb0ELb1ELb0ELb1ELb1ELb1ELb0ELb0EEENS1_21CollectiveEpilogueFwdINS6_IJSA_SC_SB_EEES9_SE_SG_Li256ELb1ELb1ELb0ELb0EEENS1_36VarlenDynamicPersistentTileSchedulerILi128ELi80ELi256ELi128ELb0ELb1ELb1ELb0ELb1ELb1EEEEEEEEEvNT_6ParamsE)
        /*129c*/ 	.short	0x0210
        /*129e*/ 	.short	0x0af0


	//----- nvinfo : EIATTR_SW_WAR
	.align		4
.L_195:
        /*12a0*/ 	.byte	0x04, 0x36
        /*12a2*/ 	.short	(.L_197 - .L_196)
.L_196:
        /*12a4*/ 	.word	0x00000008
.L_197:


//--------------------- .nv.info._ZN7cutlass13device_kernelIN5flash11enable_sm90INS1_16FlashAttnFwdSm90INS1_25CollectiveMainloopFwdSm90ILi2EN4cute5tupleIJNS5_1CILi1EEES8_S8_EEENS6_IJNS7_ILi128EEENS7_ILi64EEENS7_ILi256EEEEEELi256ENS_10bfloat16_tEfNS_4arch4Sm90ELb0ELb1ELb1ELb0ELb0ELb0ELb0ELb1ELb1ELb1ELb0ELb0EEENS1_21CollectiveEpilogueFwdINS6_IJSA_SC_SB_EEES9_SE_SG_Li256ELb0ELb1ELb0ELb0EEENS1_30DynamicPersistentTileSchedulerILi256ELi128ELb0ELb1ELb1EEEEEEEEEvNT_6ParamsE --------------------------
	.section	.nv.info._ZN7cutlass13device_kernelIN5flash11enable_sm90INS1_16FlashAttnFwdSm90INS1_25CollectiveMainloopFwdSm90ILi2EN4cute5tupleIJNS5_1CILi1EEES8_S8_EEENS6_IJNS7_ILi128EEENS7_ILi64EEENS7_ILi256EEEEEELi256ENS_10bfloat16_tEfNS_4arch4Sm90ELb0ELb1ELb1ELb0ELb0ELb0ELb0ELb1ELb1ELb1ELb0ELb0EEENS1_21CollectiveEpilogueFwdINS6_IJSA_SC_SB_EEES9_SE_SG_Li256ELb0ELb1ELb0ELb0EEENS1_30DynamicPersistentTileSchedulerILi256ELi128ELb0ELb1ELb1EEEEEEEEEvNT_6ParamsE,"",@"SHT_CUDA_INFO"
	.sectionflags	@""
	.align	4


	//----- nvinfo : EIATTR_CUDA_API_VERSION
	.align		4
        /*0000*/ 	.byte	0x04, 0x37
        /*0002*/ 	.short	(.L_199 - .L_198)
.L_198:
        /*0004*/ 	.word	0x00000082


	//----- nvinfo : EIATTR_KPARAM_INFO
	.align		4
.L_199:
        /*0008*/ 	.byte	0x04, 0x17
        /*000a*/ 	.short	(.L_201 - .L_200)
.L_200:
        /*000c*/ 	.word	0x00000000
        /*0010*/ 	.short	0x0000
        /*0012*/ 	.short	0x0070
        /*0014*/ 	.byte	0x00, 0xf0, 0x01, 0x2a


	//----- nvinfo : EIATTR_SPARSE_MMA_MASK
	.align		4
.L_201:
        /*0018*/ 	.byte	0x03, 0x50
        /*001a*/ 	.short	0x0000


	//----- nvinfo : EIATTR_MAXREG_COUNT
	.align		4
        /*001c*/ 	.byte	0x03, 0x1b
        /*001e*/ 	.short	0x00a8


	//----- nvinfo : EIATTR_NUM_BARRIERS
	.align		4
        /*0020*/ 	.byte	0x02, 0x4c
        /*0022*/ 	.byte	0x09
	.zero		1


	//----- nvinfo : EIATTR_EXTERNS
	.align		4
        /*0024*/ 	.byte	0x04, 0x0f
        /*0026*/ 	.short	(.L_203 - .L_202)


	//   ....[0]....
	.align		4
.L_202:
        /*0028*/ 	.word	index@(__assertfail)


	//----- nvinfo : EIATTR_ANNOTATIONS
	.align		4
.L_203:
        /*002c*/ 	.byte	0x04, 0x55
        /*002e*/ 	.short	(.L_205 - .L_204)


	//   ....[0]....
.L_204:
        /* <DEDUP_REMOVED lines=26> */


	//----- nvinfo : EIATTR_MERCURY_ISA_VERSION
	.align		4
.L_205:
        /*01b8*/ 	.byte	0x03, 0x5f
        /*01ba*/ 	.short	0x0101


	//----- nvinfo : EIATTR_INT_WARP_WIDE_INSTR_OFFSETS
	.align		4
        /*01bc*/ 	.byte	0x04, 0x31
        /*01be*/ 	.short	(.L_207 - .L_206)


	//   ....[0]....
.L_206:
        /*01c0*/ 	.word	0x00000130


	//   ....[1]....
        /*01c4*/ 	.word	0x00000170


	//   ....[2]....
        /*01c8*/ 	.word	0x000001e0


	//   ....[3]....
        /*01cc*/ 	.word	0x00010ea0


	//   ....[4]....
        /*01d0*/ 	.word	0x00010f40


	//   ....[5]....
        /*01d4*/ 	.word	0x000151a0


	//   ....[6]....
        /*01d8*/ 	.word	0x00015240


	//----- nvinfo : EIATTR_COOP_GROUP_MASK_REGIDS
	.align		4
.L_207:
        /*01dc*/ 	.byte	0x04, 0x29
        /*01de*/ 	.short	(.L_209 - .L_208)


	//   ....[0]....
.L_208:
        /*01e0*/ 	.word	0xffffffff


	//   ....[1]....
        /*01e4*/ 	.word	0xffffffff


	//   ....[2]....
        /*01e8*/ 	.word	0xffffffff


	//   ....[3]....
        /*01ec*/ 	.word	0xffffffff


	//   ....[4]....
        /*01f0*/ 	.word	0xffffffff


	//   ....[5]....
        /*01f4*/ 	.word	0xffffffff


	//   ....[6]....
        /*01f8*/ 	.word	0xffffffff


	//   ....[7]....
        /*01fc*/ 	.word	0xffffffff


	//   ....[8]....
        /*0200*/ 	.word	0xffffffff


	//   ....[9]....
        /*0204*/ 	.word	0xffffffff


	//   ....[10]....
        /*0208*/ 	.word	0xffffffff


	//   ....[11]....
        /*020c*/ 	.word	0xffffffff


	//   ....[12]....
        /*0210*/ 	.word	0xffffffff


	//   ....[13]....
        /*0214*/ 	.word	0xffffffff


	//   ....[14]....
        /*0218*/ 	.word	0xffffffff


	//   ....[15]....
        /*021c*/ 	.word	0xffffffff


	//   ....[16]....
        /*0220*/ 	.word	0xffffffff


	//   ....[17]....
        /*0224*/ 	.word	0xffffffff


	//   ....[18]....
        /*0228*/ 	.word	0xffffffff


	//   ....[19]....
        /*022c*/ 	.word	0xffffffff


	//   ....[20]....
        /*0230*/ 	.word	0xffffffff


	//   ....[21]....
        /*0234*/ 	.word	0xffffffff


	//   ....[22]....
        /*0238*/ 	.word	0xffffffff


	//   ....[23]....
        /*023c*/ 	.word	0xffffffff


	//   ....[24]....
        /*0240*/ 	.word	0xffffffff


	//   ....[25]....
        /*0244*/ 	.word	0xffffffff


	//   ....[26]....
        /*0248*/ 	.word	0xffffffff


	//   ....[27]....
        /*024c*/ 	.word	0xffffffff


	//   ....[28]....
        /*0250*/ 	.word	0xffffffff


	//   ....[29]....
        /*0254*/ 	.word	0xffffffff


	//   ....[30]....
        /*0258*/ 	.word	0xffffffff


	//   ....[31]....
        /*025c*/ 	.word	0xffffffff


	//   ....[32]....
        /*0260*/ 	.word	0xffffffff


	//   ....[33]....
        /*0264*/ 	.word	0xffffffff


	//   ....[34]....
        /*0268*/ 	.word	0xffffffff


	//   ....[35]....
        /*026c*/ 	.word	0xffffffff


	//   ....[36]....
        /*0270*/ 	.word	0xffffffff


	//   ....[37]....
        /*0274*/ 	.word	0xffffffff


	//   ....[38]....
        /*0278*/ 	.word	0xffffffff


	//   ....[39]....
        /*027c*/ 	.word	0xffffffff


	//   ....[40]....
        /*0280*/ 	.word	0xffffffff


	//   ....[41]....
        /*0284*/ 	.word	0xffffffff


	//   ....[42]....
        /*0288*/ 	.word	0xffffffff


	//   ....[43]....
        /*028c*/ 	.word	0xffffffff


	//   ....[44]....
        /*0290*/ 	.word	0xffffffff


	//   ....[45]....
        /*0294*/ 	.word	0xffffffff


	//   ....[46]....
        /*0298*/ 	.word	0xffffffff


	//   ....[47]....
        /*029c*/ 	.word	0xffffffff


	//   ....[48]....
        /*02a0*/ 	.word	0xffffffff


	//   ....[49]....
        /*02a4*/ 	.word	0xffffffff


	//   ....[50]....
        /*02a8*/ 	.word	0xffffffff


	//   ....[51]....
        /*02ac*/ 	.word	0xffffffff


	//   ....[52]....
        /*02b0*/ 	.word	0xffffffff


	//   ....[53]....
        /*02b4*/ 	.word	0xffffffff


	//   ....[54]....
        /*02b8*/ 	.word	0xffffffff


	//   ....[55]....
        /*02bc*/ 	.word	0xffffffff


	//   ....[56]....
        /*02c0*/ 	.word	0xffffffff


	//   ....[57]....
        /*02c4*/ 	.word	0xffffffff


	//   ....[58]....
        /*02c8*/ 	.word	0xffffffff


	//   ....[59]....
        /*02cc*/ 	.word	0xffffffff


	//   ....[60]....
        /*02d0*/ 	.word	0xffffffff


	//   ....[61]....
        /*02d4*/ 	.word	0xffffffff


	//   ....[62]....
        /*02d8*/ 	.word	0xffffffff


	//   ....[63]....
        /*02dc*/ 	.word	0xffffffff


	//   ....[64]....
        /*02e0*/ 	.word	0xffffffff


	//   ....[65]....
        /*02e4*/ 	.word	0xffffffff


	//   ....[66]....
        /*02e8*/ 	.word	0xffffffff


	//   ....[67]....
        /*02ec*/ 	.word	0xffffffff


	//   ....[68]....
        /*02f0*/ 	.word	0xffffffff


	//   ....[69]....
        /*02f4*/ 	.word	0xffffffff


	//   ....[70]....
        /*02f8*/ 	.word	0xffffffff


	//   ....[71]....
        /*02fc*/ 	.word	0xffffffff


	//   ....[72]....
        /*0300*/ 	.word	0xffffffff


	//   ....[73]....
        /*0304*/ 	.word	0xffffffff


	//   ....[74]....
        /*0308*/ 	.word	0x0500000f


	//   ....[75]....
        /*030c*/ 	.word	0x0500000f


	//   ....[76]....
        /*0310*/ 	.word	0x0500000f


	//   ....[77]....
        /*0314*/ 	.word	0x0500000f


	//   ....[78]....
        /*0318*/ 	.word	0x0500000f


	//   ....[79]....
        /*031c*/ 	.word	0x0500000f


	//   ....[80]....
        /*0320*/ 	.word	0x0500000f


	//   ....[81]....
        /*0324*/ 	.word	0x0500000f


	//   ....[82]....
        /*0328*/ 	.word	0x0500000f


	//   ....[83]....
        /*032c*/ 	.word	0x0500000f


	//   ....[84]....
        /*0330*/ 	.word	0x0500000f


	//   ....[85]....
        /*0334*/ 	.word	0x0500000f


	//   ....[86]....
        /*0338*/ 	.word	0x0500000f


	//   ....[87]....
        /*033c*/ 	.word	0x0500000f


	//   ....[88]....
        /*0340*/ 	.word	0x0500000f


	//   ....[89]....
        /*0344*/ 	.word	0x0500000f


	//   ....[90]....
        /*0348*/ 	.word	0x0500000f


	//   ....[91]....
        /*034c*/ 	.word	0x0500000f


	//   ....[92]....
        /*0350*/ 	.word	0x0500000f


	//----- nvinfo : EIATTR_COOP_GROUP_INSTR_OFFSETS
	.align		4
.L_209:
        /*0354*/ 	.byte	0x04, 0x28
        /*0356*/ 	.short	(.L_211 - .L_210)


	//   ....[0]....
.L_210:
        /*0358*/ 	.word	0x00000060


	//   ....[1]....
        /*035c*/ 	.word	0x00000140


	//   ....[2]....
        /*0360*/ 	.word	0x00000190


	//   ....[3]....
        /*0364*/ 	.word	0x000003c0


	//   ....[4]....
        /*0368*/ 	.word	0x00000520


	//   ....[5]....
        /*036c*/ 	.word	0x00000640


	//   ....[6]....
        /*0370*/ 	.word	0x000007a0


	//   ....[7]....
        /*0374*/ 	.word	0x00001a50


	//   ....[8]....
        /*0378*/ 	.word	0x00002570


	//   ....[9]....
        /*037c*/ 	.word	0x00002e30


	//   ....[10]....
        /*0380*/ 	.word	0x000037b0


	//   ....[11]....
        /*0384*/ 	.word	0x000038c0


	//   ....[12]....
        /*0388*/ 	.word	0x00003c60


	//   ....[13]....
        /*038c*/ 	.word	0x00003cf0


	//   ....[14]....
        /*0390*/ 	.word	0x00005cd0


	//   ....[15]....
        /*0394*/ 	.word	0x00006150


	//   ....[16]....
        /*0398*/ 	.word	0x00006850


	//   ....[17]....
        /*039c*/ 	.word	0x00006950


	//   ....[18]....
        /*03a0*/ 	.word	0x00006c90


	//   ....[19]....
        /*03a4*/ 	.word	0x00006d50


	//   ....[20]....
        /*03a8*/ 	.word	0x00008d80


	//   ....[21]....
        /*03ac*/ 	.word	0x00008e40


	//   ....[22]....
        /*03b0*/ 	.word	0x00009090


	//   ....[23]....
        /*03b4*/ 	.word	0x000090e0


	//   ....[24]....
        /*03b8*/ 	.word	0x0000aad0


	//   ....[25]....
        /*03bc*/ 	.word	0x0000b0d0


	//   ....[26]....
        /*03c0*/ 	.word	0x0000b7b0


	//   ....[27]....
        /*03c4*/ 	.word	0x0000b8b0


	//   ....[28]....
        /*03c8*/ 	.word	0x0000bc40


	//   ....[29]....
        /*03cc*/ 	.word	0x0000bcc0


	//   ....[30]....
        /*03d0*/ 	.word	0x0000cca0


	//   ....[31]....
        /*03d4*/ 	.word	0x0000cce0


	//   ....[32]....
        /*03d8*/ 	.word	0x0000ce20


	//   ....[33]....
        /*03dc*/ 	.word	0x0000ce40


	//   ....[34]....
        /*03e0*/ 	.word	0x0000ea00


	//   ....[35]....
        /*03e4*/ 	.word	0x0000ea30


	//   ....[36]....
        /*03e8*/ 	.word	0x0000eb20


	//   ....[37]....
        /*03ec*/ 	.word	0x0000eb50


	//   ....[38]....
        /*03f0*/ 	.word	0x0000f0f0


	//   ....[39]....
        /*03f4*/ 	.word	0x0000f130


	//   ....[40]....
        /*03f8*/ 	.word	0x0000f280


	//   ....[41]....
        /*03fc*/ 	.word	0x0000f2a0


	//   ....[42]....
        /*0400*/ 	.word	0x0000f3f0


	//   ....[43]....
        /*0404*/ 	.word	0x0000f410


	//   ....[44]....
        /*0408*/ 	.word	0x0000f570


	//   ....[45]....
        /*040c*/ 	.word	0x0000f590


	//   ....[46]....
        /*0410*/ 	.word	0x0000fd40


	//   ....[47]....
        /*0414*/ 	.word	0x0000fd60


	//   ....[48]....
        /*0418*/ 	.word	0x0000feb0


	//   ....[49]....
        /*041c*/ 	.word	0x0000fed0


	//   ....[50]....
        /*0420*/ 	.word	0x00010020


	//   ....[51]....
        /*0424*/ 	.word	0x00010040


	//   ....[52]....
        /*0428*/ 	.word	0x000101a0


	//   ....[53]....
        /*042c*/ 	.word	0x000101c0


	//   ....[54]....
        /*0430*/ 	.word	0x000103d0


	//   ....[55]....
        /*0434*/ 	.word	0x000114c0


	//   ....[56]....
        /*0438*/ 	.word	0x00011fd0


	//   ....[57]....
        /*043c*/ 	.word	0x00012010


	//   ....[58]....
        /*0440*/ 	.word	0x00012030


	//   ....[59]....
        /*0444*/ 	.word	0x000120f0


	//   ....[60]....
        /*0448*/ 	.word	0x00012110


	//   ....[61]....
        /*044c*/ 	.word	0x000121c0


	//   ....[62]....
        /*0450*/ 	.word	0x000121e0


	//   ....[63]....
        /*0454*/ 	.word	0x00012290


	//   ....[64]....
        /*0458*/ 	.word	0x000122b0


	//   ....[65]....
        /*045c*/ 	.word	0x00012360


	//   ....[66]....
        /*0460*/ 	.word	0x00012380


	//   ....[67]....
        /*0464*/ 	.word	0x00012430


	//   ....[68]....
        /*0468*/ 	.word	0x00012450


	//   ....[69]....
        /*046c*/ 	.word	0x00012500


	//   ....[70]....
        /*0470*/ 	.word	0x00012520


	//   ....[71]....
        /*0474*/ 	.word	0x000125c0


	//   ....[72]....
        /*0478*/ 	.word	0x00015970


	//   ....[73]....
        /*047c*/ 	.word	0x00015b60


	//   ....[74]....
        /*0480*/ 	.word	0x000161b0


	//   ....[75]....
        /*0484*/ 	.word	0x00016310


	//   ....[76]....
        /*0488*/ 	.word	0x00016360


	//   ....[77]....
        /*048c*/ 	.word	0x000164e0


	//   ....[78]....
        /*0490*/ 	.word	0x00016530


	//   ....[79]....
        /*0494*/ 	.word	0x00016660


	//   ....[80]....
        /*0498*/ 	.word	0x000166d0


	//   ....[81]....
        /*049c*/ 	.word	0x00016800


	//   ....[82]....
        /*04a0*/ 	.word	0x00016870


	//   ....[83]....
        /*04a4*/ 	.word	0x000169a0


	//   ....[84]....
        /*04a8*/ 	.word	0x00016a10


	//   ....[85]....
        /*04ac*/ 	.word	0x00016b40


	//   ....[86]....
        /*04b0*/ 	.word	0x00016bb0


	//   ....[87]....
        /*04b4*/ 	.word	0x00016ce0


	//   ....[88]....
        /*04b8*/ 	.word	0x00016d50


	//   ....[89]....
        /*04bc*/ 	.word	0x00016e80


	//   ....[90]....
        /*04c0*/ 	.word	0x00016ed0


	//   ....[91]....
        /*04c4*/ 	.word	0x000171f0


	//   ....[92]....
        /*04c8*/ 	.word	0x00017310


	//----- nvinfo : EIATTR_REG_RECONFIG
	.align		4
.L_211:
        /*04cc*/ 	.byte	0x01, 0x54
	.zero		2


	//----- nvinfo : EIATTR_SYSCALL_OFFSETS
	.align		4
        /*04d0*/ 	.byte	0x04, 0x46
        /*04d2*/ 	.short	(.L_213 - .L_212)


	//   ....[0]....
.L_212:
        /*04d4*/ 	.word	0x00001c30


	//   ....[1]....
        /*04d8*/ 	.word	0x000110b0


	//   ....[2]....
        /*04dc*/ 	.word	0x00011200


	//   ....[3]....
        /*04e0*/ 	.word	0x000112f0


	//   ....[4]....
        /*04e4*/ 	.word	0x00011ba0


	//----- nvinfo : EIATTR_MBARRIER_INSTR_OFFSETS
	.align		4
.L_213:
        /*04e8*/ 	.byte	0x04, 0x39
        /*04ea*/ 	.short	(.L_215 - .L_214)


	//   ....[0]....
.L_214:
        /*04ec*/ 	.word	0x00000270
        /*04f0*/ 	.word	0x000000ff
        /*04f4*/ 	.word	0x00030800
        /*04f8*/ 	.short	0x0100
        /*04fa*/ 	.byte	0x08
	.zero		1


	//   ....[1]....
        /*04fc*/ 	.word	0x00000280
        /*0500*/ 	.word	0x000000ff
        /*0504*/ 	.word	0x00030820
        /*0508*/ 	.short	0x0100
        /*050a*/ 	.byte	0x08
	.zero		1


	//   ....[2]....
        /*050c*/ 	.word	0x00000370
        /*0510*/ 	.word	0x000000ff
        /*0514*/ 	.word	0x00030830
        /*0518*/ 	.short	0x0100
        /*051a*/ 	.byte	0x08
	.zero		1


	//   ....[3]....
        /*051c*/ 	.word	0x00000380
        /*0520*/ 	.word	0x000000ff
        /*0524*/ 	.word	0x00030840
        /*0528*/ 	.short	0x0100
        /*052a*/ 	.byte	0x08
	.zero		1


	//   ....[4]....
        /*052c*/ 	.word	0x00000390
        /*0530*/ 	.word	0x000000ff
        /*0534*/ 	.word	0x00030838
        /*0538*/ 	.short	0x0100
        /*053a*/ 	.byte	0x08
	.zero		1


	//   ....[5]....
        /*053c*/ 	.word	0x000003a0
        /*0540*/ 	.word	0x000000ff
        /*0544*/ 	.word	0x00030848
        /*0548*/ 	.short	0x0100
        /*054a*/ 	.byte	0x08
	.zero		1


	//   ....[6]....
        /*054c*/ 	.word	0x000004d0
        /*0550*/ 	.word	0x000000ff
        /*0554*/ 	.word	0x00030850
        /*0558*/ 	.short	0x0100
        /*055a*/ 	.byte	0x08
	.zero		1


	//   ....[7]....
        /*055c*/ 	.word	0x000004e0
        /*0560*/ 	.word	0x000000ff
        /*0564*/ 	.word	0x00030860
        /*0568*/ 	.short	0x0100
        /*056a*/ 	.byte	0x08
	.zero		1


	//   ....[8]....
        /*056c*/ 	.word	0x000004f0
        /*0570*/ 	.word	0x000000ff
        /*0574*/ 	.word	0x00030858
        /*0578*/ 	.short	0x0100
        /*057a*/ 	.byte	0x08
	.zero		1


	//   ....[9]....
        /*057c*/ 	.word	0x00000500
        /*0580*/ 	.word	0x000000ff
        /*0584*/ 	.word	0x00030868
        /*0588*/ 	.short	0x0100
        /*058a*/ 	.byte	0x08
	.zero		1


	//   ....[10]....
        /*058c*/ 	.word	0x000005f0
        /*0590*/ 	.word	0x000000ff
        /*0594*/ 	.word	0x00030870
        /*0598*/ 	.short	0x0100
        /*059a*/ 	.byte	0x06
	.zero		1


	//   ....[11]....
        /*059c*/ 	.word	0x00000600
        /*05a0*/ 	.word	0x000000ff
        /*05a4*/ 	.word	0x00030880
        /*05a8*/ 	.short	0x0100
        /*05aa*/ 	.byte	0x06
	.zero		1


	//   ....[12]....
        /*05ac*/ 	.word	0x00000610
        /*05b0*/ 	.word	0x000000ff
        /*05b4*/ 	.word	0x00030878
        /*05b8*/ 	.short	0x0100
        /*05ba*/ 	.byte	0x06
	.zero		1


	//   ....[13]....
        /*05bc*/ 	.word	0x00000620
        /*05c0*/ 	.word	0x000000ff
        /*05c4*/ 	.word	0x00030888
        /*05c8*/ 	.short	0x0100
        /*05ca*/ 	.byte	0x06
	.zero		1


	//   ....[14]....
        /*05cc*/ 	.word	0x00000750
        /*05d0*/ 	.word	0x000000ff
        /*05d4*/ 	.word	0x00030890
        /*05d8*/ 	.short	0x0100
        /*05da*/ 	.byte	0x08
	.zero		1


	//   ....[15]....
        /*05dc*/ 	.word	0x00000760
        /*05e0*/ 	.word	0x000000ff
        /*05e4*/ 	.word	0x000308a0
        /*05e8*/ 	.short	0x0100
        /*05ea*/ 	.byte	0x08
	.zero		1


	//   ....[16]....
        /*05ec*/ 	.word	0x00000770
        /*05f0*/ 	.word	0x000000ff
        /*05f4*/ 	.word	0x00030898
        /*05f8*/ 	.short	0x0100
        /*05fa*/ 	.byte	0x08
	.zero		1


	//   ....[17]....
        /*05fc*/ 	.word	0x00000780
        /*0600*/ 	.word	0x000000ff
        /*0604*/ 	.word	0x000308a8
        /*0608*/ 	.short	0x0100
        /*060a*/ 	.byte	0x08
	.zero		1


	//   ....[18]....
        /*060c*/ 	.word	0x000008b0
        /*0610*/ 	.word	0x000000ff
        /*0614*/ 	.word	0x000308b0
        /*0618*/ 	.short	0x0100
        /*061a*/ 	.byte	0x08
	.zero		1


	//   ....[19]....
        /*061c*/ 	.word	0x000008c0
        /*0620*/ 	.word	0x000000ff
        /*0624*/ 	.word	0x000308c0
        /*0628*/ 	.short	0x0100
        /*062a*/ 	.byte	0x08
	.zero		1


	//   ....[20]....
        /*062c*/ 	.word	0x000008d0
        /*0630*/ 	.word	0x000000ff
        /*0634*/ 	.word	0x000308b8
        /*0638*/ 	.short	0x0100
        /*063a*/ 	.byte	0x08
	.zero		1


	//   ....[21]....
        /*063c*/ 	.word	0x000008e0
        /*0640*/ 	.word	0x000000ff
        /*0644*/ 	.word	0x000308c8
        /*0648*/ 	.short	0x0100
        /*064a*/ 	.byte	0x08
	.zero		1


	//   ....[22]....
        /*064c*/ 	.word	0x00001cd0
        /*0650*/ 	.word	0x000000ff
        /*0654*/ 	.word	0x00030800
        /*0658*/ 	.short	0x010a
        /*065a*/ 	.byte	0x26
	.zero		1


	//   ....[23]....
        /*065c*/ 	.word	0x00001d50
        /*0660*/ 	.word	0x00000039
        /*0664*/ 	.word	0x00030830
        /*0668*/ 	.short	0x010a
        /*066a*/ 	.byte	0x3f
	.zero		1


	//   ....[24]....
        /*066c*/ 	.word	0x00001db0
        /*0670*/ 	.word	0x00000039
        /*0674*/ 	.word	0x00030830
        /*0678*/ 	.short	0x010a
        /*067a*/ 	.byte	0x3f
	.zero		1


	//   ....[25]....
        /*067c*/ 	.word	0x00002a40
        /*0680*/ 	.word	0x00000000
        /*0684*/ 	.word	0x00000000
        /*0688*/ 	.short	0x0101
        /*068a*/ 	.byte	0x3f
	.zero		1


	//   ....[26]....
        /*068c*/ 	.word	0x00004980
        /*0690*/ 	.word	0x000000ff
        /*0694*/ 	.word	0x00030830
        /*0698*/ 	.short	0x010a
        /*069a*/ 	.byte	0x07
	.zero		1


	//   ....[27]....
        /*069c*/ 	.word	0x000049c0
        /*06a0*/ 	.word	0x000000ff
        /*06a4*/ 	.word	0x00030830
        /*06a8*/ 	.short	0x010a
        /*06aa*/ 	.byte	0x07
	.zero		1


	//   ....[28]....
        /*06ac*/ 	.word	0x00005850
        /*06b0*/ 	.word	0x000000ff
        /*06b4*/ 	.word	0x00030850
        /*06b8*/ 	.short	0x010a
        /*06ba*/ 	.byte	0x0e
	.zero		1


	//   ....[29]....
        /*06bc*/ 	.word	0x00005890
        /*06c0*/ 	.word	0x000000ff
        /*06c4*/ 	.word	0x00030850
        /*06c8*/ 	.short	0x010a
        /*06ca*/ 	.byte	0x0e
	.zero		1


	//   ....[30]....
        /*06cc*/ 	.word	0x00005ed0
        /*06d0*/ 	.word	0x00000098
        /*06d4*/ 	.word	0x00000000
        /*06d8*/ 	.short	0x0101
        /*06da*/ 	.byte	0x3f
	.zero		1


	//   ....[31]....
        /*06dc*/ 	.word	0x00007040
        /*06e0*/ 	.word	0x0000009d
        /*06e4*/ 	.word	0x00000000
        /*06e8*/ 	.short	0x0101
        /*06ea*/ 	.byte	0x3f
	.zero		1


	//   ....[32]....
        /*06ec*/ 	.word	0x000077e0
        /*06f0*/ 	.word	0x000000ff
        /*06f4*/ 	.word	0x00030830
        /*06f8*/ 	.short	0x010a
        /*06fa*/ 	.byte	0x06
	.zero		1


	//   ....[33]....
        /*06fc*/ 	.word	0x00007820
        /*0700*/ 	.word	0x000000ff
        /*0704*/ 	.word	0x00030830
        /*0708*/ 	.short	0x010a
        /*070a*/ 	.byte	0x06
	.zero		1


	//   ....[34]....
        /*070c*/ 	.word	0x000086b0
        /*0710*/ 	.word	0x000000ff
        /*0714*/ 	.word	0x00030850
        /*0718*/ 	.short	0x010a
        /*071a*/ 	.byte	0x0e
	.zero		1


	//   ....[35]....
        /*071c*/ 	.word	0x000086f0
        /*0720*/ 	.word	0x000000ff
        /*0724*/ 	.word	0x00030850
        /*0728*/ 	.short	0x010a
        /*072a*/ 	.byte	0x0e
	.zero		1


	//   ....[36]....
        /*072c*/ 	.word	0x00009340
        /*0730*/ 	.word	0x00000099
        /*0734*/ 	.word	0x00000000
        /*0738*/ 	.short	0x0101
        /*073a*/ 	.byte	0x3f
	.zero		1


	//   ....[37]....
        /*073c*/ 	.word	0x000093e0
        /*0740*/ 	.word	0x00000010
        /*0744*/ 	.word	0x00000000
        /*0748*/ 	.short	0x0101
        /*074a*/ 	.byte	0x3f
	.zero		1


	//   ....[38]....
        /*074c*/ 	.word	0x00009920
        /*0750*/ 	.word	0x000000ff
        /*0754*/ 	.word	0x00030830
        /*0758*/ 	.short	0x010a
        /*075a*/ 	.byte	0x06
	.zero		1


	//   ....[39]....
        /*075c*/ 	.word	0x00009960
        /*0760*/ 	.word	0x000000ff
        /*0764*/ 	.word	0x00030830
        /*0768*/ 	.short	0x010a
        /*076a*/ 	.byte	0x06
	.zero		1


	//   ....[40]....
        /*076c*/ 	.word	0x0000a7f0
        /*0770*/ 	.word	0x000000ff
        /*0774*/ 	.word	0x00030850
        /*0778*/ 	.short	0x010a
        /*077a*/ 	.byte	0x0a
	.zero		1


	//   ....[41]....
        /*077c*/ 	.word	0x0000a830
        /*0780*/ 	.word	0x000000ff
        /*0784*/ 	.word	0x00030850
        /*0788*/ 	.short	0x010a
        /*078a*/ 	.byte	0x0a
	.zero		1


	//   ....[42]....
        /*078c*/ 	.word	0x0000ae40
        /*0790*/ 	.word	0x00000002
        /*0794*/ 	.word	0x00000000
        /*0798*/ 	.short	0x0101
        /*079a*/ 	.byte	0x3f
	.zero		1


	//   ....[43]....
        /*079c*/ 	.word	0x0000bf80
        /*07a0*/ 	.word	0x0000009b
        /*07a4*/ 	.word	0x00000000
        /*07a8*/ 	.short	0x0101
        /*07aa*/ 	.byte	0x3f
	.zero		1


	//   ....[44]....
        /*07ac*/ 	.word	0x0000cc10
        /*07b0*/ 	.word	0x000000ff
        /*07b4*/ 	.word	0x00030850
        /*07b8*/ 	.short	0x010a
        /*07ba*/ 	.byte	0x05
	.zero		1


	//   ....[45]....
        /*07bc*/ 	.word	0x0000cc50
        /*07c0*/ 	.word	0x000000ff
        /*07c4*/ 	.word	0x00030850
        /*07c8*/ 	.short	0x010a
        /*07ca*/ 	.byte	0x05
	.zero		1


	//   ....[46]....
        /*07cc*/ 	.word	0x0000d0b0
        /*07d0*/ 	.word	0x00000009
        /*07d4*/ 	.word	0x00000000
        /*07d8*/ 	.short	0x0101
        /*07da*/ 	.byte	0x3f
	.zero		1


	//   ....[47]....
        /*07dc*/ 	.word	0x0000f120
        /*07e0*/ 	.word	0x000000cf
        /*07e4*/ 	.word	0x00000000
        /*07e8*/ 	.short	0x0101
        /*07ea*/ 	.byte	0x3f
	.zero		1


	//   ....[48]....
        /*07ec*/ 	.word	0x00011700
        /*07f0*/ 	.word	0x00000000
        /*07f4*/ 	.word	0x00030840
        /*07f8*/ 	.short	0x010a
        /*07fa*/ 	.byte	0x3f
	.zero		1


	//   ....[49]....
        /*07fc*/ 	.word	0x000126c0
        /*0800*/ 	.word	0x00000011
        /*0804*/ 	.word	0x00030800
        /*0808*/ 	.short	0x0107
        /*080a*/ 	.byte	0x3f
	.zero		1


	//   ....[50]....
        /*080c*/ 	.word	0x000127d0
        /*0810*/ 	.word	0x00000011
        /*0814*/ 	.word	0x00030800
        /*0818*/ 	.short	0x0101
        /*081a*/ 	.byte	0x3f
	.zero		1


	//   ....[51]....
        /*081c*/ 	.word	0x000127f0
        /*0820*/ 	.word	0x00000011
        /*0824*/ 	.word	0x00030820
        /*0828*/ 	.short	0x010a
        /*082a*/ 	.byte	0x3f
	.zero		1


	//   ....[52]....
        /*082c*/ 	.word	0x00012b30
        /*0830*/ 	.word	0x00000003
        /*0834*/ 	.word	0x00030840
        /*0838*/ 	.short	0x010a
        /*083a*/ 	.byte	0x3f
	.zero		1


	//   ....[53]....
        /*083c*/ 	.word	0x000130c0
        /*0840*/ 	.word	0x00000003
        /*0844*/ 	.word	0x00000060
        /*0848*/ 	.short	0x010a
        /*084a*/ 	.byte	0x3f
	.zero		1


	//   ....[54]....
        /*084c*/ 	.word	0x00013910
        /*0850*/ 	.word	0x00000003
        /*0854*/ 	.word	0x00030840
        /*0858*/ 	.short	0x010a
        /*085a*/ 	.byte	0x3f
	.zero		1


	//   ....[55]....
        /*085c*/ 	.word	0x00013ea0
        /*0860*/ 	.word	0x00000009
        /*0864*/ 	.word	0x00000060
        /*0868*/ 	.short	0x010a
        /*086a*/ 	.byte	0x3f
	.zero		1


	//   ....[56]....
        /*086c*/ 	.word	0x00014630
        /*0870*/ 	.word	0x00000002
        /*0874*/ 	.word	0x00030840
        /*0878*/ 	.short	0x010a
        /*087a*/ 	.byte	0x3f
	.zero		1


	//   ....[57]....
        /*087c*/ 	.word	0x00014bc0
        /*0880*/ 	.word	0x00000002
        /*0884*/ 	.word	0x00000060
        /*0888*/ 	.short	0x010a
        /*088a*/ 	.byte	0x3f
	.zero		1


	//   ....[58]....
        /*088c*/ 	.word	0x00015300
        /*0890*/ 	.word	0x00000000
        /*0894*/ 	.word	0x00030860
        /*0898*/ 	.short	0x010a
        /*089a*/ 	.byte	0x3f
	.zero		1


	//   ....[59]....
        /*089c*/ 	.word	0x00015ae0
        /*08a0*/ 	.word	0x00000000
        /*08a4*/ 	.word	0x00030820
        /*08a8*/ 	.short	0x010a
        /*08aa*/ 	.byte	0x3f
	.zero		1


	//   ....[60]....
        /*08ac*/ 	.word	0x00015cd0
        /*08b0*/ 	.word	0x00000006
        /*08b4*/ 	.word	0x00000000
        /*08b8*/ 	.short	0x010a
        /*08ba*/ 	.byte	0x3f
	.zero		1


	//   ....[61]....
        /*08bc*/ 	.word	0x00015d20
        /*08c0*/ 	.word	0x00000003
        /*08c4*/ 	.word	0x00000000
        /*08c8*/ 	.short	0x010a
        /*08ca*/ 	.byte	0x3f
	.zero		1


	//   ....[62]....
        /*08cc*/ 	.word	0x00015d80
        /*08d0*/ 	.word	0x00000012
        /*08d4*/ 	.word	0x00000000
        /*08d8*/ 	.short	0x010a
        /*08da*/ 	.byte	0x3f
	.zero		1


	//   ....[63]....
        /*08dc*/ 	.word	0x00015db0
        /*08e0*/ 	.word	0x00000003
        /*08e4*/ 	.word	0x00000000
        /*08e8*/ 	.short	0x010a
        /*08ea*/ 	.byte	0x3f
	.zero		1


	//   ....[64]....
        /*08ec*/ 	.word	0x00015e20
        /*08f0*/ 	.word	0x00000003
        /*08f4*/ 	.word	0x00030800
        /*08f8*/ 	.short	0x010a
        /*08fa*/ 	.byte	0x3f
	.zero		1


	//   ....[65]....
        /*08fc*/ 	.word	0x00015e70
        /*0900*/ 	.word	0x00000039
        /*0904*/ 	.word	0x00030830
        /*0908*/ 	.short	0x010a
        /*090a*/ 	.byte	0x3f
	.zero		1


	//   ....[66]....
        /*090c*/ 	.word	0x00015ed0
        /*0910*/ 	.word	0x00000098
        /*0914*/ 	.word	0x00030830
        /*0918*/ 	.short	0x010a
        /*091a*/ 	.byte	0x3f
	.zero		1


	//   ....[67]....
        /*091c*/ 	.word	0x00015f30
        /*0920*/ 	.word	0x00000015
        /*0924*/ 	.word	0x00030850
        /*0928*/ 	.short	0x010a
        /*092a*/ 	.byte	0x3f
	.zero		1


	//   ....[68]....
        /*092c*/ 	.word	0x00015f90
        /*0930*/ 	.word	0x00000004
        /*0934*/ 	.word	0x00030830
        /*0938*/ 	.short	0x010a
        /*093a*/ 	.byte	0x3f
	.zero		1


	//   ....[69]....
        /*093c*/ 	.word	0x00015ff0
        /*0940*/ 	.word	0x00000003
        /*0944*/ 	.word	0x00030850
        /*0948*/ 	.short	0x010a
        /*094a*/ 	.byte	0x3f
	.zero		1


	//   ....[70]....
        /*094c*/ 	.word	0x00016050
        /*0950*/ 	.word	0x00000004
        /*0954*/ 	.word	0x00030830
        /*0958*/ 	.short	0x010a
        /*095a*/ 	.byte	0x3f
	.zero		1


	//   ....[71]....
        /*095c*/ 	.word	0x000160b0
        /*0960*/ 	.word	0x00000003
        /*0964*/ 	.word	0x00030850
        /*0968*/ 	.short	0x010a
        /*096a*/ 	.byte	0x3f
	.zero		1


	//   ....[72]....
        /*096c*/ 	.word	0x00016110
        /*0970*/ 	.word	0x00000007
        /*0974*/ 	.word	0x00030850
        /*0978*/ 	.short	0x010a
        /*097a*/ 	.byte	0x3f
	.zero		1


	//   ....[73]....
        /*097c*/ 	.word	0x00016260
        /*0980*/ 	.word	0x00000000
        /*0984*/ 	.word	0x00030840
        /*0988*/ 	.short	0x010a
        /*098a*/ 	.byte	0x3f
	.zero		1


	//   ....[74]....
        /*098c*/ 	.word	0x00016f10
        /*0990*/ 	.word	0x00000011
        /*0994*/ 	.word	0x00030820
        /*0998*/ 	.short	0x010a
        /*099a*/ 	.byte	0x3f
	.zero		1


	//   ....[75]....
        /*099c*/ 	.word	0x00016f60
        /*09a0*/ 	.word	0x00000003
        /*09a4*/ 	.word	0x00030840
        /*09a8*/ 	.short	0x010a
        /*09aa*/ 	.byte	0x3f
	.zero		1


	//   ....[76]....
        /*09ac*/ 	.word	0x00016fb0
        /*09b0*/ 	.word	0x00000003
        /*09b4*/ 	.word	0x00000060
        /*09b8*/ 	.short	0x010a
        /*09ba*/ 	.byte	0x3f
	.zero		1


	//   ....[77]....
        /*09bc*/ 	.word	0x00017000
        /*09c0*/ 	.word	0x00000003
        /*09c4*/ 	.word	0x00030840
        /*09c8*/ 	.short	0x010a
        /*09ca*/ 	.byte	0x3f
	.zero		1


	//   ....[78]....
        /*09cc*/ 	.word	0x00017050
        /*09d0*/ 	.word	0x00000009
        /*09d4*/ 	.word	0x00000060
        /*09d8*/ 	.short	0x010a
        /*09da*/ 	.byte	0x3f
	.zero		1


	//   ....[79]....
        /*09dc*/ 	.word	0x000170a0
        /*09e0*/ 	.word	0x00000002
        /*09e4*/ 	.word	0x00030840
        /*09e8*/ 	.short	0x010a
        /*09ea*/ 	.byte	0x3f
	.zero		1


	//   ....[80]....
        /*09ec*/ 	.word	0x000170f0
        /*09f0*/ 	.word	0x00000002
        /*09f4*/ 	.word	0x00000060
        /*09f8*/ 	.short	0x010a
        /*09fa*/ 	.byte	0x3f
	.zero		1


	//   ....[81]....
        /*09fc*/ 	.word	0x00017140
        /*0a00*/ 	.word	0x00000000
        /*0a04*/ 	.word	0x00030860
        /*0a08*/ 	.short	0x010a
        /*0a0a*/ 	.byte	0x3f
	.zero		1


	//   ....[82]....
        /*0a0c*/ 	.word	0x00017230
        /*0a10*/ 	.word	0x00000000
        /*0a14*/ 	.word	0x00030820
        /*0a18*/ 	.short	0x010a
        /*0a1a*/ 	.byte	0x3f
	.zero		1


	//   ....[83]....
        /*0a1c*/ 	.word	0x000173d0
        /*0a20*/ 	.word	0x00000006
        /*0a24*/ 	.word	0x00000000
        /*0a28*/ 	.short	0x010a
        /*0a2a*/ 	.byte	0x3f
	.zero		1


	//   ....[84]....
        /*0a2c*/ 	.word	0x00017420
        /*0a30*/ 	.word	0x00000003
        /*0a34*/ 	.word	0x00000000
        /*0a38*/ 	.short	0x010a
        /*0a3a*/ 	.byte	0x3f
	.zero		1


	//   ....[85]....
        /*0a3c*/ 	.word	0x00017470
        /*0a40*/ 	.word	0x00000012
        /*0a44*/ 	.word	0x00000000
        /*0a48*/ 	.short	0x010a
        /*0a4a*/ 	.byte	0x3f
	.zero		1


	//----- nvinfo : EIATTR_NUM_MBARRIERS
	.align		4
.L_215:
        /*0a4c*/ 	.byte	0x03, 0x38
        /*0a4e*/ 	.short	0x0016


	//----- nvinfo : EIATTR_EXIT_INSTR_OFFSETS
	.align		4
        /*0a50*/ 	.byte	0x04, 0x1c
        /*0a52*/ 	.short	(.L_217 - .L_216)


	//   ....[0]....
.L_216:
        /*0a54*/ 	.word	0x00000a10


	//   ....[1]....
        /*0a58*/ 	.word	0x00010350


	//   ....[2]....
        /*0a5c*/ 	.word	0x00015e00


	//----- nvinfo : EIATTR_MAX_THREADS
	.align		4
.L_217:
        /*0a60*/ 	.byte	0x04, 0x05
        /*0a62*/ 	.short	(.L_219 - .L_218)
.L_218:
        /*0a64*/ 	.word	0x00000180
        /*0a68*/ 	.word	0x00000001
        /*0a6c*/ 	.word	0x00000001


	//----- nvinfo : EIATTR_CRS_STACK_SIZE
	.align		4
.L_219:
        /*0a70*/ 	.byte	0x04, 0x1e
        /*0a72*/ 	.short	(.L_221 - .L_220)
.L_220:
        /*0a74*/ 	.word	0x00000000


	//----- nvinfo : EIATTR_CBANK_PARAM_SIZE
	.align		4
.L_221:
        /*0a78*/ 	.byte	0x03, 0x19
        /*0a7a*/ 	.short	0x0af0


	//----- nvinfo : EIATTR_PARAM_CBANK
	.align		4
        /*0a7c*/ 	.byte	0x04, 0x0a
        /*0a7e*/ 	.short	(.L_223 - .L_222)
	.align		4
.L_222:
        /*0a80*/ 	.word	index@(.nv.constant0._ZN7cutlass13device_kernelIN5flash11enable_sm90INS1_16FlashAttnFwdSm90INS1_25CollectiveMainloopFwdSm90ILi2EN4cute5tupleIJNS5_1CILi1EEES8_S8_EEENS6_IJNS7_ILi128EEENS7_ILi64EEENS7_ILi256EEEEEELi256ENS_10bfloat16_tEfNS_4arch4Sm90ELb0ELb1ELb1ELb0ELb0ELb0ELb0ELb1ELb1ELb1ELb0ELb0EEENS1_21CollectiveEpilogueFwdINS6_IJSA_SC_SB_EEES9_SE_SG_Li256ELb0ELb1ELb0ELb0EEENS1_30DynamicPersistentTileSchedulerILi256ELi128ELb0ELb1ELb1EEEEEEEEEvNT_6ParamsE)
        /*0a84*/ 	.short	0x0210
        /*0a86*/ 	.short	0x0af0


	//----- nvinfo : EIATTR_SW_WAR
	.align		4
.L_223:
        /*0a88*/ 	.byte	0x04, 0x36
        /*0a8a*/ 	.short	(.L_225 - .L_224)
.L_224:
        /*0a8c*/ 	.word	0x00000008
.L_225:


//--------------------- .nv.info._ZN7cutlass13device_kernelIN5flash11enable_sm90INS1_16FlashAttnFwdSm90INS1_25CollectiveMainloopFwdSm90ILi2EN4cute5tupleIJNS5_1CILi1EEES8_S8_EEENS6_IJNS7_ILi128EEENS7_ILi64EEENS7_ILi256EEEEEELi256ENS_10bfloat16_tEfNS_4arch4Sm90ELb0ELb1ELb1ELb1ELb0ELb0ELb0ELb1ELb1ELb1ELb0ELb0EEENS1_21CollectiveEpilogueFwdINS6_IJSA_SC_SB_EEES9_SE_SG_Li256ELb1ELb1ELb0ELb0EEENS1_36VarlenDynamicPersistentTileSchedulerILi128ELi64ELi256ELi128ELb0ELb1ELb1ELb1ELb0ELb1EEEEEEEEEvNT_6ParamsE --------------------------
	.section	.nv.info._ZN7cutlass13device_kernelIN5flash11enable_sm90INS1_16FlashAttnFwdSm90INS1_25CollectiveMainloopFwdSm90ILi2EN4cute5tupleIJNS5_1CILi1EEES8_S8_EEENS6_IJNS7_ILi128EEENS7_ILi64EEENS7_ILi256EEEEEELi256ENS_10bfloat16_tEfNS_4arch4Sm90ELb0ELb1ELb1ELb1ELb0ELb0ELb0ELb1ELb1ELb1ELb0ELb0EEENS1_21CollectiveEpilogueFwdINS6_IJSA_SC_SB_EEES9_SE_SG_Li256ELb1ELb1ELb0ELb0EEENS1_36VarlenDynamicPersistentTileSchedulerILi128ELi64ELi256ELi128ELb0ELb1ELb1ELb1ELb0ELb1EEEEEEEEEvNT_6ParamsE,"",@"SHT_CUDA_INFO"
	.sectionflags	@""
	.align	4


	//----- nvinfo : EIATTR_CUDA_API_VERSION
	.align		4
        /*0000*/ 	.byte	0x04, 0x37
        /*0002*/ 	.short	(.L_227 - .L_226)
.L_226:
        /*0004*/ 	.word	0x00000082


	//----- nvinfo : EIATTR_KPARAM_INFO
	.align		4
.L_227:
        /*0008*/ 	.byte	0x04, 0x17
        /*000a*/ 	.short	(.L_229 - .L_228)
.L_228:
        /*000c*/ 	.word	0x00000000
        /*0010*/ 	.short	0x0000
        /*0012*/ 	.short	0x0070
        /*0014*/ 	.byte	0x00, 0xf0, 0x01, 0x2a


	//----- nvinfo : EIATTR_SPARSE_MMA_MASK
	.align		4
.L_229:
        /*0018*/ 	.byte	0x03, 0x50
        /*001a*/ 	.short	0x0000


	//----- nvinfo : EIATTR_MAXREG_COUNT
	.align		4
        /*001c*/ 	.byte	0x03, 0x1b
        /*001e*/ 	.short	0x00a8


	//----- nvinfo : EIATTR_NUM_BARRIERS
	.align		4
        /*0020*/ 	.byte	0x02, 0x4c
        /*0022*/ 	.byte	0x09
	.zero		1


	//----- nvinfo : EIATTR_EXTERNS
	.align		4
        /*0024*/ 	.byte	0x04, 0x0f
        /*0026*/ 	.short	(.L_231 - .L_230)


	//   ....[0]....
	.align		4
.L_230:
        /*0028*/ 	.word	index@(__assertfail)


	//----- nvinfo : EIATTR_ANNOTATIONS
	.align		4
.L_231:
        /*002c*/ 	.byte	0x04, 0x55
        /*002e*/ 	.short	(.L_233 - .L_232)


	//   ....[0]....
.L_232:
        /* <DEDUP_REMOVED lines=64> */


	//----- nvinfo : EIATTR_MERCURY_ISA_VERSION
	.align		4
.L_233:
        /*0418*/ 	.byte	0x03, 0x5f
        /*041a*/ 	.short	0x0101


	//----- nvinfo : EIATTR_UNUSED_LOAD_BYTE_OFFSET
	.align		4
        /*041c*/ 	.byte	0x04, 0x44
        /*041e*/ 	.short	(.L_235 - .L_234)


	//   ....[0]....
.L_234:
        /*0420*/ 	.word	0x00000a10
        /*0424*/ 	.word	0x0000fff0


	//   ....[1]....
        /*0428*/ 	.word	0x0000db20
        /*042c*/ 	.word	0x0000fff0


	//----- nvinfo : EIATTR_INT_WARP_WIDE_INSTR_OFFSETS
	.align		4
.L_235:
        /*0430*/ 	.byte	0x04, 0x31
        /*0432*/ 	.short	(.L_237 - .L_236)


	//   ....[0]....
.L_236:
        /*0434*/ 	.word	0x00000130


	//   ....[1]....
        /*0438*/ 	.word	0x00000170


	//   ....[2]....
        /*043c*/ 	.word	0x000001e0


	//   ....[3]....
        /*0440*/ 	.word	0x00012110


	//   ....[4]....
        /*0444*/ 	.word	0x000121b0


	//   ....[5]....
        /*0448*/ 	.word	0x000167b0


	//   ....[6]....
        /*044c*/ 	.word	0x00016820


	//----- nvinfo : EIATTR_COOP_GROUP_MASK_REGIDS
	.align		4
.L_237:
        /*0450*/ 	.byte	0x04, 0x29
        /*0452*/ 	.short	(.L_239 - .L_238)


	//   ....[0]....
.L_238:
        /*0454*/ 	.word	0xffffffff


	//   ....[1]....
        /*0458*/ 	.word	0xffffffff


	//   ....[2]....
        /*045c*/ 	.word	0xffffffff


	//   ....[3]....
        /*0460*/ 	.word	0xffffffff


	//   ....[4]....
        /*0464*/ 	.word	0xffffffff


	//   ....[5]....
        /*0468*/ 	.word	0xffffffff


	//   ....[6]....
        /*046c*/ 	.word	0xffffffff


	//   ....[7]....
        /*0470*/ 	.word	0xffffffff


	//   ....[8]....
        /*0474*/ 	.word	0xffffffff


	//   ....[9]....
        /*0478*/ 	.word	0xffffffff


	//   ....[10]....
        /*047c*/ 	.word	0xffffffff


	//   ....[11]....
        /*0480*/ 	.word	0xffffffff


	//   ....[12]....
        /*0484*/ 	.word	0xffffffff


	//   ....[13]....
        /*0488*/ 	.word	0xffffffff


	//   ....[14]....
        /*048c*/ 	.word	0xffffffff


	//   ....[15]....
        /*0490*/ 	.word	0xffffffff


	//   ....[16]....
        /*0494*/ 	.word	0xffffffff


	//   ....[17]....
        /*0498*/ 	.word	0xffffffff


	//   ....[18]....
        /*049c*/ 	.word	0xffffffff


	//   ....[19]....
        /*04a0*/ 	.word	0xffffffff


	//   ....[20]....
        /*04a4*/ 	.word	0xffffffff


	//   ....[21]....
        /*04a8*/ 	.word	0xffffffff


	//   ....[22]....
        /*04ac*/ 	.word	0xffffffff


	//   ....[23]....
        /*04b0*/ 	.word	0xffffffff


	//   ....[24]....
        /*04b4*/ 	.word	0xffffffff


	//   ....[25]....
        /*04b8*/ 	.word	0xffffffff


	//   ....[26]....
        /*04bc*/ 	.word	0xffffffff


	//   ....[27]....
        /*04c0*/ 	.word	0xffffffff


	//   ....[28]....
        /*04c4*/ 	.word	0xffffffff


	//   ....[29]....
        /*04c8*/ 	.word	0xffffffff


	//   ....[30]....
        /*04cc*/ 	.word	0xffffffff


	//   ....[31]....
        /*04d0*/ 	.word	0xffffffff


	//   ....[32]....
        /*04d4*/ 	.word	0xffffffff


	//   ....[33]....
        /*04d8*/ 	.word	0xffffffff


	//   ....[34]....
        /*04dc*/ 	.word	0xffffffff


	//   ....[35]....
        /*04e0*/ 	.word	0xffffffff


	//   ....[36]....
        /*04e4*/ 	.word	0xffffffff


	//   ....[37]....
        /*04e8*/ 	.word	0xffffffff


	//   ....[38]....
        /*04ec*/ 	.word	0xffffffff


	//   ....[39]....
        /*04f0*/ 	.word	0xffffffff


	//   ....[40]....
        /*04f4*/ 	.word	0xffffffff


	//   ....[41]....
        /*04f8*/ 	.word	0xffffffff


	//   ....[42]....
        /*04fc*/ 	.word	0xffffffff


	//   ....[43]....
        /*0500*/ 	.word	0xffffffff


	//   ....[44]....
        /*0504*/ 	.word	0xffffffff


	//   ....[45]....
        /*0508*/ 	.word	0xffffffff


	//   ....[46]....
        /*050c*/ 	.word	0xffffffff


	//   ....[47]....
        /*0510*/ 	.word	0xffffffff


	//   ....[48]....
        /*0514*/ 	.word	0xffffffff


	//   ....[49]....
        /*0518*/ 	.word	0xffffffff


	//   ....[50]....
        /*051c*/ 	.word	0xffffffff


	//   ....[51]....
        /*0520*/ 	.word	0xffffffff


	//   ....[52]....
        /*0524*/ 	.word	0xffffffff


	//   ....[53]....
        /*0528*/ 	.word	0xffffffff


	//   ....[54]....
        /*052c*/ 	.word	0xffffffff


	//   ....[55]....
        /*0530*/ 	.word	0xffffffff


	//   ....[56]....
        /*0534*/ 	.word	0xffffffff


	//   ....[57]....
        /*0538*/ 	.word	0xffffffff


	//   ....[58]....
        /*053c*/ 	.word	0xffffffff


	//   ....[59]....
        /*0540*/ 	.word	0xffffffff


	//   ....[60]....
        /*0544*/ 	.word	0xffffffff


	//   ....[61]....
        /*0548*/ 	.word	0xffffffff


	//   ....[62]....
        /*054c*/ 	.word	0xffffffff


	//   ....[63]....
        /*0550*/ 	.word	0xffffffff


	//   ....[64]....
        /*0554*/ 	.word	0xffffffff


	//   ....[65]....
        /*0558*/ 	.word	0xffffffff


	//   ....[66]....
        /*055c*/ 	.word	0xffffffff


	//   ....[67]....
        /*0560*/ 	.word	0xffffffff


	//   ....[68]....
        /*0564*/ 	.word	0xffffffff


	//   ....[69]....
        /*0568*/ 	.word	0xffffffff


	//   ....[70]....
        /*056c*/ 	.word	0xffffffff


	//   ....[71]....
        /*0570*/ 	.word	0xffffffff


	//   ....[72]....
        /*0574*/ 	.word	0xffffffff


	//   ....[73]....
        /*0578*/ 	.word	0xffffffff


	//   ....[74]....
        /*057c*/ 	.word	0xffffffff


	//   ....[75]....
        /*0580*/ 	.word	0xffffffff


	//   ....[76]....
        /*0584*/ 	.word	0xffffffff


	//   ....[77]....
        /*0588*/ 	.word	0xffffffff


	//   ....[78]....
        /*058c*/ 	.word	0xffffffff


	//   ....[79]....
        /*0590*/ 	.word	0xffffffff


	//   ....[80]....
        /*0594*/ 	.word	0xffffffff


	//   ....[81]....
        /*0598*/ 	.word	0xffffffff


	//   ....[82]....
        /*059c*/ 	.word	0xffffffff


	//   ....[83]....
        /*05a0*/ 	.word	0xffffffff


	//   ....[84]....
        /*05a4*/ 	.word	0xffffffff


	//   ....[85]....
        /*05a8*/ 	.word	0xffffffff


	//   ....[86]....
        /*05ac*/ 	.word	0xffffffff


	//   ....[87]....
        /*05b0*/ 	.word	0xffffffff


	//   ....[88]....
        /*05b4*/ 	.word	0xffffffff


	//   ....[89]....
        /*05b8*/ 	.word	0xffffffff


	//   ....[90]....
        /*05bc*/ 	.word	0xffffffff


	//   ....[91]....
        /*05c0*/ 	.word	0xffffffff


	//   ....[92]....
        /*05c4*/ 	.word	0xffffffff


	//   ....[93]....
        /*05c8*/ 	.word	0xffffffff


	//   ....[94]....
        /*05cc*/ 	.word	0xffffffff


	//   ....[95]....
        /*05d0*/ 	.word	0xffffffff


	//   ....[96]....
        /*05d4*/ 	.word	0xffffffff


	//   ....[97]....
        /*05d8*/ 	.word	0xffffffff


	//   ....[98]....
        /*05dc*/ 	.word	0xffffffff


	//   ....[99]....
        /*05e0*/ 	.word	0xffffffff


	//   ....[100]....
        /*05e4*/ 	.word	0xffffffff


	//   ....[101]....
        /*05e8*/ 	.word	0xffffffff


	//   ....[102]....
        /*05ec*/ 	.word	0xffffffff


	//   ....[103]....
        /*05f0*/ 	.word	0xffffffff


	//   ....[104]....
        /*05f4*/ 	.word	0xffffffff


	//   ....[105]....
        /*05f8*/ 	.word	0x0500000f


	//   ....[106]....
        /*05fc*/ 	.word	0x0500000f


	//   ....[107]....
        /*0600*/ 	.word	0x0500000f


	//   ....[108]....
        /*0604*/ 	.word	0x0500000f


	//   ....[109]....
        /*0608*/ 	.word	0x0500000f


	//   ....[110]....
        /*060c*/ 	.word	0x0500000f


	//   ....[111]....
        /*0610*/ 	.word	0x0500000f


	//   ....[112]....
        /*0614*/ 	.word	0x0500000f


	//   ....[113]....
        /*0618*/ 	.word	0x0500000f


	//   ....[114]....
        /*061c*/ 	.word	0x0500000f


	//   ....[115]....
        /*0620*/ 	.word	0x0500000f


	//   ....[116]....
        /*0624*/ 	.word	0x0500000f


	//   ....[117]....
        /*0628*/ 	.word	0x0500000f


	//   ....[118]....
        /*062c*/ 	.word	0x0500000f


	//   ....[119]....
        /*0630*/ 	.word	0x0500000f


	//   ....[120]....
        /*0634*/ 	.word	0x0500000f


	//   ....[121]....
        /*0638*/ 	.word	0x0500000f


	//   ....[122]....
        /*063c*/ 	.word	0x0500000f


	//   ....[123]....
        /*0640*/ 	.word	0x0500000f


	//   ....[124]....
        /*0644*/ 	.word	0x0500000f


	//   ....[125]....
        /*0648*/ 	.word	0x0500000f


	//   ....[126]....
        /*064c*/ 	.word	0x0500000f


	//   ....[127]....
        /*0650*/ 	.word	0x0500000f


	//   ....[128]....
        /*0654*/ 	.word	0x0500000f


	//   ....[129]....
        /*0658*/ 	.word	0x0500000f


	//   ....[130]....
        /*065c*/ 	.word	0x0500000f


	//   ....[131]....
        /*0660*/ 	.word	0x0500000f


	//   ....[132]....
        /*0664*/ 	.word	0x0500000f


	//   ....[133]....
        /*0668*/ 	.word	0x0500000f


	//   ....[134]....
        /*066c*/ 	.word	0x0500000f


	//   ....[135]....
        /*0670*/ 	.word	0x0500000f


	//   ....[136]....
        /*0674*/ 	.word	0x0500000f


	//   ....[137]....
        /*0678*/ 	.word	0x0500000f


	//   ....[138]....
        /*067c*/ 	.word	0x0500000f


	//   ....[139]....
        /*0680*/ 	.word	0x0500000f


	//----- nvinfo : EIATTR_COOP_GROUP_INSTR_OFFSETS
	.align		4
.L_239:
        /*0684*/ 	.byte	0x04, 0x28
        /*0686*/ 	.short	(.L_241 - .L_240)


	//   ....[0]....
.L_240:
        /*0688*/ 	.word	0x00000060


	//   ....[1]....
        /*068c*/ 	.word	0x00000140


	//   ....[2]....
        /*0690*/ 	.word	0x00000190


	//   ....[3]....
        /*0694*/ 	.word	0x000003c0


	//   ....[4]....
        /*0698*/ 	.word	0x00000520


	//   ....[5]....
        /*069c*/ 	.word	0x00000640


	//   ....[6]....
        /*06a0*/ 	.word	0x000007a0


	//   ....[7]....
        /*06a4*/ 	.word	0x00001c30


	//   ....[8]....
        /*06a8*/ 	.word	0x00002750


	//   ....[9]....
        /*06ac*/ 	.word	0x00003000


	//   ....[10]....
        /*06b0*/ 	.word	0x00003950


	//   ....[11]....
        /*06b4*/ 	.word	0x00003a70


	//   ....[12]....
        /*06b8*/ 	.word	0x00003de0


	//   ....[13]....
        /*06bc*/ 	.word	0x00003e90


	//   ....[14]....
        /*06c0*/ 	.word	0x00005e80


	//   ....[15]....
        /*06c4*/ 	.word	0x00006320


	//   ....[16]....
        /*06c8*/ 	.word	0x00006a20


	//   ....[17]....
        /*06cc*/ 	.word	0x00006b20


	//   ....[18]....
        /*06d0*/ 	.word	0x00006e60


	//   ....[19]....
        /*06d4*/ 	.word	0x00006f20


	//   ....[20]....
        /*06d8*/ 	.word	0x00008f90


	//   ....[21]....
        /*06dc*/ 	.word	0x00009050


	//   ....[22]....
        /*06e0*/ 	.word	0x00009290


	//   ....[23]....
        /*06e4*/ 	.word	0x000092e0


	//   ....[24]....
        /*06e8*/ 	.word	0x0000ad80


	//   ....[25]....
        /*06ec*/ 	.word	0x0000b340


	//   ....[26]....
        /*06f0*/ 	.word	0x0000b9c0


	//   ....[27]....
        /*06f4*/ 	.word	0x0000ba90


	//   ....[28]....
        /*06f8*/ 	.word	0x0000be70


	//   ....[29]....
        /*06fc*/ 	.word	0x0000bed0


	//   ....[30]....
        /*0700*/ 	.word	0x0000ceb0


	//   ....[31]....
        /*0704*/ 	.word	0x0000cef0


	//   ....[32]....
        /*0708*/ 	.word	0x0000d030


	//   ....[33]....
        /*070c*/ 	.word	0x0000d050


	//   ....[34]....
        /*0710*/ 	.word	0x0000ec40


	//   ....[35]....
        /*0714*/ 	.word	0x0000ec80


	//   ....[36]....
        /*0718*/ 	.word	0x0000ecc0


	//   ....[37]....
        /*071c*/ 	.word	0x0000ed00


	//   ....[38]....
        /*0720*/ 	.word	0x0000f570


	//   ....[39]....
        /*0724*/ 	.word	0x0000f5a0


	//   ....[40]....
        /*0728*/ 	.word	0x0000f700


	//   ....[41]....
        /*072c*/ 	.word	0x0000f720


	//   ....[42]....
        /*0730*/ 	.word	0x0000f870


	//   ....[43]....
        /*0734*/ 	.word	0x0000f890


	//   ....[44]....
        /*0738*/ 	.word	0x0000f9f0


	//   ....[45]....
        /*073c*/ 	.word	0x0000fa10


	//   ....[46]....
        /*0740*/ 	.word	0x00010420


	//   ....[47]....
        /*0744*/ 	.word	0x00010440


	//   ....[48]....
        /*0748*/ 	.word	0x00010590


	//   ....[49]....
        /*074c*/ 	.word	0x000105b0


	//   ....[50]....
        /*0750*/ 	.word	0x00010700


	//   ....[51]....
        /*0754*/ 	.word	0x00010720


	//   ....[52]....
        /*0758*/ 	.word	0x00010880


	//   ....[53]....
        /*075c*/ 	.word	0x000108a0


	//   ....[54]....
        /*0760*/ 	.word	0x00010a90


	//   ....[55]....
        /*0764*/ 	.word	0x00010c80


	//   ....[56]....
        /*0768*/ 	.word	0x00010cb0


	//   ....[57]....
        /*076c*/ 	.word	0x00010ce0


	//   ....[58]....
        /*0770*/ 	.word	0x00010d10


	//   ....[59]....
        /*0774*/ 	.word	0x00010d40


	//   ....[60]....
        /*0778*/ 	.word	0x00010d70


	//   ....[61]....
        /*077c*/ 	.word	0x00010ef0


	//   ....[62]....
        /*0780*/ 	.word	0x00010f20


	//   ....[63]....
        /*0784*/ 	.word	0x00010f50


	//   ....[64]....
        /*0788*/ 	.word	0x00010f80


	//   ....[65]....
        /*078c*/ 	.word	0x00010fb0


	//   ....[66]....
        /*0790*/ 	.word	0x00010fe0


	//   ....[67]....
        /*0794*/ 	.word	0x00011090


	//   ....[68]....
        /*0798*/ 	.word	0x000110f0


	//   ....[69]....
        /*079c*/ 	.word	0x00011180


	//   ....[70]....
        /*07a0*/ 	.word	0x000126f0


	//   ....[71]....
        /*07a4*/ 	.word	0x000133c0


	//   ....[72]....
        /*07a8*/ 	.word	0x000133e0


	//   ....[73]....
        /*07ac*/ 	.word	0x000134d0


	//   ....[74]....
        /*07b0*/ 	.word	0x000134e0


	//   ....[75]....
        /*07b4*/ 	.word	0x000135a0


	//   ....[76]....
        /*07b8*/ 	.word	0x000135b0


	//   ....[77]....
        /*07bc*/ 	.word	0x00013670


	//   ....[78]....
        /*07c0*/ 	.word	0x00013680


	//   ....[79]....
        /*07c4*/ 	.word	0x00013740


	//   ....[80]....
        /*07c8*/ 	.word	0x00013750


	//   ....[81]....
        /*07cc*/ 	.word	0x00013810


	//   ....[82]....
        /*07d0*/ 	.word	0x00013820


	//   ....[83]....
        /*07d4*/ 	.word	0x000138d0


	//   ....[84]....
        /*07d8*/ 	.word	0x000138e0


	//   ....[85]....
        /*07dc*/ 	.word	0x00013910


	//   ....[86]....
        /*07e0*/ 	.word	0x00013930


	//   ....[87]....
        /*07e4*/ 	.word	0x000170b0


	//   ....[88]....
        /*07e8*/ 	.word	0x00017110


	//   ....[89]....
        /*07ec*/ 	.word	0x00017140


	//   ....[90]....
        /*07f0*/ 	.word	0x00017150


	//   ....[91]....
        /*07f4*/ 	.word	0x00017180


	//   ....[92]....
        /*07f8*/ 	.word	0x000171b0


	//   ....[93]....
        /*07fc*/ 	.word	0x000171e0


	//   ....[94]....
        /*0800*/ 	.word	0x00017210


	//   ....[95]....
        /*0804*/ 	.word	0x000173a0


	//   ....[96]....
        /*0808*/ 	.word	0x000173d0


	//   ....[97]....
        /*080c*/ 	.word	0x00017400


	//   ....[98]....
        /*0810*/ 	.word	0x00017430


	//   ....[99]....
        /*0814*/ 	.word	0x00017460


	//   ....[100]....
        /*0818*/ 	.word	0x00017490


	//   ....[101]....
        /*081c*/ 	.word	0x00017550


	//   ....[102]....
        /*0820*/ 	.word	0x00017570


	//   ....[103]....
        /*0824*/ 	.word	0x000175e0


	//   ....[104]....
        /*0828*/ 	.word	0x00017cc0


	//   ....[105]....
        /*082c*/ 	.word	0x00018370


	//   ....[106]....
        /*0830*/ 	.word	0x00018550


	//   ....[107]....
        /*0834*/ 	.word	0x000185a0


	//   ....[108]....
        /*0838*/ 	.word	0x000186f0


	//   ....[109]....
        /*083c*/ 	.word	0x00018740


	//   ....[110]....
        /*0840*/ 	.word	0x00018890


	//   ....[111]....
        /*0844*/ 	.word	0x000188e0


	//   ....[112]....
        /*0848*/ 	.word	0x00018a30


	//   ....[113]....
        /*084c*/ 	.word	0x00018a80


	//   ....[114]....
        /*0850*/ 	.word	0x00018bd0


	//   ....[115]....
        /*0854*/ 	.word	0x00018c20


	//   ....[116]....
        /*0858*/ 	.word	0x00018d60


	//   ....[117]....
        /*085c*/ 	.word	0x00018db0


	//   ....[118]....
        /*0860*/ 	.word	0x00018ef0


	//   ....[119]....
        /*0864*/ 	.word	0x00018f40


	//   ....[120]....
        /*0868*/ 	.word	0x00019070


	//   ....[121]....
        /*086c*/ 	.word	0x000190c0


	//   ....[122]....
        /*0870*/ 	.word	0x000193f0


	//   ....[123]....
        /*0874*/ 	.word	0x00019490


	//   ....[124]....
        /*0878*/ 	.word	0x000195c0


	//   ....[125]....
        /*087c*/ 	.word	0x00019640


	//   ....[126]....
        /*0880*/ 	.word	0x000196c0


	//   ....[127]....
        /*0884*/ 	.word	0x00019740


	//   ....[128]....
        /*0888*/ 	.word	0x000197c0


	//   ....[129]....
        /*088c*/ 	.word	0x00019850


	//   ....[130]....
        /*0890*/ 	.word	0x000198f0


	//   ....[131]....
        /*0894*/ 	.word	0x00019990


	//   ....[132]....
        /*0898*/ 	.word	0x00019a10


	//   ....[133]....
        /*089c*/ 	.word	0x00019a90


	//   ....[134]....
        /*08a0*/ 	.word	0x00019b10


	//   ....[135]....
        /*08a4*/ 	.word	0x00019ba0


	//   ....[136]....
        /*08a8*/ 	.word	0x00019c20


	//   ....[137]....
        /*08ac*/ 	.word	0x00019cc0


	//   ....[138]....
        /*08b0*/ 	.word	0x00019d50


	//   ....[139]....
        /*08b4*/ 	.word	0x00019e80


	//----- nvinfo : EIATTR_REG_RECONFIG
	.align		4
.L_241:
        /*08b8*/ 	.byte	0x01, 0x54
	.zero		2


	//----- nvinfo : EIATTR_SYSCALL_OFFSETS
	.align		4
        /*08bc*/ 	.byte	0x04, 0x46
        /*08be*/ 	.short	(.L_243 - .L_242)


	//   ....[0]....
.L_242:
        /*08c0*/ 	.word	0x00001e10


	//   ....[1]....
        /*08c4*/ 	.word	0x00012320


	//   ....[2]....
        /*08c8*/ 	.word	0x00012470


	//   ....[3]....
        /*08cc*/ 	.word	0x00012560


	//   ....[4]....
        /*08d0*/ 	.word	0x00012ee0


	//----- nvinfo : EIATTR_MBARRIER_INSTR_OFFSETS
	.align		4
.L_243:
        /*08d4*/ 	.byte	0x04, 0x39
        /*08d6*/ 	.short	(.L_245 - .L_244)


	//   ....[0]....
.L_244:
        /*08d8*/ 	.word	0x00000270
        /*08dc*/ 	.word	0x000000ff
        /*08e0*/ 	.word	0x00030800
        /*08e4*/ 	.short	0x0100
        /*08e6*/ 	.byte	0x08
	.zero		1


	//   ....[1]....
        /*08e8*/ 	.word	0x00000280
        /*08ec*/ 	.word	0x000000ff
        /*08f0*/ 	.word	0x00030820
        /*08f4*/ 	.short	0x0100
        /*08f6*/ 	.byte	0x08
	.zero		1


	//   ....[2]....
        /*08f8*/ 	.word	0x00000370
        /*08fc*/ 	.word	0x000000ff
        /*0900*/ 	.word	0x00030830
        /*0904*/ 	.short	0x0100
        /*0906*/ 	.byte	0x08
	.zero		1


	//   ....[3]....
        /*0908*/ 	.word	0x00000380
        /*090c*/ 	.word	0x000000ff
        /*0910*/ 	.word	0x00030840
        /*0914*/ 	.short	0x0100
        /*0916*/ 	.byte	0x08
	.zero		1


	//   ....[4]....
        /*0918*/ 	.word	0x00000390
        /*091c*/ 	.word	0x000000ff
        /*0920*/ 	.word	0x00030838
        /*0924*/ 	.short	0x0100
        /*0926*/ 	.byte	0x08
	.zero		1


	//   ....[5]....
        /*0928*/ 	.word	0x000003a0
        /*092c*/ 	.word	0x000000ff
        /*0930*/ 	.word	0x00030848
        /*0934*/ 	.short	0x0100
        /*0936*/ 	.byte	0x08
	.zero		1


	//   ....[6]....
        /*0938*/ 	.word	0x000004d0
        /*093c*/ 	.word	0x000000ff
        /*0940*/ 	.word	0x00030850
        /*0944*/ 	.short	0x0100
        /*0946*/ 	.byte	0x08
	.zero		1


	//   ....[7]....
        /*0948*/ 	.word	0x000004e0
        /*094c*/ 	.word	0x000000ff
        /*0950*/ 	.word	0x00030860
        /*0954*/ 	.short	0x0100
        /*0956*/ 	.byte	0x08
	.zero		1


	//   ....[8]....
        /*0958*/ 	.word	0x000004f0
        /*095c*/ 	.word	0x000000ff
        /*0960*/ 	.word	0x00030858
        /*0964*/ 	.short	0x0100
        /*0966*/ 	.byte	0x08
	.zero		1


	//   ....[9]....
        /*0968*/ 	.word	0x00000500
        /*096c*/ 	.word	0x000000ff
        /*0970*/ 	.word	0x00030868
        /*0974*/ 	.short	0x0100
        /*0976*/ 	.byte	0x08
	.zero		1


	//   ....[10]....
        /*0978*/ 	.word	0x000005f0
        /*097c*/ 	.word	0x000000ff
        /*0980*/ 	.word	0x00030870
        /*0984*/ 	.short	0x0100
        /*0986*/ 	.byte	0x06
	.zero		1


	//   ....[11]....
        /*0988*/ 	.word	0x00000600
        /*098c*/ 	.word	0x000000ff
        /*0990*/ 	.word	0x00030880
        /*0994*/ 	.short	0x0100
        /*0996*/ 	.byte	0x06
	.zero		1


	//   ....[12]....
        /*0998*/ 	.word	0x00000610
        /*099c*/ 	.word	0x000000ff
        /*09a0*/ 	.word	0x00030878
        /*09a4*/ 	.short	0x0100
        /*09a6*/ 	.byte	0x06
	.zero		1


	//   ....[13]....
        /*09a8*/ 	.word	0x00000620
        /*09ac*/ 	.word	0x000000ff
        /*09b0*/ 	.word	0x00030888
        /*09b4*/ 	.short	0x0100
        /*09b6*/ 	.byte	0x06
	.zero		1


	//   ....[14]....
        /*09b8*/ 	.word	0x00000750
        /*09bc*/ 	.word	0x000000ff
        /*09c0*/ 	.word	0x00030890
        /*09c4*/ 	.short	0x0100
        /*09c6*/ 	.byte	0x08
	.zero		1


	//   ....[15]....
        /*09c8*/ 	.word	0x00000760
        /*09cc*/ 	.word	0x000000ff
        /*09d0*/ 	.word	0x000308a0
        /*09d4*/ 	.short	0x0100
        /*09d6*/ 	.byte	0x08
	.zero		1


	//   ....[16]....
        /*09d8*/ 	.word	0x00000770
        /*09dc*/ 	.word	0x000000ff
        /*09e0*/ 	.word	0x00030898
        /*09e4*/ 	.short	0x0100
        /*09e6*/ 	.byte	0x08
	.zero		1


	//   ....[17]....
        /*09e8*/ 	.word	0x00000780
        /*09ec*/ 	.word	0x000000ff
        /*09f0*/ 	.word	0x000308a8
        /*09f4*/ 	.short	0x0100
        /*09f6*/ 	.byte	0x08
	.zero		1


	//   ....[18]....
        /*09f8*/ 	.word	0x000008b0
        /*09fc*/ 	.word	0x000000ff
        /*0a00*/ 	.word	0x000308b0
        /*0a04*/ 	.short	0x0100
        /*0a06*/ 	.byte	0x08
	.zero		1


	//   ....[19]....
        /*0a08*/ 	.word	0x000008c0
        /*0a0c*/ 	.word	0x000000ff
        /*0a10*/ 	.word	0x000308c0
        /*0a14*/ 	.short	0x0100
        /*0a16*/ 	.byte	0x08
	.zero		1


	//   ....[20]....
        /*0a18*/ 	.word	0x000008d0
        /*0a1c*/ 	.word	0x000000ff
        /*0a20*/ 	.word	0x000308b8
        /*0a24*/ 	.short	0x0100
        /*0a26*/ 	.byte	0x08
	.zero		1


	//   ....[21]....
        /*0a28*/ 	.word	0x000008e0
        /*0a2c*/ 	.word	0x000000ff
        /*0a30*/ 	.word	0x000308c8
        /*0a34*/ 	.short	0x0100
        /*0a36*/ 	.byte	0x08
	.zero		1


	//   ....[22]....
        /*0a38*/ 	.word	0x00001eb0
        /*0a3c*/ 	.word	0x000000ff
        /*0a40*/ 	.word	0x00030800
        /*0a44*/ 	.short	0x010a
        /*0a46*/ 	.byte	0x26
	.zero		1


	//   ....[23]....
        /*0a48*/ 	.word	0x00001f30
        /*0a4c*/ 	.word	0x00000005
        /*0a50*/ 	.word	0x00030830
        /*0a54*/ 	.short	0x010a
        /*0a56*/ 	.byte	0x3f
	.zero		1


	//   ....[24]....
        /*0a58*/ 	.word	0x00001f90
        /*0a5c*/ 	.word	0x00000005
        /*0a60*/ 	.word	0x00030830
        /*0a64*/ 	.short	0x010a
        /*0a66*/ 	.byte	0x3f
	.zero		1


	//   ....[25]....
        /*0a68*/ 	.word	0x000029d0
        /*0a6c*/ 	.word	0x00000000
        /*0a70*/ 	.word	0x00000000
        /*0a74*/ 	.short	0x0101
        /*0a76*/ 	.byte	0x3f
	.zero		1


	//   ....[26]....
        /*0a78*/ 	.word	0x00004b40
        /*0a7c*/ 	.word	0x000000ff
        /*0a80*/ 	.word	0x00030830
        /*0a84*/ 	.short	0x010a
        /*0a86*/ 	.byte	0x07
	.zero		1


	//   ....[27]....
        /*0a88*/ 	.word	0x00004b80
        /*0a8c*/ 	.word	0x000000ff
        /*0a90*/ 	.word	0x00030830
        /*0a94*/ 	.short	0x010a
        /*0a96*/ 	.byte	0x07
	.zero		1


	//   ....[28]....
        /*0a98*/ 	.word	0x00005a10
        /*0a9c*/ 	.word	0x000000ff
        /*0aa0*/ 	.word	0x00030850
        /*0aa4*/ 	.short	0x010a
        /*0aa6*/ 	.byte	0x0e
	.zero		1


	//   ....[29]....
        /*0aa8*/ 	.word	0x00005a50
        /*0aac*/ 	.word	0x000000ff
        /*0ab0*/ 	.word	0x00030850
        /*0ab4*/ 	.short	0x010a
        /*0ab6*/ 	.byte	0x0e
	.zero		1


	//   ....[30]....
        /*0ab8*/ 	.word	0x00006090
        /*0abc*/ 	.word	0x00000098
        /*0ac0*/ 	.word	0x00000000
        /*0ac4*/ 	.short	0x0101
        /*0ac6*/ 	.byte	0x3f
	.zero		1


	//   ....[31]....
        /*0ac8*/ 	.word	0x000071d0
        /*0acc*/ 	.word	0x00000015
        /*0ad0*/ 	.word	0x00000000
        /*0ad4*/ 	.short	0x0101
        /*0ad6*/ 	.byte	0x3f
	.zero		1


	//   ....[32]....
        /*0ad8*/ 	.word	0x000079f0
        /*0adc*/ 	.word	0x000000ff
        /*0ae0*/ 	.word	0x00030830
        /*0ae4*/ 	.short	0x010a
        /*0ae6*/ 	.byte	0x06
	.zero		1


	//   ....[33]....
        /*0ae8*/ 	.word	0x00007a30
        /*0aec*/ 	.word	0x000000ff
        /*0af0*/ 	.word	0x00030830
        /*0af4*/ 	.short	0x010a
        /*0af6*/ 	.byte	0x06
	.zero		1


	//   ....[34]....
        /*0af8*/ 	.word	0x000088c0
        /*0afc*/ 	.word	0x000000ff
        /*0b00*/ 	.word	0x00030850
        /*0b04*/ 	.short	0x010a
        /*0b06*/ 	.byte	0x0e
	.zero		1


	//   ....[35]....
        /*0b08*/ 	.word	0x00008900
        /*0b0c*/ 	.word	0x000000ff
        /*0b10*/ 	.word	0x00030850
        /*0b14*/ 	.short	0x010a
        /*0b16*/ 	.byte	0x0e
	.zero		1


	//   ....[36]....
        /*0b18*/ 	.word	0x00009540
        /*0b1c*/ 	.word	0x00000099
        /*0b20*/ 	.word	0x00000000
        /*0b24*/ 	.short	0x0101
        /*0b26*/ 	.byte	0x3f
	.zero		1


	//   ....[37]....
        /*0b28*/ 	.word	0x000095e0
        /*0b2c*/ 	.word	0x00000010
        /*0b30*/ 	.word	0x00000000
        /*0b34*/ 	.short	0x0101
        /*0b36*/ 	.byte	0x3f
	.zero		1


	//   ....[38]....
        /*0b38*/ 	.word	0x00009b20
        /*0b3c*/ 	.word	0x000000ff
        /*0b40*/ 	.word	0x00030830
        /*0b44*/ 	.short	0x010a
        /*0b46*/ 	.byte	0x06
	.zero		1


	//   ....[39]....
        /*0b48*/ 	.word	0x00009b60
        /*0b4c*/ 	.word	0x000000ff
        /*0b50*/ 	.word	0x00030830
        /*0b54*/ 	.short	0x010a
        /*0b56*/ 	.byte	0x06
	.zero		1


	//   ....[40]....
        /*0b58*/ 	.word	0x0000a9f0
        /*0b5c*/ 	.word	0x000000ff
        /*0b60*/ 	.word	0x00030850
        /*0b64*/ 	.short	0x010a
        /*0b66*/ 	.byte	0x0a
	.zero		1


	//   ....[41]....
        /*0b68*/ 	.word	0x0000aa30
        /*0b6c*/ 	.word	0x000000ff
        /*0b70*/ 	.word	0x00030850
        /*0b74*/ 	.short	0x010a
        /*0b76*/ 	.byte	0x0a
	.zero		1


	//   ....[42]....
        /*0b78*/ 	.word	0x0000b070
        /*0b7c*/ 	.word	0x00000002
        /*0b80*/ 	.word	0x00000000
        /*0b84*/ 	.short	0x0101
        /*0b86*/ 	.byte	0x3f
	.zero		1


	//   ....[43]....
        /*0b88*/ 	.word	0x0000c210
        /*0b8c*/ 	.word	0x0000009b
        /*0b90*/ 	.word	0x00000000
        /*0b94*/ 	.short	0x0101
        /*0b96*/ 	.byte	0x3f
	.zero		1


	//   ....[44]....
        /*0b98*/ 	.word	0x0000ce20
        /*0b9c*/ 	.word	0x000000ff
        /*0ba0*/ 	.word	0x00030850
        /*0ba4*/ 	.short	0x010a
        /*0ba6*/ 	.byte	0x05
	.zero		1


	//   ....[45]....
        /*0ba8*/ 	.word	0x0000ce60
        /*0bac*/ 	.word	0x000000ff
        /*0bb0*/ 	.word	0x00030850
        /*0bb4*/ 	.short	0x010a
        /*0bb6*/ 	.byte	0x05
	.zero		1


	//   ....[46]....
        /*0bb8*/ 	.word	0x0000d2c0
        /*0bbc*/ 	.word	0x00000009
        /*0bc0*/ 	.word	0x00000000
        /*0bc4*/ 	.short	0x0101
        /*0bc6*/ 	.byte	0x3f
	.zero		1


	//   ....[47]....
        /*0bc8*/ 	.word	0x0000f5b0
        /*0bcc*/ 	.word	0x000000a8
        /*0bd0*/ 	.word	0x00000000
        /*0bd4*/ 	.short	0x0101
        /*0bd6*/ 	.byte	0x3f
	.zero		1


	//   ....[48]....
        /*0bd8*/ 	.word	0x00012990
        /*0bdc*/ 	.word	0x00000000
        /*0be0*/ 	.word	0x00030840
        /*0be4*/ 	.short	0x010a
        /*0be6*/ 	.byte	0x3f
	.zero		1


	//   ....[49]....
        /*0be8*/ 	.word	0x00013ab0
        /*0bec*/ 	.word	0x00000008
        /*0bf0*/ 	.word	0x00030800
        /*0bf4*/ 	.short	0x0107
        /*0bf6*/ 	.byte	0x3f
	.zero		1


	//   ....[50]....
        /*0bf8*/ 	.word	0x00013bc0
        /*0bfc*/ 	.word	0x00000002
        /*0c00*/ 	.word	0x00030800
        /*0c04*/ 	.short	0x0101
        /*0c06*/ 	.byte	0x3f
	.zero		1


	//   ....[51]....
        /*0c08*/ 	.word	0x00013be0
        /*0c0c*/ 	.word	0x00000002
        /*0c10*/ 	.word	0x00030820
        /*0c14*/ 	.short	0x010a
        /*0c16*/ 	.byte	0x3f
	.zero		1


	//   ....[52]....
        /*0c18*/ 	.word	0x00013f70
        /*0c1c*/ 	.word	0x00000003
        /*0c20*/ 	.word	0x00030840
        /*0c24*/ 	.short	0x010a
        /*0c26*/ 	.byte	0x3f
	.zero		1


	//   ....[53]....
        /*0c28*/ 	.word	0x00014530
        /*0c2c*/ 	.word	0x00000003
        /*0c30*/ 	.word	0x00000060
        /*0c34*/ 	.short	0x010a
        /*0c36*/ 	.byte	0x3f
	.zero		1


	//   ....[54]....
        /*0c38*/ 	.word	0x00014e20
        /*0c3c*/ 	.word	0x00000003
        /*0c40*/ 	.word	0x00030840
        /*0c44*/ 	.short	0x010a
        /*0c46*/ 	.byte	0x3f
	.zero		1


	//   ....[55]....
        /*0c48*/ 	.word	0x000153e0
        /*0c4c*/ 	.word	0x00000002
        /*0c50*/ 	.word	0x00000060
        /*0c54*/ 	.short	0x010a
        /*0c56*/ 	.byte	0x3f
	.zero		1


	//   ....[56]....
        /*0c58*/ 	.word	0x00015be0
        /*0c5c*/ 	.word	0x00000002
        /*0c60*/ 	.word	0x00030840
        /*0c64*/ 	.short	0x010a
        /*0c66*/ 	.byte	0x3f
	.zero		1


	//   ....[57]....
        /*0c68*/ 	.word	0x000161a0
        /*0c6c*/ 	.word	0x00000002
        /*0c70*/ 	.word	0x00000060
        /*0c74*/ 	.short	0x010a
        /*0c76*/ 	.byte	0x3f
	.zero		1


	//   ....[58]....
        /*0c78*/ 	.word	0x00016930
        /*0c7c*/ 	.word	0x00000000
        /*0c80*/ 	.word	0x00030860
        /*0c84*/ 	.short	0x010a
        /*0c86*/ 	.byte	0x3f
	.zero		1


	//   ....[59]....
        /*0c88*/ 	.word	0x00017c40
        /*0c8c*/ 	.word	0x00000000
        /*0c90*/ 	.word	0x00030820
        /*0c94*/ 	.short	0x010a
        /*0c96*/ 	.byte	0x3f
	.zero		1


	//   ....[60]....
        /*0c98*/ 	.word	0x00017e20
        /*0c9c*/ 	.word	0x00000006
        /*0ca0*/ 	.word	0x00000000
        /*0ca4*/ 	.short	0x010a
        /*0ca6*/ 	.byte	0x3f
	.zero		1


	//   ....[61]....
        /*0ca8*/ 	.word	0x00017e90
        /*0cac*/ 	.word	0x00000007
        /*0cb0*/ 	.word	0x00000000
        /*0cb4*/ 	.short	0x010a
        /*0cb6*/ 	.byte	0x3f
	.zero		1


	//   ....[62]....
        /*0cb8*/ 	.word	0x00017f00
        /*0cbc*/ 	.word	0x00000004
        /*0cc0*/ 	.word	0x00000000
        /*0cc4*/ 	.short	0x010a
        /*0cc6*/ 	.byte	0x3f
	.zero		1


	//   ....[63]....
        /*0cc8*/ 	.word	0x00017f30
        /*0ccc*/ 	.word	0x00000003
        /*0cd0*/ 	.word	0x00000000
        /*0cd4*/ 	.short	0x010a
        /*0cd6*/ 	.byte	0x3f
	.zero		1


	//   ....[64]....
        /*0cd8*/ 	.word	0x00017fa0
        /*0cdc*/ 	.word	0x00000003
        /*0ce0*/ 	.word	0x00030800
        /*0ce4*/ 	.short	0x010a
        /*0ce6*/ 	.byte	0x3f
	.zero		1


	//   ....[65]....
        /*0ce8*/ 	.word	0x00017ff0
        /*0cec*/ 	.word	0x00000005
        /*0cf0*/ 	.word	0x00030830
        /*0cf4*/ 	.short	0x010a
        /*0cf6*/ 	.byte	0x3f
	.zero		1


	//   ....[66]....
        /*0cf8*/ 	.word	0x00018050
        /*0cfc*/ 	.word	0x00000098
        /*0d00*/ 	.word	0x00030830
        /*0d04*/ 	.short	0x010a
        /*0d06*/ 	.byte	0x3f
	.zero		1


	//   ....[67]....
        /*0d08*/ 	.word	0x000180b0
        /*0d0c*/ 	.word	0x00000015
        /*0d10*/ 	.word	0x00030850
        /*0d14*/ 	.short	0x010a
        /*0d16*/ 	.byte	0x3f
	.zero		1


	//   ....[68]....
        /*0d18*/ 	.word	0x00018110
        /*0d1c*/ 	.word	0x00000004
        /*0d20*/ 	.word	0x00030830
        /*0d24*/ 	.short	0x010a
        /*0d26*/ 	.byte	0x3f
	.zero		1


	//   ....[69]....
        /*0d28*/ 	.word	0x00018170
        /*0d2c*/ 	.word	0x00000003
        /*0d30*/ 	.word	0x00030850
        /*0d34*/ 	.short	0x010a
        /*0d36*/ 	.byte	0x3f
	.zero		1


	//   ....[70]....
        /*0d38*/ 	.word	0x000181d0
        /*0d3c*/ 	.word	0x00000004
        /*0d40*/ 	.word	0x00030830
        /*0d44*/ 	.short	0x010a
        /*0d46*/ 	.byte	0x3f
	.zero		1


	//   ....[71]....
        /*0d48*/ 	.word	0x00018230
        /*0d4c*/ 	.word	0x00000003
        /*0d50*/ 	.word	0x00030850
        /*0d54*/ 	.short	0x010a
        /*0d56*/ 	.byte	0x3f
	.zero		1


	//   ....[72]....
        /*0d58*/ 	.word	0x00018290
        /*0d5c*/ 	.word	0x00000007
        /*0d60*/ 	.word	0x00030850
        /*0d64*/ 	.short	0x010a
        /*0d66*/ 	.byte	0x3f
	.zero		1


	//   ....[73]....
        /*0d68*/ 	.word	0x00018430
        /*0d6c*/ 	.word	0x00000000
        /*0d70*/ 	.word	0x00030840
        /*0d74*/ 	.short	0x010a
        /*0d76*/ 	.byte	0x3f
	.zero		1


	//   ....[74]....
        /*0d78*/ 	.word	0x00019110
        /*0d7c*/ 	.word	0x00000002
        /*0d80*/ 	.word	0x00030820
        /*0d84*/ 	.short	0x010a
        /*0d86*/ 	.byte	0x3f
	.zero		1


	//   ....[75]....
        /*0d88*/ 	.word	0x00019160
        /*0d8c*/ 	.word	0x00000003
        /*0d90*/ 	.word	0x00030840
        /*0d94*/ 	.short	0x010a
        /*0d96*/ 	.byte	0x3f
	.zero		1


	//   ....[76]....
        /*0d98*/ 	.word	0x000191b0
        /*0d9c*/ 	.word	0x00000003
        /*0da0*/ 	.word	0x00000060
        /*0da4*/ 	.short	0x010a
        /*0da6*/ 	.byte	0x3f
	.zero		1


	//   ....[77]....
        /*0da8*/ 	.word	0x00019200
        /*0dac*/ 	.word	0x00000003
        /*0db0*/ 	.word	0x00030840
        /*0db4*/ 	.short	0x010a
        /*0db6*/ 	.byte	0x3f
	.zero		1


	//   ....[78]....
        /*0db8*/ 	.word	0x00019250
        /*0dbc*/ 	.word	0x00000002
        /*0dc0*/ 	.word	0x00000060
        /*0dc4*/ 	.short	0x010a
        /*0dc6*/ 	.byte	0x3f
	.zero		1


	//   ....[79]....
        /*0dc8*/ 	.word	0x000192a0
        /*0dcc*/ 	.word	0x00000002
        /*0dd0*/ 	.word	0x00030840
        /*0dd4*/ 	.short	0x010a
        /*0dd6*/ 	.byte	0x3f
	.zero		1


	//   ....[80]....
        /*0dd8*/ 	.word	0x000192f0
        /*0ddc*/ 	.word	0x00000002
        /*0de0*/ 	.word	0x00000060
        /*0de4*/ 	.short	0x010a
        /*0de6*/ 	.byte	0x3f
	.zero		1


	//   ....[81]....
        /*0de8*/ 	.word	0x00019340
        /*0dec*/ 	.word	0x00000000
        /*0df0*/ 	.word	0x00030860
        /*0df4*/ 	.short	0x010a
        /*0df6*/ 	.byte	0x3f
	.zero		1


	//   ....[82]....
        /*0df8*/ 	.word	0x00019da0
        /*0dfc*/ 	.word	0x00000000
        /*0e00*/ 	.word	0x00030820
        /*0e04*/ 	.short	0x010a
        /*0e06*/ 	.byte	0x3f
	.zero		1


	//   ....[83]....
        /*0e08*/ 	.word	0x00019f40
        /*0e0c*/ 	.word	0x00000006
        /*0e10*/ 	.word	0x00000000
        /*0e14*/ 	.short	0x010a
        /*0e16*/ 	.byte	0x3f
	.zero		1


	//   ....[84]....
        /*0e18*/ 	.word	0x00019f90
        /*0e1c*/ 	.word	0x00000007
        /*0e20*/ 	.word	0x00000000
        /*0e24*/ 	.short	0x010a
        /*0e26*/ 	.byte	0x3f
	.zero		1


	//   ....[85]....
        /*0e28*/ 	.word	0x00019fe0
        /*0e2c*/ 	.word	0x00000004
        /*0e30*/ 	.word	0x00000000
        /*0e34*/ 	.short	0x010a
        /*0e36*/ 	.byte	0x3f
	.zero		1


	//----- nvinfo : EIATTR_NUM_MBARRIERS
	.align		4
.L_245:
        /*0e38*/ 	.byte	0x03, 0x38
        /*0e3a*/ 	.short	0x0016


	//----- nvinfo : EIATTR_EXIT_INSTR_OFFSETS
	.align		4
        /*0e3c*/ 	.byte	0x04, 0x1c
        /*0e3e*/ 	.short	(.L_247 - .L_246)


	//   ....[0]....
.L_246:
        /*0e40*/ 	.word	0x00000a50


	//   ....[1]....
        /*0e44*/ 	.word	0x00010a30


	//   ....[2]....
        /*0e48*/ 	.word	0x00017f80


	//----- nvinfo : EIATTR_MAX_THREADS
	.align		4
.L_247:
        /*0e4c*/ 	.byte	0x04, 0x05
        /*0e4e*/ 	.short	(.L_249 - .L_248)
.L_248:
        /*0e50*/ 	.word	0x00000180
        /*0e54*/ 	.word	0x00000001
        /*0e58*/ 	.word	0x00000001


	//----- nvinfo : EIATTR_CRS_STACK_SIZE
	.align		4
.L_249:
        /*0e5c*/ 	.byte	0x04, 0x1e
        /*0e5e*/ 	.short	(.L_251 - .L_250)
.L_250:
        /*0e60*/ 	.word	0x00000000


	//----- nvinfo : EIATTR_CBANK_PARAM_SIZE
	.align		4
.L_251:
        /*0e64*/ 	.byte	0x03, 0x19
        /*0e66*/ 	.short	0x0af0


	//----- nvinfo : EIATTR_PARAM_CBANK
	.align		4
        /*0e68*/ 	.byte	0x04, 0x0a
        /*0e6a*/ 	.short	(.L_253 - .L_252)
	.align		4
.L_252:
        /*0e6c*/ 	.word	index@(.nv.constant0._ZN7cutlass13device_kernelIN5flash11enable_sm90INS1_16FlashAttnFwdSm90INS1_25CollectiveMainloopFwdSm90ILi2EN4cute5tupleIJNS5_1CILi1EEES8_S8_EEENS6_IJNS7_ILi128EEENS7_ILi64EEENS7_ILi256EEEEEELi256ENS_10bfloat16_tEfNS_4arch4Sm90ELb0ELb1ELb1ELb1ELb0ELb0ELb0ELb1ELb1ELb1ELb0ELb0EEENS1_21CollectiveEpilogueFwdINS6_IJSA_SC_SB_EEES9_SE_SG_Li256ELb1ELb1ELb0ELb0EEENS1_36VarlenDynamicPersistentTileSchedulerILi128ELi64ELi256ELi128ELb0ELb1ELb1ELb1ELb0ELb1EEEEEEEEEvNT_6ParamsE)
        /*0e70*/ 	.short	0x0210
        /*0e72*/ 	.short	0x0af0


	//----- nvinfo : EIATTR_SW_WAR
	.align		4
.L_253:
        /*0e74*/ 	.byte	0x04, 0x36
        /*0e76*/ 	.short	(.L_255 - .L_254)
.L_254:
        /*0e78*/ 	.word	0x00000008
.L_255:


//--------------------- .nv.info._ZN7cutlass13device_kernelIN5flash11enable_sm90INS1_16FlashAttnFwdSm90INS1_25CollectiveMainloopFwdSm90ILi2EN4cute5tupleIJNS5_1CILi1EEES8_S8_EEENS6_IJNS7_ILi128EEENS7_ILi64EEENS7_ILi256EEEEEELi256ENS_10bfloat16_tEfNS_4arch4Sm90ELb0ELb1ELb1ELb1ELb0ELb1ELb0ELb1ELb1ELb1ELb0ELb0EEENS1_21CollectiveEpilogueFwdINS6_IJSA_SC_SB_EEES9_SE_SG_Li256ELb1ELb1ELb0ELb0EEENS1_36VarlenDynamicPersistentTileSchedulerILi128ELi64ELi256ELi128ELb0ELb1ELb1ELb1ELb0ELb1EEEEEEEEEvNT_6ParamsE --------------------------
	.section	.nv.info._ZN7cutlass13device_kernelIN5flash11enable_sm90INS1_16FlashAttnFwdSm90INS1_25CollectiveMainloopFwdSm90ILi2EN4cute5tupleIJNS5_1CILi1EEES8_S8_EEENS6_IJNS7_ILi128EEENS7_ILi64EEENS7_ILi256EEEEEELi256ENS_10bfloat16_tEfNS_4arch4Sm90ELb0ELb1ELb1ELb1ELb0ELb1ELb0ELb1ELb1ELb1ELb0ELb0EEENS1_21CollectiveEpilogueFwdINS6_IJSA_SC_SB_EEES9_SE_SG_Li256ELb1ELb1ELb0ELb0EEENS1_36VarlenDynamicPersistentTileSchedulerILi128ELi64ELi256ELi128ELb0ELb1ELb1ELb1ELb0ELb1EEEEEEEEEvNT_6ParamsE,"",@"SHT_CUDA_INFO"
	.sectionflags	@""
	.align	4


	//----- nvinfo : EIATTR_CUDA_API_VERSION
	.align		4
        /*0000*/ 	.byte	0x04, 0x37
        /*0002*/ 	.short	(.L_257 - .L_256)
.L_256:
        /*0004*/ 	.word	0x00000082


	//----- nvinfo : EIATTR_KPARAM_INFO
	.align		4
.L_257:
        /*0008*/ 	.byte	0x04, 0x17
        /*000a*/ 	.short	(.L_259 - .L_258)
.L_258:
        /*000c*/ 	.word	0x00000000
        /*0010*/ 	.short	0x0000
        /*0012*/ 	.short	0x0070
        /*0014*/ 	.byte	0x00, 0xf0, 0x01, 0x2a


	//----- nvinfo : EIATTR_SPARSE_MMA_MASK
	.align		4
.L_259:
        /*0018*/ 	.byte	0x03, 0x50
        /*001a*/ 	.short	0x0000


	//----- nvinfo : EIATTR_MAXREG_COUNT
	.align		4
        /*001c*/ 	.byte	0x03, 0x1b
        /*001e*/ 	.short	0x00a8


	//----- nvinfo : EIATTR_NUM_BARRIERS
	.align		4
        /*0020*/ 	.byte	0x02, 0x4c
        /*0022*/ 	.byte	0x10
	.zero		1


	//----- nvinfo : EIATTR_EXTERNS
	.align		4
        /*0024*/ 	.byte	0x04, 0x0f
        /*0026*/ 	.short	(.L_261 - .L_260)


	//   ....[0]....
	.align		4
.L_260:
        /*0028*/ 	.word	index@(__assertfail)


	//----- nvinfo : EIATTR_ANNOTATIONS
	.align		4
.L_261:
        /*002c*/ 	.byte	0x04, 0x55
        /*002e*/ 	.short	(.L_263 - .L_262)


	//   ....[0]....
.L_262:
        /* <DEDUP_REMOVED lines=155> */


	//----- nvinfo : EIATTR_MERCURY_ISA_VERSION
	.align		4
.L_263:
        /*09c8*/ 	.byte	0x03, 0x5f
        /*09ca*/ 	.short	0x0101


	//----- nvinfo : EIATTR_UNUSED_LOAD_BYTE_OFFSET
	.align		4
        /*09cc*/ 	.byte	0x04, 0x44
        /*09ce*/ 	.short	(.L_265 - .L_264)


	//   ....[0]....
.L_264:
        /*09d0*/ 	.word	0x00000a80
        /*09d4*/ 	.word	0x0000fff0


	//   ....[1]....
        /*09d8*/ 	.word	0x00020080
        /*09dc*/ 	.word	0x0000fff0


	//----- nvinfo : EIATTR_INT_WARP_WIDE_INSTR_OFFSETS
	.align		4
.L_265:
        /*09e0*/ 	.byte	0x04, 0x31
        /*09e2*/ 	.short	(.L_267 - .L_266)


	//   ....[0]....
.L_266:
        /*09e4*/ 	.word	0x00000180


	//   ....[1]....
        /*09e8*/ 	.word	0x000001c0


	//   ....[2]....
        /*09ec*/ 	.word	0x00000280


	//   ....[3]....
        /*09f0*/ 	.word	0x000263c0


	//   ....[4]....
        /*09f4*/ 	.word	0x00026450


	//   ....[5]....
        /*09f8*/ 	.word	0x0002a980


	//   ....[6]....
        /*09fc*/ 	.word	0x0002a9e0


	//----- nvinfo : EIATTR_COOP_GROUP_MASK_REGIDS
	.align		4
.L_267:
        /*0a00*/ 	.byte	0x04, 0x29
        /*0a02*/ 	.short	(.L_269 - .L_268)


	//   ....[0]....
.L_268:
        /*0a04*/ 	.word	0xffffffff


	//   ....[1]....
        /*0a08*/ 	.word	0xffffffff


	//   ....[2]....
        /*0a0c*/ 	.word	0xffffffff


	//   ....[3]....
        /*0a10*/ 	.word	0xffffffff


	//   ....[4]....
        /*0a14*/ 	.word	0xffffffff


	//   ....[5]....
        /*0a18*/ 	.word	0xffffffff


	//   ....[6]....
        /*0a1c*/ 	.word	0xffffffff


	//   ....[7]....
        /*0a20*/ 	.word	0xffffffff


	//   ....[8]....
        /*0a24*/ 	.word	0xffffffff


	//   ....[9]....
        /*0a28*/ 	.word	0xffffffff


	//   ....[10]....
        /*0a2c*/ 	.word	0xffffffff


	//   ....[11]....
        /*0a30*/ 	.word	0xffffffff


	//   ....[12]....
        /*0a34*/ 	.word	0xffffffff


	//   ....[13]....
        /*0a38*/ 	.word	0xffffffff


	//   ....[14]....
        /*0a3c*/ 	.word	0xffffffff


	//   ....[15]....
        /*0a40*/ 	.word	0xffffffff


	//   ....[16]....
        /*0a44*/ 	.word	0xffffffff


	//   ....[17]....
        /*0a48*/ 	.word	0xffffffff


	//   ....[18]....
        /*0a4c*/ 	.word	0xffffffff


	//   ....[19]....
        /*0a50*/ 	.word	0xffffffff


	//   ....[20]....
        /*0a54*/ 	.word	0xffffffff


	//   ....[21]....
        /*0a58*/ 	.word	0xffffffff


	//   ....[22]....
        /*0a5c*/ 	.word	0xffffffff


	//   ....[23]....
        /*0a60*/ 	.word	0xffffffff


	//   ....[24]....
        /*0a64*/ 	.word	0xffffffff


	//   ....[25]....
        /*0a68*/ 	.word	0xffffffff


	//   ....[26]....
        /*0a6c*/ 	.word	0xffffffff


	//   ....[27]....
        /*0a70*/ 	.word	0xffffffff


	//   ....[28]....
        /*0a74*/ 	.word	0xffffffff


	//   ....[29]....
        /*0a78*/ 	.word	0xffffffff


	//   ....[30]....
        /*0a7c*/ 	.word	0xffffffff


	//   ....[31]....
        /*0a80*/ 	.word	0xffffffff


	//   ....[32]....
        /*0a84*/ 	.word	0xffffffff


	//   ....[33]....
        /*0a88*/ 	.word	0xffffffff


	//   ....[34]....
        /*0a8c*/ 	.word	0xffffffff


	//   ....[35]....
        /*0a90*/ 	.word	0xffffffff


	//   ....[36]....
        /*0a94*/ 	.word	0xffffffff


	//   ....[37]....
        /*0a98*/ 	.word	0xffffffff


	//   ....[38]....
        /*0a9c*/ 	.word	0xffffffff


	//   ....[39]....
        /*0aa0*/ 	.word	0xffffffff


	//   ....[40]....
        /*0aa4*/ 	.word	0xffffffff


	//   ....[41]....
        /*0aa8*/ 	.word	0xffffffff


	//   ....[42]....
        /*0aac*/ 	.word	0xffffffff


	//   ....[43]....
        /*0ab0*/ 	.word	0xffffffff


	//   ....[44]....
        /*0ab4*/ 	.word	0xffffffff


	//   ....[45]....
        /*0ab8*/ 	.word	0xffffffff


	//   ....[46]....
        /*0abc*/ 	.word	0xffffffff


	//   ....[47]....
        /*0ac0*/ 	.word	0xffffffff


	//   ....[48]....
        /*0ac4*/ 	.word	0xffffffff


	//   ....[49]....
        /*0ac8*/ 	.word	0xffffffff


	//   ....[50]....
        /*0acc*/ 	.word	0xffffffff


	//   ....[51]....
        /*0ad0*/ 	.word	0xffffffff


	//   ....[52]....
        /*0ad4*/ 	.word	0xffffffff


	//   ....[53]....
        /*0ad8*/ 	.word	0xffffffff


	//   ....[54]....
        /*0adc*/ 	.word	0xffffffff


	//   ....[55]....
        /*0ae0*/ 	.word	0xffffffff


	//   ....[56]....
        /*0ae4*/ 	.word	0xffffffff


	//   ....[57]....
        /*0ae8*/ 	.word	0xffffffff


	//   ....[58]....
        /*0aec*/ 	.word	0xffffffff


	//   ....[59]....
        /*0af0*/ 	.word	0xffffffff


	//   ....[60]....
        /*0af4*/ 	.word	0xffffffff


	//   ....[61]....
        /*0af8*/ 	.word	0xffffffff


	//   ....[62]....
        /*0afc*/ 	.word	0xffffffff


	//   ....[63]....
        /*0b00*/ 	.word	0xffffffff


	//   ....[64]....
        /*0b04*/ 	.word	0xffffffff


	//   ....[65]....
        /*0b08*/ 	.word	0xffffffff


	//   ....[66]....
        /*0b0c*/ 	.word	0xffffffff


	//   ....[67]....
        /*0b10*/ 	.word	0xffffffff


	//   ....[68]....
        /*0b14*/ 	.word	0xffffffff


	//   ....[69]....
        /*0b18*/ 	.word	0xffffffff


	//   ....[70]....
        /*0b1c*/ 	.word	0xffffffff


	//   ....[71]....
        /*0b20*/ 	.word	0xffffffff


	//   ....[72]....
        /*0b24*/ 	.word	0xffffffff


	//   ....[73]....
        /*0b28*/ 	.word	0xffffffff


	//   ....[74]....
        /*0b2c*/ 	.word	0xffffffff


	//   ....[75]....
        /*0b30*/ 	.word	0xffffffff


	//   ....[76]....
        /*0b34*/ 	.word	0xffffffff


	//   ....[77]....
        /*0b38*/ 	.word	0xffffffff


	//   ....[78]....
        /*0b3c*/ 	.word	0xffffffff


	//   ....[79]....
        /*0b40*/ 	.word	0xffffffff


	//   ....[80]....
        /*0b44*/ 	.word	0xffffffff


	//   ....[81]....
        /*0b48*/ 	.word	0xffffffff


	//   ....[82]....
        /*0b4c*/ 	.word	0xffffffff


	//   ....[83]....
        /*0b50*/ 	.word	0xffffffff


	//   ....[84]....
        /*0b54*/ 	.word	0xffffffff


	//   ....[85]....
        /*0b58*/ 	.word	0xffffffff


	//   ....[86]....
        /*0b5c*/ 	.word	0xffffffff


	//   ....[87]....
        /*0b60*/ 	.word	0xffffffff


	//   ....[88]....
        /*0b64*/ 	.word	0xffffffff


	//   ....[89]....
        /*0b68*/ 	.word	0xffffffff


	//   ....[90]....
        /*0b6c*/ 	.word	0xffffffff


	//   ....[91]....
        /*0b70*/ 	.word	0xffffffff


	//   ....[92]....
        /*0b74*/ 	.word	0xffffffff


	//   ....[93]....
        /*0b78*/ 	.word	0xffffffff


	//   ....[94]....
        /*0b7c*/ 	.word	0xffffffff


	//   ....[95]....
        /*0b80*/ 	.word	0xffffffff


	//   ....[96]....
        /*0b84*/ 	.word	0xffffffff


	//   ....[97]....
        /*0b88*/ 	.word	0xffffffff


	//   ....[98]....
        /*0b8c*/ 	.word	0xffffffff


	//   ....[99]....
        /*0b90*/ 	.word	0xffffffff


	//   ....[100]....
        /*0b94*/ 	.word	0xffffffff


	//   ....[101]....
        /*0b98*/ 	.word	0xffffffff


	//   ....[102]....
        /*0b9c*/ 	.word	0xffffffff


	//   ....[103]....
        /*0ba0*/ 	.word	0xffffffff


	//   ....[104]....
        /*0ba4*/ 	.word	0xffffffff


	//   ....[105]....
        /*0ba8*/ 	.word	0xffffffff


	//   ....[106]....
        /*0bac*/ 	.word	0xffffffff


	//   ....[107]....
        /*0bb0*/ 	.word	0xffffffff


	//   ....[108]....
        /*0bb4*/ 	.word	0xffffffff


	//   ....[109]....
        /*0bb8*/ 	.word	0xffffffff


	//   ....[110]....
        /*0bbc*/ 	.word	0xffffffff


	//   ....[111]....
        /*0bc0*/ 	.word	0xffffffff


	//   ....[112]....
        /*0bc4*/ 	.word	0xffffffff


	//   ....[113]....
        /*0bc8*/ 	.word	0xffffffff


	//   ....[114]....
        /*0bcc*/ 	.word	0xffffffff


	//   ....[115]....
        /*0bd0*/ 	.word	0xffffffff


	//   ....[116]....
        /*0bd4*/ 	.word	0xffffffff


	//   ....[117]....
        /*0bd8*/ 	.word	0xffffffff


	//   ....[118]....
        /*0bdc*/ 	.word	0xffffffff


	//   ....[119]....
        /*0be0*/ 	.word	0xffffffff


	//   ....[120]....
        /*0be4*/ 	.word	0xffffffff


	//   ....[121]....
        /*0be8*/ 	.word	0xffffffff


	//   ....[122]....
        /*0bec*/ 	.word	0xffffffff


	//   ....[123]....
        /*0bf0*/ 	.word	0xffffffff


	//   ....[124]....
        /*0bf4*/ 	.word	0xffffffff


	//   ....[125]....
        /*0bf8*/ 	.word	0xffffffff


	//   ....[126]....
        /*0bfc*/ 	.word	0xffffffff


	//   ....[127]....
        /*0c00*/ 	.word	0xffffffff


	//   ....[128]....
        /*0c04*/ 	.word	0xffffffff


	//   ....[129]....
        /*0c08*/ 	.word	0xffffffff


	//   ....[130]....
        /*0c0c*/ 	.word	0xffffffff


	//   ....[131]....
        /*0c10*/ 	.word	0xffffffff


	//   ....[132]....
        /*0c14*/ 	.word	0xffffffff


	//   ....[133]....
        /*0c18*/ 	.word	0xffffffff


	//   ....[134]....
        /*0c1c*/ 	.word	0xffffffff


	//   ....[135]....
        /*0c20*/ 	.word	0xffffffff


	//   ....[136]....
        /*0c24*/ 	.word	0xffffffff


	//   ....[137]....
        /*0c28*/ 	.word	0xffffffff


	//   ....[138]....
        /*0c2c*/ 	.word	0x0500000f


	//   ....[139]....
        /*0c30*/ 	.word	0x0500000f


	//   ....[140]....
        /*0c34*/ 	.word	0x0500000f


	//   ....[141]....
        /*0c38*/ 	.word	0x0500000f


	//   ....[142]....
        /*0c3c*/ 	.word	0x0500000f


	//   ....[143]....
        /*0c40*/ 	.word	0x0500000f


	//   ....[144]....
        /*0c44*/ 	.word	0x0500000f


	//   ....[145]....
        /*0c48*/ 	.word	0x0500000f


	//   ....[146]....
        /*0c4c*/ 	.word	0x0500000f


	//   ....[147]....
        /*0c50*/ 	.word	0x0500000f


	//   ....[148]....
        /*0c54*/ 	.word	0x0500000f


	//   ....[149]....
        /*0c58*/ 	.word	0x0500000f


	//   ....[150]....
        /*0c5c*/ 	.word	0x0500000f


	//   ....[151]....
        /*0c60*/ 	.word	0x0500000f


	//   ....[152]....
        /*0c64*/ 	.word	0x0500000f


	//   ....[153]....
        /*0c68*/ 	.word	0x0500000f


	//   ....[154]....
        /*0c6c*/ 	.word	0x0500000f


	//   ....[155]....
        /*0c70*/ 	.word	0x0500000f


	//   ....[156]....
        /*0c74*/ 	.word	0x0500000f


	//   ....[157]....
        /*0c78*/ 	.word	0x0500000f


	//   ....[158]....
        /*0c7c*/ 	.word	0x0500000f


	//   ....[159]....
        /*0c80*/ 	.word	0x0500000f


	//   ....[160]....
        /*0c84*/ 	.word	0x0500000f


	//   ....[161]....
        /*0c88*/ 	.word	0x0500000f


	//   ....[162]....
        /*0c8c*/ 	.word	0x0500000f


	//   ....[163]....
        /*0c90*/ 	.word	0x0500000f


	//   ....[164]....
        /*0c94*/ 	.word	0x0500000f


	//   ....[165]....
        /*0c98*/ 	.word	0x0500000f


	//   ....[166]....
        /*0c9c*/ 	.word	0x0500000f


	//   ....[167]....
        /*0ca0*/ 	.word	0x0500000f


	//   ....[168]....
        /*0ca4*/ 	.word	0x0500000f


	//   ....[169]....
        /*0ca8*/ 	.word	0x0500000f


	//   ....[170]....
        /*0cac*/ 	.word	0x0500000f


	//   ....[171]....
        /*0cb0*/ 	.word	0x0500000f


	//   ....[172]....
        /*0cb4*/ 	.word	0x0500000f


	//   ....[173]....
        /*0cb8*/ 	.word	0x0500000f


	//   ....[174]....
        /*0cbc*/ 	.word	0x0500000f


	//   ....[175]....
        /*0cc0*/ 	.word	0x0500000f


	//   ....[176]....
        /*0cc4*/ 	.word	0x0500000f


	//   ....[177]....
        /*0cc8*/ 	.word	0x0500000f


	//   ....[178]....
        /*0ccc*/ 	.word	0x0500000f


	//   ....[179]....
        /*0cd0*/ 	.word	0x0500000f


	//   ....[180]....
        /*0cd4*/ 	.word	0x0500000f


	//   ....[181]....
        /*0cd8*/ 	.word	0x0500000f


	//   ....[182]....
        /*0cdc*/ 	.word	0x0500000f


	//   ....[183]....
        /*0ce0*/ 	.word	0x0500000f


	//   ....[184]....
        /*0ce4*/ 	.word	0x0500000f


	//   ....[185]....
        /*0ce8*/ 	.word	0x0500000f


	//   ....[186]....
        /*0cec*/ 	.word	0x0500000f


	//   ....[187]....
        /*0cf0*/ 	.word	0x0500000f


	//   ....[188]....
        /*0cf4*/ 	.word	0x0500000f


	//   ....[189]....
        /*0cf8*/ 	.word	0x0500000f


	//   ....[190]....
        /*0cfc*/ 	.word	0x0500000f


	//   ....[191]....
        /*0d00*/ 	.word	0x0500000f


	//   ....[192]....
        /*0d04*/ 	.word	0x0500000f


	//   ....[193]....
        /*0d08*/ 	.word	0x0500000f


	//   ....[194]....
        /*0d0c*/ 	.word	0x0500000f


	//   ....[195]....
        /*0d10*/ 	.word	0x0500000f


	//   ....[196]....
        /*0d14*/ 	.word	0x0500000f


	//   ....[197]....
        /*0d18*/ 	.word	0x0500000f


	//   ....[198]....
        /*0d1c*/ 	.word	0x0500000f


	//   ....[199]....
        /*0d20*/ 	.word	0x0500000f


	//   ....[200]....
        /*0d24*/ 	.word	0x0500000f


	//   ....[201]....
        /*0d28*/ 	.word	0x0500000f


	//   ....[202]....
        /*0d2c*/ 	.word	0x0500000f


	//   ....[203]....
        /*0d30*/ 	.word	0x0500000f


	//   ....[204]....
        /*0d34*/ 	.word	0x0500000f


	//   ....[205]....
        /*0d38*/ 	.word	0x0500000f


	//----- nvinfo : EIATTR_COOP_GROUP_INSTR_OFFSETS
	.align		4
.L_269:
        /*0d3c*/ 	.byte	0x04, 0x28
        /*0d3e*/ 	.short	(.L_271 - .L_270)


	//   ....[0]....
.L_270:
        /*0d40*/ 	.word	0x00000060


	//   ....[1]....
        /*0d44*/ 	.word	0x00000190


	//   ....[2]....
        /*0d48*/ 	.word	0x00000290


	//   ....[3]....
        /*0d4c*/ 	.word	0x00000400


	//   ....[4]....
        /*0d50*/ 	.word	0x00000560


	//   ....[5]....
        /*0d54*/ 	.word	0x00000680


	//   ....[6]....
        /*0d58*/ 	.word	0x000007e0


	//   ....[7]....
        /*0d5c*/ 	.word	0x00009200


	//   ....[8]....
        /*0d60*/ 	.word	0x00009960


	//   ....[9]....
        /*0d64*/ 	.word	0x00009970


	//   ....[10]....
        /*0d68*/ 	.word	0x00009980


	//   ....[11]....
        /*0d6c*/ 	.word	0x00009990


	//   ....[12]....
        /*0d70*/ 	.word	0x00009f40


	//   ....[13]....
        /*0d74*/ 	.word	0x00009f50


	//   ....[14]....
        /*0d78*/ 	.word	0x00009f60


	//   ....[15]....
        /*0d7c*/ 	.word	0x00009f70


	//   ....[16]....
        /*0d80*/ 	.word	0x0000a500


	//   ....[17]....
        /*0d84*/ 	.word	0x0000a510


	//   ....[18]....
        /*0d88*/ 	.word	0x0000a520


	//   ....[19]....
        /*0d8c*/ 	.word	0x0000a530


	//   ....[20]....
        /*0d90*/ 	.word	0x0000aae0


	//   ....[21]....
        /*0d94*/ 	.word	0x0000aaf0


	//   ....[22]....
        /*0d98*/ 	.word	0x0000ab00


	//   ....[23]....
        /*0d9c*/ 	.word	0x0000ab10


	//   ....[24]....
        /*0da0*/ 	.word	0x0000e5f0


	//   ....[25]....
        /*0da4*/ 	.word	0x0000e600


	//   ....[26]....
        /*0da8*/ 	.word	0x0000e610


	//   ....[27]....
        /*0dac*/ 	.word	0x0000e620


	//   ....[28]....
        /*0db0*/ 	.word	0x0000eaf0


	//   ....[29]....
        /*0db4*/ 	.word	0x0000eb00


	//   ....[30]....
        /*0db8*/ 	.word	0x0000eb10


	//   ....[31]....
        /*0dbc*/ 	.word	0x0000eb20


	//   ....[32]....
        /*0dc0*/ 	.word	0x0000efd0


	//   ....[33]....
        /*0dc4*/ 	.word	0x0000efe0


	//   ....[34]....
        /*0dc8*/ 	.word	0x0000eff0


	//   ....[35]....
        /*0dcc*/ 	.word	0x0000f000


	//   ....[36]....
        /*0dd0*/ 	.word	0x0000f4d0


	//   ....[37]....
        /*0dd4*/ 	.word	0x0000f4e0


	//   ....[38]....
        /*0dd8*/ 	.word	0x0000f4f0


	//   ....[39]....
        /*0ddc*/ 	.word	0x0000f500


	//   ....[40]....
        /*0de0*/ 	.word	0x00014250


	//   ....[41]....
        /*0de4*/ 	.word	0x000146c0


	//   ....[42]....
        /*0de8*/ 	.word	0x000151c0


	//   ....[43]....
        /*0dec*/ 	.word	0x000151e0


	//   ....[44]....
        /*0df0*/ 	.word	0x00015510


	//   ....[45]....
        /*0df4*/ 	.word	0x00015590


	//   ....[46]....
        /*0df8*/ 	.word	0x000179a0


	//   ....[47]....
        /*0dfc*/ 	.word	0x00017e60


	//   ....[48]....
        /*0e00*/ 	.word	0x00018480


	//   ....[49]....
        /*0e04*/ 	.word	0x000184a0


	//   ....[50]....
        /*0e08*/ 	.word	0x00018b90


	//   ....[51]....
        /*0e0c*/ 	.word	0x00018bc0


	//   ....[52]....
        /*0e10*/ 	.word	0x0001ae10


	//   ....[53]....
        /*0e14*/ 	.word	0x0001aea0


	//   ....[54]....
        /*0e18*/ 	.word	0x0001b2e0


	//   ....[55]....
        /*0e1c*/ 	.word	0x0001b340


	//   ....[56]....
        /*0e20*/ 	.word	0x0001d300


	//   ....[57]....
        /*0e24*/ 	.word	0x0001d800


	//   ....[58]....
        /*0e28*/ 	.word	0x0001de30


	//   ....[59]....
        /*0e2c*/ 	.word	0x0001de50


	//   ....[60]....
        /*0e30*/ 	.word	0x0001e550


	//   ....[61]....
        /*0e34*/ 	.word	0x0001e590


	//   ....[62]....
        /*0e38*/ 	.word	0x0001f4b0


	//   ....[63]....
        /*0e3c*/ 	.word	0x0001f5e0


	//   ....[64]....
        /*0e40*/ 	.word	0x0001f670


	//   ....[65]....
        /*0e44*/ 	.word	0x0001f680


	//   ....[66]....
        /*0e48*/ 	.word	0x00021180


	//   ....[67]....
        /*0e4c*/ 	.word	0x00021290


	//   ....[68]....
        /*0e50*/ 	.word	0x00021480


	//   ....[69]....
        /*0e54*/ 	.word	0x000214b0


	//   ....[70]....
        /*0e58*/ 	.word	0x00021a60


	//   ....[71]....
        /*0e5c*/ 	.word	0x00021aa0


	//   ....[72]....
        /*0e60*/ 	.word	0x00021bf0


	//   ....[73]....
        /*0e64*/ 	.word	0x00021c10


	//   ....[74]....
        /*0e68*/ 	.word	0x00021d50


	//   ....[75]....
        /*0e6c*/ 	.word	0x00021d70


	//   ....[76]....
        /*0e70*/ 	.word	0x00021ec0


	//   ....[77]....
        /*0e74*/ 	.word	0x00021ee0


	//   ....[78]....
        /*0e78*/ 	.word	0x00022800


	//   ....[79]....
        /*0e7c*/ 	.word	0x00022820


	//   ....[80]....
        /*0e80*/ 	.word	0x00022980


	//   ....[81]....
        /*0e84*/ 	.word	0x000229a0


	//   ....[82]....
        /*0e88*/ 	.word	0x00022ae0


	//   ....[83]....
        /*0e8c*/ 	.word	0x00022b00


	//   ....[84]....
        /*0e90*/ 	.word	0x00022c50


	//   ....[85]....
        /*0e94*/ 	.word	0x00022c70


	//   ....[86]....
        /*0e98*/ 	.word	0x00022e40


	//   ....[87]....
        /*0e9c*/ 	.word	0x00023010


	//   ....[88]....
        /*0ea0*/ 	.word	0x00023040


	//   ....[89]....
        /*0ea4*/ 	.word	0x00023070


	//   ....[90]....
        /*0ea8*/ 	.word	0x000230a0


	//   ....[91]....
        /*0eac*/ 	.word	0x000230d0


	//   ....[92]....
        /*0eb0*/ 	.word	0x00023100


	//   ....[93]....
        /*0eb4*/ 	.word	0x00023270


	//   ....[94]....
        /*0eb8*/ 	.word	0x000232a0


	//   ....[95]....
        /*0ebc*/ 	.word	0x000232d0


	//   ....[96]....
        /*0ec0*/ 	.word	0x00023300


	//   ....[97]....
        /*0ec4*/ 	.word	0x00023330


	//   ....[98]....
        /*0ec8*/ 	.word	0x00023360


	//   ....[99]....
        /*0ecc*/ 	.word	0x00023400


	//   ....[100]....
        /*0ed0*/ 	.word	0x00023460


	//   ....[101]....
        /*0ed4*/ 	.word	0x000234f0


	//   ....[102]....
        /*0ed8*/ 	.word	0x000245e0


	//   ....[103]....
        /*0edc*/ 	.word	0x00026980


	//   ....[104]....
        /*0ee0*/ 	.word	0x00027630


	//   ....[105]....
        /*0ee4*/ 	.word	0x00027650


	//   ....[106]....
        /*0ee8*/ 	.word	0x00027730


	//   ....[107]....
        /*0eec*/ 	.word	0x00027740


	//   ....[108]....
        /*0ef0*/ 	.word	0x000277f0


	//   ....[109]....
        /*0ef4*/ 	.word	0x00027800


	//   ....[110]....
        /*0ef8*/ 	.word	0x000278b0


	//   ....[111]....
        /*0efc*/ 	.word	0x000278c0


	//   ....[112]....
        /*0f00*/ 	.word	0x00027970


	//   ....[113]....
        /*0f04*/ 	.word	0x00027980


	//   ....[114]....
        /*0f08*/ 	.word	0x00027a30


	//   ....[115]....
        /*0f0c*/ 	.word	0x00027a40


	//   ....[116]....
        /*0f10*/ 	.word	0x00027af0


	//   ....[117]....
        /*0f14*/ 	.word	0x00027b00


	//   ....[118]....
        /*0f18*/ 	.word	0x00027b50


	//   ....[119]....
        /*0f1c*/ 	.word	0x00027ba0


	//   ....[120]....
        /*0f20*/ 	.word	0x0002b260


	//   ....[121]....
        /*0f24*/ 	.word	0x0002b290


	//   ....[122]....
        /*0f28*/ 	.word	0x0002b2d0


	//   ....[123]....
        /*0f2c*/ 	.word	0x0002b300


	//   ....[124]....
        /*0f30*/ 	.word	0x0002b330


	//   ....[125]....
        /*0f34*/ 	.word	0x0002b360


	//   ....[126]....
        /*0f38*/ 	.word	0x0002b390


	//   ....[127]....
        /*0f3c*/ 	.word	0x0002b3c0


	//   ....[128]....
        /*0f40*/ 	.word	0x0002b540


	//   ....[129]....
        /*0f44*/ 	.word	0x0002b570


	//   ....[130]....
        /*0f48*/ 	.word	0x0002b5a0


	//   ....[131]....
        /*0f4c*/ 	.word	0x0002b5d0


	//   ....[132]....
        /*0f50*/ 	.word	0x0002b600


	//   ....[133]....
        /*0f54*/ 	.word	0x0002b630


	//   ....[134]....
        /*0f58*/ 	.word	0x0002b6f0


	//   ....[135]....
        /*0f5c*/ 	.word	0x0002b710


	//   ....[136]....
        /*0f60*/ 	.word	0x0002b780


	//   ....[137]....
        /*0f64*/ 	.word	0x0002be50


	//   ....[138]....
        /*0f68*/ 	.word	0x0002c290


	//   ....[139]....
        /*0f6c*/ 	.word	0x0002c320


	//   ....[140]....
        /*0f70*/ 	.word	0x0002c370


	//   ....[141]....
        /*0f74*/ 	.word	0x0002c3c0


	//   ....[142]....
        /*0f78*/ 	.word	0x0002c450


	//   ....[143]....
        /*0f7c*/ 	.word	0x0002c4e0


	//   ....[144]....
        /*0f80*/ 	.word	0x0002c530


	//   ....[145]....
        /*0f84*/ 	.word	0x0002c580


	//   ....[146]....
        /*0f88*/ 	.word	0x0002c610


	//   ....[147]....
        /*0f8c*/ 	.word	0x0002c6a0


	//   ....[148]....
        /*0f90*/ 	.word	0x0002c6f0


	//   ....[149]....
        /*0f94*/ 	.word	0x0002c740


	//   ....[150]....
        /*0f98*/ 	.word	0x0002c7d0


	//   ....[151]....
        /*0f9c*/ 	.word	0x0002c860


	//   ....[152]....
        /*0fa0*/ 	.word	0x0002c8b0


	//   ....[153]....
        /*0fa4*/ 	.word	0x0002c900


	//   ....[154]....
        /*0fa8*/ 	.word	0x0002c9f0


	//   ....[155]....
        /*0fac*/ 	.word	0x0002ca80


	//   ....[156]....
        /*0fb0*/ 	.word	0x0002cad0


	//   ....[157]....
        /*0fb4*/ 	.word	0x0002cb20


	//   ....[158]....
        /*0fb8*/ 	.word	0x0002cbb0


	//   ....[159]....
        /*0fbc*/ 	.word	0x0002cc40


	//   ....[160]....
        /*0fc0*/ 	.word	0x0002cc90


	//   ....[161]....
        /*0fc4*/ 	.word	0x0002cce0


	//   ....[162]....
        /*0fc8*/ 	.word	0x0002cd70


	//   ....[163]....
        /*0fcc*/ 	.word	0x0002ce00


	//   ....[164]....
        /*0fd0*/ 	.word	0x0002ce50


	//   ....[165]....
        /*0fd4*/ 	.word	0x0002cea0


	//   ....[166]....
        /*0fd8*/ 	.word	0x0002cf30


	//   ....[167]....
        /*0fdc*/ 	.word	0x0002cfc0


	//   ....[168]....
        /*0fe0*/ 	.word	0x0002d010


	//   ....[169]....
        /*0fe4*/ 	.word	0x0002d060


	//   ....[170]....
        /*0fe8*/ 	.word	0x0002d400


	//   ....[171]....
        /*0fec*/ 	.word	0x0002d6f0


	//   ....[172]....
        /*0ff0*/ 	.word	0x0002d8d0


	//   ....[173]....
        /*0ff4*/ 	.word	0x0002d920


	//   ....[174]....
        /*0ff8*/ 	.word	0x0002d980


	//   ....[175]....
        /*0ffc*/ 	.word	0x0002daa0


	//   ....[176]....
        /*1000*/ 	.word	0x0002db00


	//   ....[177]....
        /*1004*/ 	.word	0x0002dc20


	//   ....[178]....
        /*1008*/ 	.word	0x0002dc80


	//   ....[179]....
        /*100c*/ 	.word	0x0002dda0


	//   ....[180]....
        /*1010*/ 	.word	0x0002de00


	//   ....[181]....
        /*1014*/ 	.word	0x0002df20


	//   ....[182]....
        /*1018*/ 	.word	0x0002df80


	//   ....[183]....
        /*101c*/ 	.word	0x0002e0a0


	//   ....[184]....
        /*1020*/ 	.word	0x0002e100


	//   ....[185]....
        /*1024*/ 	.word	0x0002e1e0


	//   ....[186]....
        /*1028*/ 	.word	0x0002e2b0


	//   ....[187]....
        /*102c*/ 	.word	0x0002e340


	//   ....[188]....
        /*1030*/ 	.word	0x0002e6e0


	//   ....[189]....
        /*1034*/ 	.word	0x0002e780


	//   ....[190]....
        /*1038*/ 	.word	0x0002e8a0


	//   ....[191]....
        /*103c*/ 	.word	0x0002e920


	//   ....[192]....
        /*1040*/ 	.word	0x0002e9a0


	//   ....[193]....
        /*1044*/ 	.word	0x0002ea20


	//   ....[194]....
        /*1048*/ 	.word	0x0002eaa0


	//   ....[195]....
        /*104c*/ 	.word	0x0002eb30


	//   ....[196]....
        /*1050*/ 	.word	0x0002ebd0


	//   ....[197]....
        /*1054*/ 	.word	0x0002ec80


	//   ....[198]....
        /*1058*/ 	.word	0x0002ed00


	//   ....[199]....
        /*105c*/ 	.word	0x0002ed80


	//   ....[200]....
        /*1060*/ 	.word	0x0002ee00


	//   ....[201]....
        /*1064*/ 	.word	0x0002ee90


	//   ....[202]....
        /*1068*/ 	.word	0x0002ef10


	//   ....[203]....
        /*106c*/ 	.word	0x0002efb0


	//   ....[204]....
        /*1070*/ 	.word	0x0002f040


	//   ....[205]....
        /*1074*/ 	.word	0x0002f170


	//----- nvinfo : EIATTR_REG_RECONFIG
	.align		4
.L_271:
        /*1078*/ 	.byte	0x01, 0x54
	.zero		2


	//----- nvinfo : EIATTR_SYSCALL_OFFSETS
	.align		4
        /*107c*/ 	.byte	0x04, 0x46
        /*107e*/ 	.short	(.L_273 - .L_272)


	//   ....[0]....
.L_272:
        /*1080*/ 	.word	0x00001fc0


	//   ....[1]....
        /*1084*/ 	.word	0x00002110


	//   ....[2]....
        /*1088*/ 	.word	0x000093a0


	//   ....[3]....
        /*108c*/ 	.word	0x000096c0


	//   ....[4]....
        /*1090*/ 	.word	0x000265c0


	//   ....[5]....
        /*1094*/ 	.word	0x00026710


	//   ....[6]....
        /*1098*/ 	.word	0x00026800


	//   ....[7]....
        /*109c*/ 	.word	0x00027160


	//----- nvinfo : EIATTR_MBARRIER_INSTR_OFFSETS
	.align		4
.L_273:
        /*10a0*/ 	.byte	0x04, 0x39
        /*10a2*/ 	.short	(.L_275 - .L_274)


	//   ....[0]....
.L_274:
        /*10a4*/ 	.word	0x000002b0
        /*10a8*/ 	.word	0x000000ff
        /*10ac*/ 	.word	0x00030800
        /*10b0*/ 	.short	0x0100
        /*10b2*/ 	.byte	0x08
	.zero		1


	//   ....[1]....
        /*10b4*/ 	.word	0x000002c0
        /*10b8*/ 	.word	0x000000ff
        /*10bc*/ 	.word	0x00030820
        /*10c0*/ 	.short	0x0100
        /*10c2*/ 	.byte	0x08
	.zero		1


	//   ....[2]....
        /*10c4*/ 	.word	0x000003b0
        /*10c8*/ 	.word	0x000000ff
        /*10cc*/ 	.word	0x00030830
        /*10d0*/ 	.short	0x0100
        /*10d2*/ 	.byte	0x08
	.zero		1


	//   ....[3]....
        /*10d4*/ 	.word	0x000003c0
        /*10d8*/ 	.word	0x000000ff
        /*10dc*/ 	.word	0x00030840
        /*10e0*/ 	.short	0x0100
        /*10e2*/ 	.byte	0x08
	.zero		1


	//   ....[4]....
        /*10e4*/ 	.word	0x000003d0
        /*10e8*/ 	.word	0x000000ff
        /*10ec*/ 	.word	0x00030838
        /*10f0*/ 	.short	0x0100
        /*10f2*/ 	.byte	0x08
	.zero		1


	//   ....[5]....
        /*10f4*/ 	.word	0x000003e0
        /*10f8*/ 	.word	0x000000ff
        /*10fc*/ 	.word	0x00030848
        /*1100*/ 	.short	0x0100
        /*1102*/ 	.byte	0x08
	.zero		1


	//   ....[6]....
        /*1104*/ 	.word	0x00000510
        /*1108*/ 	.word	0x000000ff
        /*110c*/ 	.word	0x00030850
        /*1110*/ 	.short	0x0100
        /*1112*/ 	.byte	0x08
	.zero		1


	//   ....[7]....
        /*1114*/ 	.word	0x00000520
        /*1118*/ 	.word	0x000000ff
        /*111c*/ 	.word	0x00030860
        /*1120*/ 	.short	0x0100
        /*1122*/ 	.byte	0x08
	.zero		1


	//   ....[8]....
        /*1124*/ 	.word	0x00000530
        /*1128*/ 	.word	0x000000ff
        /*112c*/ 	.word	0x00030858
        /*1130*/ 	.short	0x0100
        /*1132*/ 	.byte	0x08
	.zero		1


	//   ....[9]....
        /*1134*/ 	.word	0x00000540
        /*1138*/ 	.word	0x000000ff
        /*113c*/ 	.word	0x00030868
        /*1140*/ 	.short	0x0100
        /*1142*/ 	.byte	0x08
	.zero		1


	//   ....[10]....
        /*1144*/ 	.word	0x00000630
        /*1148*/ 	.word	0x000000ff
        /*114c*/ 	.word	0x00030870
        /*1150*/ 	.short	0x0100
        /*1152*/ 	.byte	0x06
	.zero		1


	//   ....[11]....
        /*1154*/ 	.word	0x00000640
        /*1158*/ 	.word	0x000000ff
        /*115c*/ 	.word	0x00030880
        /*1160*/ 	.short	0x0100
        /*1162*/ 	.byte	0x06
	.zero		1


	//   ....[12]....
        /*1164*/ 	.word	0x00000650
        /*1168*/ 	.word	0x000000ff
        /*116c*/ 	.word	0x00030878
        /*1170*/ 	.short	0x0100
        /*1172*/ 	.byte	0x06
	.zero		1


	//   ....[13]....
        /*1174*/ 	.word	0x00000660
        /*1178*/ 	.word	0x000000ff
        /*117c*/ 	.word	0x00030888
        /*1180*/ 	.short	0x0100
        /*1182*/ 	.byte	0x06
	.zero		1


	//   ....[14]....
        /*1184*/ 	.word	0x00000790
        /*1188*/ 	.word	0x000000ff
        /*118c*/ 	.word	0x00030890
        /*1190*/ 	.short	0x0100
        /*1192*/ 	.byte	0x08
	.zero		1


	//   ....[15]....
        /*1194*/ 	.word	0x000007a0
        /*1198*/ 	.word	0x000000ff
        /*119c*/ 	.word	0x000308a0
        /*11a0*/ 	.short	0x0100
        /*11a2*/ 	.byte	0x08
	.zero		1


	//   ....[16]....
        /*11a4*/ 	.word	0x000007b0
        /*11a8*/ 	.word	0x000000ff
        /*11ac*/ 	.word	0x00030898
        /*11b0*/ 	.short	0x0100
        /*11b2*/ 	.byte	0x08
	.zero		1


	//   ....[17]....
        /*11b4*/ 	.word	0x000007c0
        /*11b8*/ 	.word	0x000000ff
        /*11bc*/ 	.word	0x000308a8
        /*11c0*/ 	.short	0x0100
        /*11c2*/ 	.byte	0x08
	.zero		1


	//   ....[18]....
        /*11c4*/ 	.word	0x000008f0
        /*11c8*/ 	.word	0x000000ff
        /*11cc*/ 	.word	0x000308b0
        /*11d0*/ 	.short	0x0100
        /*11d2*/ 	.byte	0x08
	.zero		1


	//   ....[19]....
        /*11d4*/ 	.word	0x00000900
        /*11d8*/ 	.word	0x000000ff
        /*11dc*/ 	.word	0x000308c0
        /*11e0*/ 	.short	0x0100
        /*11e2*/ 	.byte	0x08
	.zero		1


	//   ....[20]....
        /*11e4*/ 	.word	0x00000910
        /*11e8*/ 	.word	0x000000ff
        /*11ec*/ 	.word	0x000308b8
        /*11f0*/ 	.short	0x0100
        /*11f2*/ 	.byte	0x08
	.zero		1


	//   ....[21]....
        /*11f4*/ 	.word	0x00000920
        /*11f8*/ 	.word	0x000000ff
        /*11fc*/ 	.word	0x000308c8
        /*1200*/ 	.short	0x0100
        /*1202*/ 	.byte	0x08
	.zero		1


	//   ....[22]....
        /*1204*/ 	.word	0x00003780
        /*1208*/ 	.word	0x00000063
        /*120c*/ 	.word	0x00030890
        /*1210*/ 	.short	0x010a
        /*1212*/ 	.byte	0x3f
	.zero		1


	//   ....[23]....
        /*1214*/ 	.word	0x00005ce0
        /*1218*/ 	.word	0x00000063
        /*121c*/ 	.word	0x00030890
        /*1220*/ 	.short	0x010a
        /*1222*/ 	.byte	0x3f
	.zero		1


	//   ....[24]....
        /*1224*/ 	.word	0x00008080
        /*1228*/ 	.word	0x00000063
        /*122c*/ 	.word	0x00030890
        /*1230*/ 	.short	0x010a
        /*1232*/ 	.byte	0x3f
	.zero		1


	//   ....[25]....
        /*1234*/ 	.word	0x00008380
        /*1238*/ 	.word	0x00000024
        /*123c*/ 	.word	0x00000000
        /*1240*/ 	.short	0x0101
        /*1242*/ 	.byte	0x3f
	.zero		1


	//   ....[26]....
        /*1244*/ 	.word	0x000083c0
        /*1248*/ 	.word	0x00000063
        /*124c*/ 	.word	0x000308b0
        /*1250*/ 	.short	0x010a
        /*1252*/ 	.byte	0x3f
	.zero		1


	//   ....[27]....
        /*1254*/ 	.word	0x000088b0
        /*1258*/ 	.word	0x00000063
        /*125c*/ 	.word	0x00000000
        /*1260*/ 	.short	0x0101
        /*1262*/ 	.byte	0x3f
	.zero		1


	//   ....[28]....
        /*1264*/ 	.word	0x00009440
        /*1268*/ 	.word	0x00000010
        /*126c*/ 	.word	0x00030800
        /*1270*/ 	.short	0x010a
        /*1272*/ 	.byte	0x3f
	.zero		1


	//   ....[29]....
        /*1274*/ 	.word	0x00009490
        /*1278*/ 	.word	0x00000010
        /*127c*/ 	.word	0x00030800
        /*1280*/ 	.short	0x010a
        /*1282*/ 	.byte	0x3f
	.zero		1


	//   ....[30]....
        /*1284*/ 	.word	0x0000aee0
        /*1288*/ 	.word	0x00000010
        /*128c*/ 	.word	0x00030800
        /*1290*/ 	.short	0x010a
        /*1292*/ 	.byte	0x3f
	.zero		1


	//   ....[31]....
        /*1294*/ 	.word	0x0000f800
        /*1298*/ 	.word	0x00000010
        /*129c*/ 	.word	0x00030800
        /*12a0*/ 	.short	0x010a
        /*12a2*/ 	.byte	0x3f
	.zero		1


	//   ....[32]....
        /*12a4*/ 	.word	0x00013360
        /*12a8*/ 	.word	0x00000039
        /*12ac*/ 	.word	0x00030830
        /*12b0*/ 	.short	0x010a
        /*12b2*/ 	.byte	0x3f
	.zero		1


	//   ....[33]....
        /*12b4*/ 	.word	0x000133d0
        /*12b8*/ 	.word	0x00000039
        /*12bc*/ 	.word	0x00030830
        /*12c0*/ 	.short	0x010a
        /*12c2*/ 	.byte	0x3f
	.zero		1


	//   ....[34]....
        /*12c4*/ 	.word	0x000142f0
        /*12c8*/ 	.word	0x00000002
        /*12cc*/ 	.word	0x00000000
        /*12d0*/ 	.short	0x0101
        /*12d2*/ 	.byte	0x3f
	.zero		1


	//   ....[35]....
        /*12d4*/ 	.word	0x000161d0
        /*12d8*/ 	.word	0x00000002
        /*12dc*/ 	.word	0x00030830
        /*12e0*/ 	.short	0x010a
        /*12e2*/ 	.byte	0x3f
	.zero		1


	//   ....[36]....
        /*12e4*/ 	.word	0x00016260
        /*12e8*/ 	.word	0x00000002
        /*12ec*/ 	.word	0x00030830
        /*12f0*/ 	.short	0x010a
        /*12f2*/ 	.byte	0x3f
	.zero		1


	//   ....[37]....
        /*12f4*/ 	.word	0x000174c0
        /*12f8*/ 	.word	0x00000000
        /*12fc*/ 	.word	0x00030850
        /*1300*/ 	.short	0x010a
        /*1302*/ 	.byte	0x3f
	.zero		1


	//   ....[38]....
        /*1304*/ 	.word	0x00017510
        /*1308*/ 	.word	0x00000000
        /*130c*/ 	.word	0x00030850
        /*1310*/ 	.short	0x010a
        /*1312*/ 	.byte	0x3f
	.zero		1


	//   ....[39]....
        /*1314*/ 	.word	0x00017920
        /*1318*/ 	.word	0x00000002
        /*131c*/ 	.word	0x00000000
        /*1320*/ 	.short	0x0101
        /*1322*/ 	.byte	0x3f
	.zero		1


	//   ....[40]....
        /*1324*/ 	.word	0x00018370
        /*1328*/ 	.word	0x00000000
        /*132c*/ 	.word	0x00000000
        /*1330*/ 	.short	0x0101
        /*1332*/ 	.byte	0x3f
	.zero		1


	//   ....[41]....
        /*1334*/ 	.word	0x00019550
        /*1338*/ 	.word	0x00000003
        /*133c*/ 	.word	0x00030830
        /*1340*/ 	.short	0x010a
        /*1342*/ 	.byte	0x3f
	.zero		1


	//   ....[42]....
        /*1344*/ 	.word	0x000195e0
        /*1348*/ 	.word	0x00000003
        /*134c*/ 	.word	0x00030830
        /*1350*/ 	.short	0x010a
        /*1352*/ 	.byte	0x3f
	.zero		1


	//   ....[43]....
        /*1354*/ 	.word	0x0001a830
        /*1358*/ 	.word	0x000000e8
        /*135c*/ 	.word	0x00030850
        /*1360*/ 	.short	0x010a
        /*1362*/ 	.byte	0x3f
	.zero		1


	//   ....[44]....
        /*1364*/ 	.word	0x0001a880
        /*1368*/ 	.word	0x000000e8
        /*136c*/ 	.word	0x00030850
        /*1370*/ 	.short	0x010a
        /*1372*/ 	.byte	0x3f
	.zero		1


	//   ....[45]....
        /*1374*/ 	.word	0x0001b500
        /*1378*/ 	.word	0x0000009c
        /*137c*/ 	.word	0x00000000
        /*1380*/ 	.short	0x0101
        /*1382*/ 	.byte	0x3f
	.zero		1


	//   ....[46]....
        /*1384*/ 	.word	0x0001b550
        /*1388*/ 	.word	0x000000e8
        /*138c*/ 	.word	0x00000000
        /*1390*/ 	.short	0x0101
        /*1392*/ 	.byte	0x3f
	.zero		1


	//   ....[47]....
        /*1394*/ 	.word	0x0001bb40
        /*1398*/ 	.word	0x00000003
        /*139c*/ 	.word	0x00030830
        /*13a0*/ 	.short	0x010a
        /*13a2*/ 	.byte	0x3f
	.zero		1


	//   ....[48]....
        /*13a4*/ 	.word	0x0001bbd0
        /*13a8*/ 	.word	0x00000003
        /*13ac*/ 	.word	0x00030830
        /*13b0*/ 	.short	0x010a
        /*13b2*/ 	.byte	0x3f
	.zero		1


	//   ....[49]....
        /*13b4*/ 	.word	0x0001ce50
        /*13b8*/ 	.word	0x00000000
        /*13bc*/ 	.word	0x00030850
        /*13c0*/ 	.short	0x010a
        /*13c2*/ 	.byte	0x3f
	.zero		1


	//   ....[50]....
        /*13c4*/ 	.word	0x0001cea0
        /*13c8*/ 	.word	0x00000000
        /*13cc*/ 	.word	0x00030850
        /*13d0*/ 	.short	0x010a
        /*13d2*/ 	.byte	0x3f
	.zero		1


	//   ....[51]....
        /*13d4*/ 	.word	0x0001d3e0
        /*13d8*/ 	.word	0x00000004
        /*13dc*/ 	.word	0x00000000
        /*13e0*/ 	.short	0x0101
        /*13e2*/ 	.byte	0x3f
	.zero		1


	//   ....[52]....
        /*13e4*/ 	.word	0x0001dd20
        /*13e8*/ 	.word	0x00000000
        /*13ec*/ 	.word	0x00000000
        /*13f0*/ 	.short	0x0101
        /*13f2*/ 	.byte	0x3f
	.zero		1


	//   ....[53]....
        /*13f4*/ 	.word	0x0001f350
        /*13f8*/ 	.word	0x0000000c
        /*13fc*/ 	.word	0x00030850
        /*1400*/ 	.short	0x010a
        /*1402*/ 	.byte	0x3f
	.zero		1


	//   ....[54]....
        /*1404*/ 	.word	0x0001f3f0
        /*1408*/ 	.word	0x0000000c
        /*140c*/ 	.word	0x00030850
        /*1410*/ 	.short	0x010a
        /*1412*/ 	.byte	0x3f
	.zero		1


	//   ....[55]....
        /*1414*/ 	.word	0x0001f810
        /*1418*/ 	.word	0x0000000c
        /*141c*/ 	.word	0x00000000
        /*1420*/ 	.short	0x0101
        /*1422*/ 	.byte	0x3f
	.zero		1


	//   ....[56]....
        /*1424*/ 	.word	0x00021a90
        /*1428*/ 	.word	0x00000000
        /*142c*/ 	.word	0x00000000
        /*1430*/ 	.short	0x0101
        /*1432*/ 	.byte	0x3f
	.zero		1


	//   ....[57]....
        /*1434*/ 	.word	0x000246d0
        /*1438*/ 	.word	0x00000007
        /*143c*/ 	.word	0x00030820
        /*1440*/ 	.short	0x010a
        /*1442*/ 	.byte	0x3f
	.zero		1


	//   ....[58]....
        /*1444*/ 	.word	0x000247b0
        /*1448*/ 	.word	0x00000008
        /*144c*/ 	.word	0x000308a0
        /*1450*/ 	.short	0x010a
        /*1452*/ 	.byte	0x3f
	.zero		1


	//   ....[59]....
        /*1454*/ 	.word	0x00024d10
        /*1458*/ 	.word	0x00000008
        /*145c*/ 	.word	0x000308c0
        /*1460*/ 	.short	0x010a
        /*1462*/ 	.byte	0x3f
	.zero		1


	//   ....[60]....
        /*1464*/ 	.word	0x000253d0
        /*1468*/ 	.word	0x00000008
        /*146c*/ 	.word	0x000308a0
        /*1470*/ 	.short	0x010a
        /*1472*/ 	.byte	0x3f
	.zero		1


	//   ....[61]....
        /*1474*/ 	.word	0x00025910
        /*1478*/ 	.word	0x00000008
        /*147c*/ 	.word	0x000308c0
        /*1480*/ 	.short	0x010a
        /*1482*/ 	.byte	0x3f
	.zero		1


	//   ....[62]....
        /*1484*/ 	.word	0x00026c10
        /*1488*/ 	.word	0x00000000
        /*148c*/ 	.word	0x00030840
        /*1490*/ 	.short	0x010a
        /*1492*/ 	.byte	0x3f
	.zero		1


	//   ....[63]....
        /*1494*/ 	.word	0x00027cb0
        /*1498*/ 	.word	0x00000009
        /*149c*/ 	.word	0x00030800
        /*14a0*/ 	.short	0x0107
        /*14a2*/ 	.byte	0x3f
	.zero		1


	//   ....[64]....
        /*14a4*/ 	.word	0x00027dc0
        /*14a8*/ 	.word	0x00000002
        /*14ac*/ 	.word	0x00030800
        /*14b0*/ 	.short	0x0101
        /*14b2*/ 	.byte	0x3f
	.zero		1


	//   ....[65]....
        /*14b4*/ 	.word	0x00027de0
        /*14b8*/ 	.word	0x00000002
        /*14bc*/ 	.word	0x00030820
        /*14c0*/ 	.short	0x010a
        /*14c2*/ 	.byte	0x3f
	.zero		1


	//   ....[66]....
        /*14c4*/ 	.word	0x00028160
        /*14c8*/ 	.word	0x00000003
        /*14cc*/ 	.word	0x00030840
        /*14d0*/ 	.short	0x010a
        /*14d2*/ 	.byte	0x3f
	.zero		1


	//   ....[67]....
        /*14d4*/ 	.word	0x00028720
        /*14d8*/ 	.word	0x00000003
        /*14dc*/ 	.word	0x00000060
        /*14e0*/ 	.short	0x010a
        /*14e2*/ 	.byte	0x3f
	.zero		1


	//   ....[68]....
        /*14e4*/ 	.word	0x00029000
        /*14e8*/ 	.word	0x00000003
        /*14ec*/ 	.word	0x00030840
        /*14f0*/ 	.short	0x010a
        /*14f2*/ 	.byte	0x3f
	.zero		1


	//   ....[69]....
        /*14f4*/ 	.word	0x000295c0
        /*14f8*/ 	.word	0x00000002
        /*14fc*/ 	.word	0x00000060
        /*1500*/ 	.short	0x010a
        /*1502*/ 	.byte	0x3f
	.zero		1


	//   ....[70]....
        /*1504*/ 	.word	0x00029db0
        /*1508*/ 	.word	0x00000002
        /*150c*/ 	.word	0x00030840
        /*1510*/ 	.short	0x010a
        /*1512*/ 	.byte	0x3f
	.zero		1


	//   ....[71]....
        /*1514*/ 	.word	0x0002a370
        /*1518*/ 	.word	0x00000002
        /*151c*/ 	.word	0x00000060
        /*1520*/ 	.short	0x010a
        /*1522*/ 	.byte	0x3f
	.zero		1


	//   ....[72]....
        /*1524*/ 	.word	0x0002aaf0
        /*1528*/ 	.word	0x00000000
        /*152c*/ 	.word	0x00030860
        /*1530*/ 	.short	0x010a
        /*1532*/ 	.byte	0x3f
	.zero		1


	//   ....[73]....
        /*1534*/ 	.word	0x0002bdd0
        /*1538*/ 	.word	0x00000000
        /*153c*/ 	.word	0x00030820
        /*1540*/ 	.short	0x010a
        /*1542*/ 	.byte	0x3f
	.zero		1


	//   ....[74]....
        /*1544*/ 	.word	0x0002bf80
        /*1548*/ 	.word	0x00000006
        /*154c*/ 	.word	0x00000000
        /*1550*/ 	.short	0x010a
        /*1552*/ 	.byte	0x3f
	.zero		1


	//   ....[75]....
        /*1554*/ 	.word	0x0002bff0
        /*1558*/ 	.word	0x00000007
        /*155c*/ 	.word	0x00000000
        /*1560*/ 	.short	0x010a
        /*1562*/ 	.byte	0x3f
	.zero		1


	//   ....[76]....
        /*1564*/ 	.word	0x0002c060
        /*1568*/ 	.word	0x00000004
        /*156c*/ 	.word	0x00000000
        /*1570*/ 	.short	0x010a
        /*1572*/ 	.byte	0x3f
	.zero		1


	//   ....[77]....
        /*1574*/ 	.word	0x0002c090
        /*1578*/ 	.word	0x00000003
        /*157c*/ 	.word	0x00000000
        /*1580*/ 	.short	0x010a
        /*1582*/ 	.byte	0x3f
	.zero		1


	//   ....[78]....
        /*1584*/ 	.word	0x0002c0f0
        /*1588*/ 	.word	0x00000063
        /*158c*/ 	.word	0x00030890
        /*1590*/ 	.short	0x010a
        /*1592*/ 	.byte	0x3f
	.zero		1


	//   ....[79]....
        /*1594*/ 	.word	0x0002c140
        /*1598*/ 	.word	0x00000063
        /*159c*/ 	.word	0x00030890
        /*15a0*/ 	.short	0x010a
        /*15a2*/ 	.byte	0x3f
	.zero		1


	//   ....[80]....
        /*15a4*/ 	.word	0x0002c190
        /*15a8*/ 	.word	0x00000063
        /*15ac*/ 	.word	0x00030890
        /*15b0*/ 	.short	0x010a
        /*15b2*/ 	.byte	0x3f
	.zero		1


	//   ....[81]....
        /*15b4*/ 	.word	0x0002c1e0
        /*15b8*/ 	.word	0x00000063
        /*15bc*/ 	.word	0x000308b0
        /*15c0*/ 	.short	0x010a
        /*15c2*/ 	.byte	0x3f
	.zero		1


	//   ....[82]....
        /*15c4*/ 	.word	0x0002c940
        /*15c8*/ 	.word	0x00000010
        /*15cc*/ 	.word	0x00030800
        /*15d0*/ 	.short	0x010a
        /*15d2*/ 	.byte	0x3f
	.zero		1


	//   ....[83]....
        /*15d4*/ 	.word	0x0002d0a0
        /*15d8*/ 	.word	0x00000010
        /*15dc*/ 	.word	0x00030800
        /*15e0*/ 	.short	0x010a
        /*15e2*/ 	.byte	0x3f
	.zero		1


	//   ....[84]....
        /*15e4*/ 	.word	0x0002d0f0
        /*15e8*/ 	.word	0x00000039
        /*15ec*/ 	.word	0x00030830
        /*15f0*/ 	.short	0x010a
        /*15f2*/ 	.byte	0x3f
	.zero		1


	//   ....[85]....
        /*15f4*/ 	.word	0x0002d140
        /*15f8*/ 	.word	0x00000002
        /*15fc*/ 	.word	0x00030830
        /*1600*/ 	.short	0x010a
        /*1602*/ 	.byte	0x3f
	.zero		1


	//   ....[86]....
        /*1604*/ 	.word	0x0002d190
        /*1608*/ 	.word	0x00000000
        /*160c*/ 	.word	0x00030850
        /*1610*/ 	.short	0x010a
        /*1612*/ 	.byte	0x3f
	.zero		1


	//   ....[87]....
        /*1614*/ 	.word	0x0002d1e0
        /*1618*/ 	.word	0x00000003
        /*161c*/ 	.word	0x00030830
        /*1620*/ 	.short	0x010a
        /*1622*/ 	.byte	0x3f
	.zero		1


	//   ....[88]....
        /*1624*/ 	.word	0x0002d230
        /*1628*/ 	.word	0x000000e8
        /*162c*/ 	.word	0x00030850
        /*1630*/ 	.short	0x010a
        /*1632*/ 	.byte	0x3f
	.zero		1


	//   ....[89]....
        /*1634*/ 	.word	0x0002d280
        /*1638*/ 	.word	0x00000003
        /*163c*/ 	.word	0x00030830
        /*1640*/ 	.short	0x010a
        /*1642*/ 	.byte	0x3f
	.zero		1


	//   ....[90]....
        /*1644*/ 	.word	0x0002d2d0
        /*1648*/ 	.word	0x00000000
        /*164c*/ 	.word	0x00030850
        /*1650*/ 	.short	0x010a
        /*1652*/ 	.byte	0x3f
	.zero		1


	//   ....[91]....
        /*1654*/ 	.word	0x0002d320
        /*1658*/ 	.word	0x0000000c
        /*165c*/ 	.word	0x00030850
        /*1660*/ 	.short	0x010a
        /*1662*/ 	.byte	0x3f
	.zero		1


	//   ....[92]....
        /*1664*/ 	.word	0x0002d4d0
        /*1668*/ 	.word	0x00000006
        /*166c*/ 	.word	0x00030820
        /*1670*/ 	.short	0x010a
        /*1672*/ 	.byte	0x3f
	.zero		1


	//   ....[93]....
        /*1674*/ 	.word	0x0002d520
        /*1678*/ 	.word	0x00000008
        /*167c*/ 	.word	0x000308a0
        /*1680*/ 	.short	0x010a
        /*1682*/ 	.byte	0x3f
	.zero		1


	//   ....[94]....
        /*1684*/ 	.word	0x0002d570
        /*1688*/ 	.word	0x00000008
        /*168c*/ 	.word	0x000308c0
        /*1690*/ 	.short	0x010a
        /*1692*/ 	.byte	0x3f
	.zero		1


	//   ....[95]....
        /*1694*/ 	.word	0x0002d5c0
        /*1698*/ 	.word	0x00000008
        /*169c*/ 	.word	0x000308a0
        /*16a0*/ 	.short	0x010a
        /*16a2*/ 	.byte	0x3f
	.zero		1


	//   ....[96]....
        /*16a4*/ 	.word	0x0002d610
        /*16a8*/ 	.word	0x00000008
        /*16ac*/ 	.word	0x000308c0
        /*16b0*/ 	.short	0x010a
        /*16b2*/ 	.byte	0x3f
	.zero		1


	//   ....[97]....
        /*16b4*/ 	.word	0x0002d7b0
        /*16b8*/ 	.word	0x00000000
        /*16bc*/ 	.word	0x00030840
        /*16c0*/ 	.short	0x010a
        /*16c2*/ 	.byte	0x3f
	.zero		1


	//   ....[98]....
        /*16c4*/ 	.word	0x0002e400
        /*16c8*/ 	.word	0x00000002
        /*16cc*/ 	.word	0x00030820
        /*16d0*/ 	.short	0x010a
        /*16d2*/ 	.byte	0x3f
	.zero		1


	//   ....[99]....
        /*16d4*/ 	.word	0x0002e450
        /*16d8*/ 	.word	0x00000003
        /*16dc*/ 	.word	0x00030840
        /*16e0*/ 	.short	0x010a
        /*16e2*/ 	.byte	0x3f
	.zero		1


	//   ....[100]....
        /*16e4*/ 	.word	0x0002e4a0
        /*16e8*/ 	.word	0x00000003
        /*16ec*/ 	.word	0x00000060
        /*16f0*/ 	.short	0x010a
        /*16f2*/ 	.byte	0x3f
	.zero		1


	//   ....[101]....
        /*16f4*/ 	.word	0x0002e4f0
        /*16f8*/ 	.word	0x00000003
        /*16fc*/ 	.word	0x00030840
        /*1700*/ 	.short	0x010a
        /*1702*/ 	.byte	0x3f
	.zero		1


	//   ....[102]....
        /*1704*/ 	.word	0x0002e540
        /*1708*/ 	.word	0x00000002
        /*170c*/ 	.word	0x00000060
        /*1710*/ 	.short	0x010a
        /*1712*/ 	.byte	0x3f
	.zero		1


	//   ....[103]....
        /*1714*/ 	.word	0x0002e590
        /*1718*/ 	.word	0x00000002
        /*171c*/ 	.word	0x00030840
        /*1720*/ 	.short	0x010a
        /*1722*/ 	.byte	0x3f
	.zero		1


	//   ....[104]....
        /*1724*/ 	.word	0x0002e5e0
        /*1728*/ 	.word	0x00000002
        /*172c*/ 	.word	0x00000060
        /*1730*/ 	.short	0x010a
        /*1732*/ 	.byte	0x3f
	.zero		1


	//   ....[105]....
        /*1734*/ 	.word	0x0002e630
        /*1738*/ 	.word	0x00000000
        /*173c*/ 	.word	0x00030860
        /*1740*/ 	.short	0x010a
        /*1742*/ 	.byte	0x3f
	.zero		1


	//   ....[106]....
        /*1744*/ 	.word	0x0002f090
        /*1748*/ 	.word	0x00000000
        /*174c*/ 	.word	0x00030820
        /*1750*/ 	.short	0x010a
        /*1752*/ 	.byte	0x3f
	.zero		1


	//   ....[107]....
        /*1754*/ 	.word	0x0002f230
        /*1758*/ 	.word	0x00000006
        /*175c*/ 	.word	0x00000000
        /*1760*/ 	.short	0x010a
        /*1762*/ 	.byte	0x3f
	.zero		1


	//   ....[108]....
        /*1764*/ 	.word	0x0002f280
        /*1768*/ 	.word	0x00000007
        /*176c*/ 	.word	0x00000000
        /*1770*/ 	.short	0x010a
        /*1772*/ 	.byte	0x3f
	.zero		1


	//   ....[109]....
        /*1774*/ 	.word	0x0002f2d0
        /*1778*/ 	.word	0x00000004
        /*177c*/ 	.word	0x00000000
        /*1780*/ 	.short	0x010a
        /*1782*/ 	.byte	0x3f
	.zero		1


	//----- nvinfo : EIATTR_NUM_MBARRIERS
	.align		4
.L_275:
        /*1784*/ 	.byte	0x03, 0x38
        /*1786*/ 	.short	0x0016


	//----- nvinfo : EIATTR_EXIT_INSTR_OFFSETS
	.align		4
        /*1788*/ 	.byte	0x04, 0x1c
        /*178a*/ 	.short	(.L_277 - .L_276)


	//   ....[0]....
.L_276:
        /*178c*/ 	.word	0x0002c0e0


	//----- nvinfo : EIATTR_MAX_THREADS
	.align		4
.L_277:
        /*1790*/ 	.byte	0x04, 0x05
        /*1792*/ 	.short	(.L_279 - .L_278)
.L_278:
        /*1794*/ 	.word	0x00000180
        /*1798*/ 	.word	0x00000001
        /*179c*/ 	.word	0x00000001


	//----- nvinfo : EIATTR_CRS_STACK_SIZE
	.align		4
.L_279:
        /*17a0*/ 	.byte	0x04, 0x1e
        /*17a2*/ 	.short	(.L_281 - .L_280)
.L_280:
        /*17a4*/ 	.word	0x00000000


	//----- nvinfo : EIATTR_CBANK_PARAM_SIZE
	.align		4
.L_281:
        /*17a8*/ 	.byte	0x03, 0x19
        /*17aa*/ 	.short	0x0af0


	//----- nvinfo : EIATTR_PARAM_CBANK
	.align		4
        /*17ac*/ 	.byte	0x04, 0x0a
        /*17ae*/ 	.short	(.L_283 - .L_282)
	.align		4
.L_282:
        /*17b0*/ 	.word	index@(.nv.constant0._ZN7cutlass13device_kernelIN5flash11enable_sm90INS1_16FlashAttnFwdSm90INS1_25CollectiveMainloopFwdSm90ILi2EN4cute5tupleIJNS5_1CILi1EEES8_S8_EEENS6_IJNS7_ILi128EEENS7_ILi64EEENS7_ILi256EEEEEELi256ENS_10bfloat16_tEfNS_4arch4Sm90ELb0ELb1ELb1ELb1ELb0ELb1ELb0ELb1ELb1ELb1ELb0ELb0EEENS1_21CollectiveEpilogueFwdINS6_IJSA_SC_SB_EEES9_SE_SG_Li256ELb1ELb1ELb0ELb0EEENS1_36VarlenDynamicPersistentTileSchedulerILi128ELi64ELi256ELi128ELb0ELb1ELb1ELb1ELb0ELb1EEEEEEEEEvNT_6ParamsE)
        /*17b4*/ 	.short	0x0210
        /*17b6*/ 	.short	0x0af0


	//----- nvinfo : EIATTR_SW_WAR
	.align		4
.L_283:
        /*17b8*/ 	.byte	0x04, 0x36
        /*17ba*/ 	.short	(.L_285 - .L_284)
.L_284:
        /*17bc*/ 	.word	0x00000008
.L_285:


//--------------------- .nv.info._ZN7cutlass13device_kernelIN5flash11enable_sm90INS1_16FlashAttnFwdSm90INS1_25CollectiveMainloopFwdSm90ILi2EN4cute5tupleIJNS5_1CILi1EEES8_S8_EEENS6_IJNS7_ILi128EEENS7_ILi80EEENS7_ILi256EEEEEELi256ENS_10bfloat16_tEfNS_4arch4Sm90ELb1ELb0ELb1ELb0ELb0ELb0ELb0ELb1ELb1ELb1ELb0ELb0EEENS1_21CollectiveEpilogueFwdINS6_IJSA_SC_SB_EEES9_SE_SG_Li256ELb0ELb1ELb0ELb0EEENS1_30DynamicPersistentTileSchedulerILi256ELi128ELb0ELb1ELb1EEEEEEEEEvNT_6ParamsE --------------------------
	.section	.nv.info._ZN7cutlass13device_kernelIN5flash11enable_sm90INS1_16FlashAttnFwdSm90INS1_25CollectiveMainloopFwdSm90ILi2EN4cute5tupleIJNS5_1CILi1EEES8_S8_EEENS6_IJNS7_ILi128EEENS7_ILi80EEENS7_ILi256EEEEEELi256ENS_10bfloat16_tEfNS_4arch4Sm90ELb1ELb0ELb1ELb0ELb0ELb0ELb0ELb1ELb1ELb1ELb0ELb0EEENS1_21CollectiveEpilogueFwdINS6_IJSA_SC_SB_EEES9_SE_SG_Li256ELb0ELb1ELb0ELb0EEENS1_30DynamicPersistentTileSchedulerILi256ELi128ELb0ELb1ELb1EEEEEEEEEvNT_6ParamsE,"",@"SHT_CUDA_INFO"
	.sectionflags	@""
	.align	4


	//----- nvinfo : EIATTR_CUDA_API_VERSION
	.align		4
        /*0000*/ 	.byte	0x04, 0x37
        /*0002*/ 	.short	(.L_287 - .L_286)
.L_286:
        /*0004*/ 	.word	0x00000082


	//----- nvinfo : EIATTR_KPARAM_INFO
	.align		4
.L_287:
        /*0008*/ 	.byte	0x04, 0x17
        /*000a*/ 	.short	(.L_289 - .L_288)
.L_288:
        /*000c*/ 	.word	0x00000000
        /*0010*/ 	.short	0x0000
        /*0012*/ 	.short	0x0070
        /*0014*/ 	.byte	0x00, 0xf0, 0x01, 0x2a


	//----- nvinfo : EIATTR_SPARSE_MMA_MASK
	.align		4
.L_289:
        /*0018*/ 	.byte	0x03, 0x50
        /*001a*/ 	.short	0x0000


	//----- nvinfo : EIATTR_MAXREG_COUNT
	.align		4
        /*001c*/ 	.byte	0x03, 0x1b
        /*001e*/ 	.short	0x00a8


	//----- nvinfo : EIATTR_NUM_BARRIERS
	.align		4
        /*0020*/ 	.byte	0x02, 0x4c
        /*0022*/ 	.byte	0x09
	.zero		1


	//----- nvinfo : EIATTR_EXTERNS
	.align		4
        /*0024*/ 	.byte	0x04, 0x0f
        /*0026*/ 	.short	(.L_291 - .L_290)


	//   ....[0]....
	.align		4
.L_290:
        /*0028*/ 	.word	index@(__assertfail)


	//----- nvinfo : EIATTR_ANNOTATIONS
	.align		4
.L_291:
        /*002c*/ 	.byte	0x04, 0x55
        /*002e*/ 	.short	(.L_293 - .L_292)


	//   ....[0]....
.L_292:
        /* <DEDUP_REMOVED lines=27> */


	//----- nvinfo : EIATTR_MERCURY_ISA_VERSION
	.align		4
.L_293:
        /*01c8*/ 	.byte	0x03, 0x5f
        /*01ca*/ 	.short	0x0101


	//----- nvinfo : EIATTR_INT_WARP_WIDE_INSTR_OFFSETS
	.align		4
        /*01cc*/ 	.byte	0x04, 0x31
        /*01ce*/ 	.short	(.L_295 - .L_294)


	//   ....[0]....
.L_294:
        /*01d0*/ 	.word	0x00000130


	//   ....[1]....
        /*01d4*/ 	.word	0x00000170


	//   ....[2]....
        /*01d8*/ 	.word	0x000001e0


	//   ....[3]....
        /*01dc*/ 	.word	0x000125c0


	//   ....[4]....
        /*01e0*/ 	.word	0x00012660


	//   ....[5]....
        /*01e4*/ 	.word	0x00016790


	//   ....[6]....
        /*01e8*/ 	.word	0x00016830


	//----- nvinfo : EIATTR_COOP_GROUP_MASK_REGIDS
	.align		4
.L_295:
        /*01ec*/ 	.byte	0x04, 0x29
        /*01ee*/ 	.short	(.L_297 - .L_296)


	//   ....[0]....
.L_296:
        /*01f0*/ 	.word	0xffffffff


	//   ....[1]....
        /*01f4*/ 	.word	0xffffffff


	//   ....[2]....
        /*01f8*/ 	.word	0xffffffff


	//   ....[3]....
        /*01fc*/ 	.word	0xffffffff


	//   ....[4]....
        /*0200*/ 	.word	0xffffffff


	//   ....[5]....
        /*0204*/ 	.word	0xffffffff


	//   ....[6]....
        /*0208*/ 	.word	0xffffffff


	//   ....[7]....
        /*020c*/ 	.word	0xffffffff


	//   ....[8]....
        /*0210*/ 	.word	0xffffffff


	//   ....[9]....
        /*0214*/ 	.word	0xffffffff


	//   ....[10]....
        /*0218*/ 	.word	0xffffffff


	//   ....[11]....
        /*021c*/ 	.word	0xffffffff


	//   ....[12]....
        /*0220*/ 	.word	0xffffffff


	//   ....[13]....
        /*0224*/ 	.word	0xffffffff


	//   ....[14]....
        /*0228*/ 	.word	0xffffffff


	//   ....[15]....
        /*022c*/ 	.word	0xffffffff


	//   ....[16]....
        /*0230*/ 	.word	0xffffffff


	//   ....[17]....
        /*0234*/ 	.word	0xffffffff


	//   ....[18]....
        /*0238*/ 	.word	0xffffffff


	//   ....[19]....
        /*023c*/ 	.word	0xffffffff


	//   ....[20]....
        /*0240*/ 	.word	0xffffffff


	//   ....[21]....
        /*0244*/ 	.word	0xffffffff


	//   ....[22]....
        /*0248*/ 	.word	0xffffffff


	//   ....[23]....
        /*024c*/ 	.word	0xffffffff


	//   ....[24]....
        /*0250*/ 	.word	0xffffffff


	//   ....[25]....
        /*0254*/ 	.word	0xffffffff


	//   ....[26]....
        /*0258*/ 	.word	0xffffffff


	//   ....[27]....
        /*025c*/ 	.word	0xffffffff


	//   ....[28]....
        /*0260*/ 	.word	0xffffffff


	//   ....[29]....
        /*0264*/ 	.word	0xffffffff


	//   ....[30]....
        /*0268*/ 	.word	0xffffffff


	//   ....[31]....
        /*026c*/ 	.word	0xffffffff


	//   ....[32]....
        /*0270*/ 	.word	0xffffffff


	//   ....[33]....
        /*0274*/ 	.word	0xffffffff


	//   ....[34]....
        /*0278*/ 	.word	0xffffffff


	//   ....[35]....
        /*027c*/ 	.word	0xffffffff


	//   ....[36]....
        /*0280*/ 	.word	0xffffffff


	//   ....[37]....
        /*0284*/ 	.word	0xffffffff


	//   ....[38]....
        /*0288*/ 	.word	0xffffffff


	//   ....[39]....
        /*028c*/ 	.word	0xffffffff


	//   ....[40]....
        /*0290*/ 	.word	0xffffffff


	//   ....[41]....
        /*0294*/ 	.word	0xffffffff


	//   ....[42]....
        /*0298*/ 	.word	0xffffffff


	//   ....[43]....
        /*029c*/ 	.word	0xffffffff


	//   ....[44]....
        /*02a0*/ 	.word	0xffffffff


	//   ....[45]....
        /*02a4*/ 	.word	0xffffffff


	//   ....[46]....
        /*02a8*/ 	.word	0xffffffff


	//   ....[47]....
        /*02ac*/ 	.word	0xffffffff


	//   ....[48]....
        /*02b0*/ 	.word	0xffffffff


	//   ....[49]....
        /*02b4*/ 	.word	0xffffffff


	//   ....[50]....
        /*02b8*/ 	.word	0xffffffff


	//   ....[51]....
        /*02bc*/ 	.word	0xffffffff


	//   ....[52]....
        /*02c0*/ 	.word	0xffffffff


	//   ....[53]....
        /*02c4*/ 	.word	0xffffffff


	//   ....[54]....
        /*02c8*/ 	.word	0xffffffff


	//   ....[55]....
        /*02cc*/ 	.word	0xffffffff


	//   ....[56]....
        /*02d0*/ 	.word	0xffffffff


	//   ....[57]....
        /*02d4*/ 	.word	0xffffffff


	//   ....[58]....
        /*02d8*/ 	.word	0xffffffff


	//   ....[59]....
        /*02dc*/ 	.word	0xffffffff


	//   ....[60]....
        /*02e0*/ 	.word	0xffffffff


	//   ....[61]....
        /*02e4*/ 	.word	0xffffffff


	//   ....[62]....
        /*02e8*/ 	.word	0xffffffff


	//   ....[63]....
        /*02ec*/ 	.word	0xffffffff


	//   ....[64]....
        /*02f0*/ 	.word	0xffffffff


	//   ....[65]....
        /*02f4*/ 	.word	0xffffffff


	//   ....[66]....
        /*02f8*/ 	.word	0xffffffff


	//   ....[67]....
        /*02fc*/ 	.word	0xffffffff


	//   ....[68]....
        /*0300*/ 	.word	0x0500000f


	//   ....[69]....
        /*0304*/ 	.word	0x0500000f


	//   ....[70]....
        /*0308*/ 	.word	0x0500000f


	//   ....[71]....
        /*030c*/ 	.word	0x0500000f


	//   ....[72]....
        /*0310*/ 	.word	0x0500000f


	//   ....[73]....
        /*0314*/ 	.word	0x0500000f


	//   ....[74]....
        /*0318*/ 	.word	0x0500000f


	//   ....[75]....
        /*031c*/ 	.word	0x0500000f


	//   ....[76]....
        /*0320*/ 	.word	0x0500000f


	//   ....[77]....
        /*0324*/ 	.word	0x0500000f


	//   ....[78]....
        /*0328*/ 	.word	0x0500000f


	//   ....[79]....
        /*032c*/ 	.word	0x0500000f


	//   ....[80]....
        /*0330*/ 	.word	0x0500000f


	//   ....[81]....
        /*0334*/ 	.word	0x0500000f


	//   ....[82]....
        /*0338*/ 	.word	0x0500000f


	//   ....[83]....
        /*033c*/ 	.word	0x0500000f


	//   ....[84]....
        /*0340*/ 	.word	0x0500000f


	//   ....[85]....
        /*0344*/ 	.word	0x0500000f


	//   ....[86]....
        /*0348*/ 	.word	0x0500000f


	//----- nvinfo : EIATTR_COOP_GROUP_INSTR_OFFSETS
	.align		4
.L_297:
        /*034c*/ 	.byte	0x04, 0x28
        /*034e*/ 	.short	(.L_299 - .L_298)


	//   ....[0]....
.L_298:
        /*0350*/ 	.word	0x00000060


	//   ....[1]....
        /*0354*/ 	.word	0x00000140


	//   ....[2]....
        /*0358*/ 	.word	0x00000190


	//   ....[3]....
        /*035c*/ 	.word	0x000003c0


	//   ....[4]....
        /*0360*/ 	.word	0x00000520


	//   ....[5]....
        /*0364*/ 	.word	0x00000640


	//   ....[6]....
        /*0368*/ 	.word	0x000007a0


	//   ....[7]....
        /*036c*/ 	.word	0x00001710


	//   ....[8]....
        /*0370*/ 	.word	0x00003f70


	//   ....[9]....
        /*0374*/ 	.word	0x00003fa0


	//   ....[10]....
        /*0378*/ 	.word	0x00004cb0


	//   ....[11]....
        /*037c*/ 	.word	0x00004d20


	//   ....[12]....
        /*0380*/ 	.word	0x000052d0


	//   ....[13]....
        /*0384*/ 	.word	0x00005340


	//   ....[14]....
        /*0388*/ 	.word	0x00008670


	//   ....[15]....
        /*038c*/ 	.word	0x00008680


	//   ....[16]....
        /*0390*/ 	.word	0x00008dc0


	//   ....[17]....
        /*0394*/ 	.word	0x00008ec0


	//   ....[18]....
        /*0398*/ 	.word	0x000094a0


	//   ....[19]....
        /*039c*/ 	.word	0x00009520


	//   ....[20]....
        /*03a0*/ 	.word	0x0000ced0


	//   ....[21]....
        /*03a4*/ 	.word	0x0000cf30


	//   ....[22]....
        /*03a8*/ 	.word	0x0000d4c0


	//   ....[23]....
        /*03ac*/ 	.word	0x0000d520


	//   ....[24]....
        /*03b0*/ 	.word	0x0000e680


	//   ....[25]....
        /*03b4*/ 	.word	0x0000e6c0


	//   ....[26]....
        /*03b8*/ 	.word	0x0000e790


	//   ....[27]....
        /*03bc*/ 	.word	0x0000e7c0


	//   ....[28]....
        /*03c0*/ 	.word	0x00010520


	//   ....[29]....
        /*03c4*/ 	.word	0x00010550


	//   ....[30]....
        /*03c8*/ 	.word	0x000105f0


	//   ....[31]....
        /*03cc*/ 	.word	0x00010620


	//   ....[32]....
        /*03d0*/ 	.word	0x00010b70


	//   ....[33]....
        /*03d4*/ 	.word	0x00010ba0


	//   ....[34]....
        /*03d8*/ 	.word	0x00010d00


	//   ....[35]....
        /*03dc*/ 	.word	0x00010d20


	//   ....[36]....
        /*03e0*/ 	.word	0x00010e70


	//   ....[37]....
        /*03e4*/ 	.word	0x00010e90


	//   ....[38]....
        /*03e8*/ 	.word	0x00010ff0


	//   ....[39]....
        /*03ec*/ 	.word	0x00011010


	//   ....[40]....
        /*03f0*/ 	.word	0x000117e0


	//   ....[41]....
        /*03f4*/ 	.word	0x00011800


	//   ....[42]....
        /*03f8*/ 	.word	0x00011950


	//   ....[43]....
        /*03fc*/ 	.word	0x00011970


	//   ....[44]....
        /*0400*/ 	.word	0x00011ac0


	//   ....[45]....
        /*0404*/ 	.word	0x00011ae0


	//   ....[46]....
        /*0408*/ 	.word	0x00011c40


	//   ....[47]....
        /*040c*/ 	.word	0x00011c60


	//   ....[48]....
        /*0410*/ 	.word	0x00011e50


	//   ....[49]....
        /*0414*/ 	.word	0x00012be0


	//   ....[50]....
        /*0418*/ 	.word	0x000136d0


	//   ....[51]....
        /*041c*/ 	.word	0x00013710


	//   ....[52]....
        /*0420*/ 	.word	0x000137f0


	//   ....[53]....
        /*0424*/ 	.word	0x00013800


	//   ....[54]....
        /*0428*/ 	.word	0x000138a0


	//   ....[55]....
        /*042c*/ 	.word	0x000138b0


	//   ....[56]....
        /*0430*/ 	.word	0x00013950


	//   ....[57]....
        /*0434*/ 	.word	0x00013960


	//   ....[58]....
        /*0438*/ 	.word	0x00013a00


	//   ....[59]....
        /*043c*/ 	.word	0x00013a10


	//   ....[60]....
        /*0440*/ 	.word	0x00013ab0


	//   ....[61]....
        /*0444*/ 	.word	0x00013ac0


	//   ....[62]....
        /*0448*/ 	.word	0x00013b60


	//   ....[63]....
        /*044c*/ 	.word	0x00013b70


	//   ....[64]....
        /*0450*/ 	.word	0x00013bb0


	//   ....[65]....
        /*0454*/ 	.word	0x00013c00


	//   ....[66]....
        /*0458*/ 	.word	0x00016f70


	//   ....[67]....
        /*045c*/ 	.word	0x00017160


	//   ....[68]....
        /*0460*/ 	.word	0x00017710


	//   ....[69]....
        /*0464*/ 	.word	0x00017870


	//   ....[70]....
        /*0468*/ 	.word	0x000178d0


	//   ....[71]....
        /*046c*/ 	.word	0x00017a30


	//   ....[72]....
        /*0470*/ 	.word	0x00017a80


	//   ....[73]....
        /*0474*/ 	.word	0x00017bb0


	//   ....[74]....
        /*0478*/ 	.word	0x00017c00


	//   ....[75]....
        /*047c*/ 	.word	0x00017d30


	//   ....[76]....
        /*0480*/ 	.word	0x00017d80


	//   ....[77]....
        /*0484*/ 	.word	0x00017eb0


	//   ....[78]....
        /*0488*/ 	.word	0x00017f00


	//   ....[79]....
        /*048c*/ 	.word	0x00018030


	//   ....[80]....
        /*0490*/ 	.word	0x00018080


	//   ....[81]....
        /*0494*/ 	.word	0x000181b0


	//   ....[82]....
        /*0498*/ 	.word	0x00018200


	//   ....[83]....
        /*049c*/ 	.word	0x00018310


	//   ....[84]....
        /*04a0*/ 	.word	0x00018360


	//   ....[85]....
        /*04a4*/ 	.word	0x00018680


	//   ....[86]....
        /*04a8*/ 	.word	0x000187a0


	//----- nvinfo : EIATTR_REG_RECONFIG
	.align		4
.L_299:
        /*04ac*/ 	.byte	0x01, 0x54
	.zero		2


	//----- nvinfo : EIATTR_SYSCALL_OFFSETS
	.align		4
        /*04b0*/ 	.byte	0x04, 0x46
        /*04b2*/ 	.short	(.L_301 - .L_300)


	//   ....[0]....
.L_300:
        /*04b4*/ 	.word	0x00001900


	//   ....[1]....
        /*04b8*/ 	.word	0x000127d0


	//   ....[2]....
        /*04bc*/ 	.word	0x00012920


	//   ....[3]....
        /*04c0*/ 	.word	0x00012a10


	//   ....[4]....
        /*04c4*/ 	.word	0x00013280


	//----- nvinfo : EIATTR_MBARRIER_INSTR_OFFSETS
	.align		4
.L_301:
        /*04c8*/ 	.byte	0x04, 0x39
        /*04ca*/ 	.short	(.L_303 - .L_302)


	//   ....[0]....
.L_302:
        /*04cc*/ 	.word	0x00000270
        /*04d0*/ 	.word	0x000000ff
        /*04d4*/ 	.word	0x00038800
        /*04d8*/ 	.short	0x0100
        /*04da*/ 	.byte	0x08
	.zero		1


	//   ....[1]....
        /*04dc*/ 	.word	0x00000280
        /*04e0*/ 	.word	0x000000ff
        /*04e4*/ 	.word	0x00038820
        /*04e8*/ 	.short	0x0100
        /*04ea*/ 	.byte	0x08
	.zero		1


	//   ....[2]....
        /*04ec*/ 	.word	0x00000370
        /*04f0*/ 	.word	0x000000ff
        /*04f4*/ 	.word	0x00038830
        /*04f8*/ 	.short	0x0100
        /*04fa*/ 	.byte	0x08
	.zero		1


	//   ....[3]....
        /*04fc*/ 	.word	0x00000380
        /*0500*/ 	.word	0x000000ff
        /*0504*/ 	.word	0x00038840
        /*0508*/ 	.short	0x0100
        /*050a*/ 	.byte	0x08
	.zero		1


	//   ....[4]....
        /*050c*/ 	.word	0x00000390
        /*0510*/ 	.word	0x000000ff
        /*0514*/ 	.word	0x00038838
        /*0518*/ 	.short	0x0100
        /*051a*/ 	.byte	0x08
	.zero		1


	//   ....[5]....
        /*051c*/ 	.word	0x000003a0
        /*0520*/ 	.word	0x000000ff
        /*0524*/ 	.word	0x00038848
        /*0528*/ 	.short	0x0100
        /*052a*/ 	.byte	0x08
	.zero		1


	//   ....[6]....
        /*052c*/ 	.word	0x000004d0
        /*0530*/ 	.word	0x000000ff
        /*0534*/ 	.word	0x00038850
        /*0538*/ 	.short	0x0100
        /*053a*/ 	.byte	0x08
	.zero		1


	//   ....[7]....
        /*053c*/ 	.word	0x000004e0
        /*0540*/ 	.word	0x000000ff
        /*0544*/ 	.word	0x00038860
        /*0548*/ 	.short	0x0100
        /*054a*/ 	.byte	0x08
	.zero		1


	//   ....[8]....
        /*054c*/ 	.word	0x000004f0
        /*0550*/ 	.word	0x000000ff
        /*0554*/ 	.word	0x00038858
        /*0558*/ 	.short	0x0100
        /*055a*/ 	.byte	0x08
	.zero		1


	//   ....[9]....
        /*055c*/ 	.word	0x00000500
        /*0560*/ 	.word	0x000000ff
        /*0564*/ 	.word	0x00038868
        /*0568*/ 	.short	0x0100
        /*056a*/ 	.byte	0x08
	.zero		1


	//   ....[10]....
        /*056c*/ 	.word	0x000005f0
        /*0570*/ 	.word	0x000000ff
        /*0574*/ 	.word	0x00038870
        /*0578*/ 	.short	0x0100
        /*057a*/ 	.byte	0x06
	.zero		1


	//   ....[11]....
        /*057c*/ 	.word	0x00000600
        /*0580*/ 	.word	0x000000ff
        /*0584*/ 	.word	0x00038880
        /*0588*/ 	.short	0x0100
        /*058a*/ 	.byte	0x06
	.zero		1


	//   ....[12]....
        /*058c*/ 	.word	0x00000610
        /*0590*/ 	.word	0x000000ff
        /*0594*/ 	.word	0x00038878
        /*0598*/ 	.short	0x0100
        /*059a*/ 	.byte	0x06
	.zero		1


	//   ....[13]....
        /*059c*/ 	.word	0x00000620
        /*05a0*/ 	.word	0x000000ff
        /*05a4*/ 	.word	0x00038888
        /*05a8*/ 	.short	0x0100
        /*05aa*/ 	.byte	0x06
	.zero		1


	//   ....[14]....
        /*05ac*/ 	.word	0x00000750
        /*05b0*/ 	.word	0x000000ff
        /*05b4*/ 	.word	0x00038890
        /*05b8*/ 	.short	0x0100
        /*05ba*/ 	.byte	0x08
	.zero		1


	//   ....[15]....
        /*05bc*/ 	.word	0x00000760
        /*05c0*/ 	.word	0x000000ff
        /*05c4*/ 	.word	0x000388a0
        /*05c8*/ 	.short	0x0100
        /*05ca*/ 	.byte	0x08
	.zero		1


	//   ....[16]....
        /*05cc*/ 	.word	0x00000770
        /*05d0*/ 	.word	0x000000ff
        /*05d4*/ 	.word	0x00038898
        /*05d8*/ 	.short	0x0100
        /*05da*/ 	.byte	0x08
	.zero		1


	//   ....[17]....
        /*05dc*/ 	.word	0x00000780
        /*05e0*/ 	.word	0x000000ff
        /*05e4*/ 	.word	0x000388a8
        /*05e8*/ 	.short	0x0100
        /*05ea*/ 	.byte	0x08
	.zero		1


	//   ....[18]....
        /*05ec*/ 	.word	0x000008b0
        /*05f0*/ 	.word	0x000000ff
        /*05f4*/ 	.word	0x000388b0
        /*05f8*/ 	.short	0x0100
        /*05fa*/ 	.byte	0x08
	.zero		1


	//   ....[19]....
        /*05fc*/ 	.word	0x000008c0
        /*0600*/ 	.word	0x000000ff
        /*0604*/ 	.word	0x000388c0
        /*0608*/ 	.short	0x0100
        /*060a*/ 	.byte	0x08
	.zero		1


	//   ....[20]....
        /*060c*/ 	.word	0x000008d0
        /*0610*/ 	.word	0x000000ff
        /*0614*/ 	.word	0x000388b8
        /*0618*/ 	.short	0x0100
        /*061a*/ 	.byte	0x08
	.zero		1


	//   ....[21]....
        /*061c*/ 	.word	0x000008e0
        /*0620*/ 	.word	0x000000ff
        /*0624*/ 	.word	0x000388c8
        /*0628*/ 	.short	0x0100
        /*062a*/ 	.byte	0x08
	.zero		1


	//   ....[22]....
        /*062c*/ 	.word	0x000019b0
        /*0630*/ 	.word	0x000000ff
        /*0634*/ 	.word	0x00038800
        /*0638*/ 	.short	0x010a
        /*063a*/ 	.byte	0x06
	.zero		1


	//   ....[23]....
        /*063c*/ 	.word	0x00001a50
        /*0640*/ 	.word	0x00000000
        /*0644*/ 	.word	0x00038830
        /*0648*/ 	.short	0x010a
        /*064a*/ 	.byte	0x3f
	.zero		1


	//   ....[24]....
        /*064c*/ 	.word	0x00001ab0
        /*0650*/ 	.word	0x00000000
        /*0654*/ 	.word	0x00038830
        /*0658*/ 	.short	0x010a
        /*065a*/ 	.byte	0x3f
	.zero		1


	//   ....[25]....
        /*065c*/ 	.word	0x00004ae0
        /*0660*/ 	.word	0x00000000
        /*0664*/ 	.word	0x00000000
        /*0668*/ 	.short	0x0101
        /*066a*/ 	.byte	0x3f
	.zero		1


	//   ....[26]....
        /*066c*/ 	.word	0x00005d10
        /*0670*/ 	.word	0x000000ff
        /*0674*/ 	.word	0x00038830
        /*0678*/ 	.short	0x010a
        /*067a*/ 	.byte	0x04
	.zero		1


	//   ....[27]....
        /*067c*/ 	.word	0x00005d60
        /*0680*/ 	.word	0x000000ff
        /*0684*/ 	.word	0x00038830
        /*0688*/ 	.short	0x010a
        /*068a*/ 	.byte	0x04
	.zero		1


	//   ....[28]....
        /*068c*/ 	.word	0x00008230
        /*0690*/ 	.word	0x000000ff
        /*0694*/ 	.word	0x00038850
        /*0698*/ 	.short	0x010a
        /*069a*/ 	.byte	0x04
	.zero		1


	//   ....[29]....
        /*069c*/ 	.word	0x00008270
        /*06a0*/ 	.word	0x000000ff
        /*06a4*/ 	.word	0x00038850
        /*06a8*/ 	.short	0x010a
        /*06aa*/ 	.byte	0x04
	.zero		1


	//   ....[30]....
        /*06ac*/ 	.word	0x00009900
        /*06b0*/ 	.word	0x00000014
        /*06b4*/ 	.word	0x00000000
        /*06b8*/ 	.short	0x0101
        /*06ba*/ 	.byte	0x3f
	.zero		1


	//   ....[31]....
        /*06bc*/ 	.word	0x00009960
        /*06c0*/ 	.word	0x00000098
        /*06c4*/ 	.word	0x00000000
        /*06c8*/ 	.short	0x0101
        /*06ca*/ 	.byte	0x3f
	.zero		1


	//   ....[32]....
        /*06cc*/ 	.word	0x00009f60
        /*06d0*/ 	.word	0x000000ff
        /*06d4*/ 	.word	0x00038830
        /*06d8*/ 	.short	0x010a
        /*06da*/ 	.byte	0x04
	.zero		1


	//   ....[33]....
        /*06dc*/ 	.word	0x00009fa0
        /*06e0*/ 	.word	0x000000ff
        /*06e4*/ 	.word	0x00038830
        /*06e8*/ 	.short	0x010a
        /*06ea*/ 	.byte	0x04
	.zero		1


	//   ....[34]....
        /*06ec*/ 	.word	0x0000c860
        /*06f0*/ 	.word	0x000000ff
        /*06f4*/ 	.word	0x00038850
        /*06f8*/ 	.short	0x010a
        /*06fa*/ 	.byte	0x04
	.zero		1


	//   ....[35]....
        /*06fc*/ 	.word	0x0000c8a0
        /*0700*/ 	.word	0x000000ff
        /*0704*/ 	.word	0x00038850
        /*0708*/ 	.short	0x010a
        /*070a*/ 	.byte	0x04
	.zero		1


	//   ....[36]....
        /*070c*/ 	.word	0x0000d920
        /*0710*/ 	.word	0x00000015
        /*0714*/ 	.word	0x00000000
        /*0718*/ 	.short	0x0101
        /*071a*/ 	.byte	0x3f
	.zero		1


	//   ....[37]....
        /*071c*/ 	.word	0x0000d9d0
        /*0720*/ 	.word	0x0000009d
        /*0724*/ 	.word	0x00000000
        /*0728*/ 	.short	0x0101
        /*072a*/ 	.byte	0x3f
	.zero		1


	//   ....[38]....
        /*072c*/ 	.word	0x0000e5f0
        /*0730*/ 	.word	0x000000ff
        /*0734*/ 	.word	0x00038850
        /*0738*/ 	.short	0x010a
        /*073a*/ 	.byte	0x07
	.zero		1


	//   ....[39]....
        /*073c*/ 	.word	0x0000e630
        /*0740*/ 	.word	0x000000ff
        /*0744*/ 	.word	0x00038850
        /*0748*/ 	.short	0x010a
        /*074a*/ 	.byte	0x07
	.zero		1


	//   ....[40]....
        /*074c*/ 	.word	0x0000eb20
        /*0750*/ 	.word	0x00000009
        /*0754*/ 	.word	0x00000000
        /*0758*/ 	.short	0x0101
        /*075a*/ 	.byte	0x3f
	.zero		1


	//   ....[41]....
        /*075c*/ 	.word	0x00010bb0
        /*0760*/ 	.word	0x000000c7
        /*0764*/ 	.word	0x00000000
        /*0768*/ 	.short	0x0101
        /*076a*/ 	.byte	0x3f
	.zero		1


	//   ....[42]....
        /*076c*/ 	.word	0x00012df0
        /*0770*/ 	.word	0x00000000
        /*0774*/ 	.word	0x00038840
        /*0778*/ 	.short	0x010a
        /*077a*/ 	.byte	0x3f
	.zero		1


	//   ....[43]....
        /*077c*/ 	.word	0x00013d00
        /*0780*/ 	.word	0x00000011
        /*0784*/ 	.word	0x00038800
        /*0788*/ 	.short	0x0107
        /*078a*/ 	.byte	0x3f
	.zero		1


	//   ....[44]....
        /*078c*/ 	.word	0x00013e10
        /*0790*/ 	.word	0x00000011
        /*0794*/ 	.word	0x00038800
        /*0798*/ 	.short	0x0101
        /*079a*/ 	.byte	0x3f
	.zero		1


	//   ....[45]....
        /*079c*/ 	.word	0x00013e30
        /*07a0*/ 	.word	0x00000011
        /*07a4*/ 	.word	0x00038820
        /*07a8*/ 	.short	0x010a
        /*07aa*/ 	.byte	0x3f
	.zero		1


	//   ....[46]....
        /*07ac*/ 	.word	0x00014170
        /*07b0*/ 	.word	0x00000002
        /*07b4*/ 	.word	0x00038840
        /*07b8*/ 	.short	0x010a
        /*07ba*/ 	.byte	0x3f
	.zero		1


	//   ....[47]....
        /*07bc*/ 	.word	0x000146d0
        /*07c0*/ 	.word	0x00000003
        /*07c4*/ 	.word	0x00000060
        /*07c8*/ 	.short	0x010a
        /*07ca*/ 	.byte	0x3f
	.zero		1


	//   ....[48]....
        /*07cc*/ 	.word	0x00014f10
        /*07d0*/ 	.word	0x00000003
        /*07d4*/ 	.word	0x00038840
        /*07d8*/ 	.short	0x010a
        /*07da*/ 	.byte	0x3f
	.zero		1


	//   ....[49]....
        /*07dc*/ 	.word	0x000154a0
        /*07e0*/ 	.word	0x00000002
        /*07e4*/ 	.word	0x00000060
        /*07e8*/ 	.short	0x010a
        /*07ea*/ 	.byte	0x3f
	.zero		1


	//   ....[50]....
        /*07ec*/ 	.word	0x00015c30
        /*07f0*/ 	.word	0x00000002
        /*07f4*/ 	.word	0x00038840
        /*07f8*/ 	.short	0x010a
        /*07fa*/ 	.byte	0x3f
	.zero		1


	//   ....[51]....
        /*07fc*/ 	.word	0x000161c0
        /*0800*/ 	.word	0x00000002
        /*0804*/ 	.word	0x00000060
        /*0808*/ 	.short	0x010a
        /*080a*/ 	.byte	0x3f
	.zero		1


	//   ....[52]....
        /*080c*/ 	.word	0x00016900
        /*0810*/ 	.word	0x00000002
        /*0814*/ 	.word	0x00038860
        /*0818*/ 	.short	0x010a
        /*081a*/ 	.byte	0x3f
	.zero		1


	//   ....[53]....
        /*081c*/ 	.word	0x000170e0
        /*0820*/ 	.word	0x00000000
        /*0824*/ 	.word	0x00038820
        /*0828*/ 	.short	0x010a
        /*082a*/ 	.byte	0x3f
	.zero		1


	//   ....[54]....
        /*082c*/ 	.word	0x000172d0
        /*0830*/ 	.word	0x00000006
        /*0834*/ 	.word	0x00000000
        /*0838*/ 	.short	0x010a
        /*083a*/ 	.byte	0x3f
	.zero		1


	//   ....[55]....
        /*083c*/ 	.word	0x00017320
        /*0840*/ 	.word	0x00000003
        /*0844*/ 	.word	0x00000000
        /*0848*/ 	.short	0x010a
        /*084a*/ 	.byte	0x3f
	.zero		1


	//   ....[56]....
        /*084c*/ 	.word	0x00017380
        /*0850*/ 	.word	0x00000012
        /*0854*/ 	.word	0x00000000
        /*0858*/ 	.short	0x010a
        /*085a*/ 	.byte	0x3f
	.zero		1


	//   ....[57]....
        /*085c*/ 	.word	0x000173b0
        /*0860*/ 	.word	0x00000003
        /*0864*/ 	.word	0x00000000
        /*0868*/ 	.short	0x010a
        /*086a*/ 	.byte	0x3f
	.zero		1


	//   ....[58]....
        /*086c*/ 	.word	0x00017430
        /*0870*/ 	.word	0x00000003
        /*0874*/ 	.word	0x00038800
        /*0878*/ 	.short	0x010a
        /*087a*/ 	.byte	0x3f
	.zero		1


	//   ....[59]....
        /*087c*/ 	.word	0x00017480
        /*0880*/ 	.word	0x00000000
        /*0884*/ 	.word	0x00038830
        /*0888*/ 	.short	0x010a
        /*088a*/ 	.byte	0x3f
	.zero		1


	//   ....[60]....
        /*088c*/ 	.word	0x000174f0
        /*0890*/ 	.word	0x00000004
        /*0894*/ 	.word	0x00038830
        /*0898*/ 	.short	0x010a
        /*089a*/ 	.byte	0x3f
	.zero		1


	//   ....[61]....
        /*089c*/ 	.word	0x00017550
        /*08a0*/ 	.word	0x00000003
        /*08a4*/ 	.word	0x00038850
        /*08a8*/ 	.short	0x010a
        /*08aa*/ 	.byte	0x3f
	.zero		1


	//   ....[62]....
        /*08ac*/ 	.word	0x000175b0
        /*08b0*/ 	.word	0x00000004
        /*08b4*/ 	.word	0x00038830
        /*08b8*/ 	.short	0x010a
        /*08ba*/ 	.byte	0x3f
	.zero		1


	//   ....[63]....
        /*08bc*/ 	.word	0x00017610
        /*08c0*/ 	.word	0x00000003
        /*08c4*/ 	.word	0x00038850
        /*08c8*/ 	.short	0x010a
        /*08ca*/ 	.byte	0x3f
	.zero		1


	//   ....[64]....
        /*08cc*/ 	.word	0x00017670
        /*08d0*/ 	.word	0x00000007
        /*08d4*/ 	.word	0x00038850
        /*08d8*/ 	.short	0x010a
        /*08da*/ 	.byte	0x3f
	.zero		1


	//   ....[65]....
        /*08dc*/ 	.word	0x000177c0
        /*08e0*/ 	.word	0x00000000
        /*08e4*/ 	.word	0x00038840
        /*08e8*/ 	.short	0x010a
        /*08ea*/ 	.byte	0x3f
	.zero		1


	//   ....[66]....
        /*08ec*/ 	.word	0x000183a0
        /*08f0*/ 	.word	0x00000011
        /*08f4*/ 	.word	0x00038820
        /*08f8*/ 	.short	0x010a
        /*08fa*/ 	.byte	0x3f
	.zero		1


	//   ....[67]....
        /*08fc*/ 	.word	0x000183f0
        /*0900*/ 	.word	0x00000002
        /*0904*/ 	.word	0x00038840
        /*0908*/ 	.short	0x010a
        /*090a*/ 	.byte	0x3f
	.zero		1


	//   ....[68]....
        /*090c*/ 	.word	0x00018440
        /*0910*/ 	.word	0x00000003
        /*0914*/ 	.word	0x00000060
        /*0918*/ 	.short	0x010a
        /*091a*/ 	.byte	0x3f
	.zero		1


	//   ....[69]....
        /*091c*/ 	.word	0x00018490
        /*0920*/ 	.word	0x00000003
        /*0924*/ 	.word	0x00038840
        /*0928*/ 	.short	0x010a
        /*092a*/ 	.byte	0x3f
	.zero		1


	//   ....[70]....
        /*092c*/ 	.word	0x000184e0
        /*0930*/ 	.word	0x00000002
        /*0934*/ 	.word	0x00000060
        /*0938*/ 	.short	0x010a
        /*093a*/ 	.byte	0x3f
	.zero		1


	//   ....[71]....
        /*093c*/ 	.word	0x00018530
        /*0940*/ 	.word	0x00000002
        /*0944*/ 	.word	0x00038840
        /*0948*/ 	.short	0x010a
        /*094a*/ 	.byte	0x3f
	.zero		1


	//   ....[72]....
        /*094c*/ 	.word	0x00018580
        /*0950*/ 	.word	0x00000002
        /*0954*/ 	.word	0x00000060
        /*0958*/ 	.short	0x010a
        /*095a*/ 	.byte	0x3f
	.zero		1


	//   ....[73]....
        /*095c*/ 	.word	0x000185d0
        /*0960*/ 	.word	0x00000002
        /*0964*/ 	.word	0x00038860
        /*0968*/ 	.short	0x010a
        /*096a*/ 	.byte	0x3f
	.zero		1


	//   ....[74]....
        /*096c*/ 	.word	0x000186c0
        /*0970*/ 	.word	0x00000000
        /*0974*/ 	.word	0x00038820
        /*0978*/ 	.short	0x010a
        /*097a*/ 	.byte	0x3f
	.zero		1


	//   ....[75]....
        /*097c*/ 	.word	0x00018860
        /*0980*/ 	.word	0x00000006
        /*0984*/ 	.word	0x00000000
        /*0988*/ 	.short	0x010a
        /*098a*/ 	.byte	0x3f
	.zero		1


	//   ....[76]....
        /*098c*/ 	.word	0x000188b0
        /*0990*/ 	.word	0x00000003
        /*0994*/ 	.word	0x00000000
        /*0998*/ 	.short	0x010a
        /*099a*/ 	.byte	0x3f
	.zero		1


	//   ....[77]....
        /*099c*/ 	.word	0x00018900
        /*09a0*/ 	.word	0x00000012
        /*09a4*/ 	.word	0x00000000
        /*09a8*/ 	.short	0x010a
        /*09aa*/ 	.byte	0x3f
	.zero		1


	//----- nvinfo : EIATTR_NUM_MBARRIERS
	.align		4
.L_303:
        /*09ac*/ 	.byte	0x03, 0x38
        /*09ae*/ 	.short	0x0016


	//----- nvinfo : EIATTR_EXIT_INSTR_OFFSETS
	.align		4
        /*09b0*/ 	.byte	0x04, 0x1c
        /*09b2*/ 	.short	(.L_305 - .L_304)


	//   ....[0]....
.L_304:
        /*09b4*/ 	.word	0x00000a10


	//   ....[1]....
        /*09b8*/ 	.word	0x00011df0


	//   ....[2]....
        /*09bc*/ 	.word	0x00017400


	//----- nvinfo : EIATTR_MAX_THREADS
	.align		4
.L_305:
        /*09c0*/ 	.byte	0x04, 0x05
        /*09c2*/ 	.short	(.L_307 - .L_306)
.L_306:
        /*09c4*/ 	.word	0x00000180
        /*09c8*/ 	.word	0x00000001
        /*09cc*/ 	.word	0x00000001


	//----- nvinfo : EIATTR_CRS_STACK_SIZE
	.align		4
.L_307:
        /*09d0*/ 	.byte	0x04, 0x1e
        /*09d2*/ 	.short	(.L_309 - .L_308)
.L_308:
        /*09d4*/ 	.word	0x00000000


	//----- nvinfo : EIATTR_CBANK_PARAM_SIZE
	.align		4
.L_309:
        /*09d8*/ 	.byte	0x03, 0x19
        /*09da*/ 	.short	0x0af0


	//----- nvinfo : EIATTR_PARAM_CBANK
	.align		4
        /*09dc*/ 	.byte	0x04, 0x0a
        /*09de*/ 	.short	(.L_311 - .L_310)
	.align		4
.L_310:
        /*09e0*/ 	.word	index@(.nv.constant0._ZN7cutlass13device_kernelIN5flash11enable_sm90INS1_16FlashAttnFwdSm90INS1_25CollectiveMainloopFwdSm90ILi2EN4cute5tupleIJNS5_1CILi1EEES8_S8_EEENS6_IJNS7_ILi128EEENS7_ILi80EEENS7_ILi256EEEEEELi256ENS_10bfloat16_tEfNS_4arch4Sm90ELb1ELb0ELb1ELb0ELb0ELb0ELb0ELb1ELb1ELb1ELb0ELb0EEENS1_21CollectiveEpilogueFwdINS6_IJSA_SC_SB_EEES9_SE_SG_Li256ELb0ELb1ELb0ELb0EEENS1_30DynamicPersistentTileSchedulerILi256ELi128ELb0ELb1ELb1EEEEEEEEEvNT_6ParamsE)
        /*09e4*/ 	.short	0x0210
        /*09e6*/ 	.short	0x0af0


	//----- nvinfo : EIATTR_SW_WAR
	.align		4
.L_311:
        /*09e8*/ 	.byte	0x04, 0x36
        /*09ea*/ 	.short	(.L_313 - .L_312)
.L_312:
        /*09ec*/ 	.word	0x00000008
.L_313:


//--------------------- .nv.info._ZN7cutlass13device_kernelIN5flash11enable_sm90INS1_16FlashAttnFwdSm90INS1_25CollectiveMainloopFwdSm90ILi2EN4cute5tupleIJNS5_1CILi1EEES8_S8_EEENS6_IJNS7_ILi128EEENS7_ILi80EEENS7_ILi256EEEEEELi256ENS_10bfloat16_tEfNS_4arch4Sm90ELb1ELb0ELb1ELb1ELb0ELb0ELb0ELb1ELb1ELb1ELb0ELb0EEENS1_21CollectiveEpilogueFwdINS6_IJSA_SC_SB_EEES9_SE_SG_Li256ELb1ELb1ELb0ELb0EEENS1_36VarlenDynamicPersistentTileSchedulerILi128ELi80ELi256ELi128ELb0ELb1ELb1ELb1ELb1ELb1EEEEEEEEEvNT_6ParamsE --------------------------
	.section	.nv.info._ZN7cutlass13device_kernelIN5flash11enable_sm90INS1_16FlashAttnFwdSm90INS1_25CollectiveMainloopFwdSm90ILi2EN4cute5tupleIJNS5_1CILi1EEES8_S8_EEENS6_IJNS7_ILi128EEENS7_ILi80EEENS7_ILi256EEEEEELi256ENS_10bfloat16_tEfNS_4arch4Sm90ELb1ELb0ELb1ELb1ELb0ELb0ELb0ELb1ELb1ELb1ELb0ELb0EEENS1_21CollectiveEpilogueFwdINS6_IJSA_SC_SB_EEES9_SE_SG_Li256ELb1ELb1ELb0ELb0EEENS1_36VarlenDynamicPersistentTileSchedulerILi128ELi80ELi256ELi128ELb0ELb1ELb1ELb1ELb1ELb1EEEEEEEEEvNT_6ParamsE,"",@"SHT_CUDA_INFO"
	.sectionflags	@""
	.align	4


	//----- nvinfo : EIATTR_CUDA_API_VERSION
	.align		4
        /*0000*/ 	.byte	0x04, 0x37
        /*0002*/ 	.short	(.L_315 - .L_314)
.L_314:
        /*0004*/ 	.word	0x00000082


	//----- nvinfo : EIATTR_KPARAM_INFO
	.align		4
.L_315:
        /*0008*/ 	.byte	0x04, 0x17
        /*000a*/ 	.short	(.L_317 - .L_316)
.L_316:
        /*000c*/ 	.word	0x00000000
        /*0010*/ 	.short	0x0000
        /*0012*/ 	.short	0x0070
        /*0014*/ 	.byte	0x00, 0xf0, 0x01, 0x2a


	//----- nvinfo : EIATTR_SPARSE_MMA_MASK
	.align		4
.L_317:
        /*0018*/ 	.byte	0x03, 0x50
        /*001a*/ 	.short	0x0000


	//----- nvinfo : EIATTR_MAXREG_COUNT
	.align		4
        /*001c*/ 	.byte	0x03, 0x1b
        /*001e*/ 	.short	0x00a8


	//----- nvinfo : EIATTR_NUM_BARRIERS
	.align		4
        /*0020*/ 	.byte	0x02, 0x4c
        /*0022*/ 	.byte	0x09
	.zero		1


	//----- nvinfo : EIATTR_EXTERNS
	.align		4
        /*0024*/ 	.byte	0x04, 0x0f
        /*0026*/ 	.short	(.L_319 - .L_318)


	//   ....[0]....
	.align		4
.L_318:
        /*0028*/ 	.word	index@(__assertfail)


	//----- nvinfo : EIATTR_ANNOTATIONS
	.align		4
.L_319:
        /*002c*/ 	.byte	0x04, 0x55
        /*002e*/ 	.short	(.L_321 - .L_320)


	//   ....[0]....
.L_320:
        /* <DEDUP_REMOVED lines=79> */


	//----- nvinfo : EIATTR_MERCURY_ISA_VERSION
	.align		4
.L_321:
        /*0510*/ 	.byte	0x03, 0x5f
        /*0512*/ 	.short	0x0101


	//----- nvinfo : EIATTR_UNUSED_LOAD_BYTE_OFFSET
	.align		4
        /*0514*/ 	.byte	0x04, 0x44
        /*0516*/ 	.short	(.L_323 - .L_322)


	//   ....[0]....
.L_322:
        /*0518*/ 	.word	0x00000a10
        /*051c*/ 	.word	0x0000fff0


	//   ....[1]....
        /*0520*/ 	.word	0x0000f5b0
        /*0524*/ 	.word	0x0000fff0


	//----- nvinfo : EIATTR_INT_WARP_WIDE_INSTR_OFFSETS
	.align		4
.L_323:
        /*0528*/ 	.byte	0x04, 0x31
        /*052a*/ 	.short	(.L_325 - .L_324)


	//   ....[0]....
.L_324:
        /*052c*/ 	.word	0x00000130


	//   ....[1]....
        /*0530*/ 	.word	0x00000170


	//   ....[2]....
        /*0534*/ 	.word	0x000001e0


	//   ....[3]....
        /*0538*/ 	.word	0x000138f0


	//   ....[4]....
        /*053c*/ 	.word	0x00013990


	//   ....[5]....
        /*0540*/ 	.word	0x00018040


	//   ....[6]....
        /*0544*/ 	.word	0x000180b0


	//----- nvinfo : EIATTR_COOP_GROUP_MASK_REGIDS
	.align		4
.L_325:
        /*0548*/ 	.byte	0x04, 0x29
        /*054a*/ 	.short	(.L_327 - .L_326)


	//   ....[0]....
.L_326:
        /*054c*/ 	.word	0xffffffff


	//   ....[1]....
        /*0550*/ 	.word	0xffffffff


	//   ....[2]....
        /*0554*/ 	.word	0xffffffff


	//   ....[3]....
        /*0558*/ 	.word	0xffffffff


	//   ....[4]....
        /*055c*/ 	.word	0xffffffff


	//   ....[5]....
        /*0560*/ 	.word	0xffffffff


	//   ....[6]....
        /*0564*/ 	.word	0xffffffff


	//   ....[7]....
        /*0568*/ 	.word	0xffffffff


	//   ....[8]....
        /*056c*/ 	.word	0xffffffff


	//   ....[9]....
        /*0570*/ 	.word	0xffffffff


	//   ....[10]....
        /*0574*/ 	.word	0xffffffff


	//   ....[11]....
        /*0578*/ 	.word	0xffffffff


	//   ....[12]....
        /*057c*/ 	.word	0xffffffff


	//   ....[13]....
        /*0580*/ 	.word	0xffffffff


	//   ....[14]....
        /*0584*/ 	.word	0xffffffff


	//   ....[15]....
        /*0588*/ 	.word	0xffffffff


	//   ....[16]....
        /*058c*/ 	.word	0xffffffff


	//   ....[17]....
        /*0590*/ 	.word	0xffffffff


	//   ....[18]....
        /*0594*/ 	.word	0xffffffff


	//   ....[19]....
        /*0598*/ 	.word	0xffffffff


	//   ....[20]....
        /*059c*/ 	.word	0xffffffff


	//   ....[21]....
        /*05a0*/ 	.word	0xffffffff


	//   ....[22]....
        /*05a4*/ 	.word	0xffffffff


	//   ....[23]....
        /*05a8*/ 	.word	0xffffffff


	//   ....[24]....
        /*05ac*/ 	.word	0xffffffff


	//   ....[25]....
        /*05b0*/ 	.word	0xffffffff


	//   ....[26]....
        /*05b4*/ 	.word	0xffffffff


	//   ....[27]....
        /*05b8*/ 	.word	0xffffffff


	//   ....[28]....
        /*05bc*/ 	.word	0xffffffff


	//   ....[29]....
        /*05c0*/ 	.word	0xffffffff


	//   ....[30]....
        /*05c4*/ 	.word	0xffffffff


	//   ....[31]....
        /*05c8*/ 	.word	0xffffffff


	//   ....[32]....
        /*05cc*/ 	.word	0xffffffff


	//   ....[33]....
        /*05d0*/ 	.word	0xffffffff


	//   ....[34]....
        /*05d4*/ 	.word	0xffffffff


	//   ....[35]....
        /*05d8*/ 	.word	0xffffffff


	//   ....[36]....
        /*05dc*/ 	.word	0xffffffff


	//   ....[37]....
        /*05e0*/ 	.word	0xffffffff


	//   ....[38]....
        /*05e4*/ 	.word	0xffffffff


	//   ....[39]....
        /*05e8*/ 	.word	0xffffffff


	//   ....[40]....
        /*05ec*/ 	.word	0xffffffff


	//   ....[41]....
        /*05f0*/ 	.word	0xffffffff


	//   ....[42]....
        /*05f4*/ 	.word	0xffffffff


	//   ....[43]....
        /*05f8*/ 	.word	0xffffffff


	//   ....[44]....
        /*05fc*/ 	.word	0xffffffff


	//   ....[45]....
        /*0600*/ 	.word	0xffffffff


	//   ....[46]....
        /*0604*/ 	.word	0xffffffff


	//   ....[47]....
        /*0608*/ 	.word	0xffffffff


	//   ....[48]....
        /*060c*/ 	.word	0xffffffff


	//   ....[49]....
        /*0610*/ 	.word	0xffffffff


	//   ....[50]....
        /*0614*/ 	.word	0xffffffff


	//   ....[51]....
        /*0618*/ 	.word	0xffffffff


	//   ....[52]....
        /*061c*/ 	.word	0xffffffff


	//   ....[53]....
        /*0620*/ 	.word	0xffffffff


	//   ....[54]....
        /*0624*/ 	.word	0xffffffff


	//   ....[55]....
        /*0628*/ 	.word	0xffffffff


	//   ....[56]....
        /*062c*/ 	.word	0xffffffff


	//   ....[57]....
        /*0630*/ 	.word	0xffffffff


	//   ....[58]....
        /*0634*/ 	.word	0xffffffff


	//   ....[59]....
        /*0638*/ 	.word	0xffffffff


	//   ....[60]....
        /*063c*/ 	.word	0xffffffff


	//   ....[61]....
        /*0640*/ 	.word	0xffffffff


	//   ....[62]....
        /*0644*/ 	.word	0xffffffff


	//   ....[63]....
        /*0648*/ 	.word	0xffffffff


	//   ....[64]....
        /*064c*/ 	.word	0xffffffff


	//   ....[65]....
        /*0650*/ 	.word	0xffffffff


	//   ....[66]....
        /*0654*/ 	.word	0xffffffff


	//   ....[67]....
        /*0658*/ 	.word	0xffffffff


	//   ....[68]....
        /*065c*/ 	.word	0xffffffff


	//   ....[69]....
        /*0660*/ 	.word	0xffffffff


	//   ....[70]....
        /*0664*/ 	.word	0xffffffff


	//   ....[71]....
        /*0668*/ 	.word	0xffffffff


	//   ....[72]....
        /*066c*/ 	.word	0xffffffff


	//   ....[73]....
        /*0670*/ 	.word	0xffffffff


	//   ....[74]....
        /*0674*/ 	.word	0xffffffff


	//   ....[75]....
        /*0678*/ 	.word	0xffffffff


	//   ....[76]....
        /*067c*/ 	.word	0xffffffff


	//   ....[77]....
        /*0680*/ 	.word	0xffffffff


	//   ....[78]....
        /*0684*/ 	.word	0xffffffff


	//   ....[79]....
        /*0688*/ 	.word	0xffffffff


	//   ....[80]....
        /*068c*/ 	.word	0xffffffff


	//   ....[81]....
        /*0690*/ 	.word	0xffffffff


	//   ....[82]....
        /*0694*/ 	.word	0xffffffff


	//   ....[83]....
        /*0698*/ 	.word	0xffffffff


	//   ....[84]....
        /*069c*/ 	.word	0xffffffff


	//   ....[85]....
        /*06a0*/ 	.word	0xffffffff


	//   ....[86]....
        /*06a4*/ 	.word	0xffffffff


	//   ....[87]....
        /*06a8*/ 	.word	0xffffffff


	//   ....[88]....
        /*06ac*/ 	.word	0xffffffff


	//   ....[89]....
        /*06b0*/ 	.word	0xffffffff


	//   ....[90]....
        /*06b4*/ 	.word	0xffffffff


	//   ....[91]....
        /*06b8*/ 	.word	0xffffffff


	//   ....[92]....
        /*06bc*/ 	.word	0xffffffff


	//   ....[93]....
        /*06c0*/ 	.word	0xffffffff


	//   ....[94]....
        /*06c4*/ 	.word	0xffffffff


	//   ....[95]....
        /*06c8*/ 	.word	0xffffffff


	//   ....[96]....
        /*06cc*/ 	.word	0xffffffff


	//   ....[97]....
        /*06d0*/ 	.word	0xffffffff


	//   ....[98]....
        /*06d4*/ 	.word	0xffffffff


	//   ....[99]....
        /*06d8*/ 	.word	0x0500000f


	//   ....[100]....
        /*06dc*/ 	.word	0x0500000f


	//   ....[101]....
        /*06e0*/ 	.word	0x0500000f


	//   ....[102]....
        /*06e4*/ 	.word	0x0500000f


	//   ....[103]....
        /*06e8*/ 	.word	0x0500000f


	//   ....[104]....
        /*06ec*/ 	.word	0x0500000f


	//   ....[105]....
        /*06f0*/ 	.word	0x0500000f


	//   ....[106]....
        /*06f4*/ 	.word	0x0500000f


	//   ....[107]....
        /*06f8*/ 	.word	0x0500000f


	//   ....[108]....
        /*06fc*/ 	.word	0x0500000f


	//   ....[109]....
        /*0700*/ 	.word	0x0500000f


	//   ....[110]....
        /*0704*/ 	.word	0x0500000f


	//   ....[111]....
        /*0708*/ 	.word	0x0500000f


	//   ....[112]....
        /*070c*/ 	.word	0x0500000f


	//   ....[113]....
        /*0710*/ 	.word	0x0500000f


	//   ....[114]....
        /*0714*/ 	.word	0x0500000f


	//   ....[115]....
        /*0718*/ 	.word	0x0500000f


	//   ....[116]....
        /*071c*/ 	.word	0x0500000f


	//   ....[117]....
        /*0720*/ 	.word	0x0500000f


	//   ....[118]....
        /*0724*/ 	.word	0x0500000f


	//   ....[119]....
        /*0728*/ 	.word	0x0500000f


	//   ....[120]....
        /*072c*/ 	.word	0x0500000f


	//   ....[121]....
        /*0730*/ 	.word	0x0500000f


	//   ....[122]....
        /*0734*/ 	.word	0x0500000f


	//   ....[123]....
        /*0738*/ 	.word	0x0500000f


	//   ....[124]....
        /*073c*/ 	.word	0x0500000f


	//   ....[125]....
        /*0740*/ 	.word	0x0500000f


	//   ....[126]....
        /*0744*/ 	.word	0x0500000f


	//   ....[127]....
        /*0748*/ 	.word	0x0500000f


	//   ....[128]....
        /*074c*/ 	.word	0x0500000f


	//   ....[129]....
        /*0750*/ 	.word	0x0500000f


	//   ....[130]....
        /*0754*/ 	.word	0x0500000f


	//   ....[131]....
        /*0758*/ 	.word	0x0500000f


	//   ....[132]....
        /*075c*/ 	.word	0x0500000f


	//   ....[133]....
        /*0760*/ 	.word	0x0500000f


	//----- nvinfo : EIATTR_COOP_GROUP_INSTR_OFFSETS
	.align		4
.L_327:
        /*0764*/ 	.byte	0x04, 0x28
        /*0766*/ 	.short	(.L_329 - .L_328)


	//   ....[0]....
.L_328:
        /*0768*/ 	.word	0x00000060


	//   ....[1]....
        /*076c*/ 	.word	0x00000140


	//   ....[2]....
        /*0770*/ 	.word	0x00000190


	//   ....[3]....
        /*0774*/ 	.word	0x000003c0


	//   ....[4]....
        /*0778*/ 	.word	0x00000520


	//   ....[5]....
        /*077c*/ 	.word	0x00000640


	//   ....[6]....
        /*0780*/ 	.word	0x000007a0


	//   ....[7]....
        /*0784*/ 	.word	0x000019a0


	//   ....[8]....
        /*0788*/ 	.word	0x00004250


	//   ....[9]....
        /*078c*/ 	.word	0x00004280


	//   ....[10]....
        /*0790*/ 	.word	0x00004ed0


	//   ....[11]....
        /*0794*/ 	.word	0x00004f20


	//   ....[12]....
        /*0798*/ 	.word	0x00005510


	//   ....[13]....
        /*079c*/ 	.word	0x00005580


	//   ....[14]....
        /*07a0*/ 	.word	0x00008af0


	//   ....[15]....
        /*07a4*/ 	.word	0x00009030


	//   ....[16]....
        /*07a8*/ 	.word	0x00009050


	//   ....[17]....
        /*07ac*/ 	.word	0x000090f0


	//   ....[18]....
        /*07b0*/ 	.word	0x000096d0


	//   ....[19]....
        /*07b4*/ 	.word	0x00009720


	//   ....[20]....
        /*07b8*/ 	.word	0x0000d100


	//   ....[21]....
        /*07bc*/ 	.word	0x0000d160


	//   ....[22]....
        /*07c0*/ 	.word	0x0000d6f0


	//   ....[23]....
        /*07c4*/ 	.word	0x0000d750


	//   ....[24]....
        /*07c8*/ 	.word	0x0000e8b0


	//   ....[25]....
        /*07cc*/ 	.word	0x0000e8f0


	//   ....[26]....
        /*07d0*/ 	.word	0x0000e9c0


	//   ....[27]....
        /*07d4*/ 	.word	0x0000e9f0


	//   ....[28]....
        /*07d8*/ 	.word	0x00010740


	//   ....[29]....
        /*07dc*/ 	.word	0x00010770


	//   ....[30]....
        /*07e0*/ 	.word	0x000107b0


	//   ....[31]....
        /*07e4*/ 	.word	0x000107e0


	//   ....[32]....
        /*07e8*/ 	.word	0x00011030


	//   ....[33]....
        /*07ec*/ 	.word	0x00011060


	//   ....[34]....
        /*07f0*/ 	.word	0x000111b0


	//   ....[35]....
        /*07f4*/ 	.word	0x000111d0


	//   ....[36]....
        /*07f8*/ 	.word	0x00011320


	//   ....[37]....
        /*07fc*/ 	.word	0x00011340


	//   ....[38]....
        /*0800*/ 	.word	0x000114a0


	//   ....[39]....
        /*0804*/ 	.word	0x000114c0


	//   ....[40]....
        /*0808*/ 	.word	0x00011eb0


	//   ....[41]....
        /*080c*/ 	.word	0x00011ee0


	//   ....[42]....
        /*0810*/ 	.word	0x00012040


	//   ....[43]....
        /*0814*/ 	.word	0x00012060


	//   ....[44]....
        /*0818*/ 	.word	0x000121b0


	//   ....[45]....
        /*081c*/ 	.word	0x000121d0


	//   ....[46]....
        /*0820*/ 	.word	0x00012330


	//   ....[47]....
        /*0824*/ 	.word	0x00012350


	//   ....[48]....
        /*0828*/ 	.word	0x00012520


	//   ....[49]....
        /*082c*/ 	.word	0x00012700


	//   ....[50]....
        /*0830*/ 	.word	0x00012730


	//   ....[51]....
        /*0834*/ 	.word	0x00012760


	//   ....[52]....
        /*0838*/ 	.word	0x00012790


	//   ....[53]....
        /*083c*/ 	.word	0x000127c0


	//   ....[54]....
        /*0840*/ 	.word	0x000127f0


	//   ....[55]....
        /*0844*/ 	.word	0x00012970


	//   ....[56]....
        /*0848*/ 	.word	0x000129a0


	//   ....[57]....
        /*084c*/ 	.word	0x000129d0


	//   ....[58]....
        /*0850*/ 	.word	0x00012a00


	//   ....[59]....
        /*0854*/ 	.word	0x00012a30


	//   ....[60]....
        /*0858*/ 	.word	0x00012a60


	//   ....[61]....
        /*085c*/ 	.word	0x00012b10


	//   ....[62]....
        /*0860*/ 	.word	0x00012b70


	//   ....[63]....
        /*0864*/ 	.word	0x00012c00


	//   ....[64]....
        /*0868*/ 	.word	0x00013f10


	//   ....[65]....
        /*086c*/ 	.word	0x00014c10


	//   ....[66]....
        /*0870*/ 	.word	0x00014c20


	//   ....[67]....
        /*0874*/ 	.word	0x00014c40


	//   ....[68]....
        /*0878*/ 	.word	0x00014d00


	//   ....[69]....
        /*087c*/ 	.word	0x00014d20


	//   ....[70]....
        /*0880*/ 	.word	0x00014dd0


	//   ....[71]....
        /*0884*/ 	.word	0x00014df0


	//   ....[72]....
        /*0888*/ 	.word	0x00014ea0


	//   ....[73]....
        /*088c*/ 	.word	0x00014ec0


	//   ....[74]....
        /*0890*/ 	.word	0x00014f70


	//   ....[75]....
        /*0894*/ 	.word	0x00014f90


	//   ....[76]....
        /*0898*/ 	.word	0x00015040


	//   ....[77]....
        /*089c*/ 	.word	0x00015060


	//   ....[78]....
        /*08a0*/ 	.word	0x00015100


	//   ....[79]....
        /*08a4*/ 	.word	0x00015120


	//   ....[80]....
        /*08a8*/ 	.word	0x00015160


	//   ....[81]....
        /*08ac*/ 	.word	0x00018980


	//   ....[82]....
        /*08b0*/ 	.word	0x000189e0


	//   ....[83]....
        /*08b4*/ 	.word	0x00018a10


	//   ....[84]....
        /*08b8*/ 	.word	0x00018a20


	//   ....[85]....
        /*08bc*/ 	.word	0x00018a50


	//   ....[86]....
        /*08c0*/ 	.word	0x00018a80


	//   ....[87]....
        /*08c4*/ 	.word	0x00018ab0


	//   ....[88]....
        /*08c8*/ 	.word	0x00018ae0


	//   ....[89]....
        /*08cc*/ 	.word	0x00018c70


	//   ....[90]....
        /*08d0*/ 	.word	0x00018ca0


	//   ....[91]....
        /*08d4*/ 	.word	0x00018cd0


	//   ....[92]....
        /*08d8*/ 	.word	0x00018d00


	//   ....[93]....
        /*08dc*/ 	.word	0x00018d30


	//   ....[94]....
        /*08e0*/ 	.word	0x00018d60


	//   ....[95]....
        /*08e4*/ 	.word	0x00018e20


	//   ....[96]....
        /*08e8*/ 	.word	0x00018e40


	//   ....[97]....
        /*08ec*/ 	.word	0x00018eb0


	//   ....[98]....
        /*08f0*/ 	.word	0x00019590


	//   ....[99]....
        /*08f4*/ 	.word	0x00019ba0


	//   ....[100]....
        /*08f8*/ 	.word	0x00019d50


	//   ....[101]....
        /*08fc*/ 	.word	0x00019da0


	//   ....[102]....
        /*0900*/ 	.word	0x00019ed0


	//   ....[103]....
        /*0904*/ 	.word	0x00019f40


	//   ....[104]....
        /*0908*/ 	.word	0x0001a070


	//   ....[105]....
        /*090c*/ 	.word	0x0001a0e0


	//   ....[106]....
        /*0910*/ 	.word	0x0001a210


	//   ....[107]....
        /*0914*/ 	.word	0x0001a280


	//   ....[108]....
        /*0918*/ 	.word	0x0001a3b0


	//   ....[109]....
        /*091c*/ 	.word	0x0001a420


	//   ....[110]....
        /*0920*/ 	.word	0x0001a550


	//   ....[111]....
        /*0924*/ 	.word	0x0001a5c0


	//   ....[112]....
        /*0928*/ 	.word	0x0001a700


	//   ....[113]....
        /*092c*/ 	.word	0x0001a750


	//   ....[114]....
        /*0930*/ 	.word	0x0001a880


	//   ....[115]....
        /*0934*/ 	.word	0x0001a8d0


	//   ....[116]....
        /*0938*/ 	.word	0x0001ac00


	//   ....[117]....
        /*093c*/ 	.word	0x0001aca0


	//   ....[118]....
        /*0940*/ 	.word	0x0001add0


	//   ....[119]....
        /*0944*/ 	.word	0x0001ae50


	//   ....[120]....
        /*0948*/ 	.word	0x0001aed0


	//   ....[121]....
        /*094c*/ 	.word	0x0001af50


	//   ....[122]....
        /*0950*/ 	.word	0x0001afd0


	//   ....[123]....
        /*0954*/ 	.word	0x0001b060


	//   ....[124]....
        /*0958*/ 	.word	0x0001b100


	//   ....[125]....
        /*095c*/ 	.word	0x0001b1a0


	//   ....[126]....
        /*0960*/ 	.word	0x0001b220


	//   ....[127]....
        /*0964*/ 	.word	0x0001b2a0


	//   ....[128]....
        /*0968*/ 	.word	0x0001b320


	//   ....[129]....
        /*096c*/ 	.word	0x0001b3b0


	//   ....[130]....
        /*0970*/ 	.word	0x0001b430


	//   ....[131]....
        /*0974*/ 	.word	0x0001b4d0


	//   ....[132]....
        /*0978*/ 	.word	0x0001b560


	//   ....[133]....
        /*097c*/ 	.word	0x0001b690


	//----- nvinfo : EIATTR_REG_RECONFIG
	.align		4
.L_329:
        /*0980*/ 	.byte	0x01, 0x54
	.zero		2


	//----- nvinfo : EIATTR_SYSCALL_OFFSETS
	.align		4
        /*0984*/ 	.byte	0x04, 0x46
        /*0986*/ 	.short	(.L_331 - .L_330)


	//   ....[0]....
.L_330:
        /*0988*/ 	.word	0x00001b90


	//   ....[1]....
        /*098c*/ 	.word	0x00013b00


	//   ....[2]....
        /*0990*/ 	.word	0x00013c60


	//   ....[3]....
        /*0994*/ 	.word	0x00013d60


	//   ....[4]....
        /*0998*/ 	.word	0x000147a0


	//----- nvinfo : EIATTR_MBARRIER_INSTR_OFFSETS
	.align		4
.L_331:
        /*099c*/ 	.byte	0x04, 0x39
        /*099e*/ 	.short	(.L_333 - .L_332)


	//   ....[0]....
.L_332:
        /*09a0*/ 	.word	0x00000270
        /*09a4*/ 	.word	0x000000ff
        /*09a8*/ 	.word	0x00038800
        /*09ac*/ 	.short	0x0100
        /*09ae*/ 	.byte	0x08
	.zero		1


	//   ....[1]....
        /*09b0*/ 	.word	0x00000280
        /*09b4*/ 	.word	0x000000ff
        /*09b8*/ 	.word	0x00038820
        /*09bc*/ 	.short	0x0100
        /*09be*/ 	.byte	0x08
	.zero		1


	//   ....[2]....
        /*09c0*/ 	.word	0x00000370
        /*09c4*/ 	.word	0x000000ff
        /*09c8*/ 	.word	0x00038830
        /*09cc*/ 	.short	0x0100
        /*09ce*/ 	.byte	0x08
	.zero		1


	//   ....[3]....
        /*09d0*/ 	.word	0x00000380
        /*09d4*/ 	.word	0x000000ff
        /*09d8*/ 	.word	0x00038840
        /*09dc*/ 	.short	0x0100
        /*09de*/ 	.byte	0x08
	.zero		1


	//   ....[4]....
        /*09e0*/ 	.word	0x00000390
        /*09e4*/ 	.word	0x000000ff
        /*09e8*/ 	.word	0x00038838
        /*09ec*/ 	.short	0x0100
        /*09ee*/ 	.byte	0x08
	.zero		1


	//   ....[5]....
        /*09f0*/ 	.word	0x000003a0
        /*09f4*/ 	.word	0x000000ff
        /*09f8*/ 	.word	0x00038848
        /*09fc*/ 	.short	0x0100
        /*09fe*/ 	.byte	0x08
	.zero		1


	//   ....[6]....
        /*0a00*/ 	.word	0x000004d0
        /*0a04*/ 	.word	0x000000ff
        /*0a08*/ 	.word	0x00038850
        /*0a0c*/ 	.short	0x0100
        /*0a0e*/ 	.byte	0x08
	.zero		1


	//   ....[7]....
        /*0a10*/ 	.word	0x000004e0
        /*0a14*/ 	.word	0x000000ff
        /*0a18*/ 	.word	0x00038860
        /*0a1c*/ 	.short	0x0100
        /*0a1e*/ 	.byte	0x08
	.zero		1


	//   ....[8]....
        /*0a20*/ 	.word	0x000004f0
        /*0a24*/ 	.word	0x000000ff
        /*0a28*/ 	.word	0x00038858
        /*0a2c*/ 	.short	0x0100
        /*0a2e*/ 	.byte	0x08
	.zero		1


	//   ....[9]....
        /*0a30*/ 	.word	0x00000500
        /*0a34*/ 	.word	0x000000ff
        /*0a38*/ 	.word	0x00038868
        /*0a3c*/ 	.short	0x0100
        /*0a3e*/ 	.byte	0x08
	.zero		1


	//   ....[10]....
        /*0a40*/ 	.word	0x000005f0
        /*0a44*/ 	.word	0x000000ff
        /*0a48*/ 	.word	0x00038870
        /*0a4c*/ 	.short	0x0100
        /*0a4e*/ 	.byte	0x06
	.zero		1


	//   ....[11]....
        /*0a50*/ 	.word	0x00000600
        /*0a54*/ 	.word	0x000000ff
        /*0a58*/ 	.word	0x00038880
        /*0a5c*/ 	.short	0x0100
        /*0a5e*/ 	.byte	0x06
	.zero		1


	//   ....[12]....
        /*0a60*/ 	.word	0x00000610
        /*0a64*/ 	.word	0x000000ff
        /*0a68*/ 	.word	0x00038878
        /*0a6c*/ 	.short	0x0100
        /*0a6e*/ 	.byte	0x06
	.zero		1


	//   ....[13]....
        /*0a70*/ 	.word	0x00000620
        /*0a74*/ 	.word	0x000000ff
        /*0a78*/ 	.word	0x00038888
        /*0a7c*/ 	.short	0x0100
        /*0a7e*/ 	.byte	0x06
	.zero		1


	//   ....[14]....
        /*0a80*/ 	.word	0x00000750
        /*0a84*/ 	.word	0x000000ff
        /*0a88*/ 	.word	0x00038890
        /*0a8c*/ 	.short	0x0100
        /*0a8e*/ 	.byte	0x08
	.zero		1


	//   ....[15]....
        /*0a90*/ 	.word	0x00000760
        /*0a94*/ 	.word	0x000000ff
        /*0a98*/ 	.word	0x000388a0
        /*0a9c*/ 	.short	0x0100
        /*0a9e*/ 	.byte	0x08
	.zero		1


	//   ....[16]....
        /*0aa0*/ 	.word	0x00000770
        /*0aa4*/ 	.word	0x000000ff
        /*0aa8*/ 	.word	0x00038898
        /*0aac*/ 	.short	0x0100
        /*0aae*/ 	.byte	0x08
	.zero		1


	//   ....[17]....
        /*0ab0*/ 	.word	0x00000780
        /*0ab4*/ 	.word	0x000000ff
        /*0ab8*/ 	.word	0x000388a8
        /*0abc*/ 	.short	0x0100
        /*0abe*/ 	.byte	0x08
	.zero		1


	//   ....[18]....
        /*0ac0*/ 	.word	0x000008b0
        /*0ac4*/ 	.word	0x000000ff
        /*0ac8*/ 	.word	0x000388b0
        /*0acc*/ 	.short	0x0100
        /*0ace*/ 	.byte	0x08
	.zero		1


	//   ....[19]....
        /*0ad0*/ 	.word	0x000008c0
        /*0ad4*/ 	.word	0x000000ff
        /*0ad8*/ 	.word	0x000388c0
        /*0adc*/ 	.short	0x0100
        /*0ade*/ 	.byte	0x08
	.zero		1


	//   ....[20]....
        /*0ae0*/ 	.word	0x000008d0
        /*0ae4*/ 	.word	0x000000ff
        /*0ae8*/ 	.word	0x000388b8
        /*0aec*/ 	.short	0x0100
        /*0aee*/ 	.byte	0x08
	.zero		1


	//   ....[21]....
        /*0af0*/ 	.word	0x000008e0
        /*0af4*/ 	.word	0x000000ff
        /*0af8*/ 	.word	0x000388c8
        /*0afc*/ 	.short	0x0100
        /*0afe*/ 	.byte	0x08
	.zero		1


	//   ....[22]....
        /*0b00*/ 	.word	0x00001c40
        /*0b04*/ 	.word	0x000000ff
        /*0b08*/ 	.word	0x00038800
        /*0b0c*/ 	.short	0x010a
        /*0b0e*/ 	.byte	0x06
	.zero		1


	//   ....[23]....
        /*0b10*/ 	.word	0x00001ce0
        /*0b14*/ 	.word	0x00000000
        /*0b18*/ 	.word	0x00038830
        /*0b1c*/ 	.short	0x010a
        /*0b1e*/ 	.byte	0x3f
	.zero		1


	//   ....[24]....
        /*0b20*/ 	.word	0x00001d40
        /*0b24*/ 	.word	0x00000000
        /*0b28*/ 	.word	0x00038830
        /*0b2c*/ 	.short	0x010a
        /*0b2e*/ 	.byte	0x3f
	.zero		1


	//   ....[25]....
        /*0b30*/ 	.word	0x00004d20
        /*0b34*/ 	.word	0x00000000
        /*0b38*/ 	.word	0x00000000
        /*0b3c*/ 	.short	0x0101
        /*0b3e*/ 	.byte	0x3f
	.zero		1


	//   ....[26]....
        /*0b40*/ 	.word	0x00005f60
        /*0b44*/ 	.word	0x000000ff
        /*0b48*/ 	.word	0x00038830
        /*0b4c*/ 	.short	0x010a
        /*0b4e*/ 	.byte	0x04
	.zero		1


	//   ....[27]....
        /*0b50*/ 	.word	0x00005fb0
        /*0b54*/ 	.word	0x000000ff
        /*0b58*/ 	.word	0x00038830
        /*0b5c*/ 	.short	0x010a
        /*0b5e*/ 	.byte	0x04
	.zero		1


	//   ....[28]....
        /*0b60*/ 	.word	0x00008470
        /*0b64*/ 	.word	0x000000ff
        /*0b68*/ 	.word	0x00038850
        /*0b6c*/ 	.short	0x010a
        /*0b6e*/ 	.byte	0x04
	.zero		1


	//   ....[29]....
        /*0b70*/ 	.word	0x000084b0
        /*0b74*/ 	.word	0x000000ff
        /*0b78*/ 	.word	0x00038850
        /*0b7c*/ 	.short	0x010a
        /*0b7e*/ 	.byte	0x04
	.zero		1


	//   ....[30]....
        /*0b80*/ 	.word	0x00009c30
        /*0b84*/ 	.word	0x00000014
        /*0b88*/ 	.word	0x00000000
        /*0b8c*/ 	.short	0x0101
        /*0b8e*/ 	.byte	0x3f
	.zero		1


	//   ....[31]....
        /*0b90*/ 	.word	0x00009c90
        /*0b94*/ 	.word	0x000000a0
        /*0b98*/ 	.word	0x00000000
        /*0b9c*/ 	.short	0x0101
        /*0b9e*/ 	.byte	0x3f
	.zero		1


	//   ....[32]....
        /*0ba0*/ 	.word	0x0000a1a0
        /*0ba4*/ 	.word	0x000000ff
        /*0ba8*/ 	.word	0x00038830
        /*0bac*/ 	.short	0x010a
        /*0bae*/ 	.byte	0x04
	.zero		1


	//   ....[33]....
        /*0bb0*/ 	.word	0x0000a1e0
        /*0bb4*/ 	.word	0x000000ff
        /*0bb8*/ 	.word	0x00038830
        /*0bbc*/ 	.short	0x010a
        /*0bbe*/ 	.byte	0x04
	.zero		1


	//   ....[34]....
        /*0bc0*/ 	.word	0x0000ca90
        /*0bc4*/ 	.word	0x000000ff
        /*0bc8*/ 	.word	0x00038850
        /*0bcc*/ 	.short	0x010a
        /*0bce*/ 	.byte	0x04
	.zero		1


	//   ....[35]....
        /*0bd0*/ 	.word	0x0000cad0
        /*0bd4*/ 	.word	0x000000ff
        /*0bd8*/ 	.word	0x00038850
        /*0bdc*/ 	.short	0x010a
        /*0bde*/ 	.byte	0x04
	.zero		1


	//   ....[36]....
        /*0be0*/ 	.word	0x0000db40
        /*0be4*/ 	.word	0x00000015
        /*0be8*/ 	.word	0x00000000
        /*0bec*/ 	.short	0x0101
        /*0bee*/ 	.byte	0x3f
	.zero		1


	//   ....[37]....
        /*0bf0*/ 	.word	0x0000dbf0
        /*0bf4*/ 	.word	0x0000009d
        /*0bf8*/ 	.word	0x00000000
        /*0bfc*/ 	.short	0x0101
        /*0bfe*/ 	.byte	0x3f
	.zero		1


	//   ....[38]....
        /*0c00*/ 	.word	0x0000e820
        /*0c04*/ 	.word	0x000000ff
        /*0c08*/ 	.word	0x00038850
        /*0c0c*/ 	.short	0x010a
        /*0c0e*/ 	.byte	0x07
	.zero		1


	//   ....[39]....
        /*0c10*/ 	.word	0x0000e860
        /*0c14*/ 	.word	0x000000ff
        /*0c18*/ 	.word	0x00038850
        /*0c1c*/ 	.short	0x010a
        /*0c1e*/ 	.byte	0x07
	.zero		1


	//   ....[40]....
        /*0c20*/ 	.word	0x0000ed50
        /*0c24*/ 	.word	0x00000009
        /*0c28*/ 	.word	0x00000000
        /*0c2c*/ 	.short	0x0101
        /*0c2e*/ 	.byte	0x3f
	.zero		1


	//   ....[41]....
        /*0c30*/ 	.word	0x00011020
        /*0c34*/ 	.word	0x00000013
        /*0c38*/ 	.word	0x00000000
        /*0c3c*/ 	.short	0x0101
        /*0c3e*/ 	.byte	0x3f
	.zero		1


	//   ....[42]....
        /*0c40*/ 	.word	0x000141b0
        /*0c44*/ 	.word	0x00000000
        /*0c48*/ 	.word	0x00038840
        /*0c4c*/ 	.short	0x010a
        /*0c4e*/ 	.byte	0x3f
	.zero		1


	//   ....[43]....
        /*0c50*/ 	.word	0x000152f0
        /*0c54*/ 	.word	0x00000008
        /*0c58*/ 	.word	0x00038800
        /*0c5c*/ 	.short	0x0107
        /*0c5e*/ 	.byte	0x3f
	.zero		1


	//   ....[44]....
        /*0c60*/ 	.word	0x00015400
        /*0c64*/ 	.word	0x00000002
        /*0c68*/ 	.word	0x00038800
        /*0c6c*/ 	.short	0x0101
        /*0c6e*/ 	.byte	0x3f
	.zero		1


	//   ....[45]....
        /*0c70*/ 	.word	0x00015420
        /*0c74*/ 	.word	0x00000002
        /*0c78*/ 	.word	0x00038820
        /*0c7c*/ 	.short	0x010a
        /*0c7e*/ 	.byte	0x3f
	.zero		1


	//   ....[46]....
        /*0c80*/ 	.word	0x00015790
        /*0c84*/ 	.word	0x00000002
        /*0c88*/ 	.word	0x00038840
        /*0c8c*/ 	.short	0x010a
        /*0c8e*/ 	.byte	0x3f
	.zero		1


	//   ....[47]....
        /*0c90*/ 	.word	0x00015d50
        /*0c94*/ 	.word	0x00000002
        /*0c98*/ 	.word	0x00000060
        /*0c9c*/ 	.short	0x010a
        /*0c9e*/ 	.byte	0x3f
	.zero		1


	//   ....[48]....
        /*0ca0*/ 	.word	0x00016650
        /*0ca4*/ 	.word	0x00000003
        /*0ca8*/ 	.word	0x00038840
        /*0cac*/ 	.short	0x010a
        /*0cae*/ 	.byte	0x3f
	.zero		1


	//   ....[49]....
        /*0cb0*/ 	.word	0x00016c10
        /*0cb4*/ 	.word	0x00000002
        /*0cb8*/ 	.word	0x00000060
        /*0cbc*/ 	.short	0x010a
        /*0cbe*/ 	.byte	0x3f
	.zero		1


	//   ....[50]....
        /*0cc0*/ 	.word	0x00017440
        /*0cc4*/ 	.word	0x00000002
        /*0cc8*/ 	.word	0x00038840
        /*0ccc*/ 	.short	0x010a
        /*0cce*/ 	.byte	0x3f
	.zero		1


	//   ....[51]....
        /*0cd0*/ 	.word	0x00017a00
        /*0cd4*/ 	.word	0x00000002
        /*0cd8*/ 	.word	0x00000060
        /*0cdc*/ 	.short	0x010a
        /*0cde*/ 	.byte	0x3f
	.zero		1


	//   ....[52]....
        /*0ce0*/ 	.word	0x000181c0
        /*0ce4*/ 	.word	0x00000000
        /*0ce8*/ 	.word	0x00038860
        /*0cec*/ 	.short	0x010a
        /*0cee*/ 	.byte	0x3f
	.zero		1


	//   ....[53]....
        /*0cf0*/ 	.word	0x00019510
        /*0cf4*/ 	.word	0x00000000
        /*0cf8*/ 	.word	0x00038820
        /*0cfc*/ 	.short	0x010a
        /*0cfe*/ 	.byte	0x3f
	.zero		1


	//   ....[54]....
        /*0d00*/ 	.word	0x000196f0
        /*0d04*/ 	.word	0x00000006
        /*0d08*/ 	.word	0x00000000
        /*0d0c*/ 	.short	0x010a
        /*0d0e*/ 	.byte	0x3f
	.zero		1


	//   ....[55]....
        /*0d10*/ 	.word	0x00019760
        /*0d14*/ 	.word	0x00000007
        /*0d18*/ 	.word	0x00000000
        /*0d1c*/ 	.short	0x010a
        /*0d1e*/ 	.byte	0x3f
	.zero		1


	//   ....[56]....
        /*0d20*/ 	.word	0x000197d0
        /*0d24*/ 	.word	0x00000004
        /*0d28*/ 	.word	0x00000000
        /*0d2c*/ 	.short	0x010a
        /*0d2e*/ 	.byte	0x3f
	.zero		1


	//   ....[57]....
        /*0d30*/ 	.word	0x00019800
        /*0d34*/ 	.word	0x00000003
        /*0d38*/ 	.word	0x00000000
        /*0d3c*/ 	.short	0x010a
        /*0d3e*/ 	.byte	0x3f
	.zero		1


	//   ....[58]....
        /*0d40*/ 	.word	0x00019880
        /*0d44*/ 	.word	0x00000003
        /*0d48*/ 	.word	0x00038800
        /*0d4c*/ 	.short	0x010a
        /*0d4e*/ 	.byte	0x3f
	.zero		1


	//   ....[59]....
        /*0d50*/ 	.word	0x000198d0
        /*0d54*/ 	.word	0x00000000
        /*0d58*/ 	.word	0x00038830
        /*0d5c*/ 	.short	0x010a
        /*0d5e*/ 	.byte	0x3f
	.zero		1


	//   ....[60]....
        /*0d60*/ 	.word	0x00019940
        /*0d64*/ 	.word	0x00000098
        /*0d68*/ 	.word	0x00038830
        /*0d6c*/ 	.short	0x010a
        /*0d6e*/ 	.byte	0x3f
	.zero		1


	//   ....[61]....
        /*0d70*/ 	.word	0x000199a0
        /*0d74*/ 	.word	0x00000003
        /*0d78*/ 	.word	0x00038850
        /*0d7c*/ 	.short	0x010a
        /*0d7e*/ 	.byte	0x3f
	.zero		1


	//   ....[62]....
        /*0d80*/ 	.word	0x00019a00
        /*0d84*/ 	.word	0x00000004
        /*0d88*/ 	.word	0x00038830
        /*0d8c*/ 	.short	0x010a
        /*0d8e*/ 	.byte	0x3f
	.zero		1


	//   ....[63]....
        /*0d90*/ 	.word	0x00019a60
        /*0d94*/ 	.word	0x00000003
        /*0d98*/ 	.word	0x00038850
        /*0d9c*/ 	.short	0x010a
        /*0d9e*/ 	.byte	0x3f
	.zero		1


	//   ....[64]....
        /*0da0*/ 	.word	0x00019ac0
        /*0da4*/ 	.word	0x00000007
        /*0da8*/ 	.word	0x00038850
        /*0dac*/ 	.short	0x010a
        /*0dae*/ 	.byte	0x3f
	.zero		1


	//   ....[65]....
        /*0db0*/ 	.word	0x00019c60
        /*0db4*/ 	.word	0x00000000
        /*0db8*/ 	.word	0x00038840
        /*0dbc*/ 	.short	0x010a
        /*0dbe*/ 	.byte	0x3f
	.zero		1


	//   ....[66]....
        /*0dc0*/ 	.word	0x0001a920
        /*0dc4*/ 	.word	0x00000002
        /*0dc8*/ 	.word	0x00038820
        /*0dcc*/ 	.short	0x010a
        /*0dce*/ 	.byte	0x3f
	.zero		1


	//   ....[67]....
        /*0dd0*/ 	.word	0x0001a970
        /*0dd4*/ 	.word	0x00000002
        /*0dd8*/ 	.word	0x00038840
        /*0ddc*/ 	.short	0x010a
        /*0dde*/ 	.byte	0x3f
	.zero		1


	//   ....[68]....
        /*0de0*/ 	.word	0x0001a9c0
        /*0de4*/ 	.word	0x00000002
        /*0de8*/ 	.word	0x00000060
        /*0dec*/ 	.short	0x010a
        /*0dee*/ 	.byte	0x3f
	.zero		1


	//   ....[69]....
        /*0df0*/ 	.word	0x0001aa10
        /*0df4*/ 	.word	0x00000003
        /*0df8*/ 	.word	0x00038840
        /*0dfc*/ 	.short	0x010a
        /*0dfe*/ 	.byte	0x3f
	.zero		1


	//   ....[70]....
        /*0e00*/ 	.word	0x0001aa60
        /*0e04*/ 	.word	0x00000002
        /*0e08*/ 	.word	0x00000060
        /*0e0c*/ 	.short	0x010a
        /*0e0e*/ 	.byte	0x3f
	.zero		1


	//   ....[71]....
        /*0e10*/ 	.word	0x0001aab0
        /*0e14*/ 	.word	0x00000002
        /*0e18*/ 	.word	0x00038840
        /*0e1c*/ 	.short	0x010a
        /*0e1e*/ 	.byte	0x3f
	.zero		1


	//   ....[72]....
        /*0e20*/ 	.word	0x0001ab00
        /*0e24*/ 	.word	0x00000002
        /*0e28*/ 	.word	0x00000060
        /*0e2c*/ 	.short	0x010a
        /*0e2e*/ 	.byte	0x3f
	.zero		1


	//   ....[73]....
        /*0e30*/ 	.word	0x0001ab50
        /*0e34*/ 	.word	0x00000000
        /*0e38*/ 	.word	0x00038860
        /*0e3c*/ 	.short	0x010a
        /*0e3e*/ 	.byte	0x3f
	.zero		1


	//   ....[74]....
        /*0e40*/ 	.word	0x0001b5b0
        /*0e44*/ 	.word	0x00000000
        /*0e48*/ 	.word	0x00038820
        /*0e4c*/ 	.short	0x010a
        /*0e4e*/ 	.byte	0x3f
	.zero		1


	//   ....[75]....
        /*0e50*/ 	.word	0x0001b750
        /*0e54*/ 	.word	0x00000006
        /*0e58*/ 	.word	0x00000000
        /*0e5c*/ 	.short	0x010a
        /*0e5e*/ 	.byte	0x3f
	.zero		1


	//   ....[76]....
        /*0e60*/ 	.word	0x0001b7a0
        /*0e64*/ 	.word	0x00000007
        /*0e68*/ 	.word	0x00000000
        /*0e6c*/ 	.short	0x010a
        /*0e6e*/ 	.byte	0x3f
	.zero		1


	//   ....[77]....
        /*0e70*/ 	.word	0x0001b7f0
        /*0e74*/ 	.word	0x00000004
        /*0e78*/ 	.word	0x00000000
        /*0e7c*/ 	.short	0x010a
        /*0e7e*/ 	.byte	0x3f
	.zero		1


	//----- nvinfo : EIATTR_NUM_MBARRIERS
	.align		4
.L_333:
        /*0e80*/ 	.byte	0x03, 0x38
        /*0e82*/ 	.short	0x0016


	//----- nvinfo : EIATTR_EXIT_INSTR_OFFSETS
	.align		4
        /*0e84*/ 	.byte	0x04, 0x1c
        /*0e86*/ 	.short	(.L_335 - .L_334)


	//   ....[0]....
.L_334:
        /*0e88*/ 	.word	0x00000a50


	//   ....[1]....
        /*0e8c*/ 	.word	0x000124d0


	//   ....[2]....
        /*0e90*/ 	.word	0x00019850


	//----- nvinfo : EIATTR_MAX_THREADS
	.align		4
.L_335:
        /*0e94*/ 	.byte	0x04, 0x05
        /*0e96*/ 	.short	(.L_337 - .L_336)
.L_336:
        /*0e98*/ 	.word	0x00000180
        /*0e9c*/ 	.word	0x00000001
        /*0ea0*/ 	.word	0x00000001


	//----- nvinfo : EIATTR_CRS_STACK_SIZE
	.align		4
.L_337:
        /*0ea4*/ 	.byte	0x04, 0x1e
        /*0ea6*/ 	.short	(.L_339 - .L_338)
.L_338:
        /*0ea8*/ 	.word	0x00000000


	//----- nvinfo : EIATTR_CBANK_PARAM_SIZE
	.align		4
.L_339:
        /*0eac*/ 	.byte	0x03, 0x19
        /*0eae*/ 	.short	0x0af0


	//----- nvinfo : EIATTR_PARAM_CBANK
	.align		4
        /*0eb0*/ 	.byte	0x04, 0x0a
        /*0eb2*/ 	.short	(.L_341 - .L_340)
	.align		4
.L_340:
        /*0eb4*/ 	.word	index@(.nv.constant0._ZN7cutlass13device_kernelIN5flash11enable_sm90INS1_16FlashAttnFwdSm90INS1_25CollectiveMainloopFwdSm90ILi2EN4cute5tupleIJNS5_1CILi1EEES8_S8_EEENS6_IJNS7_ILi128EEENS7_ILi80EEENS7_ILi256EEEEEELi256ENS_10bfloat16_tEfNS_4arch4Sm90ELb1ELb0ELb1ELb1ELb0ELb0ELb0ELb1ELb1ELb1ELb0ELb0EEENS1_21CollectiveEpilogueFwdINS6_IJSA_SC_SB_EEES9_SE_SG_Li256ELb1ELb1ELb0ELb0EEENS1_36VarlenDynamicPersistentTileSchedulerILi128ELi80ELi256ELi128ELb0ELb1ELb1ELb1ELb1ELb1EEEEEEEEEvNT_6ParamsE)
        /*0eb8*/ 	.short	0x0210
        /*0eba*/ 	.short	0x0af0


	//----- nvinfo : EIATTR_SW_WAR
	.align		4
.L_341:
        /*0ebc*/ 	.byte	0x04, 0x36
        /*0ebe*/ 	.short	(.L_343 - .L_342)
.L_342:
        /*0ec0*/ 	.word	0x00000008
.L_343:


//--------------------- .nv.info._ZN7cutlass13device_kernelIN5flash11enable_sm90INS1_16FlashAttnFwdSm90INS1_25CollectiveMainloopFwdSm90ILi2EN4cute5tupleIJNS5_1CILi1EEES8_S8_EEENS6_IJNS7_ILi128EEENS7_ILi80EEENS7_ILi256EEEEEELi256ENS_10bfloat16_tEfNS_4arch4Sm90ELb1ELb0ELb1ELb1ELb0ELb1ELb0ELb1ELb1ELb1ELb0ELb0EEENS1_21CollectiveEpilogueFwdINS6_IJSA_SC_SB_EEES9_SE_SG_Li256ELb1ELb1ELb0ELb0EEENS1_36VarlenDynamicPersistentTileSchedulerILi128ELi80ELi256ELi128ELb0ELb1ELb1ELb1ELb1ELb1EEEEEEEEEvNT_6ParamsE --------------------------
	.section	.nv.info._ZN7cutlass13device_kernelIN5flash11enable_sm90INS1_16FlashAttnFwdSm90INS1_25CollectiveMainloopFwdSm90ILi2EN4cute5tupleIJNS5_1CILi1EEES8_S8_EEENS6_IJNS7_ILi128EEENS7_ILi80EEENS7_ILi256EEEEEELi256ENS_10bfloat16_tEfNS_4arch4Sm90ELb1ELb0ELb1ELb1ELb0ELb1ELb0ELb1ELb1ELb1ELb0ELb0EEENS1_21CollectiveEpilogueFwdINS6_IJSA_SC_SB_EEES9_SE_SG_Li256ELb1ELb1ELb0ELb0EEENS1_36VarlenDynamicPersistentTileSchedulerILi128ELi80ELi256ELi128ELb0ELb1ELb1ELb1ELb1ELb1EEEEEEEEEvNT_6ParamsE,"",@"SHT_CUDA_INFO"
	.sectionflags	@""
	.align	4


	//----- nvinfo : EIATTR_CUDA_API_VERSION
	.align		4
        /*0000*/ 	.byte	0x04, 0x37
        /*0002*/ 	.short	(.L_345 - .L_344)
.L_344:
        /*0004*/ 	.word	0x00000082


	//----- nvinfo : EIATTR_KPARAM_INFO
	.align		4
.L_345:
        /*0008*/ 	.byte	0x04, 0x17
        /*000a*/ 	.short	(.L_347 - .L_346)
.L_346:
        /*000c*/ 	.word	0x00000000
        /*0010*/ 	.short	0x0000
        /*0012*/ 	.short	0x0070
        /*0014*/ 	.byte	0x00, 0xf0, 0x01, 0x2a


	//----- nvinfo : EIATTR_SPARSE_MMA_MASK
	.align		4
.L_347:
        /*0018*/ 	.byte	0x03, 0x50
        /*001a*/ 	.short	0x0000


	//----- nvinfo : EIATTR_MAXREG_COUNT
	.align		4
        /*001c*/ 	.byte	0x03, 0x1b
        /*001e*/ 	.short	0x00a8


	//----- nvinfo : EIATTR_NUM_BARRIERS
	.align		4
        /*0020*/ 	.byte	0x02, 0x4c
        /*0022*/ 	.byte	0x10
	.zero		1


	//----- nvinfo : EIATTR_EXTERNS
	.align		4
        /*0024*/ 	.byte	0x04, 0x0f
        /*0026*/ 	.short	(.L_349 - .L_348)


	//   ....[0]....
	.align		4
.L_348:
        /*0028*/ 	.word	index@(__assertfail)


	//----- nvinfo : EIATTR_ANNOTATIONS
	.align		4
.L_349:
        /*002c*/ 	.byte	0x04, 0x55
        /*002e*/ 	.short	(.L_351 - .L_350)


	//   ....[0]....
.L_350:
        /* <DEDUP_REMOVED lines=129> */


	//----- nvinfo : EIATTR_MERCURY_ISA_VERSION
	.align		4
.L_351:
        /*0830*/ 	.byte	0x03, 0x5f
        /*0832*/ 	.short	0x0101


	//----- nvinfo : EIATTR_UNUSED_LOAD_BYTE_OFFSET
	.align		4
        /*0834*/ 	.byte	0x04, 0x44
        /*0836*/ 	.short	(.L_353 - .L_352)


	//   ....[0]....
.L_352:
        /*0838*/ 	.word	0x00000aa0
        /*083c*/ 	.word	0x0000fff0


	//   ....[1]....
        /*0840*/ 	.word	0x00025e10
        /*0844*/ 	.word	0x0000fff0


	//----- nvinfo : EIATTR_INT_WARP_WIDE_INSTR_OFFSETS
	.align		4
.L_353:
        /*0848*/ 	.byte	0x04, 0x31
        /*084a*/ 	.short	(.L_355 - .L_354)


	//   ....[0]....
.L_354:
        /*084c*/ 	.word	0x00000190


	//   ....[1]....
        /*0850*/ 	.word	0x000001d0


	//   ....[2]....
        /*0854*/ 	.word	0x00000240


	//   ....[3]....
        /*0858*/ 	.word	0x0002bc80


	//   ....[4]....
        /*085c*/ 	.word	0x0002bd20


	//   ....[5]....
        /*0860*/ 	.word	0x00030420


	//   ....[6]....
        /*0864*/ 	.word	0x00030490


	//----- nvinfo : EIATTR_COOP_GROUP_MASK_REGIDS
	.align		4
.L_355:
        /*0868*/ 	.byte	0x04, 0x29
        /*086a*/ 	.short	(.L_357 - .L_356)


	//   ....[0]....
.L_356:
        /*086c*/ 	.word	0xffffffff


	//   ....[1]....
        /*0870*/ 	.word	0xffffffff


	//   ....[2]....
        /*0874*/ 	.word	0xffffffff


	//   ....[3]....
        /*0878*/ 	.word	0xffffffff


	//   ....[4]....
        /*087c*/ 	.word	0xffffffff


	//   ....[5]....
        /*0880*/ 	.word	0xffffffff


	//   ....[6]....
        /*0884*/ 	.word	0xffffffff


	//   ....[7]....
        /*0888*/ 	.word	0xffffffff


	//   ....[8]....
        /*088c*/ 	.word	0xffffffff


	//   ....[9]....
        /*0890*/ 	.word	0xffffffff


	//   ....[10]....
        /*0894*/ 	.word	0xffffffff


	//   ....[11]....
        /*0898*/ 	.word	0xffffffff


	//   ....[12]....
        /*089c*/ 	.word	0xffffffff


	//   ....[13]....
        /*08a0*/ 	.word	0xffffffff


	//   ....[14]....
        /*08a4*/ 	.word	0xffffffff


	//   ....[15]....
        /*08a8*/ 	.word	0xffffffff


	//   ....[16]....
        /*08ac*/ 	.word	0xffffffff


	//   ....[17]....
        /*08b0*/ 	.word	0xffffffff


	//   ....[18]....
        /*08b4*/ 	.word	0xffffffff


	//   ....[19]....
        /*08b8*/ 	.word	0xffffffff


	//   ....[20]....
        /*08bc*/ 	.word	0xffffffff


	//   ....[21]....
        /*08c0*/ 	.word	0xffffffff


	//   ....[22]....
        /*08c4*/ 	.word	0xffffffff


	//   ....[23]....
        /*08c8*/ 	.word	0xffffffff


	//   ....[24]....
        /*08cc*/ 	.word	0xffffffff


	//   ....[25]....
        /*08d0*/ 	.word	0xffffffff


	//   ....[26]....
        /*08d4*/ 	.word	0xffffffff


	//   ....[27]....
        /*08d8*/ 	.word	0xffffffff


	//   ....[28]....
        /*08dc*/ 	.word	0xffffffff


	//   ....[29]....
        /*08e0*/ 	.word	0xffffffff


	//   ....[30]....
        /*08e4*/ 	.word	0xffffffff


	//   ....[31]....
        /*08e8*/ 	.word	0xffffffff


	//   ....[32]....
        /*08ec*/ 	.word	0xffffffff


	//   ....[33]....
        /*08f0*/ 	.word	0xffffffff


	//   ....[34]....
        /*08f4*/ 	.word	0xffffffff


	//   ....[35]....
        /*08f8*/ 	.word	0xffffffff


	//   ....[36]....
        /*08fc*/ 	.word	0xffffffff


	//   ....[37]....
        /*0900*/ 	.word	0xffffffff


	//   ....[38]....
        /*0904*/ 	.word	0xffffffff


	//   ....[39]....
        /*0908*/ 	.word	0xffffffff


	//   ....[40]....
        /*090c*/ 	.word	0xffffffff


	//   ....[41]....
        /*0910*/ 	.word	0xffffffff


	//   ....[42]....
        /*0914*/ 	.word	0xffffffff


	//   ....[43]....
        /*0918*/ 	.word	0xffffffff


	//   ....[44]....
        /*091c*/ 	.word	0xffffffff


	//   ....[45]....
        /*0920*/ 	.word	0xffffffff


	//   ....[46]....
        /*0924*/ 	.word	0xffffffff


	//   ....[47]....
        /*0928*/ 	.word	0xffffffff


	//   ....[48]....
        /*092c*/ 	.word	0xffffffff


	//   ....[49]....
        /*0930*/ 	.word	0xffffffff


	//   ....[50]....
        /*0934*/ 	.word	0xffffffff


	//   ....[51]....
        /*0938*/ 	.word	0xffffffff


	//   ....[52]....
        /*093c*/ 	.word	0xffffffff


	//   ....[53]....
        /*0940*/ 	.word	0xffffffff


	//   ....[54]....
        /*0944*/ 	.word	0xffffffff


	//   ....[55]....
        /*0948*/ 	.word	0xffffffff


	//   ....[56]....
        /*094c*/ 	.word	0xffffffff


	//   ....[57]....
        /*0950*/ 	.word	0xffffffff


	//   ....[58]....
        /*0954*/ 	.word	0xffffffff


	//   ....[59]....
        /*0958*/ 	.word	0xffffffff


	//   ....[60]....
        /*095c*/ 	.word	0xffffffff


	//   ....[61]....
        /*0960*/ 	.word	0xffffffff


	//   ....[62]....
        /*0964*/ 	.word	0xffffffff


	//   ....[63]....
        /*0968*/ 	.word	0xffffffff


	//   ....[64]....
        /*096c*/ 	.word	0xffffffff


	//   ....[65]....
        /*0970*/ 	.word	0xffffffff


	//   ....[66]....
        /*0974*/ 	.word	0xffffffff


	//   ....[67]....
        /*0978*/ 	.word	0xffffffff


	//   ....[68]....
        /*097c*/ 	.word	0xffffffff


	//   ....[69]....
        /*0980*/ 	.word	0xffffffff


	//   ....[70]....
        /*0984*/ 	.word	0xffffffff


	//   ....[71]....
        /*0988*/ 	.word	0xffffffff


	//   ....[72]....
        /*098c*/ 	.word	0xffffffff


	//   ....[73]....
        /*0990*/ 	.word	0xffffffff


	//   ....[74]....
        /*0994*/ 	.word	0xffffffff


	//   ....[75]....
        /*0998*/ 	.word	0xffffffff


	//   ....[76]....
        /*099c*/ 	.word	0xffffffff


	//   ....[77]....
        /*09a0*/ 	.word	0xffffffff


	//   ....[78]....
        /*09a4*/ 	.word	0xffffffff


	//   ....[79]....
        /*09a8*/ 	.word	0xffffffff


	//   ....[80]....
        /*09ac*/ 	.word	0xffffffff


	//   ....[81]....
        /*09b0*/ 	.word	0xffffffff


	//   ....[82]....
        /*09b4*/ 	.word	0xffffffff


	//   ....[83]....
        /*09b8*/ 	.word	0xffffffff


	//   ....[84]....
        /*09bc*/ 	.word	0xffffffff


	//   ....[85]....
        /*09c0*/ 	.word	0xffffffff


	//   ....[86]....
        /*09c4*/ 	.word	0xffffffff


	//   ....[87]....
        /*09c8*/ 	.word	0xffffffff


	//   ....[88]....
        /*09cc*/ 	.word	0xffffffff


	//   ....[89]....
        /*09d0*/ 	.word	0xffffffff


	//   ....[90]....
        /*09d4*/ 	.word	0xffffffff


	//   ....[91]....
        /*09d8*/ 	.word	0xffffffff


	//   ....[92]....
        /*09dc*/ 	.word	0xffffffff


	//   ....[93]....
        /*09e0*/ 	.word	0xffffffff


	//   ....[94]....
        /*09e4*/ 	.word	0xffffffff


	//   ....[95]....
        /*09e8*/ 	.word	0xffffffff


	//   ....[96]....
        /*09ec*/ 	.word	0xffffffff


	//   ....[97]....
        /*09f0*/ 	.word	0xffffffff


	//   ....[98]....
        /*09f4*/ 	.word	0xffffffff


	//   ....[99]....
        /*09f8*/ 	.word	0xffffffff


	//   ....[100]....
        /*09fc*/ 	.word	0xffffffff


	//   ....[101]....
        /*0a00*/ 	.word	0xffffffff


	//   ....[102]....
        /*0a04*/ 	.word	0xffffffff


	//   ....[103]....
        /*0a08*/ 	.word	0xffffffff


	//   ....[104]....
        /*0a0c*/ 	.word	0xffffffff


	//   ....[105]....
        /*0a10*/ 	.word	0xffffffff


	//   ....[106]....
        /*0a14*/ 	.word	0xffffffff


	//   ....[107]....
        /*0a18*/ 	.word	0xffffffff


	//   ....[108]....
        /*0a1c*/ 	.word	0xffffffff


	//   ....[109]....
        /*0a20*/ 	.word	0xffffffff


	//   ....[110]....
        /*0a24*/ 	.word	0xffffffff


	//   ....[111]....
        /*0a28*/ 	.word	0xffffffff


	//   ....[112]....
        /*0a2c*/ 	.word	0xffffffff


	//   ....[113]....
        /*0a30*/ 	.word	0xffffffff


	//   ....[114]....
        /*0a34*/ 	.word	0xffffffff


	//   ....[115]....
        /*0a38*/ 	.word	0xffffffff


	//   ....[116]....
        /*0a3c*/ 	.word	0xffffffff


	//   ....[117]....
        /*0a40*/ 	.word	0xffffffff


	//   ....[118]....
        /*0a44*/ 	.word	0xffffffff


	//   ....[119]....
        /*0a48*/ 	.word	0xffffffff


	//   ....[120]....
        /*0a4c*/ 	.word	0xffffffff


	//   ....[121]....
        /*0a50*/ 	.word	0xffffffff


	//   ....[122]....
        /*0a54*/ 	.word	0xffffffff


	//   ....[123]....
        /*0a58*/ 	.word	0xffffffff


	//   ....[124]....
        /*0a5c*/ 	.word	0xffffffff


	//   ....[125]....
        /*0a60*/ 	.word	0xffffffff


	//   ....[126]....
        /*0a64*/ 	.word	0xffffffff


	//   ....[127]....
        /*0a68*/ 	.word	0xffffffff


	//   ....[128]....
        /*0a6c*/ 	.word	0xffffffff


	//   ....[129]....
        /*0a70*/ 	.word	0xffffffff


	//   ....[130]....
        /*0a74*/ 	.word	0xffffffff


	//   ....[131]....
        /*0a78*/ 	.word	0xffffffff


	//   ....[132]....
        /*0a7c*/ 	.word	0x0500000f


	//   ....[133]....
        /*0a80*/ 	.word	0x0500000f


	//   ....[134]....
        /*0a84*/ 	.word	0x0500000f


	//   ....[135]....
        /*0a88*/ 	.word	0x0500000f


	//   ....[136]....
        /*0a8c*/ 	.word	0x0500000f


	//   ....[137]....
        /*0a90*/ 	.word	0x0500000f


	//   ....[138]....
        /*0a94*/ 	.word	0x0500000f


	//   ....[139]....
        /*0a98*/ 	.word	0x0500000f


	//   ....[140]....
        /*0a9c*/ 	.word	0x0500000f


	//   ....[141]....
        /*0aa0*/ 	.word	0x0500000f


	//   ....[142]....
        /*0aa4*/ 	.word	0x0500000f


	//   ....[143]....
        /*0aa8*/ 	.word	0x0500000f


	//   ....[144]....
        /*0aac*/ 	.word	0x0500000f


	//   ....[145]....
        /*0ab0*/ 	.word	0x0500000f


	//   ....[146]....
        /*0ab4*/ 	.word	0x0500000f


	//   ....[147]....
        /*0ab8*/ 	.word	0x0500000f


	//   ....[148]....
        /*0abc*/ 	.word	0x0500000f


	//   ....[149]....
        /*0ac0*/ 	.word	0x0500000f


	//   ....[150]....
        /*0ac4*/ 	.word	0x0500000f


	//   ....[151]....
        /*0ac8*/ 	.word	0x0500000f


	//   ....[152]....
        /*0acc*/ 	.word	0x0500000f


	//   ....[153]....
        /*0ad0*/ 	.word	0x0500000f


	//   ....[154]....
        /*0ad4*/ 	.word	0x0500000f


	//   ....[155]....
        /*0ad8*/ 	.word	0x0500000f


	//   ....[156]....
        /*0adc*/ 	.word	0x0500000f


	//   ....[157]....
        /*0ae0*/ 	.word	0x0500000f


	//   ....[158]....
        /*0ae4*/ 	.word	0x0500000f


	//   ....[159]....
        /*0ae8*/ 	.word	0x0500000f


	//   ....[160]....
        /*0aec*/ 	.word	0x0500000f


	//   ....[161]....
        /*0af0*/ 	.word	0x0500000f


	//   ....[162]....
        /*0af4*/ 	.word	0x0500000f


	//   ....[163]....
        /*0af8*/ 	.word	0x0500000f


	//   ....[164]....
        /*0afc*/ 	.word	0x0500000f


	//   ....[165]....
        /*0b00*/ 	.word	0x0500000f


	//   ....[166]....
        /*0b04*/ 	.word	0x0500000f


	//   ....[167]....
        /*0b08*/ 	.word	0x0500000f


	//   ....[168]....
        /*0b0c*/ 	.word	0x0500000f


	//   ....[169]....
        /*0b10*/ 	.word	0x0500000f


	//   ....[170]....
        /*0b14*/ 	.word	0x0500000f


	//   ....[171]....
        /*0b18*/ 	.word	0x0500000f


	//   ....[172]....
        /*0b1c*/ 	.word	0x0500000f


	//   ....[173]....
        /*0b20*/ 	.word	0x0500000f


	//   ....[174]....
        /*0b24*/ 	.word	0x0500000f


	//   ....[175]....
        /*0b28*/ 	.word	0x0500000f


	//   ....[176]....
        /*0b2c*/ 	.word	0x0500000f


	//   ....[177]....
        /*0b30*/ 	.word	0x0500000f


	//   ....[178]....
        /*0b34*/ 	.word	0x0500000f


	//   ....[179]....
        /*0b38*/ 	.word	0x0500000f


	//   ....[180]....
        /*0b3c*/ 	.word	0x0500000f


	//   ....[181]....
        /*0b40*/ 	.word	0x0500000f


	//   ....[182]....
        /*0b44*/ 	.word	0x0500000f


	//   ....[183]....
        /*0b48*/ 	.word	0x0500000f


	//   ....[184]....
        /*0b4c*/ 	.word	0x0500000f


	//   ....[185]....
        /*0b50*/ 	.word	0x0500000f


	//   ....[186]....
        /*0b54*/ 	.word	0x0500000f


	//   ....[187]....
        /*0b58*/ 	.word	0x0500000f


	//   ....[188]....
        /*0b5c*/ 	.word	0x0500000f


	//   ....[189]....
        /*0b60*/ 	.word	0x0500000f


	//   ....[190]....
        /*0b64*/ 	.word	0x0500000f


	//   ....[191]....
        /*0b68*/ 	.word	0x0500000f


	//   ....[192]....
        /*0b6c*/ 	.word	0x0500000f


	//   ....[193]....
        /*0b70*/ 	.word	0x0500000f


	//   ....[194]....
        /*0b74*/ 	.word	0x0500000f


	//   ....[195]....
        /*0b78*/ 	.word	0x0500000f


	//   ....[196]....
        /*0b7c*/ 	.word	0x0500000f


	//   ....[197]....
        /*0b80*/ 	.word	0x0500000f


	//   ....[198]....
        /*0b84*/ 	.word	0x0500000f


	//   ....[199]....
        /*0b88*/ 	.word	0x0500000f


	//----- nvinfo : EIATTR_COOP_GROUP_INSTR_OFFSETS
	.align		4
.L_357:
        /*0b8c*/ 	.byte	0x04, 0x28
        /*0b8e*/ 	.short	(.L_359 - .L_358)


	//   ....[0]....
.L_358:
        /*0b90*/ 	.word	0x00000060


	//   ....[1]....
        /*0b94*/ 	.word	0x000001a0


	//   ....[2]....
        /*0b98*/ 	.word	0x000001f0


	//   ....[3]....
        /*0b9c*/ 	.word	0x00000420


	//   ....[4]....
        /*0ba0*/ 	.word	0x00000580


	//   ....[5]....
        /*0ba4*/ 	.word	0x000006a0


	//   ....[6]....
        /*0ba8*/ 	.word	0x00000800


	//   ....[7]....
        /*0bac*/ 	.word	0x0000b690


	//   ....[8]....
        /*0bb0*/ 	.word	0x0000be00


	//   ....[9]....
        /*0bb4*/ 	.word	0x0000be10


	//   ....[10]....
        /*0bb8*/ 	.word	0x0000be20


	//   ....[11]....
        /*0bbc*/ 	.word	0x0000be30


	//   ....[12]....
        /*0bc0*/ 	.word	0x0000c420


	//   ....[13]....
        /*0bc4*/ 	.word	0x0000c430


	//   ....[14]....
        /*0bc8*/ 	.word	0x0000c440


	//   ....[15]....
        /*0bcc*/ 	.word	0x0000c450


	//   ....[16]....
        /*0bd0*/ 	.word	0x0000ca20


	//   ....[17]....
        /*0bd4*/ 	.word	0x0000ca30


	//   ....[18]....
        /*0bd8*/ 	.word	0x0000ca40


	//   ....[19]....
        /*0bdc*/ 	.word	0x0000ca50


	//   ....[20]....
        /*0be0*/ 	.word	0x0000d040


	//   ....[21]....
        /*0be4*/ 	.word	0x0000d050


	//   ....[22]....
        /*0be8*/ 	.word	0x0000d060


	//   ....[23]....
        /*0bec*/ 	.word	0x0000d070


	//   ....[24]....
        /*0bf0*/ 	.word	0x00010b80


	//   ....[25]....
        /*0bf4*/ 	.word	0x00010b90


	//   ....[26]....
        /*0bf8*/ 	.word	0x00010ba0


	//   ....[27]....
        /*0bfc*/ 	.word	0x00010bb0


	//   ....[28]....
        /*0c00*/ 	.word	0x00011080


	//   ....[29]....
        /*0c04*/ 	.word	0x00011090


	//   ....[30]....
        /*0c08*/ 	.word	0x000110a0


	//   ....[31]....
        /*0c0c*/ 	.word	0x000110b0


	//   ....[32]....
        /*0c10*/ 	.word	0x00011560


	//   ....[33]....
        /*0c14*/ 	.word	0x00011570


	//   ....[34]....
        /*0c18*/ 	.word	0x00011580


	//   ....[35]....
        /*0c1c*/ 	.word	0x00011590


	//   ....[36]....
        /*0c20*/ 	.word	0x00011a60


	//   ....[37]....
        /*0c24*/ 	.word	0x00011a70


	//   ....[38]....
        /*0c28*/ 	.word	0x00011a80


	//   ....[39]....
        /*0c2c*/ 	.word	0x00011a90


	//   ....[40]....
        /*0c30*/ 	.word	0x00018d40


	//   ....[41]....
        /*0c34*/ 	.word	0x00018d70


	//   ....[42]....
        /*0c38*/ 	.word	0x000195f0


	//   ....[43]....
        /*0c3c*/ 	.word	0x00019730


	//   ....[44]....
        /*0c40*/ 	.word	0x00019c00


	//   ....[45]....
        /*0c44*/ 	.word	0x00019c80


	//   ....[46]....
        /*0c48*/ 	.word	0x0001e520


	//   ....[47]....
        /*0c4c*/ 	.word	0x0001ea00


	//   ....[48]....
        /*0c50*/ 	.word	0x0001eb90


	//   ....[49]....
        /*0c54*/ 	.word	0x0001ec90


	//   ....[50]....
        /*0c58*/ 	.word	0x0001f110


	//   ....[51]....
        /*0c5c*/ 	.word	0x0001f170


	//   ....[52]....
        /*0c60*/ 	.word	0x00023c30


	//   ....[53]....
        /*0c64*/ 	.word	0x00023c60


	//   ....[54]....
        /*0c68*/ 	.word	0x00023f50


	//   ....[55]....
        /*0c6c*/ 	.word	0x00024010


	//   ....[56]....
        /*0c70*/ 	.word	0x00025390


	//   ....[57]....
        /*0c74*/ 	.word	0x00025410


	//   ....[58]....
        /*0c78*/ 	.word	0x00025430


	//   ....[59]....
        /*0c7c*/ 	.word	0x00025440


	//   ....[60]....
        /*0c80*/ 	.word	0x00027110


	//   ....[61]....
        /*0c84*/ 	.word	0x000271d0


	//   ....[62]....
        /*0c88*/ 	.word	0x00027200


	//   ....[63]....
        /*0c8c*/ 	.word	0x00027220


	//   ....[64]....
        /*0c90*/ 	.word	0x00027810


	//   ....[65]....
        /*0c94*/ 	.word	0x00027840


	//   ....[66]....
        /*0c98*/ 	.word	0x000279a0


	//   ....[67]....
        /*0c9c*/ 	.word	0x000279c0


	//   ....[68]....
        /*0ca0*/ 	.word	0x00027b10


	//   ....[69]....
        /*0ca4*/ 	.word	0x00027b30


	//   ....[70]....
        /*0ca8*/ 	.word	0x00027c90


	//   ....[71]....
        /*0cac*/ 	.word	0x00027cb0


	//   ....[72]....
        /*0cb0*/ 	.word	0x00028630


	//   ....[73]....
        /*0cb4*/ 	.word	0x00028640


	//   ....[74]....
        /*0cb8*/ 	.word	0x000287a0


	//   ....[75]....
        /*0cbc*/ 	.word	0x000287c0


	//   ....[76]....
        /*0cc0*/ 	.word	0x00028910


	//   ....[77]....
        /*0cc4*/ 	.word	0x00028930


	//   ....[78]....
        /*0cc8*/ 	.word	0x00028a90


	//   ....[79]....
        /*0ccc*/ 	.word	0x00028ab0


	//   ....[80]....
        /*0cd0*/ 	.word	0x00028c90


	//   ....[81]....
        /*0cd4*/ 	.word	0x00028e70


	//   ....[82]....
        /*0cd8*/ 	.word	0x00028ea0


	//   ....[83]....
        /*0cdc*/ 	.word	0x00028ed0


	//   ....[84]....
        /*0ce0*/ 	.word	0x00028f00


	//   ....[85]....
        /*0ce4*/ 	.word	0x00028f30


	//   ....[86]....
        /*0ce8*/ 	.word	0x00028f60


	//   ....[87]....
        /*0cec*/ 	.word	0x000290e0


	//   ....[88]....
        /*0cf0*/ 	.word	0x00029110


	//   ....[89]....
        /*0cf4*/ 	.word	0x00029140


	//   ....[90]....
        /*0cf8*/ 	.word	0x00029170


	//   ....[91]....
        /*0cfc*/ 	.word	0x000291a0


	//   ....[92]....
        /*0d00*/ 	.word	0x000291d0


	//   ....[93]....
        /*0d04*/ 	.word	0x00029280


	//   ....[94]....
        /*0d08*/ 	.word	0x000292e0


	//   ....[95]....
        /*0d0c*/ 	.word	0x00029370


	//   ....[96]....
        /*0d10*/ 	.word	0x0002a230


	//   ....[97]....
        /*0d14*/ 	.word	0x0002c2a0


	//   ....[98]....
        /*0d18*/ 	.word	0x0002cff0


	//   ....[99]....
        /*0d1c*/ 	.word	0x0002d000


	//   ....[100]....
        /*0d20*/ 	.word	0x0002d020


	//   ....[101]....
        /*0d24*/ 	.word	0x0002d0f0


	//   ....[102]....
        /*0d28*/ 	.word	0x0002d120


	//   ....[103]....
        /*0d2c*/ 	.word	0x0002d1c0


	//   ....[104]....
        /*0d30*/ 	.word	0x0002d1f0


	//   ....[105]....
        /*0d34*/ 	.word	0x0002d290


	//   ....[106]....
        /*0d38*/ 	.word	0x0002d2c0


	//   ....[107]....
        /*0d3c*/ 	.word	0x0002d360


	//   ....[108]....
        /*0d40*/ 	.word	0x0002d390


	//   ....[109]....
        /*0d44*/ 	.word	0x0002d430


	//   ....[110]....
        /*0d48*/ 	.word	0x0002d460


	//   ....[111]....
        /*0d4c*/ 	.word	0x0002d500


	//   ....[112]....
        /*0d50*/ 	.word	0x0002d510


	//   ....[113]....
        /*0d54*/ 	.word	0x0002d540


	//   ....[114]....
        /*0d58*/ 	.word	0x00030d60


	//   ....[115]....
        /*0d5c*/ 	.word	0x00030d90


	//   ....[116]....
        /*0d60*/ 	.word	0x00030dd0


	//   ....[117]....
        /*0d64*/ 	.word	0x00030e00


	//   ....[118]....
        /*0d68*/ 	.word	0x00030e30


	//   ....[119]....
        /*0d6c*/ 	.word	0x00030e60


	//   ....[120]....
        /*0d70*/ 	.word	0x00030e90


	//   ....[121]....
        /*0d74*/ 	.word	0x00030ec0


	//   ....[122]....
        /*0d78*/ 	.word	0x00031050


	//   ....[123]....
        /*0d7c*/ 	.word	0x00031080


	//   ....[124]....
        /*0d80*/ 	.word	0x000310b0


	//   ....[125]....
        /*0d84*/ 	.word	0x000310e0


	//   ....[126]....
        /*0d88*/ 	.word	0x00031110


	//   ....[127]....
        /*0d8c*/ 	.word	0x00031140


	//   ....[128]....
        /*0d90*/ 	.word	0x00031200


	//   ....[129]....
        /*0d94*/ 	.word	0x00031220


	//   ....[130]....
        /*0d98*/ 	.word	0x00031290


	//   ....[131]....
        /*0d9c*/ 	.word	0x00031970


	//   ....[132]....
        /*0da0*/ 	.word	0x00031dd0


	//   ....[133]....
        /*0da4*/ 	.word	0x00031e60


	//   ....[134]....
        /*0da8*/ 	.word	0x00031eb0


	//   ....[135]....
        /*0dac*/ 	.word	0x00031f00


	//   ....[136]....
        /*0db0*/ 	.word	0x00031f90


	//   ....[137]....
        /*0db4*/ 	.word	0x00032020


	//   ....[138]....
        /*0db8*/ 	.word	0x00032070


	//   ....[139]....
        /*0dbc*/ 	.word	0x000320c0


	//   ....[140]....
        /*0dc0*/ 	.word	0x00032150


	//   ....[141]....
        /*0dc4*/ 	.word	0x000321e0


	//   ....[142]....
        /*0dc8*/ 	.word	0x00032230


	//   ....[143]....
        /*0dcc*/ 	.word	0x00032280


	//   ....[144]....
        /*0dd0*/ 	.word	0x00032310


	//   ....[145]....
        /*0dd4*/ 	.word	0x000323a0


	//   ....[146]....
        /*0dd8*/ 	.word	0x000323f0


	//   ....[147]....
        /*0ddc*/ 	.word	0x00032440


	//   ....[148]....
        /*0de0*/ 	.word	0x00032530


	//   ....[149]....
        /*0de4*/ 	.word	0x000325c0


	//   ....[150]....
        /*0de8*/ 	.word	0x00032610


	//   ....[151]....
        /*0dec*/ 	.word	0x00032660


	//   ....[152]....
        /*0df0*/ 	.word	0x000326f0


	//   ....[153]....
        /*0df4*/ 	.word	0x00032780


	//   ....[154]....
        /*0df8*/ 	.word	0x000327d0


	//   ....[155]....
        /*0dfc*/ 	.word	0x00032820


	//   ....[156]....
        /*0e00*/ 	.word	0x000328b0


	//   ....[157]....
        /*0e04*/ 	.word	0x00032940


	//   ....[158]....
        /*0e08*/ 	.word	0x00032990


	//   ....[159]....
        /*0e0c*/ 	.word	0x000329e0


	//   ....[160]....
        /*0e10*/ 	.word	0x00032a70


	//   ....[161]....
        /*0e14*/ 	.word	0x00032b00


	//   ....[162]....
        /*0e18*/ 	.word	0x00032b50


	//   ....[163]....
        /*0e1c*/ 	.word	0x00032ba0


	//   ....[164]....
        /*0e20*/ 	.word	0x00032ea0


	//   ....[165]....
        /*0e24*/ 	.word	0x00033190


	//   ....[166]....
        /*0e28*/ 	.word	0x00033330


	//   ....[167]....
        /*0e2c*/ 	.word	0x00033380


	//   ....[168]....
        /*0e30*/ 	.word	0x000334b0


	//   ....[169]....
        /*0e34*/ 	.word	0x00033520


	//   ....[170]....
        /*0e38*/ 	.word	0x00033650


	//   ....[171]....
        /*0e3c*/ 	.word	0x000336c0


	//   ....[172]....
        /*0e40*/ 	.word	0x000337f0


	//   ....[173]....
        /*0e44*/ 	.word	0x00033860


	//   ....[174]....
        /*0e48*/ 	.word	0x00033990


	//   ....[175]....
        /*0e4c*/ 	.word	0x00033a00


	//   ....[176]....
        /*0e50*/ 	.word	0x00033b30


	//   ....[177]....
        /*0e54*/ 	.word	0x00033ba0


	//   ....[178]....
        /*0e58*/ 	.word	0x00033cd0


	//   ....[179]....
        /*0e5c*/ 	.word	0x00033d40


	//   ....[180]....
        /*0e60*/ 	.word	0x00033e70


	//   ....[181]....
        /*0e64*/ 	.word	0x00033ec0


	//   ....[182]....
        /*0e68*/ 	.word	0x000341f0


	//   ....[183]....
        /*0e6c*/ 	.word	0x00034290


	//   ....[184]....
        /*0e70*/ 	.word	0x000343c0


	//   ....[185]....
        /*0e74*/ 	.word	0x00034440


	//   ....[186]....
        /*0e78*/ 	.word	0x000344c0


	//   ....[187]....
        /*0e7c*/ 	.word	0x00034540


	//   ....[188]....
        /*0e80*/ 	.word	0x000345c0


	//   ....[189]....
        /*0e84*/ 	.word	0x00034650


	//   ....[190]....
        /*0e88*/ 	.word	0x000346f0


	//   ....[191]....
        /*0e8c*/ 	.word	0x000347a0


	//   ....[192]....
        /*0e90*/ 	.word	0x00034820


	//   ....[193]....
        /*0e94*/ 	.word	0x000348a0


	//   ....[194]....
        /*0e98*/ 	.word	0x00034920


	//   ....[195]....
        /*0e9c*/ 	.word	0x000349b0


	//   ....[196]....
        /*0ea0*/ 	.word	0x00034a30


	//   ....[197]....
        /*0ea4*/ 	.word	0x00034ad0


	//   ....[198]....
        /*0ea8*/ 	.word	0x00034b60


	//   ....[199]....
        /*0eac*/ 	.word	0x00034c90


	//----- nvinfo : EIATTR_REG_RECONFIG
	.align		4
.L_359:
        /*0eb0*/ 	.byte	0x01, 0x54
	.zero		2


	//----- nvinfo : EIATTR_SYSCALL_OFFSETS
	.align		4
        /*0eb4*/ 	.byte	0x04, 0x46
        /*0eb6*/ 	.short	(.L_361 - .L_360)


	//   ....[0]....
.L_360:
        /*0eb8*/ 	.word	0x00001b30


	//   ....[1]....
        /*0ebc*/ 	.word	0x00001c80


	//   ....[2]....
        /*0ec0*/ 	.word	0x0000b830


	//   ....[3]....
        /*0ec4*/ 	.word	0x0000bb60


	//   ....[4]....
        /*0ec8*/ 	.word	0x0002be90


	//   ....[5]....
        /*0ecc*/ 	.word	0x0002bff0


	//   ....[6]....
        /*0ed0*/ 	.word	0x0002c0f0


	//   ....[7]....
        /*0ed4*/ 	.word	0x0002cb70


	//----- nvinfo : EIATTR_MBARRIER_INSTR_OFFSETS
	.align		4
.L_361:
        /*0ed8*/ 	.byte	0x04, 0x39
        /*0eda*/ 	.short	(.L_363 - .L_362)


	//   ....[0]....
.L_362:
        /*0edc*/ 	.word	0x000002d0
        /*0ee0*/ 	.word	0x000000ff
        /*0ee4*/ 	.word	0x00038800
        /*0ee8*/ 	.short	0x0100
        /*0eea*/ 	.byte	0x08
	.zero		1


	//   ....[1]....
        /*0eec*/ 	.word	0x000002e0
        /*0ef0*/ 	.word	0x000000ff
        /*0ef4*/ 	.word	0x00038820
        /*0ef8*/ 	.short	0x0100
        /*0efa*/ 	.byte	0x08
	.zero		1


	//   ....[2]....
        /*0efc*/ 	.word	0x000003d0
        /*0f00*/ 	.word	0x000000ff
        /*0f04*/ 	.word	0x00038830
        /*0f08*/ 	.short	0x0100
        /*0f0a*/ 	.byte	0x08
	.zero		1


	//   ....[3]....
        /*0f0c*/ 	.word	0x000003e0
        /*0f10*/ 	.word	0x000000ff
        /*0f14*/ 	.word	0x00038840
        /*0f18*/ 	.short	0x0100
        /*0f1a*/ 	.byte	0x08
	.zero		1


	//   ....[4]....
        /*0f1c*/ 	.word	0x000003f0
        /*0f20*/ 	.word	0x000000ff
        /*0f24*/ 	.word	0x00038838
        /*0f28*/ 	.short	0x0100
        /*0f2a*/ 	.byte	0x08
	.zero		1


	//   ....[5]....
        /*0f2c*/ 	.word	0x00000400
        /*0f30*/ 	.word	0x000000ff
        /*0f34*/ 	.word	0x00038848
        /*0f38*/ 	.short	0x0100
        /*0f3a*/ 	.byte	0x08
	.zero		1


	//   ....[6]....
        /*0f3c*/ 	.word	0x00000530
        /*0f40*/ 	.word	0x000000ff
        /*0f44*/ 	.word	0x00038850
        /*0f48*/ 	.short	0x0100
        /*0f4a*/ 	.byte	0x08
	.zero		1


	//   ....[7]....
        /*0f4c*/ 	.word	0x00000540
        /*0f50*/ 	.word	0x000000ff
        /*0f54*/ 	.word	0x00038860
        /*0f58*/ 	.short	0x0100
        /*0f5a*/ 	.byte	0x08
	.zero		1


	//   ....[8]....
        /*0f5c*/ 	.word	0x00000550
        /*0f60*/ 	.word	0x000000ff
        /*0f64*/ 	.word	0x00038858
        /*0f68*/ 	.short	0x0100
        /*0f6a*/ 	.byte	0x08
	.zero		1


	//   ....[9]....
        /*0f6c*/ 	.word	0x00000560
        /*0f70*/ 	.word	0x000000ff
        /*0f74*/ 	.word	0x00038868
        /*0f78*/ 	.short	0x0100
        /*0f7a*/ 	.byte	0x08
	.zero		1


	//   ....[10]....
        /*0f7c*/ 	.word	0x00000650
        /*0f80*/ 	.word	0x000000ff
        /*0f84*/ 	.word	0x00038870
        /*0f88*/ 	.short	0x0100
        /*0f8a*/ 	.byte	0x06
	.zero		1


	//   ....[11]....
        /*0f8c*/ 	.word	0x00000660
        /*0f90*/ 	.word	0x000000ff
        /*0f94*/ 	.word	0x00038880
        /*0f98*/ 	.short	0x0100
        /*0f9a*/ 	.byte	0x06
	.zero		1


	//   ....[12]....
        /*0f9c*/ 	.word	0x00000670
        /*0fa0*/ 	.word	0x000000ff
        /*0fa4*/ 	.word	0x00038878
        /*0fa8*/ 	.short	0x0100
        /*0faa*/ 	.byte	0x06
	.zero		1


	//   ....[13]....
        /*0fac*/ 	.word	0x00000680
        /*0fb0*/ 	.word	0x000000ff
        /*0fb4*/ 	.word	0x00038888
        /*0fb8*/ 	.short	0x0100
        /*0fba*/ 	.byte	0x06
	.zero		1


	//   ....[14]....
        /*0fbc*/ 	.word	0x000007b0
        /*0fc0*/ 	.word	0x000000ff
        /*0fc4*/ 	.word	0x00038890
        /*0fc8*/ 	.short	0x0100
        /*0fca*/ 	.byte	0x08
	.zero		1


	//   ....[15]....
        /*0fcc*/ 	.word	0x000007c0
        /*0fd0*/ 	.word	0x000000ff
        /*0fd4*/ 	.word	0x000388a0
        /*0fd8*/ 	.short	0x0100
        /*0fda*/ 	.byte	0x08
	.zero		1


	//   ....[16]....
        /*0fdc*/ 	.word	0x000007d0
        /*0fe0*/ 	.word	0x000000ff
        /*0fe4*/ 	.word	0x00038898
        /*0fe8*/ 	.short	0x0100
        /*0fea*/ 	.byte	0x08
	.zero		1


	//   ....[17]....
        /*0fec*/ 	.word	0x000007e0
        /*0ff0*/ 	.word	0x000000ff
        /*0ff4*/ 	.word	0x000388a8
        /*0ff8*/ 	.short	0x0100
        /*0ffa*/ 	.byte	0x08
	.zero		1


	//   ....[18]....
        /*0ffc*/ 	.word	0x00000910
        /*1000*/ 	.word	0x000000ff
        /*1004*/ 	.word	0x000388b0
        /*1008*/ 	.short	0x0100
        /*100a*/ 	.byte	0x08
	.zero		1


	//   ....[19]....
        /*100c*/ 	.word	0x00000920
        /*1010*/ 	.word	0x000000ff
        /*1014*/ 	.word	0x000388c0
        /*1018*/ 	.short	0x0100
        /*101a*/ 	.byte	0x08
	.zero		1


	//   ....[20]....
        /*101c*/ 	.word	0x00000930
        /*1020*/ 	.word	0x000000ff
        /*1024*/ 	.word	0x000388b8
        /*1028*/ 	.short	0x0100
        /*102a*/ 	.byte	0x08
	.zero		1


	//   ....[21]....
        /*102c*/ 	.word	0x00000940
        /*1030*/ 	.word	0x000000ff
        /*1034*/ 	.word	0x000388c8
        /*1038*/ 	.short	0x0100
        /*103a*/ 	.byte	0x08
	.zero		1


	//   ....[22]....
        /*103c*/ 	.word	0x000038d0
        /*1040*/ 	.word	0x00000000
        /*1044*/ 	.word	0x00038890
        /*1048*/ 	.short	0x010a
        /*104a*/ 	.byte	0x3f
	.zero		1


	//   ....[23]....
        /*104c*/ 	.word	0x00007050
        /*1050*/ 	.word	0x00000000
        /*1054*/ 	.word	0x00038890
        /*1058*/ 	.short	0x010a
        /*105a*/ 	.byte	0x3f
	.zero		1


	//   ....[24]....
        /*105c*/ 	.word	0x0000a460
        /*1060*/ 	.word	0x00000000
        /*1064*/ 	.word	0x00038890
        /*1068*/ 	.short	0x010a
        /*106a*/ 	.byte	0x3f
	.zero		1


	//   ....[25]....
        /*106c*/ 	.word	0x0000a8c0
        /*1070*/ 	.word	0x00000028
        /*1074*/ 	.word	0x00000000
        /*1078*/ 	.short	0x0101
        /*107a*/ 	.byte	0x3f
	.zero		1


	//   ....[26]....
        /*107c*/ 	.word	0x0000a900
        /*1080*/ 	.word	0x00000000
        /*1084*/ 	.word	0x000388b0
        /*1088*/ 	.short	0x010a
        /*108a*/ 	.byte	0x3f
	.zero		1


	//   ....[27]....
        /*108c*/ 	.word	0x0000b070
        /*1090*/ 	.word	0x00000000
        /*1094*/ 	.word	0x00000000
        /*1098*/ 	.short	0x0101
        /*109a*/ 	.byte	0x3f
	.zero		1


	//   ....[28]....
        /*109c*/ 	.word	0x0000b8c0
        /*10a0*/ 	.word	0x00000012
        /*10a4*/ 	.word	0x00038800
        /*10a8*/ 	.short	0x010a
        /*10aa*/ 	.byte	0x3f
	.zero		1


	//   ....[29]....
        /*10ac*/ 	.word	0x0000b910
        /*10b0*/ 	.word	0x00000012
        /*10b4*/ 	.word	0x00038800
        /*10b8*/ 	.short	0x010a
        /*10ba*/ 	.byte	0x3f
	.zero		1


	//   ....[30]....
        /*10bc*/ 	.word	0x0000d470
        /*10c0*/ 	.word	0x00000012
        /*10c4*/ 	.word	0x00038800
        /*10c8*/ 	.short	0x010a
        /*10ca*/ 	.byte	0x3f
	.zero		1


	//   ....[31]....
        /*10cc*/ 	.word	0x00011d60
        /*10d0*/ 	.word	0x00000012
        /*10d4*/ 	.word	0x00038800
        /*10d8*/ 	.short	0x010a
        /*10da*/ 	.byte	0x3f
	.zero		1


	//   ....[32]....
        /*10dc*/ 	.word	0x000158f0
        /*10e0*/ 	.word	0x00000000
        /*10e4*/ 	.word	0x00038830
        /*10e8*/ 	.short	0x010a
        /*10ea*/ 	.byte	0x3f
	.zero		1


	//   ....[33]....
        /*10ec*/ 	.word	0x00015960
        /*10f0*/ 	.word	0x00000000
        /*10f4*/ 	.word	0x00038830
        /*10f8*/ 	.short	0x010a
        /*10fa*/ 	.byte	0x3f
	.zero		1


	//   ....[34]....
        /*10fc*/ 	.word	0x00019440
        /*1100*/ 	.word	0x00000000
        /*1104*/ 	.word	0x00000000
        /*1108*/ 	.short	0x0101
        /*110a*/ 	.byte	0x3f
	.zero		1


	//   ....[35]....
        /*110c*/ 	.word	0x0001a710
        /*1110*/ 	.word	0x0000000b
        /*1114*/ 	.word	0x00038830
        /*1118*/ 	.short	0x010a
        /*111a*/ 	.byte	0x3f
	.zero		1


	//   ....[36]....
        /*111c*/ 	.word	0x0001a790
        /*1120*/ 	.word	0x0000000b
        /*1124*/ 	.word	0x00038830
        /*1128*/ 	.short	0x010a
        /*112a*/ 	.byte	0x3f
	.zero		1


	//   ....[37]....
        /*112c*/ 	.word	0x0001deb0
        /*1130*/ 	.word	0x00000009
        /*1134*/ 	.word	0x00038850
        /*1138*/ 	.short	0x010a
        /*113a*/ 	.byte	0x3f
	.zero		1


	//   ....[38]....
        /*113c*/ 	.word	0x0001df00
        /*1140*/ 	.word	0x00000009
        /*1144*/ 	.word	0x00038850
        /*1148*/ 	.short	0x010a
        /*114a*/ 	.byte	0x3f
	.zero		1


	//   ....[39]....
        /*114c*/ 	.word	0x0001f450
        /*1150*/ 	.word	0x0000000b
        /*1154*/ 	.word	0x00000000
        /*1158*/ 	.short	0x0101
        /*115a*/ 	.byte	0x3f
	.zero		1


	//   ....[40]....
        /*115c*/ 	.word	0x0001f490
        /*1160*/ 	.word	0x00000009
        /*1164*/ 	.word	0x00000000
        /*1168*/ 	.short	0x0101
        /*116a*/ 	.byte	0x3f
	.zero		1


	//   ....[41]....
        /*116c*/ 	.word	0x0001fb30
        /*1170*/ 	.word	0x00000003
        /*1174*/ 	.word	0x00038830
        /*1178*/ 	.short	0x010a
        /*117a*/ 	.byte	0x3f
	.zero		1


	//   ....[42]....
        /*117c*/ 	.word	0x0001fbb0
        /*1180*/ 	.word	0x00000003
        /*1184*/ 	.word	0x00038830
        /*1188*/ 	.short	0x010a
        /*118a*/ 	.byte	0x3f
	.zero		1


	//   ....[43]....
        /*118c*/ 	.word	0x000232d0
        /*1190*/ 	.word	0x00000009
        /*1194*/ 	.word	0x00038850
        /*1198*/ 	.short	0x010a
        /*119a*/ 	.byte	0x3f
	.zero		1


	//   ....[44]....
        /*119c*/ 	.word	0x00023320
        /*11a0*/ 	.word	0x00000009
        /*11a4*/ 	.word	0x00038850
        /*11a8*/ 	.short	0x010a
        /*11aa*/ 	.byte	0x3f
	.zero		1


	//   ....[45]....
        /*11ac*/ 	.word	0x000243f0
        /*11b0*/ 	.word	0x0000009d
        /*11b4*/ 	.word	0x00000000
        /*11b8*/ 	.short	0x0101
        /*11ba*/ 	.byte	0x3f
	.zero		1


	//   ....[46]....
        /*11bc*/ 	.word	0x00024470
        /*11c0*/ 	.word	0x00000009
        /*11c4*/ 	.word	0x00000000
        /*11c8*/ 	.short	0x0101
        /*11ca*/ 	.byte	0x3f
	.zero		1


	//   ....[47]....
        /*11cc*/ 	.word	0x00025060
        /*11d0*/ 	.word	0x00000000
        /*11d4*/ 	.word	0x00038850
        /*11d8*/ 	.short	0x010a
        /*11da*/ 	.byte	0x3f
	.zero		1


	//   ....[48]....
        /*11dc*/ 	.word	0x00025100
        /*11e0*/ 	.word	0x00000000
        /*11e4*/ 	.word	0x00038850
        /*11e8*/ 	.short	0x010a
        /*11ea*/ 	.byte	0x3f
	.zero		1


	//   ....[49]....
        /*11ec*/ 	.word	0x000259a0
        /*11f0*/ 	.word	0x0000000b
        /*11f4*/ 	.word	0x00000000
        /*11f8*/ 	.short	0x0101
        /*11fa*/ 	.byte	0x3f
	.zero		1


	//   ....[50]....
        /*11fc*/ 	.word	0x00027830
        /*1200*/ 	.word	0x00000000
        /*1204*/ 	.word	0x00000000
        /*1208*/ 	.short	0x0101
        /*120a*/ 	.byte	0x3f
	.zero		1


	//   ....[51]....
        /*120c*/ 	.word	0x0002a320
        /*1210*/ 	.word	0x00000004
        /*1214*/ 	.word	0x00038820
        /*1218*/ 	.short	0x010a
        /*121a*/ 	.byte	0x3f
	.zero		1


	//   ....[52]....
        /*121c*/ 	.word	0x0002a400
        /*1220*/ 	.word	0x00000005
        /*1224*/ 	.word	0x000388a0
        /*1228*/ 	.short	0x010a
        /*122a*/ 	.byte	0x3f
	.zero		1


	//   ....[53]....
        /*122c*/ 	.word	0x0002a950
        /*1230*/ 	.word	0x00000005
        /*1234*/ 	.word	0x000388c0
        /*1238*/ 	.short	0x010a
        /*123a*/ 	.byte	0x3f
	.zero		1


	//   ....[54]....
        /*123c*/ 	.word	0x0002aff0
        /*1240*/ 	.word	0x00000006
        /*1244*/ 	.word	0x000388a0
        /*1248*/ 	.short	0x010a
        /*124a*/ 	.byte	0x3f
	.zero		1


	//   ....[55]....
        /*124c*/ 	.word	0x0002b530
        /*1250*/ 	.word	0x00000006
        /*1254*/ 	.word	0x000388c0
        /*1258*/ 	.short	0x010a
        /*125a*/ 	.byte	0x3f
	.zero		1


	//   ....[56]....
        /*125c*/ 	.word	0x0002c560
        /*1260*/ 	.word	0x00000000
        /*1264*/ 	.word	0x00038840
        /*1268*/ 	.short	0x010a
        /*126a*/ 	.byte	0x3f
	.zero		1


	//   ....[57]....
        /*126c*/ 	.word	0x0002d6d0
        /*1270*/ 	.word	0x00000008
        /*1274*/ 	.word	0x00038800
        /*1278*/ 	.short	0x0107
        /*127a*/ 	.byte	0x3f
	.zero		1


	//   ....[58]....
        /*127c*/ 	.word	0x0002d7e0
        /*1280*/ 	.word	0x00000002
        /*1284*/ 	.word	0x00038800
        /*1288*/ 	.short	0x0101
        /*128a*/ 	.byte	0x3f
	.zero		1


	//   ....[59]....
        /*128c*/ 	.word	0x0002d800
        /*1290*/ 	.word	0x00000002
        /*1294*/ 	.word	0x00038820
        /*1298*/ 	.short	0x010a
        /*129a*/ 	.byte	0x3f
	.zero		1


	//   ....[60]....
        /*129c*/ 	.word	0x0002db70
        /*12a0*/ 	.word	0x00000003
        /*12a4*/ 	.word	0x00038840
        /*12a8*/ 	.short	0x010a
        /*12aa*/ 	.byte	0x3f
	.zero		1


	//   ....[61]....
        /*12ac*/ 	.word	0x0002e130
        /*12b0*/ 	.word	0x00000003
        /*12b4*/ 	.word	0x00000060
        /*12b8*/ 	.short	0x010a
        /*12ba*/ 	.byte	0x3f
	.zero		1


	//   ....[62]....
        /*12bc*/ 	.word	0x0002ea30
        /*12c0*/ 	.word	0x00000003
        /*12c4*/ 	.word	0x00038840
        /*12c8*/ 	.short	0x010a
        /*12ca*/ 	.byte	0x3f
	.zero		1


	//   ....[63]....
        /*12cc*/ 	.word	0x0002eff0
        /*12d0*/ 	.word	0x00000002
        /*12d4*/ 	.word	0x00000060
        /*12d8*/ 	.short	0x010a
        /*12da*/ 	.byte	0x3f
	.zero		1


	//   ....[64]....
        /*12dc*/ 	.word	0x0002f820
        /*12e0*/ 	.word	0x00000002
        /*12e4*/ 	.word	0x00038840
        /*12e8*/ 	.short	0x010a
        /*12ea*/ 	.byte	0x3f
	.zero		1


	//   ....[65]....
        /*12ec*/ 	.word	0x0002fde0
        /*12f0*/ 	.word	0x00000002
        /*12f4*/ 	.word	0x00000060
        /*12f8*/ 	.short	0x010a
        /*12fa*/ 	.byte	0x3f
	.zero		1


	//   ....[66]....
        /*12fc*/ 	.word	0x000305a0
        /*1300*/ 	.word	0x00000000
        /*1304*/ 	.word	0x00038860
        /*1308*/ 	.short	0x010a
        /*130a*/ 	.byte	0x3f
	.zero		1


	//   ....[67]....
        /*130c*/ 	.word	0x000318f0
        /*1310*/ 	.word	0x00000000
        /*1314*/ 	.word	0x00038820
        /*1318*/ 	.short	0x010a
        /*131a*/ 	.byte	0x3f
	.zero		1


	//   ....[68]....
        /*131c*/ 	.word	0x00031ac0
        /*1320*/ 	.word	0x00000006
        /*1324*/ 	.word	0x00000000
        /*1328*/ 	.short	0x010a
        /*132a*/ 	.byte	0x3f
	.zero		1


	//   ....[69]....
        /*132c*/ 	.word	0x00031b30
        /*1330*/ 	.word	0x00000007
        /*1334*/ 	.word	0x00000000
        /*1338*/ 	.short	0x010a
        /*133a*/ 	.byte	0x3f
	.zero		1


	//   ....[70]....
        /*133c*/ 	.word	0x00031ba0
        /*1340*/ 	.word	0x00000004
        /*1344*/ 	.word	0x00000000
        /*1348*/ 	.short	0x010a
        /*134a*/ 	.byte	0x3f
	.zero		1


	//   ....[71]....
        /*134c*/ 	.word	0x00031bd0
        /*1350*/ 	.word	0x00000003
        /*1354*/ 	.word	0x00000000
        /*1358*/ 	.short	0x010a
        /*135a*/ 	.byte	0x3f
	.zero		1


	//   ....[72]....
        /*135c*/ 	.word	0x00031c30
        /*1360*/ 	.word	0x00000000
        /*1364*/ 	.word	0x00038890
        /*1368*/ 	.short	0x010a
        /*136a*/ 	.byte	0x3f
	.zero		1


	//   ....[73]....
        /*136c*/ 	.word	0x00031c80
        /*1370*/ 	.word	0x00000000
        /*1374*/ 	.word	0x00038890
        /*1378*/ 	.short	0x010a
        /*137a*/ 	.byte	0x3f
	.zero		1


	//   ....[74]....
        /*137c*/ 	.word	0x00031cd0
        /*1380*/ 	.word	0x00000000
        /*1384*/ 	.word	0x00038890
        /*1388*/ 	.short	0x010a
        /*138a*/ 	.byte	0x3f
	.zero		1


	//   ....[75]....
        /*138c*/ 	.word	0x00031d20
        /*1390*/ 	.word	0x00000000
        /*1394*/ 	.word	0x000388b0
        /*1398*/ 	.short	0x010a
        /*139a*/ 	.byte	0x3f
	.zero		1


	//   ....[76]....
        /*139c*/ 	.word	0x00032480
        /*13a0*/ 	.word	0x00000012
        /*13a4*/ 	.word	0x00038800
        /*13a8*/ 	.short	0x010a
        /*13aa*/ 	.byte	0x3f
	.zero		1


	//   ....[77]....
        /*13ac*/ 	.word	0x00032be0
        /*13b0*/ 	.word	0x00000012
        /*13b4*/ 	.word	0x00038800
        /*13b8*/ 	.short	0x010a
        /*13ba*/ 	.byte	0x3f
	.zero		1


	//   ....[78]....
        /*13bc*/ 	.word	0x00032c30
        /*13c0*/ 	.word	0x00000000
        /*13c4*/ 	.word	0x00038830
        /*13c8*/ 	.short	0x010a
        /*13ca*/ 	.byte	0x3f
	.zero		1


	//   ....[79]....
        /*13cc*/ 	.word	0x00032c80
        /*13d0*/ 	.word	0x0000000b
        /*13d4*/ 	.word	0x00038830
        /*13d8*/ 	.short	0x010a
        /*13da*/ 	.byte	0x3f
	.zero		1


	//   ....[80]....
        /*13dc*/ 	.word	0x00032cd0
        /*13e0*/ 	.word	0x00000009
        /*13e4*/ 	.word	0x00038850
        /*13e8*/ 	.short	0x010a
        /*13ea*/ 	.byte	0x3f
	.zero		1


	//   ....[81]....
        /*13ec*/ 	.word	0x00032d20
        /*13f0*/ 	.word	0x00000003
        /*13f4*/ 	.word	0x00038830
        /*13f8*/ 	.short	0x010a
        /*13fa*/ 	.byte	0x3f
	.zero		1


	//   ....[82]....
        /*13fc*/ 	.word	0x00032d70
        /*1400*/ 	.word	0x00000009
        /*1404*/ 	.word	0x00038850
        /*1408*/ 	.short	0x010a
        /*140a*/ 	.byte	0x3f
	.zero		1


	//   ....[83]....
        /*140c*/ 	.word	0x00032dc0
        /*1410*/ 	.word	0x00000000
        /*1414*/ 	.word	0x00038850
        /*1418*/ 	.short	0x010a
        /*141a*/ 	.byte	0x3f
	.zero		1


	//   ....[84]....
        /*141c*/ 	.word	0x00032f70
        /*1420*/ 	.word	0x00000003
        /*1424*/ 	.word	0x00038820
        /*1428*/ 	.short	0x010a
        /*142a*/ 	.byte	0x3f
	.zero		1


	//   ....[85]....
        /*142c*/ 	.word	0x00032fc0
        /*1430*/ 	.word	0x00000005
        /*1434*/ 	.word	0x000388a0
        /*1438*/ 	.short	0x010a
        /*143a*/ 	.byte	0x3f
	.zero		1


	//   ....[86]....
        /*143c*/ 	.word	0x00033010
        /*1440*/ 	.word	0x00000005
        /*1444*/ 	.word	0x000388c0
        /*1448*/ 	.short	0x010a
        /*144a*/ 	.byte	0x3f
	.zero		1


	//   ....[87]....
        /*144c*/ 	.word	0x00033060
        /*1450*/ 	.word	0x00000006
        /*1454*/ 	.word	0x000388a0
        /*1458*/ 	.short	0x010a
        /*145a*/ 	.byte	0x3f
	.zero		1


	//   ....[88]....
        /*145c*/ 	.word	0x000330b0
        /*1460*/ 	.word	0x00000006
        /*1464*/ 	.word	0x000388c0
        /*1468*/ 	.short	0x010a
        /*146a*/ 	.byte	0x3f
	.zero		1


	//   ....[89]....
        /*146c*/ 	.word	0x00033250
        /*1470*/ 	.word	0x00000000
        /*1474*/ 	.word	0x00038840
        /*1478*/ 	.short	0x010a
        /*147a*/ 	.byte	0x3f
	.zero		1


	//   ....[90]....
        /*147c*/ 	.word	0x00033f10
        /*1480*/ 	.word	0x00000002
        /*1484*/ 	.word	0x00038820
        /*1488*/ 	.short	0x010a
        /*148a*/ 	.byte	0x3f
	.zero		1


	//   ....[91]....
        /*148c*/ 	.word	0x00033f60
        /*1490*/ 	.word	0x00000003
        /*1494*/ 	.word	0x00038840
        /*1498*/ 	.short	0x010a
        /*149a*/ 	.byte	0x3f
	.zero		1


	//   ....[92]....
        /*149c*/ 	.word	0x00033fb0
        /*14a0*/ 	.word	0x00000003
        /*14a4*/ 	.word	0x00000060
        /*14a8*/ 	.short	0x010a
        /*14aa*/ 	.byte	0x3f
	.zero		1


	//   ....[93]....
        /*14ac*/ 	.word	0x00034000
        /*14b0*/ 	.word	0x00000003
        /*14b4*/ 	.word	0x00038840
        /*14b8*/ 	.short	0x010a
        /*14ba*/ 	.byte	0x3f
	.zero		1


	//   ....[94]....
        /*14bc*/ 	.word	0x00034050
        /*14c0*/ 	.word	0x00000002
        /*14c4*/ 	.word	0x00000060
        /*14c8*/ 	.short	0x010a
        /*14ca*/ 	.byte	0x3f
	.zero		1


	//   ....[95]....
        /*14cc*/ 	.word	0x000340a0
        /*14d0*/ 	.word	0x00000002
        /*14d4*/ 	.word	0x00038840
        /*14d8*/ 	.short	0x010a
        /*14da*/ 	.byte	0x3f
	.zero		1


	//   ....[96]....
        /*14dc*/ 	.word	0x000340f0
        /*14e0*/ 	.word	0x00000002
        /*14e4*/ 	.word	0x00000060
        /*14e8*/ 	.short	0x010a
        /*14ea*/ 	.byte	0x3f
	.zero		1


	//   ....[97]....
        /*14ec*/ 	.word	0x00034140
        /*14f0*/ 	.word	0x00000000
        /*14f4*/ 	.word	0x00038860
        /*14f8*/ 	.short	0x010a
        /*14fa*/ 	.byte	0x3f
	.zero		1


	//   ....[98]....
        /*14fc*/ 	.word	0x00034bb0
        /*1500*/ 	.word	0x00000000
        /*1504*/ 	.word	0x00038820
        /*1508*/ 	.short	0x010a
        /*150a*/ 	.byte	0x3f
	.zero		1


	//   ....[99]....
        /*150c*/ 	.word	0x00034d50
        /*1510*/ 	.word	0x00000006
        /*1514*/ 	.word	0x00000000
        /*1518*/ 	.short	0x010a
        /*151a*/ 	.byte	0x3f
	.zero		1


	//   ....[100]....
        /*151c*/ 	.word	0x00034da0
        /*1520*/ 	.word	0x00000007
        /*1524*/ 	.word	0x00000000
        /*1528*/ 	.short	0x010a
        /*152a*/ 	.byte	0x3f
	.zero		1


	//   ....[101]....
        /*152c*/ 	.word	0x00034df0
        /*1530*/ 	.word	0x00000004
        /*1534*/ 	.word	0x00000000
        /*1538*/ 	.short	0x010a
        /*153a*/ 	.byte	0x3f
	.zero		1


	//----- nvinfo : EIATTR_NUM_MBARRIERS
	.align		4
.L_363:
        /*153c*/ 	.byte	0x03, 0x38
        /*153e*/ 	.short	0x0016


	//----- nvinfo : EIATTR_EXIT_INSTR_OFFSETS
	.align		4
        /*1540*/ 	.byte	0x04, 0x1c
        /*1542*/ 	.short	(.L_365 - .L_364)


	//   ....[0]....
.L_364:
        /*1544*/ 	.word	0x00031c20


	//----- nvinfo : EIATTR_MAX_THREADS
	.align		4
.L_365:
        /*1548*/ 	.byte	0x04, 0x05
        /*154a*/ 	.short	(.L_367 - .L_366)
.L_366:
        /*154c*/ 	.word	0x00000180
        /*1550*/ 	.word	0x00000001
        /*1554*/ 	.word	0x00000001


	//----- nvinfo : EIATTR_CRS_STACK_SIZE
	.align		4
.L_367:
        /*1558*/ 	.byte	0x04, 0x1e
        /*155a*/ 	.short	(.L_369 - .L_368)
.L_368:
        /*155c*/ 	.word	0x00000000


	//----- nvinfo : EIATTR_CBANK_PARAM_SIZE
	.align		4
.L_369:
        /*1560*/ 	.byte	0x03, 0x19
        /*1562*/ 	.short	0x0af0


	//----- nvinfo : EIATTR_PARAM_CBANK
	.align		4
        /*1564*/ 	.byte	0x04, 0x0a
        /*1566*/ 	.short	(.L_371 - .L_370)
	.align		4
.L_370:
        /*1568*/ 	.word	index@(.nv.constant0._ZN7cutlass13device_kernelIN5flash11enable_sm90INS1_16FlashAttnFwdSm90INS1_25CollectiveMainloopFwdSm90ILi2EN4cute5tupleIJNS5_1CILi1EEES8_S8_EEENS6_IJNS7_ILi128EEENS7_ILi80EEENS7_ILi256EEEEEELi256ENS_10bfloat16_tEfNS_4arch4Sm90ELb1ELb0ELb1ELb1ELb0ELb1ELb0ELb1ELb1ELb1ELb0ELb0EEENS1_21CollectiveEpilogueFwdINS6_IJSA_SC_SB_EEES9_SE_SG_Li256ELb1ELb1ELb0ELb0EEENS1_36VarlenDynamicPersistentTileSchedulerILi128ELi80ELi256ELi128ELb0ELb1ELb1ELb1ELb1ELb1EEEEEEEEEvNT_6ParamsE)
        /*156c*/ 	.short	0x0210
        /*156e*/ 	.short	0x0af0


	//----- nvinfo : EIATTR_SW_WAR
	.align		4
.L_371:
        /*1570*/ 	.byte	0x04, 0x36
        /*1572*/ 	.short	(.L_373 - .L_372)
.L_372:
        /*1574*/ 	.word	0x00000008
.L_373:


//--------------------- .nv.callgraph             --------------------------
	.section	.nv.callgraph,"",@"SHT_CUDA_CALLGRAPH"
	.align	4
	.sectionentsize	8
	.align		4
        /*0000*/ 	.word	0x00000000
	.align		4
        /*0004*/ 	.word	0xffffffff
	.align		4
        /*0008*/ 	.word	index@(_ZN7cutlass13device_kernelIN5flash11enable_sm90INS1_16FlashAttnFwdSm90INS1_25CollectiveMainloopFwdSm90ILi2EN4cute5tupleIJNS5_1CILi1EEES8_S8_EEENS6_IJNS7_ILi128EEENS7_ILi80EEENS7_ILi256EEEEEELi256ENS_10bfloat16_tEfNS_4arch4Sm90ELb0ELb0ELb1ELb0ELb0ELb0ELb0ELb1ELb1ELb1ELb0ELb0EEENS1_21CollectiveEpilogueFwdINS6_IJSA_SC_SB_EEES9_SE_SG_Li256ELb0ELb1ELb0ELb0EEENS1_29StaticPersistentTileSchedulerILb0EEEEEEEEEvNT_6ParamsE)
	.align		4
        /*000c*/ 	.word	index@(__assertfail)
	.align		4
        /*0010*/ 	.word	index@(_ZN7cutlass13device_kernelIN5flash11enable_sm90INS1_16FlashAttnFwdSm90INS1_25CollectiveMainloopFwdSm90ILi2EN4cute5tupleIJNS5_1CILi2EEENS7_ILi1EEES9_EEENS6_IJNS7_ILi128EEENS7_ILi80EEENS7_ILi256EEEEEELi256ENS_10bfloat16_tEfNS_4arch4Sm90ELb0ELb0ELb1ELb0ELb0ELb0ELb0ELb1ELb1ELb1ELb0ELb0EEENS1_21CollectiveEpilogueFwdINS6_IJSB_SD_SC_EEESA_SF_SH_Li256ELb0ELb1ELb0ELb0EEENS1_29StaticPersistentTileSchedulerILb0EEEEEEEEEvNT_6ParamsE)
	.align		4
        /*0014*/ 	.word	index@(__assertfail)
	.align		4
        /*0018*/ 	.word	index@(_ZN7cutlass13device_kernelIN5flash11enable_sm90INS1_16FlashAttnFwdSm90INS1_25CollectiveMainloopFwdSm90ILi2EN4cute5tupleIJNS5_1CILi1EEES8_S8_EEENS6_IJNS7_ILi128EEENS7_ILi80EEENS7_ILi256EEEEEELi256ENS_10bfloat16_tEfNS_4arch4Sm90ELb0ELb0ELb1ELb1ELb0ELb0ELb0ELb1ELb1ELb1ELb0ELb0EEENS1_21CollectiveEpilogueFwdINS6_IJSA_SC_SB_EEES9_SE_SG_Li256ELb1ELb1ELb0ELb0EEENS1_36VarlenDynamicPersistentTileSchedulerILi128ELi80ELi256ELi128ELb0ELb1ELb1ELb0ELb1ELb1EEEEEEEEEvNT_6ParamsE)
	.align		4
        /*001c*/ 	.word	index@(__assertfail)
	.align		4
        /*0020*/ 	.word	index@(_ZN7cutlass13device_kernelIN5flash11enable_sm90INS1_16FlashAttnFwdSm90INS1_25CollectiveMainloopFwdSm90ILi2EN4cute5tupleIJNS5_1CILi1EEES8_S8_EEENS6_IJNS7_ILi128EEENS7_ILi80EEENS7_ILi256EEEEEELi256ENS_10bfloat16_tEfNS_4arch4Sm90ELb0ELb0ELb1ELb1ELb0ELb1ELb0ELb1ELb1ELb1ELb0ELb0EEENS1_21CollectiveEpilogueFwdINS6_IJSA_SC_SB_EEES9_SE_SG_Li256ELb1ELb1ELb0ELb0EEENS1_36VarlenDynamicPersistentTileSchedulerILi128ELi80ELi256ELi128ELb0ELb1ELb1ELb0ELb1ELb1EEEEEEEEEvNT_6ParamsE)
	.align		4
        /*0024*/ 	.word	index@(__assertfail)
	.align		4
        /*0028*/ 	.word	index@(_ZN7cutlass13device_kernelIN5flash11enable_sm90INS1_16FlashAttnFwdSm90INS1_25CollectiveMainloopFwdSm90ILi2EN4cute5tupleIJNS5_1CILi1EEES8_S8_EEENS6_IJNS7_ILi128EEENS7_ILi64EEENS7_ILi256EEEEEELi256ENS_10bfloat16_tEfNS_4arch4Sm90ELb0ELb1ELb1ELb0ELb0ELb0ELb0ELb1ELb1ELb1ELb0ELb0EEENS1_21CollectiveEpilogueFwdINS6_IJSA_SC_SB_EEES9_SE_SG_Li256ELb0ELb1ELb0ELb0EEENS1_30DynamicPersistentTileSchedulerILi256ELi128ELb0ELb1ELb1EEEEEEEEEvNT_6ParamsE)
	.align		4
        /*002c*/ 	.word	index@(__assertfail)
	.align		4
        /*0030*/ 	.word	index@(_ZN7cutlass13device_kernelIN5flash11enable_sm90INS1_16FlashAttnFwdSm90INS1_25CollectiveMainloopFwdSm90ILi2EN4cute5tupleIJNS5_1CILi1EEES8_S8_EEENS6_IJNS7_ILi128EEENS7_ILi64EEENS7_ILi256EEEEEELi256ENS_10bfloat16_tEfNS_4arch4Sm90ELb0ELb1ELb1ELb1ELb0ELb0ELb0ELb1ELb1ELb1ELb0ELb0EEENS1_21CollectiveEpilogueFwdINS6_IJSA_SC_SB_EEES9_SE_SG_Li256ELb1ELb1ELb0ELb0EEENS1_36VarlenDynamicPersistentTileSchedulerILi128ELi64ELi256ELi128ELb0ELb1ELb1ELb1ELb0ELb1EEEEEEEEEvNT_6ParamsE)
	.align		4
        /*0034*/ 	.word	index@(__assertfail)
	.align		4
        /*0038*/ 	.word	index@(_ZN7cutlass13device_kernelIN5flash11enable_sm90INS1_16FlashAttnFwdSm90INS1_25CollectiveMainloopFwdSm90ILi2EN4cute5tupleIJNS5_1CILi1EEES8_S8_EEENS6_IJNS7_ILi128EEENS7_ILi64EEENS7_ILi256EEEEEELi256ENS_10bfloat16_tEfNS_4arch4Sm90ELb0ELb1ELb1ELb1ELb0ELb1ELb0ELb1ELb1ELb1ELb0ELb0EEENS1_21CollectiveEpilogueFwdINS6_IJSA_SC_SB_EEES9_SE_SG_Li256ELb1ELb1ELb0ELb0EEENS1_36VarlenDynamicPersistentTileSchedulerILi128ELi64ELi256ELi128ELb0ELb1ELb1ELb1ELb0ELb1EEEEEEEEEvNT_6ParamsE)
	.align		4
        /*003c*/ 	.word	index@(__assertfail)
	.align		4
        /*0040*/ 	.word	index@(_ZN7cutlass13device_kernelIN5flash11enable_sm90INS1_16FlashAttnFwdSm90INS1_25CollectiveMainloopFwdSm90ILi2EN4cute5tupleIJNS5_1CILi1EEES8_S8_EEENS6_IJNS7_ILi128EEENS7_ILi80EEENS7_ILi256EEEEEELi256ENS_10bfloat16_tEfNS_4arch4Sm90ELb1ELb0ELb1ELb0ELb0ELb0ELb0ELb1ELb1ELb1ELb0ELb0EEENS1_21CollectiveEpilogueFwdINS6_IJSA_SC_SB_EEES9_SE_SG_Li256ELb0ELb1ELb0ELb0EEENS1_30DynamicPersistentTileSchedulerILi256ELi128ELb0ELb1ELb1EEEEEEEEEvNT_6ParamsE)
	.align		4
        /*0044*/ 	.word	index@(__assertfail)
	.align		4
        /*0048*/ 	.word	index@(_ZN7cutlass13device_kernelIN5flash11enable_sm90INS1_16FlashAttnFwdSm90INS1_25CollectiveMainloopFwdSm90ILi2EN4cute5tupleIJNS5_1CILi1EEES8_S8_EEENS6_IJNS7_ILi128EEENS7_ILi80EEENS7_ILi256EEEEEELi256ENS_10bfloat16_tEfNS_4arch4Sm90ELb1ELb0ELb1ELb1ELb0ELb0ELb0ELb1ELb1ELb1ELb0ELb0EEENS1_21CollectiveEpilogueFwdINS6_IJSA_SC_SB_EEES9_SE_SG_Li256ELb1ELb1ELb0ELb0EEENS1_36VarlenDynamicPersistentTileSchedulerILi128ELi80ELi256ELi128ELb0ELb1ELb1ELb1ELb1ELb1EEEEEEEEEvNT_6ParamsE)
	.align		4
        /*004c*/ 	.word	index@(__assertfail)
	.align		4
        /*0050*/ 	.word	index@(_ZN7cutlass13device_kernelIN5flash11enable_sm90INS1_16FlashAttnFwdSm90INS1_25CollectiveMainloopFwdSm90ILi2EN4cute5tupleIJNS5_1CILi1EEES8_S8_EEENS6_IJNS7_ILi128EEENS7_ILi80EEENS7_ILi256EEEEEELi256ENS_10bfloat16_tEfNS_4arch4Sm90ELb1ELb0ELb1ELb1ELb0ELb1ELb0ELb1ELb1ELb1ELb0ELb0EEENS1_21CollectiveEpilogueFwdINS6_IJSA_SC_SB_EEES9_SE_SG_Li256ELb1ELb1ELb0ELb0EEENS1_36VarlenDynamicPersistentTileSchedulerILi128ELi80ELi256ELi128ELb0ELb1ELb1ELb1ELb1ELb1EEEEEEEEEvNT_6ParamsE)
	.align		4
        /*0054*/ 	.word	index@(__assertfail)
	.align		4
        /*0058*/ 	.word	0x00000000
	.align		4
        /*005c*/ 	.word	0xfffffffe
	.align		4
        /*0060*/ 	.word	0x00000000
	.align		4
        /*0064*/ 	.word	0xfffffffd
	.align		4
        /*0068*/ 	.word	0x00000000
	.align		4
        /*006c*/ 	.word	0xfffffffc


//--------------------- .nv.constant4             --------------------------
	.section	.nv.constant4,"a",@progbits
	.align	8
	.align		8
.nv.constant4:
        /*0000*/ 	.dword	__assertfail
	.align		8
        /*0008*/ 	.dword	__unnamed_1
	.align		8
        /*0010*/ 	.dword	__unnamed_2
	.align		8
        /*0018*/ 	.dword	__unnamed_3
	.align		8
        /*0020*/ 	.dword	__unnamed_4
	.align		8
        /*0028*/ 	.dword	__unnamed_5
	.align		8
        /*0030*/ 	.dword	__unnamed_6
	.align		8
        /*0038*/ 	.dword	__unnamed_7
	.align		8
        /*0040*/ 	.dword	__unnamed_8
	.align		8
        /*0048*/ 	.dword	__unnamed_9
	.align		8
        /*0050*/ 	.dword	_ZN82_INTERNAL_de5d1f9d_46_flash_fwd_hdim256_bf16_softcap_packgqa_sm90_cu_93b96ec2_36564cuda3std3__45__cpo5beginE
	.align		8
        /*0058*/ 	.dword	_ZN82_INTERNAL_de5d1f9d_46_flash_fwd_hdim256_bf16_softcap_packgqa_sm90_cu_93b96ec2_36564cuda3std3__45__cpo3endE
	.align		8
        /*0060*/ 	.dword	_ZN82_INTERNAL_de5d1f9d_46_flash_fwd_hdim256_bf16_softcap_packgqa_sm90_cu_93b96ec2_36564cuda3std3__45__cpo6cbeginE
	.align		8
        /*0068*/ 	.dword	_ZN82_INTERNAL_de5d1f9d_46_flash_fwd_hdim256_bf16_softcap_packgqa_sm90_cu_93b96ec2_36564cuda3std3__45__cpo4cendE
	.align		8
        /*0070*/ 	.dword	_ZN82_INTERNAL_de5d1f9d_46_flash_fwd_hdim256_bf16_softcap_packgqa_sm90_cu_93b96ec2_36564cuda3std3__484_GLOBAL__N__de5d1f9d_46_flash_fwd_hdim256_bf16_softcap_packgqa_sm90_cu_93b96ec2_36566ignoreE
	.align		8
        /*0078*/ 	.dword	_ZN82_INTERNAL_de5d1f9d_46_flash_fwd_hdim256_bf16_softcap_packgqa_sm90_cu_93b96ec2_36564cuda3std3__419piecewise_constructE
	.align		8
        /*0080*/ 	.dword	_ZN82_INTERNAL_de5d1f9d_46_flash_fwd_hdim256_bf16_softcap_packgqa_sm90_cu_93b96ec2_36564cuda3std3__48in_placeE
	.align		8
        /*0088*/ 	.dword	_ZN82_INTERNAL_de5d1f9d_46_flash_fwd_hdim256_bf16_softcap_packgqa_sm90_cu_93b96ec2_36564cuda3std6ranges3__45__cpo4swapE
	.align		8
        /*0090*/ 	.dword	_ZN82_INTERNAL_de5d1f9d_46_flash_fwd_hdim256_bf16_softcap_packgqa_sm90_cu_93b96ec2_36564cuda3std6ranges3__45__cpo9iter_moveE
	.align		8
        /*0098*/ 	.dword	_ZN82_INTERNAL_de5d1f9d_46_flash_fwd_hdim256_bf16_softcap_packgqa_sm90_cu_93b96ec2_36564cute7productE
	.align		8
        /*00a0*/ 	.dword	_ZN82_INTERNAL_de5d1f9d_46_flash_fwd_hdim256_bf16_softcap_packgqa_sm90_cu_93b96ec2_36564cute1_E
	.align		8
        /*00a8*/ 	.dword	$str$23
	.align		8
        /*00b0*/ 	.dword	$str$24


//--------------------- .text._ZN7cutlass13device_kernelIN5flash11enable_sm90INS1_16FlashAttnFwdSm90INS1_25CollectiveMainloopFwdSm90ILi2EN4cute5tupleIJNS5_1CILi1EEES8_S8_EEENS6_IJNS7_ILi128EEENS7_ILi80EEENS7_ILi256EEEEEELi256ENS_10bfloat16_tEfNS_4arch4Sm90ELb0ELb0ELb1ELb0ELb0ELb0ELb0ELb1ELb1ELb1ELb0ELb0EEENS1_21CollectiveEpilogueFwdINS6_IJSA_SC_SB_EEES9_SE_SG_Li256ELb0ELb1ELb0ELb0EEENS1_29StaticPersistentTileSchedulerILb0EEEEEEEEEvNT_6ParamsE --------------------------
	.section	.text._ZN7cutlass13device_kernelIN5flash11enable_sm90INS1_16FlashAttnFwdSm90INS1_25CollectiveMainloopFwdSm90ILi2EN4cute5tupleIJNS5_1CILi1EEES8_S8_EEENS6_IJNS7_ILi128EEENS7_ILi80EEENS7_ILi256EEEEEELi256ENS_10bfloat16_tEfNS_4arch4Sm90ELb0ELb0ELb1ELb0ELb0ELb0ELb0ELb1ELb1ELb1ELb0ELb0EEENS1_21CollectiveEpilogueFwdINS6_IJSA_SC_SB_EEES9_SE_SG_Li256ELb0ELb1ELb0ELb0EEENS1_29StaticPersistentTileSchedulerILb0EEEEEEEEEvNT_6ParamsE,"ax",@progbits
	.align	128
.text._ZN7cutlass13device_kernelIN5flash11enable_sm90INS1_16FlashAttnFwdSm90INS1_25CollectiveMainloopFwdSm90ILi2EN4cute5tupleIJNS5_1CILi1EEES8_S8_EEENS6_IJNS7_ILi128EEENS7_ILi80EEENS7_ILi256EEEEEELi256ENS_10bfloat16_tEfNS_4arch4Sm90ELb0ELb0ELb1ELb0ELb0ELb0ELb0ELb1ELb1ELb1ELb0ELb0EEENS1_21CollectiveEpilogueFwdINS6_IJSA_SC_SB_EEES9_SE_SG_Li256ELb0ELb1ELb0ELb0EEENS1_29StaticPersistentTileSchedulerILb0EEEEEEEEEvNT_6ParamsE:
        .type           _ZN7cutlass13device_kernelIN5flash11enable_sm90INS1_16FlashAttnFwdSm90INS1_25CollectiveMainloopFwdSm90ILi2EN4cute5tupleIJNS5_1CILi1EEES8_S8_EEENS6_IJNS7_ILi128EEENS7_ILi80EEENS7_ILi256EEEEEELi256ENS_10bfloat16_tEfNS_4arch4Sm90ELb0ELb0ELb1ELb0ELb0ELb0ELb0ELb1ELb1ELb1ELb0ELb0EEENS1_21CollectiveEpilogueFwdINS6_IJSA_SC_SB_EEES9_SE_SG_Li256ELb0ELb1ELb0ELb0EEENS1_29StaticPersistentTileSchedulerILb0EEEEEEEEEvNT_6ParamsE,@function
        .size           _ZN7cutlass13device_kernelIN5flash11enable_sm90INS1_16FlashAttnFwdSm90INS1_25CollectiveMainloopFwdSm90ILi2EN4cute5tupleIJNS5_1CILi1EEES8_S8_EEENS6_IJNS7_ILi128EEENS7_ILi80EEENS7_ILi256EEEEEELi256ENS_10bfloat16_tEfNS_4arch4Sm90ELb0ELb0ELb1ELb0ELb0ELb0ELb0ELb1ELb1ELb1ELb0ELb0EEENS1_21CollectiveEpilogueFwdINS6_IJSA_SC_SB_EEES9_SE_SG_Li256ELb0ELb1ELb0ELb0EEENS1_29StaticPersistentTileSchedulerILb0EEEEEEEEEvNT_6ParamsE,(.L_x_3424 - _ZN7cutlass13device_kernelIN5flash11enable_sm90INS1_16FlashAttnFwdSm90INS1_25CollectiveMainloopFwdSm90ILi2EN4cute5tupleIJNS5_1CILi1EEES8_S8_EEENS6_IJNS7_ILi128EEENS7_ILi80EEENS7_ILi256EEEEEELi256ENS_10bfloat16_tEfNS_4arch4Sm90ELb0ELb0ELb1ELb0ELb0ELb0ELb0ELb1ELb1ELb1ELb0ELb0EEENS1_21CollectiveEpilogueFwdINS6_IJSA_SC_SB_EEES9_SE_SG_Li256ELb0ELb1ELb0ELb0EEENS1_29StaticPersistentTileSchedulerILb0EEEEEEEEEvNT_6ParamsE)
        .other          _ZN7cutlass13device_kernelIN5flash11enable_sm90INS1_16FlashAttnFwdSm90INS1_25CollectiveMainloopFwdSm90ILi2EN4cute5tupleIJNS5_1CILi1EEES8_S8_EEENS6_IJNS7_ILi128EEENS7_ILi80EEENS7_ILi256EEEEEELi256ENS_10bfloat16_tEfNS_4arch4Sm90ELb0ELb0ELb1ELb0ELb0ELb0ELb0ELb1ELb1ELb1ELb0ELb0EEENS1_21CollectiveEpilogueFwdINS6_IJSA_SC_SB_EEES9_SE_SG_Li256ELb0ELb1ELb0ELb0EEENS1_29StaticPersistentTileSchedulerILb0EEEEEEEEEvNT_6ParamsE,@"STO_CUDA_ENTRY STV_DEFAULT"
_ZN7cutlass13device_kernelIN5flash11enable_sm90INS1_16FlashAttnFwdSm90INS1_25CollectiveMainloopFwdSm90ILi2EN4cute5tupleIJNS5_1CILi1EEES8_S8_EEENS6_IJNS7_ILi128EEENS7_ILi80EEENS7_ILi256EEEEEELi256ENS_10bfloat16_tEfNS_4arch4Sm90ELb0ELb0ELb1ELb0ELb0ELb0ELb0ELb1ELb1ELb1ELb0ELb0EEENS1_21CollectiveEpilogueFwdINS6_IJSA_SC_SB_EEES9_SE_SG_Li256ELb0ELb1ELb0ELb0EEENS1_29StaticPersistentTileSchedulerILb0EEEEEEEEEvNT_6ParamsE:
[----:B------:R-:W0:Y:S02]  /*0000*/  LDC R1, c[0x0][0x28] ;  /* 0x00000a00ff017b82 */ /* 0x000e240000000800 */
[----:B0-----:R-:W-:Y:S01]  /*0010*/  VIADD R1, R1, 0xffffffc8 ;  /* 0xffffffc801017836 */ /* 0x001fe20000000000 */
[----:B------:R-:W0:Y:S01]  /*0020*/  S2R R0, SR_TID.X ;  /* 0x0000000000007919 */ /* 0x000e220000002100 */
[----:B------:R-:W-:Y:S01]  /*0030*/  ELECT P0, URZ, PT ;  /* 0x00000000003f782f */ /* 0x000fe20003800000 */
[----:B------:R-:W-:Y:S01]  /*0040*/  BSSY B0, `(.L_x_0) ;  /* 0x000000e000007945 */ /* 0x000fe20003800000 */
[----:B0-----:R-:W-:-:S05]  /*0050*/  SHF.R.U32.HI R2, RZ, 0x5, R0 ;  /* 0x00000005ff027819 */ /* 0x001fca0000011600 */
[----:B------:R-:W0:Y:S02]  /*0060*/  SHFL.IDX PT, R3, R2, RZ, 0x1f ;  /* 0x00001fff02037589 */ /* 0x000e2400000e0000 */
[----:B0-----:R-:W-:Y:S02]  /*0070*/  ISETP.EQ.AND P0, PT, R3, RZ, P0 ;  /* 0x000000ff0300720c */ /* 0x001fe40000702270 */
[----:B------:R-:W-:-:S11]  /*0080*/  SHF.R.U32.HI R3, RZ, 0x7, R0 ;  /* 0x00000007ff037819 */ /* 0x000fd60000011600 */
[----:B------:R-:W-:Y:S05]  /*0090*/  @!P0 BRA `(.L_x_1) ;  /* 0x0000000000208947 */ /* 0x000fea0003800000 */
[----:B------:R-:W-:Y:S02]  /*00a0*/  ULDC.64 UR4, c[0x0][0x198] ;  /* 0x0000660000047ab9 */ /* 0x000fe40000000a00 */
[----:B------:R-:W-:Y:S02]  /*00b0*/  UIADD3 UR6, UP0, UR4, 0x370, URZ ;  /* 0x0000037004067890 */ /* 0x000fe4000ff1e03f */
[----:B------:R-:W-:Y:S02]  /*00c0*/  UIADD3 UR4, UP1, UR4, 0x470, URZ ;  /* 0x0000047004047890 */ /* 0x000fe4000ff3e03f */
[----:B------:R-:W-:Y:S02]  /*00d0*/  UIADD3.X UR7, URZ, UR5, URZ, UP0, !UPT ;  /* 0x000000053f077290 */ /* 0x000fe400087fe43f */
[----:B------:R-:W-:-:S07]  /*00e0*/  UIADD3.X UR5, URZ, UR5, URZ, UP1, !UPT ;  /* 0x000000053f057290 */ /* 0x000fce0008ffe43f */
[----:B------:R0:W-:Y:S02]  /*00f0*/  UTMACCTL.PF [UR6] ;  /* 0x00000000060079b9 */ /* 0x0001e40008040000 */
[----:B------:R0:W-:Y:S02]  /*0100*/  UTMACCTL.PF [UR4] ;  /* 0x00000000040079b9 */ /* 0x0001e40008040000 */
[----:B0-----:R-:W-:Y:S01]  /*0110*/  NOP ;  /* 0x0000000000007918 */ /* 0x001fe20000000000 */
.L_x_1:
[----:B------:R-:W-:Y:S05]  /*0120*/  BSYNC B0 ;  /* 0x0000000000007941 */ /* 0x000fea0003800000 */
.L_x_0:
[----:B------:R-:W-:Y:S01]  /*0130*/  VOTEU.ANY UP0, P0 ;  /* 0x00000000003f7886 */ /* 0x000fe20000000100 */
[----:B------:R-:W0:Y:S01]  /*0140*/  SHFL.IDX PT, R3, R3, RZ, 0x1f ;  /* 0x00001fff03037589 */ /* 0x000e2200000e0000 */
[----:B------:R-:W-:Y:S01]  /*0150*/  UMOV UR4, 0x80 ;  /* 0x0000008000047882 */ /* 0x000fe20000000000 */
[----:B------:R-:W-:Y:S01]  /*0160*/  UMOV UR7, 0x100 ;  /* 0x0000010000077882 */ /* 0x000fe20000000000 */
[----:B------:R-:W-:Y:S01]  /*0170*/  VOTEU.ANY UP1, P0 ;  /* 0x00000000003f7886 */ /* 0x000fe20000020100 */
[----:B------:R-:W1:Y:S01]  /*0180*/  @UP0 S2UR UR8, SR_CgaCtaId ;  /* 0x00000000000809c3 */ /* 0x000e620000008800 */
[----:B------:R-:W2:Y:S01]  /*0190*/  SHFL.IDX PT, R4, R2, RZ, 0x1f ;  /* 0x00001fff02047589 */ /* 0x000ea200000e0000 */
[----:B------:R-:W-:Y:S01]  /*01a0*/  @UP0 UMOV UR6, 0x400 ;  /* 0x0000040000060882 */ /* 0x000fe20000000000 */
[----:B------:R-:W-:-:S04]  /*01b0*/  @UP0 UIADD3 UR4, -UR4, 0x100000, URZ ;  /* 0x0010000004040890 */ /* 0x000fc8000fffe13f */
[----:B------:R-:W-:Y:S02]  /*01c0*/  @UP0 USHF.L.U32 UR5, UR4, 0xb, URZ ;  /* 0x0000000b04050899 */ /* 0x000fe4000800063f */
[----:B------:R-:W-:Y:S01]  /*01d0*/  @UP0 USHF.L.U32 UR4, UR4, 0x1, URZ ;  /* 0x0000000104040899 */ /* 0x000fe2000800063f */
[----:B------:R-:W-:Y:S01]  /*01e0*/  VOTEU.ANY UP2, P0 ;  /* 0x00000000003f7886 */ /* 0x000fe20000040100 */
[----:B0-----:R-:W-:Y:S01]  /*01f0*/  R2UR UR9, R3 ;  /* 0x00000000030972ca */ /* 0x001fe200000e0000 */
[----:B-1----:R-:W-:Y:S01]  /*0200*/  @UP0 ULEA UR8, UR8, UR6, 0x18 ;  /* 0x0000000608080291 */ /* 0x002fe2000f8ec03f */
[----:B--2---:R-:W-:Y:S01]  /*0210*/  ISETP.NE.AND P1, PT, R4, RZ, PT ;  /* 0x000000ff0400720c */ /* 0x004fe20003f25270 */
[----:B------:R-:W-:-:S04]  /*0220*/  @UP0 UIADD3 UR6, -UR7, 0x100000, URZ ;  /* 0x0010000007060890 */ /* 0x000fc8000fffe13f */
[----:B------:R-:W-:Y:S02]  /*0230*/  @UP0 USHF.L.U32 UR7, UR6, 0xb, URZ ;  /* 0x0000000b06070899 */ /* 0x000fe4000800063f */
[----:B------:R-:W-:-:S04]  /*0240*/  @UP0 USHF.L.U32 UR6, UR6, 0x1, URZ ;  /* 0x0000000106060899 */ /* 0x000fc8000800063f */
[----:B------:R-:W-:Y:S01]  /*0250*/  UISETP.NE.AND UP0, UPT, UR9, URZ, UPT ;  /* 0x0000003f0900728c */ /* 0x000fe2000bf05270 */
[----:B------:R-:W0:Y:S02]  /*0260*/  FENCE.VIEW.ASYNC.S ;  /* 0x00000000000073c6 */ /* 0x000e240000000000 */
[----:B0-----:R0:W1:Y:S05]  /*0270*/  @UP1 SYNCS.EXCH.64 URZ, [UR8+0x38800], UR4 ;  /* 0x03880004083f15b2 */ /* 0x00106a0008000100 */
[----:B------:R0:W2:Y:S01]  /*0280*/  @UP2 SYNCS.EXCH.64 URZ, [UR8+0x38820], UR6 ;  /* 0x03882006083f25b2 */ /* 0x0000a20008000100 */
[----:B------:R-:W-:Y:S05]  /*0290*/  @P1 BRA `(.L_x_2) ;  /* 0x0000000000481947 */ /* 0x000fea0003800000 */
[----:B0-----:R-:W0:Y:S01]  /*02a0*/  S2UR UR5, SR_CgaCtaId ;  /* 0x00000000000579c3 */ /* 0x001e220000008800 */
[----:B------:R-:W-:Y:S01]  /*02b0*/  UMOV UR4, 0x400 ;  /* 0x0000040000047882 */ /* 0x000fe20000000000 */
[----:B------:R-:W-:Y:S01]  /*02c0*/  UMOV UR6, 0x1 ;  /* 0x0000000100067882 */ /* 0x000fe20000000000 */
[----:B------:R-:W-:Y:S01]  /*02d0*/  UMOV UR7, 0x2 ;  /* 0x0000000200077882 */ /* 0x000fe20000000000 */
[----:B------:R-:W-:Y:S01]  /*02e0*/  ELECT P0, URZ, PT ;  /* 0x00000000003f782f */ /* 0x000fe20003800000 */
[----:B0-----:R-:W-:Y:S02]  /*02f0*/  ULEA UR8, UR5, UR4, 0x18 ;  /* 0x0000000405087291 */ /* 0x001fe4000f8ec03f */
[----:B------:R-:W-:-:S04]  /*0300*/  UIADD3 UR4, -UR6, 0x100000, URZ ;  /* 0x0010000006047890 */ /* 0x000fc8000fffe13f */
[----:B------:R-:W-:Y:S02]  /*0310*/  USHF.L.U32 UR5, UR4, 0xb, URZ ;  /* 0x0000000b04057899 */ /* 0x000fe4000800063f */
[----:B------:R-:W-:Y:S02]  /*0320*/  USHF.L.U32 UR4, UR4, 0x1, URZ ;  /* 0x0000000104047899 */ /* 0x000fe4000800063f */
[----:B------:R-:W-:-:S04]  /*0330*/  UIADD3 UR6, -UR7, 0x100000, URZ ;  /* 0x0010000007067890 */ /* 0x000fc8000fffe13f */
[----:B------:R-:W-:Y:S02]  /*0340*/  USHF.L.U32 UR7, UR6, 0xb, URZ ;  /* 0x0000000b06077899 */ /* 0x000fe4000800063f */
[----:B------:R-:W-:Y:S01]  /*0350*/  USHF.L.U32 UR6, UR6, 0x1, URZ ;  /* 0x0000000106067899 */ /* 0x000fe2000800063f */
[----:B------:R-:W0:Y:S03]  /*0360*/  FENCE.VIEW.ASYNC.S ;  /* 0x00000000000073c6 */ /* 0x000e260000000000 */
[----:B0-----:R3:W4:Y:S08]  /*0370*/  SYNCS.EXCH.64 URZ, [UR8+0x38830], UR4 ;  /* 0x03883004083f75b2 */ /* 0x0017300008000100 */
[----:B------:R3:W0:Y:S01]  /*0380*/  SYNCS.EXCH.64 URZ, [UR8+0x38840], UR6 ;  /* 0x03884006083f75b2 */ /* 0x0006220008000100 */
[----:B------:R3:W0:Y:S01]  /*0390*/  SYNCS.EXCH.64 URZ, [UR8+0x38838], UR4 ;  /* 0x03883804083f75b2 */ /* 0x0006220008000100 */
[----:B------:R3:W0:Y:S02]  /*03a0*/  SYNCS.EXCH.64 URZ, [UR8+0x38848], UR6 ;  /* 0x03884806083f75b2 */ /* 0x0006240008000100 */
[----:B---3--:R-:W-:Y:S01]  /*03b0*/  NOP ;  /* 0x0000000000007918 */ /* 0x008fe20000000000 */
.L_x_2:
[----:B------:R-:W3:Y:S01]  /*03c0*/  SHFL.IDX PT, R3, R2, RZ, 0x1f ;  /* 0x00001fff02037589 */ /* 0x000ee200000e0000 */
[----:B------:R-:W-:Y:S01]  /*03d0*/  NOP ;  /* 0x0000000000007918 */ /* 0x000fe20000000000 */
[----:B---3--:R-:W-:-:S13]  /*03e0*/  ISETP.NE.AND P0, PT, R3, RZ, PT ;  /* 0x000000ff0300720c */ /* 0x008fda0003f05270 */
        /* <DEDUP_REMOVED lines=14> */
[----:B0-----:R3:W0:Y:S08]  /*04d0*/  SYNCS.EXCH.64 URZ, [UR8+0x38850], UR4 ;  /* 0x03885004083f75b2 */ /* 0x0016300008000100 */
[----:B------:R3:W0:Y:S01]  /*04e0*/  SYNCS.EXCH.64 URZ, [UR8+0x38860], UR6 ;  /* 0x03886006083f75b2 */ /* 0x0006220008000100 */
[----:B------:R3:W0:Y:S01]  /*04f0*/  SYNCS.EXCH.64 URZ, [UR8+0x38858], UR4 ;  /* 0x03885804083f75b2 */ /* 0x0006220008000100 */
[----:B------:R3:W0:Y:S02]  /*0500*/  SYNCS.EXCH.64 URZ, [UR8+0x38868], UR6 ;  /* 0x03886806083f75b2 */ /* 0x0006240008000100 */
[----:B---3--:R-:W-:Y:S01]  /*0510*/  NOP ;  /* 0x0000000000007918 */ /* 0x008fe20000000000 */
.L_x_3:
[----:B------:R-:W3:Y:S01]  /*0520*/  SHFL.IDX PT, R3, R2, RZ, 0x1f ;  /* 0x00001fff02037589 */ /* 0x000ee200000e0000 */
[----:B------:R-:W-:Y:S01]  /*0530*/  NOP ;  /* 0x0000000000007918 */ /* 0x000fe20000000000 */
[----:B---3--:R-:W-:-:S13]  /*0540*/  ISETP.NE.AND P0, PT, R3, RZ, PT ;  /* 0x000000ff0300720c */ /* 0x008fda0003f05270 */
[----:B------:R-:W-:Y:S05]  /*0550*/  @P0 BRA `(.L_x_4) ;  /* 0x0000000000380947 */ /* 0x000fea0003800000 */
[----:B0-----:R-:W0:Y:S01]  /*0560*/  S2UR UR5, SR_CgaCtaId ;  /* 0x00000000000579c3 */ /* 0x001e220000008800 */
[----:B------:R-:W-:Y:S01]  /*0570*/  UMOV UR4, 0x400 ;  /* 0x0000040000047882 */ /* 0x000fe20000000000 */
[----:B------:R-:W-:Y:S01]  /*0580*/  UMOV UR7, 0x1 ;  /* 0x0000000100077882 */ /* 0x000fe20000000000 */
[----:B------:R-:W-:Y:S01]  /*0590*/  ELECT P0, URZ, PT ;  /* 0x00000000003f782f */ /* 0x000fe20003800000 */
[----:B0-----:R-:W-:Y:S02]  /*05a0*/  ULEA UR6, UR5, UR4, 0x18 ;  /* 0x0000000405067291 */ /* 0x001fe4000f8ec03f */
[----:B------:R-:W-:-:S04]  /*05b0*/  UIADD3 UR4, -UR7, 0x100000, URZ ;  /* 0x0010000007047890 */ /* 0x000fc8000fffe13f */
[----:B------:R-:W-:Y:S02]  /*05c0*/  USHF.L.U32 UR5, UR4, 0xb, URZ ;  /* 0x0000000b04057899 */ /* 0x000fe4000800063f */
[----:B------:R-:W-:Y:S01]  /*05d0*/  USHF.L.U32 UR4, UR4, 0x1, URZ ;  /* 0x0000000104047899 */ /* 0x000fe2000800063f */
[----:B------:R-:W0:Y:S11]  /*05e0*/  FENCE.VIEW.ASYNC.S ;  /* 0x00000000000073c6 */ /* 0x000e360000000000 */
[----:B0-----:R3:W0:Y:S01]  /*05f0*/  SYNCS.EXCH.64 URZ, [UR6+0x38870], UR4 ;  /* 0x03887004063f75b2 */ /* 0x0016220008000100 */
[----:B------:R3:W0:Y:S01]  /*0600*/  SYNCS.EXCH.64 URZ, [UR6+0x38880], UR4 ;  /* 0x03888004063f75b2 */ /* 0x0006220008000100 */
[----:B------:R3:W0:Y:S01]  /*0610*/  SYNCS.EXCH.64 URZ, [UR6+0x38878], UR4 ;  /* 0x03887804063f75b2 */ /* 0x0006220008000100 */
[----:B------:R3:W0:Y:S02]  /*0620*/  SYNCS.EXCH.64 URZ, [UR6+0x38888], UR4 ;  /* 0x03888804063f75b2 */ /* 0x0006240008000100 */
[----:B---3--:R-:W-:Y:S01]  /*0630*/  NOP ;  /* 0x0000000000007918 */ /* 0x008fe20000000000 */
.L_x_4:
        /* <DEDUP_REMOVED lines=22> */
.L_x_5:
        /* <DEDUP_REMOVED lines=22> */
.L_x_6:
[----:B0-----:R-:W-:Y:S01]  /*0900*/  UMOV UR4, 0x1 ;  /* 0x0000000100047882 */ /* 0x001fe20000000000 */
[----:B------:R-:W-:Y:S01]  /*0910*/  PLOP3.LUT P0, PT, PT, PT, UP0, 0x80, 0x0 ;  /* 0x000000000000781c */ /* 0x000fe20003f0f008 */
[----:B------:R-:W-:Y:S01]  /*0920*/  USEL UR4, UR4, 0x2, !UP0 ;  /* 0x0000000204047887 */ /* 0x000fe2000c000000 */
[----:B------:R-:W-:-:S05]  /*0930*/  NOP ;  /* 0x0000000000007918 */ /* 0x000fca0000000000 */
[----:B------:R-:W-:-:S05]  /*0940*/  IMAD.U32 R3, RZ, RZ, UR4 ;  /* 0x00000004ff037e24 */ /* 0x000fca000f8e00ff */
[----:B------:R0:W-:Y:S01]  /*0950*/  STL [R1+0x34], R3 ;  /* 0x0000340301007387 */ /* 0x0001e20000100800 */
[----:B-12-4-:R-:W-:Y:S06]  /*0960*/  BAR.SYNC.DEFER_BLOCKING 0x0 ;  /* 0x0000000000007b1d */ /* 0x016fec0000010000 */
[----:B------:R-:W-:Y:S05]  /*0970*/  @!P0 BRA `(.L_x_7) ;  /* 0x000000c000a88947 */ /* 0x000fea0003800000 */
.L_x_8:
[----:B------:R-:W-:-:S08]  /*0980*/  NOP ;  /* 0x0000000000007918 */ /* 0x000fd00000000000 */
[----:B------:R-:W1:Y:S02]  /*0990*/  USETMAXREG.TRY_ALLOC.CTAPOOL UP0, 0xf0 ;  /* 0x000000f0000079c8 */ /* 0x000e640008000600 */
[----:B-1----:R-:W-:-:S13]  /*09a0*/  PLOP3.LUT P0, PT, PT, PT, UP0, 0x80, 0x0 ;  /* 0x000000000000781c */ /* 0x002fda0003f0f008 */
[----:B------:R-:W-:Y:S05]  /*09b0*/  @!P0 BRA `(.L_x_8) ;  /* 0xfffffffc00f08947 */ /* 0x000fea000383ffff */
[----:B------:R-:W1:Y:S08]  /*09c0*/  S2UR UR4, SR_CTAID.X ;  /* 0x00000000000479c3 */ /* 0x000e700000002500 */
[----:B------:R-:W-:Y:S08]  /*09d0*/  BAR.ARV 0x8, 0x180 ;  /* 0x0206000000007b1d */ /* 0x000ff00000002000 */
[----:B------:R-:W1:Y:S02]  /*09e0*/  LDC R2, c[0x0][0xc34] ;  /* 0x00030d00ff027b82 */ /* 0x000e640000000800 */
[----:B-1----:R-:W-:-:S13]  /*09f0*/  ISETP.LE.AND P0, PT, R2, UR4, PT ;  /* 0x0000000402007c0c */ /* 0x002fda000bf03270 */
[----:B------:R-:W-:Y:S05]  /*0a00*/  @P0 EXIT ;  /* 0x000000000000094d */ /* 0x000fea0003800000 */
[----:B0-----:R-:W2:Y:S01]  /*0a10*/  LDL R3, [R1+0x34] ;  /* 0x0000340001037983 */ /* 0x001ea20000100800 */
[----:B------:R-:W-:Y:S01]  /*0a20*/  VIADD R0, R0, 0xffffff80 ;  /* 0xffffff8000007836 */ /* 0x000fe20000000000 */
[----:B------:R-:W-:Y:S01]  /*0a30*/  UMOV UR60, URZ ;  /* 0x0000003f003c7c82 */ /* 0x000fe20008000000 */
[----:B------:R-:W-:Y:S01]  /*0a40*/  IMAD.U32 R212, RZ, RZ, UR4 ;  /* 0x00000004ffd47e24 */ /* 0x000fe2000f8e00ff */
[----:B------:R-:W-:Y:S02]  /*0a50*/  UMOV UR4, URZ ;  /* 0x0000003f00047c82 */ /* 0x000fe40008000000 */
[----:B------:R-:W-:Y:S02]  /*0a60*/  IMAD.U32 R214, RZ, RZ, UR4 ;  /* 0x00000004ffd67e24 */ /* 0x000fe4000f8e00ff */
[----:B------:R-:W-:Y:S01]  /*0a70*/  IMAD.U32 R16, RZ, RZ, UR4 ;  /* 0x00000004ff107e24 */ /* 0x000fe2000f8e00ff */
[----:B--2---:R-:W-:Y:S02]  /*0a80*/  R2UR UR5, R3 ;  /* 0x00000000030572ca */ /* 0x004fe400000e0000 */
[----:B------:R-:W-:-:S04]  /*0a90*/  SHF.R.S32.HI R3, RZ, 0x1f, R0 ;  /* 0x0000001fff037819 */ /* 0x000fc80000011400 */
[CC--:B------:R-:W-:Y:S02]  /*0aa0*/  LEA.HI R2, R3.reuse, R0.reuse, RZ, 0x7 ;  /* 0x0000000003027211 */ /* 0x0c0fe400078f38ff */
[CC--:B------:R-:W-:Y:S02]  /*0ab0*/  LEA.HI R6, R3.reuse, R0.reuse, RZ, 0x5 ;  /* 0x0000000003067211 */ /* 0x0c0fe400078f28ff */
[----:B------:R-:W-:Y:S02]  /*0ac0*/  LOP3.LUT R5, R2, 0xffffff80, RZ, 0xc0, !PT ;  /* 0xffffff8002057812 */ /* 0x000fe400078ec0ff */
[CC--:B------:R-:W-:Y:S01]  /*0ad0*/  LEA.HI R4, R3.reuse, R0.reuse, RZ, 0x4 ;  /* 0x0000000003047211 */ /* 0x0c0fe200078f20ff */
[----:B------:R-:W-:Y:S01]  /*0ae0*/  IMAD.SHL.U32 R6, R6, 0x20, RZ ;  /* 0x0000002006067824 */ /* 0x000fe200078e00ff */
[CC--:B------:R-:W-:Y:S01]  /*0af0*/  LEA.HI R7, R3.reuse, R0.reuse, RZ, 0x2 ;  /* 0x0000000003077211 */ /* 0x0c0fe200078f10ff */
[----:B------:R-:W-:Y:S01]  /*0b00*/  IMAD.IADD R218, R0, 0x1, -R5 ;  /* 0x0000000100da7824 */ /* 0x000fe200078e0a05 */
[----:B------:R-:W-:Y:S01]  /*0b10*/  LEA.HI R213, R3, R0, RZ, 0x3 ;  /* 0x0000000003d57211 */ /* 0x000fe200078f18ff */
[----:B------:R-:W-:Y:S01]  /*0b20*/  ULOP3.LUT UR5, UR5, 0x1, URZ, 0xfc, !UPT ;  /* 0x0000000105057892 */ /* 0x000fe2000f8efc3f */
[----:B------:R-:W-:-:S02]  /*0b30*/  LOP3.LUT R13, R7, 0xfffffffc, RZ, 0xc0, !PT ;  /* 0xfffffffc070d7812 */ /* 0x000fc400078ec0ff */
[----:B------:R-:W-:Y:S02]  /*0b40*/  SHF.R.S32.HI R5, RZ, 0x1f, R218 ;  /* 0x0000001fff057819 */ /* 0x000fe400000114da */
[----:B------:R-:W-:Y:S01]  /*0b50*/  SHF.R.S32.HI R219, RZ, 0x7, R2 ;  /* 0x00000007ffdb7819 */ /* 0x000fe20000011402 */
[----:B------:R-:W-:Y:S01]  /*0b60*/  IMAD.IADD R13, R0, 0x1, -R13 ;  /* 0x00000001000d7824 */ /* 0x000fe200078e0a0d */
[----:B------:R-:W-:Y:S01]  /*0b70*/  LEA.HI R3, R5, R218, RZ, 0x2 ;  /* 0x000000da05037211 */ /* 0x000fe200078f10ff */
[----:B------:R-:W-:Y:S01]  /*0b80*/  IMAD.U32 R226, RZ, RZ, UR5 ;  /* 0x00000005ffe27e24 */ /* 0x000fe2000f8e00ff */
[----:B------:R-:W-:Y:S02]  /*0b90*/  LOP3.LUT R7, R4, 0x3fffff0, RZ, 0xc0, !PT ;  /* 0x03fffff004077812 */ /* 0x000fe400078ec0ff */
[--C-:B------:R-:W-:Y:S02]  /*0ba0*/  SHF.R.S32.HI R8, RZ, 0x2, R3.reuse ;  /* 0x00000002ff087819 */ /* 0x100fe40000011403 */
[----:B------:R-:W-:Y:S01]  /*0bb0*/  SHF.R.S32.HI R11, RZ, 0x1f, R3 ;  /* 0x0000001fff0b7819 */ /* 0x000fe20000011403 */
[----:B------:R-:W-:Y:S01]  /*0bc0*/  IMAD.IADD R7, R0, 0x1, -R7 ;  /* 0x0000000100077824 */ /* 0x000fe200078e0a07 */
[----:B------:R-:W-:-:S02]  /*0bd0*/  LOP3.LUT R23, R213, 0xfffffff8, RZ, 0xc0, !PT ;  /* 0xfffffff8d5177812 */ /* 0x000fc400078ec0ff */
[----:B------:R-:W-:Y:S02]  /*0be0*/  LEA.HI R11, R11, R8, RZ, 0x3 ;  /* 0x000000080b0b7211 */ /* 0x000fe400078f18ff */
[----:B------:R-:W-:Y:S01]  /*0bf0*/  LEA.HI R2, R2, R219, RZ, 0x1 ;  /* 0x000000db02027211 */ /* 0x000fe200078f08ff */
[----:B------:R-:W-:Y:S01]  /*0c00*/  IMAD.IADD R23, R0, 0x1, -R23 ;  /* 0x0000000100177824 */ /* 0x000fe200078e0a17 */
[----:B------:R-:W-:Y:S02]  /*0c10*/  LOP3.LUT R11, R11, 0xfffffff8, RZ, 0xc0, !PT ;  /* 0xfffffff80b0b7812 */ /* 0x000fe400078ec0ff */
[----:B------:R-:W-:Y:S01]  /*0c20*/  LEA.HI R5, R5, R218, RZ, 0x5 ;  /* 0x000000da05057211 */ /* 0x000fe200078f28ff */
[----:B------:R-:W-:Y:S01]  /*0c30*/  IMAD.SHL.U32 R17, R23, 0x8, RZ ;  /* 0x0000000817117824 */ /* 0x000fe200078e00ff */
[----:B------:R-:W-:Y:S01]  /*0c40*/  SHF.R.S32.HI R9, RZ, 0x4, R4 ;  /* 0x00000004ff097819 */ /* 0x000fe20000011404 */
[----:B------:R-:W-:Y:S01]  /*0c50*/  IMAD.IADD R8, R8, 0x1, -R11 ;  /* 0x0000000108087824 */ /* 0x000fe200078e0a0b */
[----:B------:R-:W-:Y:S01]  /*0c60*/  LOP3.LUT R2, R2, 0x3fffffe, RZ, 0xc0, !PT ;  /* 0x03fffffe02027812 */ /* 0x000fe200078ec0ff */
[C---:B------:R-:W-:Y:S01]  /*0c70*/  VIADD R22, R17.reuse, 0x40 ;  /* 0x0000004011167836 */ /* 0x040fe20000000000 */
[----:B------:R-:W-:Y:S01]  /*0c80*/  SHF.R.S32.HI R5, RZ, 0x5, R5 ;  /* 0x00000005ff057819 */ /* 0x000fe20000011405 */
[----:B------:R-:W-:Y:S01]  /*0c90*/  VIADD R19, R17, 0x80 ;  /* 0x0000008011137836 */ /* 0x000fe20000000000 */
[----:B------:R-:W-:Y:S01]  /*0ca0*/  LEA.HI R4, R4, R9, RZ, 0x1 ;  /* 0x0000000904047211 */ /* 0x000fe200078f08ff */
[----:B------:R-:W-:Y:S01]  /*0cb0*/  IMAD.IADD R2, R219, 0x1, -R2 ;  /* 0x00000001db027824 */ /* 0x000fe200078e0a02 */
[----:B------:R-:W-:Y:S01]  /*0cc0*/  LEA.HI R0, R13, R13, RZ, 0x1 ;  /* 0x0000000d0d007211 */ /* 0x000fe200078f08ff */
[----:B------:R-:W-:Y:S01]  /*0cd0*/  IMAD R5, R5, 0x10, R8 ;  /* 0x0000001005057824 */ /* 0x000fe200078e0208 */
[----:B------:R-:W-:Y:S01]  /*0ce0*/  LOP3.LUT R6, R6, 0xfffffc00, RZ, 0xc0, !PT ;  /* 0xfffffc0006067812 */ /* 0x000fe200078ec0ff */
[----:B------:R-:W-:Y:S01]  /*0cf0*/  VIADD R18, R17, 0xc0 ;  /* 0x000000c011127836 */ /* 0x000fe20000000000 */
[----:B------:R-:W-:-:S02]  /*0d00*/  LOP3.LUT R4, R4, 0x1ffffffe, RZ, 0xc0, !PT ;  /* 0x1ffffffe04047812 */ /* 0x000fc400078ec0ff */
[----:B------:R-:W-:Y:S01]  /*0d10*/  LOP3.LUT R3, R3, 0x7ffffffc, RZ, 0xc0, !PT ;  /* 0x7ffffffc03037812 */ /* 0x000fe200078ec0ff */
[----:B------:R-:W-:Y:S01]  /*0d20*/  IMAD R7, R7, 0x40, R6 ;  /* 0x0000004007077824 */ /* 0x000fe200078e0206 */
[----:B------:R-:W-:Y:S01]  /*0d30*/  LOP3.LUT R0, R0, 0x1ffffffe, RZ, 0xc0, !PT ;  /* 0x1ffffffe00007812 */ /* 0x000fe200078ec0ff */
[----:B------:R-:W-:Y:S01]  /*0d40*/  IMAD.MOV.U32 R6, RZ, RZ, -0x2 ;  /* 0xfffffffeff067424 */ /* 0x000fe200078e00ff */
[----:B------:R-:W-:Y:S01]  /*0d50*/  IADD3 R4, R9, -R4, RZ ;  /* 0x8000000409047210 */ /* 0x000fe20007ffe0ff */
[----:B------:R-:W-:Y:S01]  /*0d60*/  IMAD.IADD R3, R218, 0x1, -R3 ;  /* 0x00000001da037824 */ /* 0x000fe200078e0a03 */
[----:B------:R-:W-:Y:S01]  /*0d70*/  LEA R220, R2, R5, 0x6 ;  /* 0x0000000502dc7211 */ /* 0x000fe200078e30ff */
[----:B------:R-:W-:Y:S01]  /*0d80*/  IMAD.IADD R221, R13, 0x1, -R0 ;  /* 0x000000010ddd7824 */ /* 0x000fe200078e0a00 */
[----:B------:R-:W-:Y:S01]  /*0d90*/  SHF.R.S32.HI R213, RZ, 0x3, R213 ;  /* 0x00000003ffd57819 */ /* 0x000fe200000114d5 */
[----:B------:R-:W-:Y:S01]  /*0da0*/  IMAD R224, R4, 0x8, R7 ;  /* 0x0000000804e07824 */ /* 0x000fe200078e0207 */
[----:B------:R-:W-:Y:S01]  /*0db0*/  SHF.R.S32.HI R229, RZ, 0x1f, R22 ;  /* 0x0000001fffe57819 */ /* 0x000fe20000011416 */
[----:B------:R-:W-:Y:S01]  /*0dc0*/  IMAD R225, R3, R6, 0x50 ;  /* 0x0000005003e17424 */ /* 0x000fe200078e0206 */
[----:B------:R-:W-:Y:S01]  /*0dd0*/  SHF.R.S32.HI R228, RZ, 0x1f, R19 ;  /* 0x0000001fffe47819 */ /* 0x000fe20000011413 */
[----:B------:R-:W-:Y:S01]  /*0de0*/  IMAD R221, R221, 0x8, R220 ;  /* 0x00000008dddd7824 */ /* 0x000fe200078e02dc */
[----:B------:R-:W-:-:S07]  /*0df0*/  SHF.R.S32.HI R227, RZ, 0x1f, R18 ;  /* 0x0000001fffe37819 */ /* 0x000fce0000011412 */
.L_x_37:
[----:B------:R-:W0:Y:S01]  /*0e00*/  SHFL.IDX PT, R0, R219, RZ, 0x1f ;  /* 0x00001fffdb007589 */ /* 0x000e2200000e0000 */
[----:B-1----:R-:W1:Y:S01]  /*0e10*/  S2UR UR4, SR_CgaCtaId ;  /* 0x00000000000479c3 */ /* 0x002e620000008800 */
[----:B------:R-:W-:Y:S01]  /*0e20*/  ULDC.64 UR6, c[0x0][0x418] ;  /* 0x0001060000067ab9 */ /* 0x000fe20000000a00 */
[----:B------:R-:W-:Y:S01]  /*0e30*/  ULDC UR5, c[0x0][0xc38] ;  /* 0x00030e0000057ab9 */ /* 0x000fe20000000800 */
[----:B------:R-:W-:Y:S01]  /*0e40*/  UISETP.NE.U32.AND UP0, UPT, UR6, URZ, UPT ;  /* 0x0000003f0600728c */ /* 0x000fe2000bf05070 */
[----:B------:R-:W-:Y:S01]  /*0e50*/  R2UR UR13, R212 ;  /* 0x00000000d40d72ca */ /* 0x000fe200000e0000 */
[----:B------:R-:W-:Y:S02]  /*0e60*/  UISETP.NE.AND UP1, UPT, UR5, 0x1, UPT ;  /* 0x000000010500788c */ /* 0x000fe4000bf25270 */
[----:B------:R-:W-:Y:S01]  /*0e70*/  UISETP.NE.AND.EX UP0, UPT, UR7, URZ, UPT, UP0 ;  /* 0x0000003f0700728c */ /* 0x000fe2000bf05300 */
[----:B------:R-:W-:Y:S01]  /*0e80*/  ULDC UR5, c[0x0][0xc44] ;  /* 0x0003110000057ab9 */ /* 0x000fe20000000800 */
[----:B------:R-:W-:Y:S01]  /*0e90*/  UMOV UR36, 0x400 ;  /* 0x0000040000247882 */ /* 0x000fe20000000000 */
[----:B------:R-:W-:Y:S01]  /*0ea0*/  UISETP.NE.AND UP2, UPT, UR5, 0x1, UPT ;  /* 0x000000010500788c */ /* 0x000fe2000bf45270 */
[----:B------:R-:W-:Y:S01]  /*0eb0*/  ULDC UR61, c[0x0][0x424] ;  /* 0x00010900003d7ab9 */ /* 0x000fe20000000800 */
[----:B------:R-:W-:Y:S01]  /*0ec0*/  ULDC UR10, c[0x0][0x2f0] ;  /* 0x0000bc00000a7ab9 */ /* 0x000fe20000000800 */
[----:B------:R-:W-:-:S03]  /*0ed0*/  USEL UR61, UR61, 0x1, UP0 ;  /* 0x000000013d3d7887 */ /* 0x000fc60008000000 */
[----:B------:R-:W-:Y:S01]  /*0ee0*/  @UP1 ULDC UR12, c[0x0][0xc40] ;  /* 0x00031000000c1ab9 */ /* 0x000fe20000000800 */
[----:B------:R-:W-:Y:S01]  /*0ef0*/  UMOV UR14, UR13 ;  /* 0x0000000d000e7c82 */ /* 0x000fe20008000000 */
[----:B------:R-:W-:-:S03]  /*0f00*/  UIMAD UR61, UR61, UR10, URZ ;  /* 0x0000000a3d3d72a4 */ /* 0x000fc6000f8e023f */
[----:B------:R-:W-:Y:S01]  /*0f10*/  @UP2 ULDC.64 UR8, c[0x0][0xc48] ;  /* 0x0003120000082ab9 */ /* 0x000fe20000000a00 */
[----:B0-----:R-:W-:Y:S01]  /*0f20*/  R2UR UR6, R0 ;  /* 0x00000000000672ca */ /* 0x001fe200000e0000 */
[----:B-1----:R-:W-:-:S03]  /*0f30*/  ULEA UR36, UR4, UR36, 0x18 ;  /* 0x0000002404247291 */ /* 0x002fc6000f8ec03f */
[----:B------:R-:W-:Y:S01]  /*0f40*/  @UP1 ULDC UR4, c[0x0][0xc3c] ;  /* 0x00030f0000041ab9 */ /* 0x000fe20000000800 */
[----:B------:R-:W-:Y:S02]  /*0f50*/  UIADD3 UR11, UR36, 0x14400, URZ ;  /* 0x00014400240b7890 */ /* 0x000fe4000fffe03f */
[----:B------:R-:W-:Y:S02]  /*0f60*/  UIMAD.WIDE.U32 UR4, UR13, UR4, URZ ;  /* 0x000000040d0472a5 */ /* 0x000fe4000f8e003f */
[----:B------:R-:W-:Y:S02]  /*0f70*/  ULOP3.LUT UP0, URZ, UR11, 0x9f, URZ, 0xc0, !UPT ;  /* 0x0000009f0b3f7892 */ /* 0x000fe4000f80c03f */
[----:B------:R-:W-:Y:S02]  /*0f80*/  @UP1 USHF.R.U32.HI UR14, URZ, UR12, UR5 ;  /* 0x0000000c3f0e1299 */ /* 0x000fe40008011605 */
[----:B------:R-:W-:Y:S02]  /*0f90*/  ULEA.HI UR7, UR6, UR6, URZ, 0x1 ;  /* 0x0000000606077291 */ /* 0x000fe4000f8f083f */
[----:B------:R-:W-:Y:S01]  /*0fa0*/  UIMAD.WIDE.U32 UR4, UR14, UR8, URZ ;  /* 0x000000080e0472a5 */ /* 0x000fe2000f8e003f */
[----:B------:R-:W-:Y:S01]  /*0fb0*/  PLOP3.LUT P0, PT, PT, PT, UP0, 0x80, 0x0 ;  /* 0x000000000000781c */ /* 0x000fe20003f0f008 */
[----:B------:R-:W-:Y:S01]  /*0fc0*/  ULOP3.LUT UR7, UR7, 0x1e, URZ, 0xc0, !UPT ;  /* 0x0000001e07077892 */ /* 0x000fe2000f8ec03f */
[----:B------:R-:W-:Y:S01]  /*0fd0*/  IMAD.U32 R216, RZ, RZ, UR14 ;  /* 0x0000000effd87e24 */ /* 0x000fe2000f8e00ff */
[----:B------:R-:W-:Y:S01]  /*0fe0*/  UMOV UR10, UR14 ;  /* 0x0000000e000a7c82 */ /* 0x000fe20008000000 */
[----:B------:R-:W-:-:S02]  /*0ff0*/  @UP2 USHF.R.U32.HI UR10, URZ, UR9, UR5 ;  /* 0x000000093f0a2299 */ /* 0x000fc40008011605 */
[----:B------:R-:W-:Y:S02]  /*1000*/  UIADD3 UR7, UR6, -UR7, URZ ;  /* 0x8000000706077290 */ /* 0x000fe4000fffe03f */
[----:B------:R-:W-:Y:S02]  /*1010*/  UIADD3 UR6, UR61, 0x4f, URZ ;  /* 0x0000004f3d067890 */ /* 0x000fe4000fffe03f */
[----:B------:R-:W-:Y:S01]  /*1020*/  ULEA UR8, UR7, UR11, 0xd ;  /* 0x0000000b07087291 */ /* 0x000fe2000f8e683f */
[----:B------:R-:W-:Y:S01]  /*1030*/  IMAD.U32 R215, RZ, RZ, UR10 ;  /* 0x0000000affd77e24 */ /* 0x000fe2000f8e00ff */
[----:B------:R-:W-:Y:S02]  /*1040*/  UIMAD.WIDE UR6, UR6, 0x66666667, URZ ;  /* 0x66666667060678a5 */ /* 0x000fe4000f8e023f */
[----:B------:R-:W-:Y:S02]  /*1050*/  USHF.R.U32.HI UR8, URZ, 0x4, UR8 ;  /* 0x000000043f087899 */ /* 0x000fe40008011608 */
[----:B------:R-:W-:-:S02]  /*1060*/  USHF.R.U32.HI UR4, URZ, 0x1f, UR7 ;  /* 0x0000001f3f047899 */ /* 0x000fc40008011607 */
[----:B------:R-:W-:Y:S02]  /*1070*/  ULOP3.LUT UR37, UR8, 0x3fff, URZ, 0xc0, !UPT ;  /* 0x00003fff08257892 */ /* 0x000fe4000f8ec03f */
[----:B------:R-:W-:-:S03]  /*1080*/  ULEA.HI.SX32 UR5, UR7, UR4, 0x1b ;  /* 0x0000000407057291 */ /* 0x000fc6000f8fda3f */
[----:B------:R-:W-:Y:S02]  /*1090*/  UMOV UR4, UR13 ;  /* 0x0000000d00047c82 */ /* 0x000fe40008000000 */
[----:B------:R-:W-:Y:S01]  /*10a0*/  MOV R217, UR4 ;  /* 0x0000000400d97c02 */ /* 0x000fe20008000f00 */
[----:B------:R-:W-:Y:S01]  /*10b0*/  IMAD.U32 R152, RZ, RZ, UR5 ;  /* 0x00000005ff987e24 */ /* 0x000fe2000f8e00ff */
[----:B---3--:R-:W-:Y:S06]  /*10c0*/  @!P0 BRA `(.L_x_9) ;  /* 0x0000000000408947 */ /* 0x008fec0003800000 */
[----:B------:R-:W-:Y:S01]  /*10d0*/  MOV R0, 0x0 ;  /* 0x0000000000007802 */ /* 0x000fe20000000f00 */
[----:B------:R-:W-:Y:S01]  /*10e0*/  ULDC.64 UR4, c[0x4][0xa8] ;  /* 0x01002a0000047ab9 */ /* 0x000fe20000000a00 */
[----:B------:R-:W-:Y:S01]  /*10f0*/  ULDC.64 UR6, c[0x4][0x28] ;  /* 0x01000a0000067ab9 */ /* 0x000fe20000000a00 */
[----:B------:R-:W-:Y:S01]  /*1100*/  IMAD.U32 R4, RZ, RZ, UR4 ;  /* 0x00000004ff047e24 */ /* 0x000fe2000f8e00ff */
[----:B------:R0:W1:Y:S01]  /*1110*/  LDC.64 R2, c[0x4][R0] ;  /* 0x0100000000027b82 */ /* 0x0000620000000a00 */
[----:B------:R-:W-:Y:S01]  /*1120*/  IMAD.U32 R5, RZ, RZ, UR5 ;  /* 0x00000005ff057e24 */ /* 0x000fe2000f8e00ff */
[----:B------:R-:W-:Y:S01]  /*1130*/  ULDC.64 UR4, c[0x4][0xb0] ;  /* 0x01002c0000047ab9 */ /* 0x000fe20000000a00 */
[----:B------:R-:W-:Y:S01]  /*1140*/  IMAD.U32 R10, RZ, RZ, UR6 ;  /* 0x00000006ff0a7e24 */ /* 0x000fe2000f8e00ff */
[----:B------:R-:W-:Y:S01]  /*1150*/  MOV R13, RZ ;  /* 0x000000ff000d7202 */ /* 0x000fe20000000f00 */
[----:B------:R-:W-:Y:S02]  /*1160*/  IMAD.U32 R6, RZ, RZ, UR4 ;  /* 0x00000004ff067e24 */ /* 0x000fe4000f8e00ff */
[----:B------:R-:W-:-:S02]  /*1170*/  IMAD.U32 R7, RZ, RZ, UR5 ;  /* 0x00000005ff077e24 */ /* 0x000fc4000f8e00ff */
[----:B------:R-:W-:Y:S02]  /*1180*/  IMAD.U32 R11, RZ, RZ, UR7 ;  /* 0x00000007ff0b7e24 */ /* 0x000fe4000f8e00ff */
[----:B------:R-:W-:Y:S02]  /*1190*/  IMAD.MOV.U32 R8, RZ, RZ, 0x70 ;  /* 0x00000070ff087424 */ /* 0x000fe400078e00ff */
[----:B0-----:R-:W-:-:S07]  /*11a0*/  IMAD.MOV.U32 R12, RZ, RZ, 0x1 ;  /* 0x00000001ff0c7424 */ /* 0x001fce00078e00ff */
[----:B------:R-:W-:-:S07]  /*11b0*/  LEPC R20, `(.L_x_9) ;  /* 0x000000001014794e */ /* 0x000fce0000000000 */
[----:B-1----:R-:W-:Y:S05]  /*11c0*/  CALL.ABS.NOINC R2 ;  /* 0x0000000002007343 */ /* 0x002fea0003c00000 */
.L_x_9:
[----:B------:R-:W-:Y:S02]  /*11d0*/  R2UR UR4, R214 ;  /* 0x00000000d60472ca */ /* 0x000fe400000e0000 */
[----:B------:R-:W-:-:S11]  /*11e0*/  R2UR UR5, R226 ;  /* 0x00000000e20572ca */ /* 0x000fd600000e0000 */
[----:B------:R-:W-:Y:S02]  /*11f0*/  ULOP3.LUT UR4, UR4, 0x1, URZ, 0xc0, !UPT ;  /* 0x0000000104047892 */ /* 0x000fe4000f8ec03f */
[----:B------:R-:W-:-:S04]  /*1200*/  IMAD.U32 R2, RZ, RZ, UR5 ;  /* 0x00000005ff027e24 */ /* 0x000fc8000f8e00ff */
[----:B------:R-:W-:Y:S01]  /*1210*/  IMAD.U32 R0, RZ, RZ, UR4 ;  /* 0x00000004ff007e24 */ /* 0x000fe2000f8e00ff */
[----:B------:R-:W-:-:S04]  /*1220*/  ISETP.NE.AND P0, PT, R2, 0x3, PT ;  /* 0x000000030200780c */ /* 0x000fc80003f05270 */
[----:B------:R-:W-:-:S04]  /*1230*/  SHF.L.U32 R0, R0, 0x1f, RZ ;  /* 0x0000001f00007819 */ /* 0x000fc800000006ff */
[----:B------:R-:W0:Y:S02]  /*1240*/  SYNCS.PHASECHK.TRANS64.TRYWAIT P1, [UR36+0x38800], R0 ;  /* 0x03880000ff0075a7 */ /* 0x000e240008020164 */
[----:B0-----:R-:W-:Y:S05]  /*1250*/  @!P1 BRA `(.L_x_10) ;  /* 0x00000108000c9947 */ /* 0x001fea0003800000 */
.L_x_138:
[----:B------:R-:W-:Y:S05]  /*1260*/  @!P0 BRA `(.L_x_11) ;  /* 0x0000000000048947 */ /* 0x000fea0003800000 */
[----:B------:R-:W-:Y:S01]  /*1270*/  BPT.TRAP 0x1 ;  /* 0x000000040000795c */ /* 0x000fe20000300000 */
.L_x_11:
[----:B------:R-:W-:Y:S01]  /*1280*/  R2UR UR4, R16 ;  /* 0x00000000100472ca */ /* 0x000fe200000e0000 */
[----:B0-----:R-:W-:-:S05]  /*1290*/  IMAD.U32 R0, RZ, RZ, UR60 ;  /* 0x0000003cff007e24 */ /* 0x001fca000f8e00ff */
[----:B------:R-:W-:-:S07]  /*12a0*/  LEA R0, R0, UR36, 0x3 ;  /* 0x0000002400007c11 */ /* 0x000fce000f8e18ff */
[----:B------:R-:W-:-:S05]  /*12b0*/  IMAD.U32 R3, RZ, RZ, UR4 ;  /* 0x00000004ff037e24 */ /* 0x000fca000f8e00ff */
[----:B------:R-:W-:-:S04]  /*12c0*/  SHF.L.U32 R3, R3, 0x1f, RZ ;  /* 0x0000001f03037819 */ /* 0x000fc800000006ff */
[----:B------:R0:W1:Y:S01]  /*12d0*/  SYNCS.PHASECHK.TRANS64.TRYWAIT P2, [R0+URZ+0x38830], R3 ;  /* 0x03883003000075a7 */ /* 0x000062000804017f */
[----:B------:R-:W-:Y:S05]  /*12e0*/  @!P0 BRA `(.L_x_12) ;  /* 0x0000000000048947 */ /* 0x000fea0003800000 */
[----:B------:R-:W-:Y:S01]  /*12f0*/  BPT.TRAP 0x1 ;  /* 0x000000040000795c */ /* 0x000fe20000300000 */
.L_x_12:
[----:B------:R-:W2:Y:S01]  /*1300*/  S2R R2, SR_TID.X ;  /* 0x0000000000027919 */ /* 0x000ea20000002100 */
[----:B------:R-:W-:Y:S01]  /*1310*/  IMAD.MOV.U32 R151, RZ, RZ, RZ ;  /* 0x000000ffff977224 */ /* 0x000fe200078e00ff */
[----:B--2---:R-:W-:-:S04]  /*1320*/  LOP3.LUT R2, R2, 0x7f, RZ, 0xc0, !PT ;  /* 0x0000007f02027812 */ /* 0x004fc800078ec0ff */
[----:B------:R-:W-:Y:S01]  /*1330*/  ISETP.NE.AND P1, PT, R2, RZ, PT ;  /* 0x000000ff0200720c */ /* 0x000fe20003f25270 */
[----:B-1----:R-:W-:-:S12]  /*1340*/  @P2 BRA `(.L_x_13) ;  /* 0x0000000000082947 */ /* 0x002fd80003800000 */
[----:B------:R-:W1:Y:S02]  /*1350*/  SYNCS.PHASECHK.TRANS64.TRYWAIT P2, [R0+URZ+0x38830], R3 ;  /* 0x03883003000075a7 */ /* 0x000e64000804017f */
[----:B-1----:R-:W-:Y:S05]  /*1360*/  @!P2 BRA `(.L_x_14) ;  /* 0x0000010400e0a947 */ /* 0x002fea0003800000 */
.L_x_13:
[----:B------:R-:W-:Y:S05]  /*1370*/  WARPSYNC.ALL ;  /* 0x0000000000007948 */ /* 0x000fea0003800000 */
[----:B------:R-:W-:Y:S01]  /*1380*/  UIADD3 UR36, UR36, 0x24400, URZ ;  /* 0x0002440024247890 */ /* 0x000fe2000fffe03f */
[----:B------:R-:W-:Y:S01]  /*1390*/  WARPGROUP.ARRIVE ;  /* 0x00000000000079c5 */ /* 0x000fe20000000000 */
[----:B------:R-:W-:Y:S01]  /*13a0*/  ULOP3.LUT UR5, UR37, 0x10000, URZ, 0xfc, !UPT ;  /* 0x0001000025057892 */ /* 0x000fe2000f8efc3f */
[----:B------:R-:W-:Y:S01]  /*13b0*/  P2R R20, PR, RZ, 0x1 ;  /* 0x00000001ff147803 */ /* 0x000fe20000000000 */
[----:B------:R-:W-:Y:S01]  /*13c0*/  USHF.R.U32.HI UR36, URZ, 0x4, UR36 ;  /* 0x000000043f247899 */ /* 0x000fe20008011624 */
[----:B01----:R-:W-:Y:S01]  /*13d0*/  @!P1 VIADD R0, R0, 0x38840 ;  /* 0x0003884000009836 */ /* 0x003fe20000000000 */
[----:B------:R-:W-:Y:S01]  /*13e0*/  UMOV UR9, 0x40000040 ;  /* 0x4000004000097882 */ /* 0x000fe20000000000 */
[----:B------:R-:W-:Y:S01]  /*13f0*/  UMOV UR11, 0x40000040 ;  /* 0x40000040000b7882 */ /* 0x000fe20000000000 */
[----:B------:R-:W-:Y:S01]  /*1400*/  ULOP3.LUT UR36, UR36, 0x3fff, URZ, 0xc0, !UPT ;  /* 0x00003fff24247892 */ /* 0x000fe2000f8ec03f */
[----:B------:R-:W-:Y:S01]  /*1410*/  IMAD.U32 R13, RZ, RZ, UR9 ;  /* 0x00000009ff0d7e24 */ /* 0x000fe2000f8e00ff */
[----:B------:R-:W-:Y:S01]  /*1420*/  UMOV UR8, UR5 ;  /* 0x0000000500087c82 */ /* 0x000fe20008000000 */
[----:B------:R-:W-:Y:S01]  /*1430*/  UMOV UR21, UR9 ;  /* 0x0000000900157c82 */ /* 0x000fe20008000000 */
[----:B------:R-:W-:Y:S01]  /*1440*/  ULOP3.LUT UR4, UR36, 0x10000, URZ, 0xfc, !UPT ;  /* 0x0001000024047892 */ /* 0x000fe2000f8efc3f */
[----:B------:R-:W-:Y:S01]  /*1450*/  IMAD.U32 R12, RZ, RZ, UR8 ;  /* 0x00000008ff0c7e24 */ /* 0x000fe2000f8e00ff */
[----:B------:R-:W-:Y:S01]  /*1460*/  UMOV UR20, UR8 ;  /* 0x0000000800147c82 */ /* 0x000fe20008000000 */
[----:B------:R-:W-:Y:S01]  /*1470*/  UMOV UR13, UR21 ;  /* 0x00000015000d7c82 */ /* 0x000fe20008000000 */
[----:B------:R-:W-:Y:S01]  /*1480*/  UMOV UR12, UR20 ;  /* 0x00000014000c7c82 */ /* 0x000fe20008000000 */
[----:B------:R-:W-:Y:S01]  /*1490*/  UMOV UR15, 0x40000040 ;  /* 0x40000040000f7882 */ /* 0x000fe20000000000 */
[----:B------:R-:W-:Y:S01]  /*14a0*/  IMAD.U32 R15, RZ, RZ, UR4 ;  /* 0x00000004ff0f7e24 */ /* 0x000fe2000f8e00ff */
[----:B------:R-:W-:Y:S01]  /*14b0*/  UIMAD UR4, UR60, 0xa00, UR4 ;  /* 0x00000a003c0478a4 */ /* 0x000fe2000f8e0204 */
[----:B------:R-:W-:Y:S01]  /*14c0*/  @!P1 PRMT R0, RZ, 0x654, R0 ;  /* 0x00000654ff009816 */ /* 0x000fe20000000000 */
[----:B------:R-:W-:Y:S01]  /*14d0*/  UMOV UR16, UR20 ;  /* 0x0000001400107c82 */ /* 0x000fe20008000000 */
[----:B------:R-:W-:Y:S01]  /*14e0*/  UMOV UR17, UR21 ;  /* 0x0000001500117c82 */ /* 0x000fe20008000000 */
[----:B------:R-:W-:Y:S01]  /*14f0*/  UIADD3 UR14, UR4, 0x100, URZ ;  /* 0x00000100040e7890 */ /* 0x000fe2000fffe03f */
[-C--:B------:R-:W-:Y:S01]  /*1500*/  MOV R150, R151.reuse ;  /* 0x0000009700967202 */ /* 0x080fe20000000f00 */
[----:B------:R-:W-:Y:S01]  /*1510*/  UIADD3 UR18, UR4, 0x180, URZ ;  /* 0x0000018004127890 */ /* 0x000fe2000fffe03f */
[--C-:B------:R-:W-:Y:S01]  /*1520*/  IMAD.MOV.U32 R149, RZ, RZ, R151.reuse ;  /* 0x000000ffff957224 */ /* 0x100fe200078e0097 */
[----:B------:R-:W-:Y:S01]  /*1530*/  UMOV UR10, UR4 ;  /* 0x00000004000a7c82 */ /* 0x000fe20008000000 */
[----:B------:R-:W-:Y:S01]  /*1540*/  UMOV UR19, 0x40000040 ;  /* 0x4000004000137882 */ /* 0x000fe20000000000 */
[----:B------:R-:W-:Y:S01]  /*1550*/  HGMMA.64x16x16.F32.BF16 R56, gdesc[UR8], RZ, !UPT, gsb0 ;  /* 0x00200000083879f0 */ /* 0x000fe2000c0018ff */
[----:B------:R-:W-:Y:S01]  /*1560*/  UIADD3 UR10, UR4, 0x80, URZ ;  /* 0x00000080040a7890 */ /* 0x000fe2000fffe03f */
[--C-:B------:R-:W-:Y:S01]  /*1570*/  IMAD.MOV.U32 R148, RZ, RZ, R151.reuse ;  /* 0x000000ffff947224 */ /* 0x100fe200078e0097 */
[----:B------:R-:W-:Y:S01]  /*1580*/  UMOV UR8, UR20 ;  /* 0x0000001400087c82 */ /* 0x000fe20008000000 */
[----:B------:R-:W-:Y:S01]  /*1590*/  UMOV UR9, UR21 ;  /* 0x0000001500097c82 */ /* 0x000fe20008000000 */
[----:B------:R-:W-:Y:S01]  /*15a0*/  UMOV UR11, 0x40000040 ;  /* 0x40000040000b7882 */ /* 0x000fe20000000000 */
[----:B------:R-:W-:Y:S01]  /*15b0*/  UIADD3 UR6, UR5, 0x2, URZ ;  /* 0x0000000205067890 */ /* 0x000fe2000fffe03f */
[--C-:B------:R-:W-:Y:S01]  /*15c0*/  IMAD.MOV.U32 R147, RZ, RZ, R151.reuse ;  /* 0x000000ffff937224 */ /* 0x100fe200078e0097 */
[----:B------:R-:W-:Y:S01]  /*15d0*/  UIADD3 UR7, UR4, 0x2, URZ ;  /* 0x0000000204077890 */ /* 0x000fe2000fffe03f */
[--C-:B------:R-:W-:Y:S01]  /*15e0*/  IMAD.MOV.U32 R146, RZ, RZ, R151.reuse ;  /* 0x000000ffff927224 */ /* 0x100fe200078e0097 */
[----:B------:R-:W-:Y:S01]  /*15f0*/  UIADD3 UR22, UR4, 0x400, URZ ;  /* 0x0000040004167890 */ /* 0x000fe2000fffe03f */
[--C-:B------:R-:W-:Y:S01]  /*1600*/  IMAD.MOV.U32 R145, RZ, RZ, R151.reuse ;  /* 0x000000ffff917224 */ /* 0x100fe200078e0097 */
[----:B------:R-:W-:Y:S01]  /*1610*/  UMOV UR23, 0x40000040 ;  /* 0x4000004000177882 */ /* 0x000fe20000000000 */
        /* <DEDUP_REMOVED lines=13> */
[-C--:B------:R-:W-:Y:S01]  /*16f0*/  MOV R140, R151.reuse ;  /* 0x00000097008c7202 */ /* 0x080fe20000000f00 */
        /* <DEDUP_REMOVED lines=13> */
[----:B------:R-:W-:Y:S01]  /*17d0*/  UISETP.GE.AND UP0, UPT, UR61, 0x51, UPT ;  /* 0x000000513d00788c */ /* 0x000fe2000bf06270 */
[--C-:B------:R-:W-:Y:S01]  /*17e0*/  IMAD.MOV.U32 R135, RZ, RZ, R151.reuse ;  /* 0x000000ffff877224 */ /* 0x100fe200078e0097 */
[-C--:B------:R-:W-:Y:S01]  /*17f0*/  MOV R130, R151.reuse ;  /* 0x0000009700827202 */ /* 0x080fe20000000f00 */
[--C-:B------:R-:W-:Y:S01]  /*1800*/  IMAD.MOV.U32 R134, RZ, RZ, R151.reuse ;  /* 0x000000ffff867224 */ /* 0x100fe200078e0097 */
[-C--:B------:R-:W-:Y:S01]  /*1810*/  MOV R120, R151.reuse ;  /* 0x0000009700787202 */ /* 0x080fe20000000f00 */
[--C-:B------:R-:W-:Y:S01]  /*1820*/  IMAD.MOV.U32 R133, RZ, RZ, R151.reuse ;  /* 0x000000ffff857224 */ /* 0x100fe200078e0097 */
[-C--:B------:R-:W-:Y:S01]  /*1830*/  MOV R110, R151.reuse ;  /* 0x00000097006e7202 */ /* 0x080fe20000000f00 */
[--C-:B------:R-:W-:Y:S01]  /*1840*/  IMAD.MOV.U32 R132, RZ, RZ, R151.reuse ;  /* 0x000000ffff847224 */ /* 0x100fe200078e0097 */
[-C--:B------:R-:W-:Y:S01]  /*1850*/  MOV R100, R151.reuse ;  /* 0x0000009700647202 */ /* 0x080fe20000000f00 */
[--C-:B------:R-:W-:Y:S01]  /*1860*/  IMAD.MOV.U32 R131, RZ, RZ, R151.reuse ;  /* 0x000000ffff837224 */ /* 0x100fe200078e0097 */
[----:B------:R-:W-:Y:S01]  /*1870*/  MOV R90, R151 ;  /* 0x00000097005a7202 */ /* 0x000fe20000000f00 */
[----:B------:R-:W-:Y:S01]  /*1880*/  IMAD.MOV.U32 R129, RZ, RZ, R151 ;  /* 0x000000ffff817224 */ /* 0x000fe200078e0097 */
[----:B------:R-:W-:-:S02]  /*1890*/  WARPGROUP.DEPBAR.LE gsb0, 0x0 ;  /* 0x00008000000079c5 */ /* 0x000fc40000010000 */
[----:B------:R-:W-:Y:S01]  /*18a0*/  WARPGROUP.ARRIVE ;  /* 0x00000000000079c5 */ /* 0x000fe20000000000 */
[--C-:B------:R-:W-:Y:S01]  /*18b0*/  IMAD.MOV.U32 R128, RZ, RZ, R151.reuse ;  /* 0x000000ffff807224 */ /* 0x100fe200078e0097 */
[-C--:B------:R-:W-:Y:S01]  /*18c0*/  MOV R80, R151.reuse ;  /* 0x0000009700507202 */ /* 0x080fe20000000f00 */
[--C-:B------:R-:W-:Y:S01]  /*18d0*/  IMAD.MOV.U32 R127, RZ, RZ, R151.reuse ;  /* 0x000000ffff7f7224 */ /* 0x100fe200078e0097 */
[----:B------:R-:W-:Y:S01]  /*18e0*/  MOV R70, R151 ;  /* 0x0000009700467202 */ /* 0x000fe20000000f00 */
[--C-:B------:R-:W-:Y:S01]  /*18f0*/  IMAD.MOV.U32 R126, RZ, RZ, R151.reuse ;  /* 0x000000ffff7e7224 */ /* 0x100fe200078e0097 */
[----:B------:R-:W-:Y:S01]  /*1900*/  HGMMA.64x16x16.F32.BF16 R48, gdesc[UR8], RZ, !UPT, gsb0 ;  /* 0x00200000083079f0 */ /* 0x000fe2000c0018ff */
[----:B------:R-:W-:Y:S01]  /*1910*/  UIADD3 UR10, UR4, 0x200, URZ ;  /* 0x00000200040a7890 */ /* 0x000fe2000fffe03f */
[--C-:B------:R-:W-:Y:S01]  /*1920*/  IMAD.MOV.U32 R125, RZ, RZ, R151.reuse ;  /* 0x000000ffff7d7224 */ /* 0x100fe200078e0097 */
[----:B------:R-:W-:Y:S01]  /*1930*/  UMOV UR8, UR20 ;  /* 0x0000001400087c82 */ /* 0x000fe20008000000 */
[----:B------:R-:W-:Y:S01]  /*1940*/  UMOV UR9, UR21 ;  /* 0x0000001500097c82 */ /* 0x000fe20008000000 */
[----:B------:R-:W-:Y:S01]  /*1950*/  UMOV UR11, 0x40000040 ;  /* 0x40000040000b7882 */ /* 0x000fe20000000000 */
[----:B------:R-:W-:-:S02]  /*1960*/  IMAD.MOV.U32 R124, RZ, RZ, R151 ;  /* 0x000000ffff7c7224 */ /* 0x000fc400078e0097 */
[--C-:B------:R-:W-:Y:S02]  /*1970*/  IMAD.MOV.U32 R123, RZ, RZ, R151.reuse ;  /* 0x000000ffff7b7224 */ /* 0x100fe400078e0097 */
[--C-:B------:R-:W-:Y:S02]  /*1980*/  IMAD.MOV.U32 R122, RZ, RZ, R151.reuse ;  /* 0x000000ffff7a7224 */ /* 0x100fe400078e0097 */
[--C-:B------:R-:W-:Y:S02]  /*1990*/  IMAD.MOV.U32 R121, RZ, RZ, R151.reuse ;  /* 0x000000ffff797224 */ /* 0x100fe400078e0097 */
[--C-:B------:R-:W-:Y:S02]  /*19a0*/  IMAD.MOV.U32 R119, RZ, RZ, R151.reuse ;  /* 0x000000ffff777224 */ /* 0x100fe400078e0097 */
[--C-:B------:R-:W-:Y:S02]  /*19b0*/  IMAD.MOV.U32 R118, RZ, RZ, R151.reuse ;  /* 0x000000ffff767224 */ /* 0x100fe400078e0097 */
        /* <DEDUP_REMOVED lines=16> */
[--C-:B------:R-:W-:Y:S01]  /*1ac0*/  IMAD.MOV.U32 R99, RZ, RZ, R151.reuse ;  /* 0x000000ffff637224 */ /* 0x100fe200078e0097 */
[----:B------:R-:W-:Y:S02]  /*1ad0*/  WARPGROUP.DEPBAR.LE gsb0, 0x0 ;  /* 0x00008000000079c5 */ /* 0x000fe40000010000 */
[----:B------:R-:W-:Y:S01]  /*1ae0*/  WARPGROUP.ARRIVE ;  /* 0x00000000000079c5 */ /* 0x000fe20000000000 */
[----:B------:R-:W-:-:S02]  /*1af0*/  IMAD.MOV.U32 R98, RZ, RZ, R151 ;  /* 0x000000ffff627224 */ /* 0x000fc400078e0097 */
[--C-:B------:R-:W-:Y:S02]  /*1b00*/  IMAD.MOV.U32 R97, RZ, RZ, R151.reuse ;  /* 0x000000ffff617224 */ /* 0x100fe400078e0097 */
[--C-:B------:R-:W-:Y:S01]  /*1b10*/  IMAD.MOV.U32 R96, RZ, RZ, R151.reuse ;  /* 0x000000ffff607224 */ /* 0x100fe200078e0097 */
[----:B------:R-:W-:Y:S01]  /*1b20*/  HGMMA.64x16x16.F32.BF16 R40, gdesc[UR12], RZ, !UPT, gsb0 ;  /* 0x002000000c2879f0 */ /* 0x000fe2000c0018ff */
[----:B------:R-:W-:Y:S01]  /*1b30*/  UMOV UR12, UR6 ;  /* 0x00000006000c7c82 */ /* 0x000fe20008000000 */
[----:B------:R-:W-:Y:S01]  /*1b40*/  UMOV UR13, 0x40000040 ;  /* 0x40000040000d7882 */ /* 0x000fe20000000000 */
[----:B------:R-:W-:Y:S01]  /*1b50*/  UMOV UR14, UR7 ;  /* 0x00000007000e7c82 */ /* 0x000fe20008000000 */
[----:B------:R-:W-:Y:S01]  /*1b60*/  UMOV UR15, 0x40000040 ;  /* 0x40000040000f7882 */ /* 0x000fe20000000000 */
[----:B------:R-:W-:Y:S01]  /*1b70*/  UMOV UR20, UR12 ;  /* 0x0000000c00147c82 */ /* 0x000fe20008000000 */
[----:B------:R-:W-:Y:S01]  /*1b80*/  UMOV UR21, UR13 ;  /* 0x0000000d00157c82 */ /* 0x000fe20008000000 */
[----:B------:R-:W-:Y:S01]  /*1b90*/  IMAD.U32 R10, RZ, RZ, UR12 ;  /* 0x0000000cff0a7e24 */ /* 0x000fe2000f8e00ff */
[----:B------:R-:W-:Y:S01]  /*1ba0*/  MOV R11, UR13 ;  /* 0x0000000d000b7c02 */ /* 0x000fe20008000f00 */
[----:B------:R-:W-:Y:S01]  /*1bb0*/  UIADD3 UR6, UR5, 0x4, URZ ;  /* 0x0000000405067890 */ /* 0x000fe2000fffe03f */
[--C-:B------:R-:W-:Y:S01]  /*1bc0*/  IMAD.MOV.U32 R95, RZ, RZ, R151.reuse ;  /* 0x000000ffff5f7224 */ /* 0x100fe200078e0097 */
[----:B------:R-:W-:Y:S01]  /*1bd0*/  UIADD3 UR7, UR4, 0x4, URZ ;  /* 0x0000000404077890 */ /* 0x000fe2000fffe03f */
        /* <DEDUP_REMOVED lines=19> */
[--C-:B------:R-:W-:Y:S01]  /*1d10*/  IMAD.MOV.U32 R73, RZ, RZ, R151.reuse ;  /* 0x000000ffff497224 */ /* 0x100fe200078e0097 */
[----:B------:R-:W-:Y:S02]  /*1d20*/  WARPGROUP.DEPBAR.LE gsb0, 0x0 ;  /* 0x00008000000079c5 */ /* 0x000fe40000010000 */
[----:B------:R-:W-:Y:S01]  /*1d30*/  WARPGROUP.ARRIVE ;  /* 0x00000000000079c5 */ /* 0x000fe20000000000 */
[--C-:B------:R-:W-:Y:S02]  /*1d40*/  IMAD.MOV.U32 R72, RZ, RZ, R151.reuse ;  /* 0x000000ffff487224 */ /* 0x100fe400078e0097 */
[--C-:B------:R-:W-:Y:S02]  /*1d50*/  IMAD.MOV.U32 R71, RZ, RZ, R151.reuse ;  /* 0x000000ffff477224 */ /* 0x100fe400078e0097 */
        /* <DEDUP_REMOVED lines=10> */
[----:B------:R-:W-:Y:S01]  /*1e00*/  IMAD.MOV.U32 R64, RZ, RZ, R151 ;  /* 0x000000ffff407224 */ /* 0x000fe200078e0097 */
[----:B------:R-:W-:Y:S02]  /*1e10*/  WARPGROUP.DEPBAR.LE gsb0, 0x0 ;  /* 0x00008000000079c5 */ /* 0x000fe40000010000 */
[----:B------:R-:W-:-:S06]  /*1e20*/  WARPGROUP.ARRIVE ;  /* 0x00000000000079c5 */ /* 0x000fcc0000000000 */
[----:B------:R-:W-:Y:S01]  /*1e30*/  HGMMA.64x16x16.F32.BF16 R24, gdesc[UR8], RZ, !UPT, gsb0 ;  /* 0x00200000081879f0 */ /* 0x000fe2000c0018ff */
[----:B------:R-:W-:Y:S01]  /*1e40*/  UIADD3 UR10, UR4, 0x82, URZ ;  /* 0x00000082040a7890 */ /* 0x000fe2000fffe03f */
[----:B------:R-:W-:Y:S01]  /*1e50*/  UMOV UR8, UR20 ;  /* 0x0000001400087c82 */ /* 0x000fe20008000000 */
[----:B------:R-:W-:Y:S01]  /*1e60*/  UMOV UR9, UR21 ;  /* 0x0000001500097c82 */ /* 0x000fe20008000000 */
[----:B------:R-:W-:Y:S01]  /*1e70*/  UMOV UR11, 0x40000040 ;  /* 0x40000040000b7882 */ /* 0x000fe20000000000 */
[----:B------:R-:W-:Y:S02]  /*1e80*/  WARPGROUP.DEPBAR.LE gsb0, 0x0 ;  /* 0x00008000000079c5 */ /* 0x000fe40000010000 */
[----:B------:R-:W-:-:S06]  /*1e90*/  WARPGROUP.ARRIVE ;  /* 0x00000000000079c5 */ /* 0x000fcc0000000000 */
[----:B------:R-:W-:Y:S01]  /*1ea0*/  HGMMA.64x16x16.F32.BF16 R56, gdesc[UR12], R56, gsb0 ;  /* 0x002000000c3879f0 */ /* 0x000fe20008001838 */
        /* <DEDUP_REMOVED lines=14> */
[----:B------:R-:W-:Y:S01]  /*1f90*/  UMOV UR12, UR6 ;  /* 0x00000006000c7c82 */ /* 0x000fe20008000000 */
[----:B------:R-:W-:Y:S01]  /*1fa0*/  UMOV UR13, 0x40000040 ;  /* 0x40000040000d7882 */ /* 0x000fe20000000000 */
[----:B------:R-:W-:Y:S01]  /*1fb0*/  UMOV UR14, UR7 ;  /* 0x00000007000e7c82 */ /* 0x000fe20008000000 */
[----:B------:R-:W-:Y:S01]  /*1fc0*/  UMOV UR15, 0x40000040 ;  /* 0x40000040000f7882 */ /* 0x000fe20000000000 */
[----:B------:R-:W-:Y:S01]  /*1fd0*/  UMOV UR20, UR12 ;  /* 0x0000000c00147c82 */ /* 0x000fe20008000000 */
[----:B------:R-:W-:Y:S01]  /*1fe0*/  UMOV UR21, UR13 ;  /* 0x0000000d00157c82 */ /* 0x000fe20008000000 */
[----:B------:R-:W-:Y:S01]  /*1ff0*/  IMAD.U32 R8, RZ, RZ, UR12 ;  /* 0x0000000cff087e24 */ /* 0x000fe2000f8e00ff */
[----:B------:R-:W-:Y:S01]  /*2000*/  UIADD3 UR6, UR5, 0x6, URZ ;  /* 0x0000000605067890 */ /* 0x000fe2000fffe03f */
[----:B------:R-:W-:Y:S01]  /*2010*/  IMAD.U32 R9, RZ, RZ, UR13 ;  /* 0x0000000dff097e24 */ /* 0x000fe2000f8e00ff */
[----:B------:R-:W-:Y:S01]  /*2020*/  UIADD3 UR7, UR4, 0x6, URZ ;  /* 0x0000000604077890 */ /* 0x000fe2000fffe03f */
[----:B------:R-:W-:-:S02]  /*2030*/  WARPGROUP.DEPBAR.LE gsb0, 0x0 ;  /* 0x00008000000079c5 */ /* 0x000fc40000010000 */
        /* <DEDUP_REMOVED lines=46> */
[----:B------:R-:W-:Y:S01]  /*2320*/  UMOV UR16, UR8 ;  /* 0x0000000800107c82 */ /* 0x000fe20008000000 */
[----:B------:R-:W-:Y:S01]  /*2330*/  UMOV UR17, UR9 ;  /* 0x0000000900117c82 */ /* 0x000fe20008000000 */
[----:B------:R-:W-:Y:S02]  /*2340*/  UIADD3 UR6, UR5, 0x400, URZ ;  /* 0x0000040005067890 */ /* 0x000fe4000fffe03f */
[----:B------:R-:W-:Y:S01]  /*2350*/  UIADD3 UR7, UR4, 0x704, URZ ;  /* 0x0000070404077890 */ /* 0x000fe2000fffe03f */
[----:B------:R-:W-:-:S02]  /*2360*/  WARPGROUP.DEPBAR.LE gsb0, 0x0 ;  /* 0x00008000000079c5 */ /* 0x000fc40000010000 */
        /* <DEDUP_REMOVED lines=13> */
[----:B------:R-:W-:Y:S01]  /*2440*/  UMOV UR12, UR6 ;  /* 0x00000006000c7c82 */ /* 0x000fe20008000000 */
[----:B------:R-:W-:Y:S01]  /*2450*/  UMOV UR13, 0x40000040 ;  /* 0x40000040000d7882 */ /* 0x000fe20000000000 */
[----:B------:R-:W-:Y:S01]  /*2460*/  UMOV UR15, 0x40000040 ;  /* 0x40000040000f7882 */ /* 0x000fe20000000000 */
[----:B------:R-:W-:Y:S01]  /*2470*/  UMOV UR20, UR12 ;  /* 0x0000000c00147c82 */ /* 0x000fe20008000000 */
[----:B------:R-:W-:Y:S01]  /*2480*/  UMOV UR21, UR13 ;  /* 0x0000000d00157c82 */ /* 0x000fe20008000000 */
[----:B------:R-:W-:Y:S01]  /*2490*/  UIADD3 UR6, UR5, 0x402, URZ ;  /* 0x0000040205067890 */ /* 0x000fe2000fffe03f */
[----:B------:R-:W-:Y:S02]  /*24a0*/  MOV R2, UR13 ;  /* 0x0000000d00027c02 */ /* 0x000fe40008000f00 */
[----:B------:R-:W-:Y:S01]  /*24b0*/  MOV R3, UR12 ;  /* 0x0000000c00037c02 */ /* 0x000fe20008000f00 */
        /* <DEDUP_REMOVED lines=11> */
[----:B------:R-:W-:Y:S01]  /*2570*/  ULDC UR11, c[0x0][0x988] ;  /* 0x00026200000b7ab9 */ /* 0x000fe20000000800 */
        /* <DEDUP_REMOVED lines=30> */
[----:B------:R-:W-:Y:S02]  /*2760*/  UMOV UR15, 0x40000040 ;  /* 0x40000040000f7882 */ /* 0x000fe40000000000 */
        /* <DEDUP_REMOVED lines=29> */
[----:B------:R-:W-:Y:S03]  /*2940*/  HGMMA.64x16x16.F32.BF16 R24, gdesc[UR16], R24, gsb0 ;  /* 0x00200000101879f0 */ /* 0x000fe60008001818 */
        /* <DEDUP_REMOVED lines=135> */
[----:B------:R-:W-:Y:S01]  /*31c0*/  UIADD3 UR7, UR4, 0x706, URZ ;  /* 0x0000070604077890 */ /* 0x000fe2000fffe03f */
        /* <DEDUP_REMOVED lines=11> */
[----:B------:R-:W-:Y:S01]  /*3280*/  UIADD3 UR6, UR5, 0xc00, URZ ;  /* 0x00000c0005067890 */ /* 0x000fe2000fffe03f */
[----:B------:R-:W-:Y:S01]  /*3290*/  ULDC UR10, c[0x0][0x9d8] ;  /* 0x00027600000a7ab9 */ /* 0x000fe20000000800 */
[----:B------:R-:W-:-:S02]  /*32a0*/  WARPGROUP.DEPBAR.LE gsb0, 0x0 ;  /* 0x00008000000079c5 */ /* 0x000fc40000010000 */
        /* <DEDUP_REMOVED lines=21> */
[----:B------:R-:W-:Y:S01]  /*3400*/  UMOV UR48, UR44 ;  /* 0x0000002c00307c82 */ /* 0x000fe20008000000 */
[----:B------:R-:W-:Y:S01]  /*3410*/  UMOV UR49, UR45 ;  /* 0x0000002d00317c82 */ /* 0x000fe20008000000 */
[----:B------:R-:W-:Y:S01]  /*3420*/  UIADD3 UR6, UR5, 0xc02, URZ ;  /* 0x00000c0205067890 */ /* 0x000fe2000fffe03f */
[----:B------:R-:W-:-:S02]  /*3430*/  WARPGROUP.DEPBAR.LE gsb0, 0x0 ;  /* 0x00008000000079c5 */ /* 0x000fc40000010000 */
[----:B------:R-:W-:-:S06]  /*3440*/  WARPGROUP.ARRIVE ;  /* 0x00000000000079c5 */ /* 0x000fcc0000000000 */
[----:B------:R-:W-:Y:S01]  /*3450*/  HGMMA.64x16x16.F32.BF16 R32, gdesc[UR40], R32, gsb0 ;  /* 0x00200000282079f0 */ /* 0x000fe20008001820 */
[----:B------:R-:W-:Y:S01]  /*3460*/  UMOV UR42, UR7 ;  /* 0x00000007002a7c82 */ /* 0x000fe20008000000 */
[----:B------:R-:W-:Y:S01]  /*3470*/  UMOV UR43, 0x40000040 ;  /* 0x40000040002b7882 */ /* 0x000fe20000000000 */
[----:B------:R-:W-:Y:S01]  /*3480*/  UIADD3 UR7, UR4, 0x980, URZ ;  /* 0x0000098004077890 */ /* 0x000fe2000fffe03f */
        /* <DEDUP_REMOVED lines=52> */
[----:B------:R-:W-:Y:S01]  /*37d0*/  UIADD3 UR6, UR4, 0x804, URZ ;  /* 0x0000080404067890 */ /* 0x000fe2000fffe03f */
[----:B------:R-:W-:Y:S01]  /*37e0*/  UMOV UR12, UR52 ;  /* 0x00000034000c7c82 */ /* 0x000fe20008000000 */
[----:B------:R-:W-:Y:S01]  /*37f0*/  UMOV UR13, UR53 ;  /* 0x00000035000d7c82 */ /* 0x000fe20008000000 */
[----:B------:R-:W-:Y:S01]  /*3800*/  UMOV UR56, UR52 ;  /* 0x0000003400387c82 */ /* 0x000fe20008000000 */
[----:B------:R-:W-:-:S03]  /*3810*/  UMOV UR57, UR53 ;  /* 0x0000003500397c82 */ /* 0x000fc60008000000 */
[----:B------:R-:W-:Y:S01]  /*3820*/  UMOV UR14, UR6 ;  /* 0x00000006000e7c82 */ /* 0x000fe20008000000 */
[----:B------:R-:W-:Y:S01]  /*3830*/  UIADD3 UR6, UR4, 0x984, URZ ;  /* 0x0000098404067890 */ /* 0x000fe2000fffe03f */
        /* <DEDUP_REMOVED lines=17> */
[----:B------:R-:W-:Y:S02]  /*3950*/  R2UR UR12, R3 ;  /* 0x00000000030c72ca */ /* 0x000fe400000e0000 */
[----:B------:R-:W-:Y:S01]  /*3960*/  R2UR UR13, R2 ;  /* 0x00000000020d72ca */ /* 0x000fe200000e0000 */
[----:B------:R-:W-:Y:S01]  /*3970*/  VIADD R2, R225, UR61 ;  /* 0x0000003de1027c36 */ /* 0x000fe20008000000 */
        /* <DEDUP_REMOVED lines=10> */
[----:B------:R-:W-:Y:S01]  /*3a20*/  R2UR UR5, R152 ;  /* 0x00000000980572ca */ /* 0x000fe200000e0000 */
[----:B------:R-:W-:Y:S01]  /*3a30*/  IMAD.U32 R7, RZ, RZ, UR57 ;  /* 0x00000039ff077e24 */ /* 0x000fe2000f8e00ff */
[----:B------:R-:W-:-:S11]  /*3a40*/  UMOV UR7, 0x40000040 ;  /* 0x4000004000077882 */ /* 0x000fd60000000000 */
[----:B------:R-:W-:Y:S01]  /*3a50*/  IMAD.U32 R3, RZ, RZ, UR5 ;  /* 0x00000005ff037e24 */ /* 0x000fe2000f8e00ff */
[----:B------:R-:W-:-:S03]  /*3a60*/  UMOV UR5, UR15 ;  /* 0x0000000f00057c82 */ /* 0x000fc60008000000 */
[----:B------:R-:W-:-:S05]  /*3a70*/  IMAD R2, R3, -0x50, R2 ;  /* 0xffffffb003027824 */ /* 0x000fca00078e0202 */
[C---:B------:R-:W-:Y:S02]  /*3a80*/  ISETP.GT.AND P6, PT, R2.reuse, RZ, PT ;  /* 0x000000ff0200720c */ /* 0x040fe40003fc4270 */
[C---:B------:R-:W-:Y:S02]  /*3a90*/  ISETP.GT.AND P5, PT, R2.reuse, 0x1, PT ;  /* 0x000000010200780c */ /* 0x040fe40003fa4270 */
[C---:B------:R-:W-:Y:S02]  /*3aa0*/  ISETP.GT.AND P4, PT, R2.reuse, 0x8, PT ;  /* 0x000000080200780c */ /* 0x040fe40003f84270 */
[C---:B------:R-:W-:Y:S02]  /*3ab0*/  ISETP.GT.AND P2, PT, R2.reuse, 0x9, PT ;  /* 0x000000090200780c */ /* 0x040fe40003f44270 */
[----:B------:R-:W-:Y:S01]  /*3ac0*/  ISETP.GT.AND P3, PT, R2, 0x10, PT ;  /* 0x000000100200780c */ /* 0x000fe20003f64270 */
        /* <DEDUP_REMOVED lines=17> */
[----:B------:R-:W-:Y:S01]  /*3be0*/  WARPGROUP.ARRIVE ;  /* 0x00000000000079c5 */ /* 0x000fe20000000000 */
[----:B------:R-:W-:Y:S01]  /*3bf0*/  FMUL.FTZ R56, R56, UR10 ;  /* 0x0000000a38387c20 */ /* 0x000fe20008410000 */
[----:B------:R-:W-:Y:S01]  /*3c00*/  FMUL.FTZ R57, R57, UR10 ;  /* 0x0000000a39397c20 */ /* 0x000fe20008410000 */
[----:B------:R-:W-:Y:S01]  /*3c10*/  FMUL.FTZ R60, R60, UR10 ;  /* 0x0000000a3c3c7c20 */ /* 0x000fe20008410000 */
[----:B------:R-:W-:Y:S01]  /*3c20*/  FMUL.FTZ R61, R61, UR10 ;  /* 0x0000000a3d3d7c20 */ /* 0x000fe20008410000 */
[----:B------:R-:W-:Y:S01]  /*3c30*/  FMUL.FTZ R58, R58, UR10 ;  /* 0x0000000a3a3a7c20 */ /* 0x000fe20008410000 */
[----:B------:R-:W-:Y:S01]  /*3c40*/  HGMMA.64x16x16.F32.BF16 R48, gdesc[UR56], R48, gsb0 ;  /* 0x00200000383079f0 */ /* 0x000fe20008001830 */
[----:B------:R-:W-:Y:S01]  /*3c50*/  UIADD3 UR58, UR4, 0x886, URZ ;  /* 0x00000886043a7890 */ /* 0x000fe2000fffe03f */
[----:B------:R-:W0:Y:S01]  /*3c60*/  MUFU.TANH R56, R56 ;  /* 0x0000003800387308 */ /* 0x000e220000002400 */
[----:B------:R-:W-:Y:S01]  /*3c70*/  UMOV UR56, UR14 ;  /* 0x0000000e00387c82 */ /* 0x000fe20008000000 */
[----:B------:R-:W-:Y:S01]  /*3c80*/  UMOV UR57, UR15 ;  /* 0x0000000f00397c82 */ /* 0x000fe20008000000 */
[----:B------:R-:W-:Y:S01]  /*3c90*/  UMOV UR59, 0x40000040 ;  /* 0x40000040003b7882 */ /* 0x000fe20000000000 */
[----:B------:R-:W-:Y:S01]  /*3ca0*/  FMUL.FTZ R59, R59, UR10 ;  /* 0x0000000a3b3b7c20 */ /* 0x000fe20008410000 */
[----:B------:R-:W-:Y:S01]  /*3cb0*/  FMUL.FTZ R62, R62, UR10 ;  /* 0x0000000a3e3e7c20 */ /* 0x000fe20008410000 */
[----:B------:R-:W-:-:S02]  /*3cc0*/  FMUL.FTZ R63, R63, UR10 ;  /* 0x0000000a3f3f7c20 */ /* 0x000fc40008410000 */
[----:B------:R-:W1:Y:S08]  /*3cd0*/  MUFU.TANH R57, R57 ;  /* 0x0000003900397308 */ /* 0x000e700000002400 */
[----:B------:R-:W2:Y:S01]  /*3ce0*/  MUFU.TANH R60, R60 ;  /* 0x0000003c003c7308 */ /* 0x000ea20000002400 */
[----:B0-----:R-:W-:-:S07]  /*3cf0*/  FSEL R56, R56, -INF , P6 ;  /* 0xff80000038387808 */ /* 0x001fce0003000000 */
[----:B------:R-:W0:Y:S01]  /*3d00*/  MUFU.TANH R61, R61 ;  /* 0x0000003d003d7308 */ /* 0x000e220000002400 */
[----:B-1----:R-:W-:-:S04]  /*3d10*/  FSEL R57, R57, -INF , P5 ;  /* 0xff80000039397808 */ /* 0x002fc80002800000 */
[----:B------:R-:W-:-:S03]  /*3d20*/  FMNMX.FTZ R3, R56, R57, !PT ;  /* 0x0000003938037209 */ /* 0x000fc60007810000 */
[----:B------:R-:W1:Y:S01]  /*3d30*/  MUFU.TANH R58, R58 ;  /* 0x0000003a003a7308 */ /* 0x000e620000002400 */
[----:B--2---:R-:W-:-:S04]  /*3d40*/  FSEL R60, R60, -INF , P4 ;  /* 0xff8000003c3c7808 */ /* 0x004fc80002000000 */
[----:B------:R-:W-:-:S03]  /*3d50*/  FMNMX.FTZ R4, R60, R3, !PT ;  /* 0x000000033c047209 */ /* 0x000fc60007810000 */
[----:B------:R-:W2:Y:S01]  /*3d60*/  MUFU.TANH R59, R59 ;  /* 0x0000003b003b7308 */ /* 0x000ea20000002400 */
[----:B0-----:R-:W-:-:S04]  /*3d70*/  FSEL R61, R61, -INF , P2 ;  /* 0xff8000003d3d7808 */ /* 0x001fc80001000000 */
[----:B------:R-:W-:-:S03]  /*3d80*/  FMNMX.FTZ R3, R61, R4, !PT ;  /* 0x000000043d037209 */ /* 0x000fc60007810000 */
[----:B------:R-:W0:Y:S01]  /*3d90*/  MUFU.TANH R62, R62 ;  /* 0x0000003e003e7308 */ /* 0x000e220000002400 */
[----:B-1----:R-:W-:Y:S01]  /*3da0*/  FSEL R58, R58, -INF , P6 ;  /* 0xff8000003a3a7808 */ /* 0x002fe20003000000 */
        /* <DEDUP_REMOVED lines=9> */
[----:B------:R-:W1:Y:S01]  /*3e40*/  MUFU.TANH R48, R48 ;  /* 0x0000003000307308 */ /* 0x000e620000002400 */
[----:B------:R-:W-:Y:S01]  /*3e50*/  UMOV UR56, UR14 ;  /* 0x0000000e00387c82 */ /* 0x000fe20008000000 */
[----:B------:R-:W-:Y:S01]  /*3e60*/  UMOV UR57, UR15 ;  /* 0x0000000f00397c82 */ /* 0x000fe20008000000 */
[----:B------:R-:W-:Y:S01]  /*3e70*/  UMOV UR59, 0x40000040 ;  /* 0x40000040003b7882 */ /* 0x000fe20000000000 */
[----:B------:R-:W-:Y:S01]  /*3e80*/  UMOV UR4, UR14 ;  /* 0x0000000e00047c82 */ /* 0x000fe20008000000 */
[----:B------:R-:W-:Y:S01]  /*3e90*/  FMUL.FTZ R51, R51, UR10 ;  /* 0x0000000a33337c20 */ /* 0x000fe20008410000 */
[----:B------:R-:W-:Y:S01]  /*3ea0*/  FMUL.FTZ R54, R54, UR10 ;  /* 0x0000000a36367c20 */ /* 0x000fe20008410000 */
[C---:B------:R-:W-:Y:S01]  /*3eb0*/  ISETP.GT.AND P6, PT, R2.reuse, 0x11, PT ;  /* 0x000000110200780c */ /* 0x040fe20003fc4270 */
[----:B------:R-:W3:Y:S01]  /*3ec0*/  MUFU.TANH R49, R49 ;  /* 0x0000003100317308 */ /* 0x000ee20000002400 */
[----:B--2---:R-:W-:Y:S01]  /*3ed0*/  FSEL R59, R59, -INF , P5 ;  /* 0xff8000003b3b7808 */ /* 0x004fe20002800000 */
[----:B------:R-:W-:Y:S01]  /*3ee0*/  FMUL.FTZ R55, R55, UR10 ;  /* 0x0000000a37377c20 */ /* 0x000fe20008410000 */
[----:B------:R-:W-:-:S02]  /*3ef0*/  ISETP.GT.AND P5, PT, R2, 0x18, PT ;  /* 0x000000180200780c */ /* 0x000fc40003fa4270 */
[----:B0-----:R-:W-:Y:S02]  /*3f00*/  FSEL R62, R62, -INF , P4 ;  /* 0xff8000003e3e7808 */ /* 0x001fe40002000000 */
[----:B------:R-:W-:Y:S01]  /*3f10*/  ISETP.GT.AND P4, PT, R2, 0x19, PT ;  /* 0x000000190200780c */ /* 0x000fe20003f84270 */
[----:B------:R-:W0:Y:S01]  /*3f20*/  MUFU.TANH R52, R52 ;  /* 0x0000003400347308 */ /* 0x000e220000002400 */
[----:B-1----:R-:W-:-:S04]  /*3f30*/  FSEL R48, R48, -INF , P3 ;  /* 0xff80000030307808 */ /* 0x002fc80001800000 */
[----:B------:R-:W-:-:S03]  /*3f40*/  FMNMX.FTZ R4, R48, R3, !PT ;  /* 0x0000000330047209 */ /* 0x000fc60007810000 */
[----:B------:R-:W1:Y:S01]  /*3f50*/  MUFU.TANH R63, R63 ;  /* 0x0000003f003f7308 */ /* 0x000e620000002400 */
[----:B---3--:R-:W-:-:S04]  /*3f60*/  FSEL R49, R49, -INF , P6 ;  /* 0xff80000031317808 */ /* 0x008fc80003000000 */
[----:B------:R-:W-:-:S03]  /*3f70*/  FMNMX.FTZ R3, R49, R4, !PT ;  /* 0x0000000431037209 */ /* 0x000fc60007810000 */
[----:B------:R-:W2:Y:S01]  /*3f80*/  MUFU.TANH R53, R53 ;  /* 0x0000003500357308 */ /* 0x000ea20000002400 */
[----:B0-----:R-:W-:-:S04]  /*3f90*/  FSEL R52, R52, -INF , P5 ;  /* 0xff80000034347808 */ /* 0x001fc80002800000 */
[----:B------:R-:W-:-:S03]  /*3fa0*/  FMNMX.FTZ R4, R52, R3, !PT ;  /* 0x0000000334047209 */ /* 0x000fc60007810000 */
[----:B------:R-:W0:Y:S01]  /*3fb0*/  MUFU.TANH R50, R50 ;  /* 0x0000003200327308 */ /* 0x000e220000002400 */
[----:B-1----:R-:W-:Y:S02]  /*3fc0*/  FSEL R63, R63, -INF , P2 ;  /* 0xff8000003f3f7808 */ /* 0x002fe40001000000 */
[----:B------:R-:W-:-:S05]  /*3fd0*/  ISETP.GT.AND P2, PT, R2, 0x20, PT ;  /* 0x000000200200780c */ /* 0x000fca0003f44270 */
[----:B------:R-:W1:Y:S01]  /*3fe0*/  MUFU.TANH R51, R51 ;  /* 0x0000003300337308 */ /* 0x000e620000002400 */
[----:B--2---:R-:W-:Y:S01]  /*3ff0*/  FSEL R53, R53, -INF , P4 ;  /* 0xff80000035357808 */ /* 0x004fe20002000000 */
[----:B------:R-:W-:Y:S02]  /*4000*/  WARPGROUP.DEPBAR.LE gsb0, 0x0 ;  /* 0x00008000000079c5 */ /* 0x000fe40000010000 */
[----:B------:R-:W-:Y:S01]  /*4010*/  WARPGROUP.ARRIVE ;  /* 0x00000000000079c5 */ /* 0x000fe20000000000 */
[----:B------:R-:W-:Y:S01]  /*4020*/  FMUL.FTZ R40, R40, UR10 ;  /* 0x0000000a28287c20 */ /* 0x000fe20008410000 */
[----:B------:R-:W-:Y:S01]  /*4030*/  FMUL.FTZ R41, R41, UR10 ;  /* 0x0000000a29297c20 */ /* 0x000fe20008410000 */
[----:B------:R-:W-:Y:S01]  /*4040*/  FMUL.FTZ R44, R44, UR10 ;  /* 0x0000000a2c2c7c20 */ /* 0x000fe20008410000 */
[----:B------:R-:W-:Y:S01]  /*4050*/  FMUL.FTZ R45, R45, UR10 ;  /* 0x0000000a2d2d7c20 */ /* 0x000fe20008410000 */
[----:B------:R-:W2:Y:S01]  /*4060*/  MUFU.TANH R54, R54 ;  /* 0x0000003600367308 */ /* 0x000ea20000002400 */
[----:B------:R-:W-:Y:S01]  /*4070*/  HGMMA.64x16x16.F32.BF16 R32, gdesc[UR56], R32, gsb0 ;  /* 0x00200000382079f0 */ /* 0x000fe20008001820 */
[----:B------:R-:W-:Y:S01]  /*4080*/  FMUL.FTZ R43, R43, UR10 ;  /* 0x0000000a2b2b7c20 */ /* 0x000fe20008410000 */
[----:B------:R-:W-:Y:S01]  /*4090*/  FMUL.FTZ R42, R42, UR10 ;  /* 0x0000000a2a2a7c20 */ /* 0x000fe20008410000 */
[----:B0-----:R-:W-:Y:S01]  /*40a0*/  FSEL R50, R50, -INF , P3 ;  /* 0xff80000032327808 */ /* 0x001fe20001800000 */
[----:B------:R-:W-:Y:S01]  /*40b0*/  FMUL.FTZ R46, R46, UR10 ;  /* 0x0000000a2e2e7c20 */ /* 0x000fe20008410000 */
[----:B------:R-:W-:Y:S01]  /*40c0*/  ISETP.GT.AND P3, PT, R2, 0x21, PT ;  /* 0x000000210200780c */ /* 0x000fe20003f64270 */
[----:B------:R-:W-:Y:S01]  /*40d0*/  FMUL.FTZ R47, R47, UR10 ;  /* 0x0000000a2f2f7c20 */ /* 0x000fe20008410000 */
[----:B------:R-:W0:Y:S01]  /*40e0*/  MUFU.TANH R40, R40 ;  /* 0x0000002800287308 */ /* 0x000e220000002400 */
[----:B------:R-:W-:-:S02]  /*40f0*/  FMNMX.FTZ R3, R53, R4, !PT ;  /* 0x0000000435037209 */ /* 0x000fc40007810000 */
[----:B-1----:R-:W-:Y:S02]  /*4100*/  FSEL R51, R51, -INF , P6 ;  /* 0xff80000033337808 */ /* 0x002fe40003000000 */
[----:B------:R-:W-:-:S03]  /*4110*/  ISETP.GT.AND P6, PT, R2, 0x28, PT ;  /* 0x000000280200780c */ /* 0x000fc60003fc4270 */
[----:B------:R-:W1:Y:S01]  /*4120*/  MUFU.TANH R41, R41 ;  /* 0x0000002900297308 */ /* 0x000e620000002400 */
[----:B--2---:R-:W-:Y:S02]  /*4130*/  FSEL R54, R54, -INF , P5 ;  /* 0xff80000036367808 */ /* 0x004fe40002800000 */
[----:B------:R-:W-:-:S05]  /*4140*/  ISETP.GT.AND P5, PT, R2, 0x29, PT ;  /* 0x000000290200780c */ /* 0x000fca0003fa4270 */
[----:B------:R-:W2:Y:S01]  /*4150*/  MUFU.TANH R44, R44 ;  /* 0x0000002c002c7308 */ /* 0x000ea20000002400 */
[----:B0-----:R-:W-:-:S04]  /*4160*/  FSEL R40, R40, -INF , P2 ;  /* 0xff80000028287808 */ /* 0x001fc80001000000 */
[----:B------:R-:W-:-:S03]  /*4170*/  FMNMX.FTZ R4, R40, R3, !PT ;  /* 0x0000000328047209 */ /* 0x000fc60007810000 */
[----:B------:R-:W0:Y:S01]  /*4180*/  MUFU.TANH R55, R55 ;  /* 0x0000003700377308 */ /* 0x000e220000002400 */
[----:B-1----:R-:W-:-:S04]  /*4190*/  FSEL R41, R41, -INF , P3 ;  /* 0xff80000029297808 */ /* 0x002fc80001800000 */
[----:B------:R-:W-:-:S03]  /*41a0*/  FMNMX.FTZ R3, R41, R4, !PT ;  /* 0x0000000429037209 */ /* 0x000fc60007810000 */
[----:B------:R-:W1:Y:S01]  /*41b0*/  MUFU.TANH R45, R45 ;  /* 0x0000002d002d7308 */ /* 0x000e620000002400 */
[----:B--2---:R-:W-:-:S04]  /*41c0*/  FSEL R44, R44, -INF , P6 ;  /* 0xff8000002c2c7808 */ /* 0x004fc80003000000 */
[----:B------:R-:W-:-:S03]  /*41d0*/  FMNMX.FTZ R4, R44, R3, !PT ;  /* 0x000000032c047209 */ /* 0x000fc60007810000 */
[----:B------:R-:W2:Y:S01]  /*41e0*/  MUFU.TANH R43, R43 ;  /* 0x0000002b002b7308 */ /* 0x000ea20000002400 */
[----:B0-----:R-:W-:Y:S02]  /*41f0*/  FSEL R55, R55, -INF , P4 ;  /* 0xff80000037377808 */ /* 0x001fe40002000000 */
[----:B------:R-:W-:Y:S01]  /*4200*/  ISETP.GT.AND P4, PT, R2, 0x30, PT ;  /* 0x000000300200780c */ /* 0x000fe20003f84270 */
[----:B------:R-:W-:Y:S02]  /*4210*/  WARPGROUP.DEPBAR.LE gsb0, 0x0 ;  /* 0x00008000000079c5 */ /* 0x000fe40000010000 */
[----:B------:R-:W-:Y:S01]  /*4220*/  WARPGROUP.ARRIVE ;  /* 0x00000000000079c5 */ /* 0x000fe20000000000 */
[----:B------:R-:W-:Y:S01]  /*4230*/  FMUL.FTZ R32, R32, UR10 ;  /* 0x0000000a20207c20 */ /* 0x000fe20008410000 */
[----:B------:R-:W-:Y:S01]  /*4240*/  FMUL.FTZ R33, R33, UR10 ;  /* 0x0000000a21217c20 */ /* 0x000fe20008410000 */
[----:B------:R-:W-:Y:S01]  /*4250*/  FMUL.FTZ R36, R36, UR10 ;  /* 0x0000000a24247c20 */ /* 0x000fe20008410000 */
[----:B------:R-:W0:Y:S01]  /*4260*/  MUFU.TANH R42, R42 ;  /* 0x0000002a002a7308 */ /* 0x000e220000002400 */
[----:B------:R-:W-:Y:S01]  /*4270*/  FMUL.FTZ R37, R37, UR10 ;  /* 0x0000000a25257c20 */ /* 0x000fe20008410000 */
[----:B------:R-:W-:Y:S01]  /*4280*/  HGMMA.64x16x16.F32.BF16 R24, gdesc[UR4], R24, gsb0 ;  /* 0x00200000041879f0 */ /* 0x000fe20008001818 */
[----:B------:R-:W-:Y:S01]  /*4290*/  FMUL.FTZ R34, R34, UR10 ;  /* 0x0000000a22227c20 */ /* 0x000fe20008410000 */
[----:B------:R-:W-:Y:S01]  /*42a0*/  FMUL.FTZ R35, R35, UR10 ;  /* 0x0000000a23237c20 */ /* 0x000fe20008410000 */
[----:B-1----:R-:W-:Y:S01]  /*42b0*/  FSEL R45, R45, -INF , P5 ;  /* 0xff8000002d2d7808 */ /* 0x002fe20002800000 */
[----:B------:R-:W-:Y:S01]  /*42c0*/  FMUL.FTZ R38, R38, UR10 ;  /* 0x0000000a26267c20 */ /* 0x000fe20008410000 */
[----:B--2---:R-:W-:Y:S01]  /*42d0*/  FSEL R43, R43, -INF , P3 ;  /* 0xff8000002b2b7808 */ /* 0x004fe20001800000 */
[----:B------:R-:W1:Y:S01]  /*42e0*/  MUFU.TANH R32, R32 ;  /* 0x0000002000207308 */ /* 0x000e620000002400 */
[----:B------:R-:W-:Y:S01]  /*42f0*/  ISETP.GT.AND P3, PT, R2, 0x31, PT ;  /* 0x000000310200780c */ /* 0x000fe20003f64270 */
[----:B------:R-:W-:Y:S01]  /*4300*/  FMUL.FTZ R39, R39, UR10 ;  /* 0x0000000a27277c20 */ /* 0x000fe20008410000 */
[----:B------:R-:W-:-:S05]  /*4310*/  FMNMX.FTZ R3, R45, R4, !PT ;  /* 0x000000042d037209 */ /* 0x000fca0007810000 */
[----:B------:R-:W2:Y:S01]  /*4320*/  MUFU.TANH R33, R33 ;  /* 0x0000002100217308 */ /* 0x000ea20000002400 */
[----:B0-----:R-:W-:Y:S02]  /*4330*/  FSEL R42, R42, -INF , P2 ;  /* 0xff8000002a2a7808 */ /* 0x001fe40001000000 */
[----:B------:R-:W-:-:S05]  /*4340*/  ISETP.GT.AND P2, PT, R2, 0x38, PT ;  /* 0x000000380200780c */ /* 0x000fca0003f44270 */
        /* <DEDUP_REMOVED lines=8> */
[----:B------:R-:W-:-:S05]  /*43d0*/  ISETP.GT.AND P6, PT, R2, 0x39, PT ;  /* 0x000000390200780c */ /* 0x000fca0003fc4270 */
[----:B------:R-:W0:Y:S01]  /*43e0*/  MUFU.TANH R37, R37 ;  /* 0x0000002500257308 */ /* 0x000e220000002400 */
[----:B-1----:R-:W-:-:S04]  /*43f0*/  FSEL R36, R36, -INF , P2 ;  /* 0xff80000024247808 */ /* 0x002fc80001000000 */
[----:B------:R-:W-:Y:S01]  /*4400*/  FMNMX.FTZ R4, R36, R3, !PT ;  /* 0x0000000324047209 */ /* 0x000fe20007810000 */
[----:B------:R-:W-:Y:S02]  /*4410*/  WARPGROUP.DEPBAR.LE gsb0, 0x0 ;  /* 0x00008000000079c5 */ /* 0x000fe40000010000 */
[----:B------:R-:W-:Y:S01]  /*4420*/  FMUL.FTZ R24, R24, UR10 ;  /* 0x0000000a18187c20 */ /* 0x000fe20008410000 */
[----:B------:R-:W-:Y:S01]  /*4430*/  FMUL.FTZ R25, R25, UR10 ;  /* 0x0000000a19197c20 */ /* 0x000fe20008410000 */
[----:B------:R-:W1:Y:S01]  /*4440*/  MUFU.TANH R34, R34 ;  /* 0x0000002200227308 */ /* 0x000e620000002400 */
[----:B------:R-:W-:Y:S01]  /*4450*/  FMUL.FTZ R28, R28, UR10 ;  /* 0x0000000a1c1c7c20 */ /* 0x000fe20008410000 */
[----:B------:R-:W-:Y:S01]  /*4460*/  FMUL.FTZ R29, R29, UR10 ;  /* 0x0000000a1d1d7c20 */ /* 0x000fe20008410000 */
[----:B--2---:R-:W-:Y:S01]  /*4470*/  FSEL R47, R47, -INF , P5 ;  /* 0xff8000002f2f7808 */ /* 0x004fe20002800000 */
[----:B------:R-:W-:Y:S01]  /*4480*/  FMUL.FTZ R26, R26, UR10 ;  /* 0x0000000a1a1a7c20 */ /* 0x000fe20008410000 */
[----:B------:R-:W-:Y:S01]  /*4490*/  ISETP.GT.AND P5, PT, R2, 0x40, PT ;  /* 0x000000400200780c */ /* 0x000fe20003fa4270 */
[----:B------:R-:W-:Y:S01]  /*44a0*/  FMUL.FTZ R27, R27, UR10 ;  /* 0x0000000a1b1b7c20 */ /* 0x000fe20008410000 */
[----:B0-----:R-:W-:Y:S01]  /*44b0*/  FSEL R37, R37, -INF , P6 ;  /* 0xff80000025257808 */ /* 0x001fe20003000000 */
[----:B------:R-:W0:Y:S01]  /*44c0*/  MUFU.TANH R24, R24 ;  /* 0x0000001800187308 */ /* 0x000e220000002400 */
[----:B------:R-:W-:Y:S01]  /*44d0*/  FMUL.FTZ R30, R30, UR10 ;  /* 0x0000000a1e1e7c20 */ /* 0x000fe20008410000 */
[----:B------:R-:W-:Y:S01]  /*44e0*/  FMUL.FTZ R31, R31, UR10 ;  /* 0x0000000a1f1f7c20 */ /* 0x000fe20008410000 */
[----:B------:R-:W-:Y:S01]  /*44f0*/  FMNMX.FTZ R3, R37, R4, !PT ;  /* 0x0000000425037209 */ /* 0x000fe20007810000 */
[----:B------:R2:W-:Y:S04]  /*4500*/  @!P1 SYNCS.ARRIVE.TRANS64.RED.A1T0 RZ, [R0+URZ], RZ ;  /* 0x000000ff00ff99a7 */ /* 0x0005e8000810043f */
[----:B------:R-:W3:Y:S01]  /*4510*/  MUFU.TANH R35, R35 ;  /* 0x0000002300237308 */ /* 0x000ee20000002400 */
[----:B-1----:R-:W-:-:S02]  /*4520*/  FSEL R34, R34, -INF , P4 ;  /* 0xff80000022227808 */ /* 0x002fc40002000000 */
[----:B------:R-:W-:-:S05]  /*4530*/  ISETP.GT.AND P4, PT, R2, 0x41, PT ;  /* 0x000000410200780c */ /* 0x000fca0003f84270 */
[----:B------:R-:W1:Y:S01]  /*4540*/  MUFU.TANH R25, R25 ;  /* 0x0000001900197308 */ /* 0x000e620000002400 */
[----:B0-----:R-:W-:-:S04]  /*4550*/  FSEL R24, R24, -INF , P5 ;  /* 0xff80000018187808 */ /* 0x001fc80002800000 */
[----:B------:R-:W-:-:S03]  /*4560*/  FMNMX.FTZ R4, R24, R3, !PT ;  /* 0x0000000318047209 */ /* 0x000fc60007810000 */
[----:B------:R-:W0:Y:S01]  /*4570*/  MUFU.TANH R38, R38 ;  /* 0x0000002600267308 */ /* 0x000e220000002400 */
[----:B---3--:R-:W-:Y:S02]  /*4580*/  FSEL R35, R35, -INF , P3 ;  /* 0xff80000023237808 */ /* 0x008fe40001800000 */
[----:B------:R-:W-:-:S05]  /*4590*/  ISETP.GT.AND P3, PT, R2, 0x48, PT ;  /* 0x000000480200780c */ /* 0x000fca0003f64270 */
[----:B------:R-:W3:Y:S01]  /*45a0*/  MUFU.TANH R28, R28 ;  /* 0x0000001c001c7308 */ /* 0x000ee20000002400 */
[----:B-1----:R-:W-:-:S04]  /*45b0*/  FSEL R25, R25, -INF , P4 ;  /* 0xff80000019197808 */ /* 0x002fc80002000000 */
[----:B------:R-:W-:-:S03]  /*45c0*/  FMNMX.FTZ R3, R25, R4, !PT ;  /* 0x0000000419037209 */ /* 0x000fc60007810000 */
[----:B------:R-:W1:Y:S01]  /*45d0*/  MUFU.TANH R29, R29 ;  /* 0x0000001d001d7308 */ /* 0x000e620000002400 */
[----:B0-----:R-:W-:Y:S02]  /*45e0*/  FSEL R38, R38, -INF , P2 ;  /* 0xff80000026267808 */ /* 0x001fe40001000000 */
[----:B------:R-:W-:-:S05]  /*45f0*/  ISETP.GT.AND P2, PT, R2, 0x49, PT ;  /* 0x000000490200780c */ /* 0x000fca0003f44270 */
[----:B------:R-:W0:Y:S01]  /*4600*/  MUFU.TANH R39, R39 ;  /* 0x0000002700277308 */ /* 0x000e220000002400 */
[----:B---3--:R-:W-:-:S04]  /*4610*/  FSEL R28, R28, -INF , P3 ;  /* 0xff8000001c1c7808 */ /* 0x008fc80001800000 */
[----:B------:R-:W-:-:S03]  /*4620*/  FMNMX.FTZ R2, R28, R3, !PT ;  /* 0x000000031c027209 */ /* 0x000fc60007810000 */
[----:B------:R-:W3:Y:S01]  /*4630*/  MUFU.TANH R26, R26 ;  /* 0x0000001a001a7308 */ /* 0x000ee20000002400 */
[----:B-1----:R-:W-:-:S04]  /*4640*/  FSEL R29, R29, -INF , P2 ;  /* 0xff8000001d1d7808 */ /* 0x002fc80001000000 */
[----:B------:R-:W-:-:S03]  /*4650*/  FMNMX.FTZ R2, R29, R2, !PT ;  /* 0x000000021d027209 */ /* 0x000fc60007810000 */
[----:B------:R-:W1:Y:S01]  /*4660*/  MUFU.TANH R27, R27 ;  /* 0x0000001b001b7308 */ /* 0x000e620000002400 */
[----:B0-----:R-:W-:Y:S01]  /*4670*/  FSEL R39, R39, -INF , P6 ;  /* 0xff80000027277808 */ /* 0x001fe20003000000 */
[----:B------:R-:W0:Y:S06]  /*4680*/  SHFL.BFLY PT, R3, R2, 0x2, 0x1f ;  /* 0x0c401f0002037f89 */ /* 0x000e2c00000e0000 */
[----:B------:R-:W4:Y:S01]  /*4690*/  MUFU.TANH R30, R30 ;  /* 0x0000001e001e7308 */ /* 0x000f220000002400 */
[----:B---3--:R-:W-:-:S07]  /*46a0*/  FSEL R26, R26, -INF , P5 ;  /* 0xff8000001a1a7808 */ /* 0x008fce0002800000 */
[----:B------:R-:W3:Y:S01]  /*46b0*/  MUFU.TANH R31, R31 ;  /* 0x0000001f001f7308 */ /* 0x000ee20000002400 */
[----:B-1----:R-:W-:Y:S02]  /*46c0*/  FSEL R27, R27, -INF , P4 ;  /* 0xff8000001b1b7808 */ /* 0x002fe40002000000 */
[----:B----4-:R-:W-:Y:S02]  /*46d0*/  FSEL R30, R30, -INF , P3 ;  /* 0xff8000001e1e7808 */ /* 0x010fe40001800000 */
[----:B0-----:R-:W-:-:S05]  /*46e0*/  FMNMX.FTZ R3, R2, R3, !PT ;  /* 0x0000000302037209 */ /* 0x001fca0007810000 */
[----:B------:R-:W0:Y:S01]  /*46f0*/  SHFL.BFLY PT, R4, R3, 0x1, 0x1f ;  /* 0x0c201f0003047f89 */ /* 0x000e2200000e0000 */
[----:B---3--:R-:W-:Y:S02]  /*4700*/  FSEL R31, R31, -INF , P2 ;  /* 0xff8000001f1f7808 */ /* 0x008fe40001000000 */
[----:B0-----:R-:W-:Y:S02]  /*4710*/  FMNMX.FTZ R4, R3, R4, !PT ;  /* 0x0000000403047209 */ /* 0x001fe40007810000 */
[----:B------:R-:W-:Y:S02]  /*4720*/  FMNMX.FTZ R3, R58, R59, !PT ;  /* 0x0000003b3a037209 */ /* 0x000fe40007810000 */
[C---:B------:R-:W-:Y:S01]  /*4730*/  FSETP.NEU.FTZ.AND P0, PT, R4.reuse, -INF , PT ;  /* 0xff8000000400780b */ /* 0x040fe20003f1d000 */
[----:B------:R-:W-:Y:S01]  /*4740*/  FMUL.FTZ R5, R4, UR11 ;  /* 0x0000000b04057c20 */ /* 0x000fe20008410000 */
[----:B------:R-:W-:-:S04]  /*4750*/  FMNMX.FTZ R2, R62, R3, !PT ;  /* 0x000000033e027209 */ /* 0x000fc80007810000 */
[----:B------:R-:W-:Y:S02]  /*4760*/  FMNMX.FTZ R3, R63, R2, !PT ;  /* 0x000000023f037209 */ /* 0x000fe40007810000 */
[----:B------:R-:W-:Y:S02]  /*4770*/  FSEL R14, R5, RZ, P0 ;  /* 0x000000ff050e7208 */ /* 0x000fe40000000000 */
[----:B------:R-:W-:Y:S02]  /*4780*/  FMNMX.FTZ R2, R50, R3, !PT ;  /* 0x0000000332027209 */ /* 0x000fe40007810000 */
[----:B------:R-:W-:Y:S01]  /*4790*/  ISETP.NE.AND P0, PT, R20, RZ, PT ;  /* 0x000000ff1400720c */ /* 0x000fe20003f05270 */
[--C-:B------:R-:W-:Y:S01]  /*47a0*/  FFMA.FTZ R56, R56, UR11, -R14.reuse ;  /* 0x0000000b38387c23 */ /* 0x100fe2000801080e */
[----:B------:R-:W-:Y:S01]  /*47b0*/  FMNMX.FTZ R3, R51, R2, !PT ;  /* 0x0000000233037209 */ /* 0x000fe20007810000 */
[--C-:B------:R-:W-:Y:S01]  /*47c0*/  FFMA.FTZ R57, R57, UR11, -R14.reuse ;  /* 0x0000000b39397c23 */ /* 0x100fe2000801080e */
[--C-:B------:R-:W-:Y:S01]  /*47d0*/  FFMA.FTZ R60, R60, UR11, -R14.reuse ;  /* 0x0000000b3c3c7c23 */ /* 0x100fe2000801080e */
[--C-:B------:R-:W-:Y:S01]  /*47e0*/  FFMA.FTZ R61, R61, UR11, -R14.reuse ;  /* 0x0000000b3d3d7c23 */ /* 0x100fe2000801080e */
[----:B------:R-:W-:Y:S01]  /*47f0*/  FMNMX.FTZ R2, R54, R3, !PT ;  /* 0x0000000336027209 */ /* 0x000fe20007810000 */
[----:B------:R-:W-:Y:S01]  /*4800*/  MUFU.EX2 R56, R56 ;  /* 0x0000003800387308 */ /* 0x000fe20000000800 */
[--C-:B------:R-:W-:Y:S01]  /*4810*/  FFMA.FTZ R48, R48, UR11, -R14.reuse ;  /* 0x0000000b30307c23 */ /* 0x100fe2000801080e */
[--C-:B------:R-:W-:Y:S01]  /*4820*/  FFMA.FTZ R49, R49, UR11, -R14.reuse ;  /* 0x0000000b31317c23 */ /* 0x100fe2000801080e */
[----:B------:R-:W-:Y:S01]  /*4830*/  FMNMX.FTZ R3, R55, R2, !PT ;  /* 0x0000000237037209 */ /* 0x000fe20007810000 */
[--C-:B------:R-:W-:Y:S01]  /*4840*/  FFMA.FTZ R52, R52, UR11, -R14.reuse ;  /* 0x0000000b34347c23 */ /* 0x100fe2000801080e */
[--C-:B------:R-:W-:Y:S01]  /*4850*/  FFMA.FTZ R53, R53, UR11, -R14.reuse ;  /* 0x0000000b35357c23 */ /* 0x100fe2000801080e */
[--C-:B------:R-:W-:Y:S01]  /*4860*/  FFMA.FTZ R40, R40, UR11, -R14.reuse ;  /* 0x0000000b28287c23 */ /* 0x100fe2000801080e */
[----:B------:R-:W-:Y:S01]  /*4870*/  FMNMX.FTZ R2, R42, R3, !PT ;  /* 0x000000032a027209 */ /* 0x000fe20007810000 */
[----:B------:R-:W0:Y:S01]  /*4880*/  MUFU.EX2 R57, R57 ;  /* 0x0000003900397308 */ /* 0x000e220000000800 */
[--C-:B------:R-:W-:Y:S01]  /*4890*/  FFMA.FTZ R41, R41, UR11, -R14.reuse ;  /* 0x0000000b29297c23 */ /* 0x100fe2000801080e */
        /* <DEDUP_REMOVED lines=14> */
[----:B------:R-:W1:Y:S01]  /*4980*/  MUFU.EX2 R61, R61 ;  /* 0x0000003d003d7308 */ /* 0x000e620000000800 */
[----:B------:R-:W-:Y:S01]  /*4990*/  FFMA.FTZ R14, R29, UR11, -R14 ;  /* 0x0000000b1d0e7c23 */ /* 0x000fe2000801080e */
[----:B0-----:R-:W-:Y:S01]  /*49a0*/  FADD.FTZ R21, R56, R57 ;  /* 0x0000003938157221 */ /* 0x001fe20000010000 */
[----:B------:R-:W-:-:S02]  /*49b0*/  FMNMX.FTZ R3, R35, R2, !PT ;  /* 0x0000000223037209 */ /* 0x000fc40007810000 */
[----:B------:R-:W-:Y:S01]  /*49c0*/  F2FP.BF16.F32.PACK_AB R208, R57, R56 ;  /* 0x0000003839d0723e */ /* 0x000fe200000010ff */
[--C-:B------:R-:W-:Y:S01]  /*49d0*/  IMAD.MOV.U32 R57, RZ, RZ, R151.reuse ;  /* 0x000000ffff397224 */ /* 0x100fe200078e0097 */
[----:B------:R-:W-:Y:S01]  /*49e0*/  FMNMX.FTZ R2, R38, R3, !PT ;  /* 0x0000000326027209 */ /* 0x000fe20007810000 */
[----:B------:R-:W-:Y:S01]  /*49f0*/  MUFU.EX2 R48, R48 ;  /* 0x0000003000307308 */ /* 0x000fe20000000800 */
[----:B------:R-:W-:Y:S02]  /*4a00*/  IMAD.MOV.U32 R56, RZ, RZ, R151 ;  /* 0x000000ffff387224 */ /* 0x000fe400078e0097 */
[----:B------:R-:W-:-:S04]  /*4a10*/  FMNMX.FTZ R3, R39, R2, !PT ;  /* 0x0000000227037209 */ /* 0x000fc80007810000 */
[----:B------:R-:W-:Y:S01]  /*4a20*/  FMNMX.FTZ R2, R26, R3, !PT ;  /* 0x000000031a027209 */ /* 0x000fe20007810000 */
[----:B------:R-:W0:Y:S01]  /*4a30*/  MUFU.EX2 R49, R49 ;  /* 0x0000003100317308 */ /* 0x000e220000000800 */
[----:B-1----:R-:W-:Y:S02]  /*4a40*/  F2FP.BF16.F32.PACK_AB R210, R61, R60 ;  /* 0x0000003c3dd2723e */ /* 0x002fe400000010ff */
[----:B------:R-:W-:-:S04]  /*4a50*/  FMNMX.FTZ R3, R27, R2, !PT ;  /* 0x000000021b037209 */ /* 0x000fc80007810000 */
[----:B------:R-:W-:Y:S01]  /*4a60*/  FMNMX.FTZ R2, R30, R3, !PT ;  /* 0x000000031e027209 */ /* 0x000fe20007810000 */
[----:B------:R-:W-:Y:S03]  /*4a70*/  MUFU.EX2 R52, R52 ;  /* 0x0000003400347308 */ /* 0x000fe60000000800 */
[----:B------:R-:W-:-:S05]  /*4a80*/  FMNMX.FTZ R2, R31, R2, !PT ;  /* 0x000000021f027209 */ /* 0x000fca0007810000 */
[----:B------:R-:W1:Y:S01]  /*4a90*/  SHFL.BFLY PT, R3, R2, 0x2, 0x1f ;  /* 0x0c401f0002037f89 */ /* 0x000e6200000e0000 */
[----:B------:R-:W3:Y:S01]  /*4aa0*/  MUFU.EX2 R53, R53 ;  /* 0x0000003500357308 */ /* 0x000ee20000000800 */
[----:B0-----:R-:W-:-:S07]  /*4ab0*/  F2FP.BF16.F32.PACK_AB R204, R49, R48 ;  /* 0x0000003031cc723e */ /* 0x001fce00000010ff */
[----:B------:R-:W-:Y:S08]  /*4ac0*/  MUFU.EX2 R40, R40 ;  /* 0x0000002800287308 */ /* 0x000ff00000000800 */
[----:B------:R-:W0:Y:S01]  /*4ad0*/  MUFU.EX2 R41, R41 ;  /* 0x0000002900297308 */ /* 0x000e220000000800 */
[----:B---3--:R-:W-:Y:S02]  /*4ae0*/  F2FP.BF16.F32.PACK_AB R206, R53, R52 ;  /* 0x0000003435ce723e */ /* 0x008fe400000010ff */
[----:B-1----:R-:W-:-:S05]  /*4af0*/  FMNMX.FTZ R5, R2, R3, !PT ;  /* 0x0000000302057209 */ /* 0x002fca0007810000 */
[----:B------:R-:W-:Y:S01]  /*4b00*/  MUFU.EX2 R44, R44 ;  /* 0x0000002c002c7308 */ /* 0x000fe20000000800 */
[----:B------:R-:W1:Y:S07]  /*4b10*/  SHFL.BFLY PT, R2, R5, 0x1, 0x1f ;  /* 0x0c201f0005027f89 */ /* 0x000e6e00000e0000 */
[----:B------:R-:W3:Y:S01]  /*4b20*/  MUFU.EX2 R45, R45 ;  /* 0x0000002d002d7308 */ /* 0x000ee20000000800 */
[----:B0-----:R-:W-:-:S07]  /*4b30*/  F2FP.BF16.F32.PACK_AB R200, R41, R40 ;  /* 0x0000002829c8723e */ /* 0x001fce00000010ff */
[----:B------:R-:W-:Y:S08]  /*4b40*/  MUFU.EX2 R32, R32 ;  /* 0x0000002000207308 */ /* 0x000ff00000000800 */
[----:B------:R-:W0:Y:S01]  /*4b50*/  MUFU.EX2 R33, R33 ;  /* 0x0000002100217308 */ /* 0x000e220000000800 */
[----:B---3--:R-:W-:Y:S02]  /*4b60*/  F2FP.BF16.F32.PACK_AB R202, R45, R44 ;  /* 0x0000002c2dca723e */ /* 0x008fe400000010ff */
[----:B-1----:R-:W-:-:S04]  /*4b70*/  FMNMX.FTZ R3, R5, R2, !PT ;  /* 0x0000000205037209 */ /* 0x002fc80007810000 */
[C---:B------:R-:W-:Y:S01]  /*4b80*/  FSETP.NEU.FTZ.AND P2, PT, R3.reuse, -INF , PT ;  /* 0xff8000000300780b */ /* 0x040fe20003f5d000 */
[----:B------:R-:W-:Y:S01]  /*4b90*/  FMUL.FTZ R2, R3, UR11 ;  /* 0x0000000b03027c20 */ /* 0x000fe20008410000 */
[----:B------:R1:W-:Y:S04]  /*4ba0*/  MUFU.EX2 R5, R14 ;  /* 0x0000000e00057308 */ /* 0x0003e80000000800 */
[----:B------:R-:W-:Y:S02]  /*4bb0*/  FSEL R2, R2, RZ, P2 ;  /* 0x000000ff02027208 */ /* 0x000fe40001000000 */
[----:B------:R-:W-:Y:S02]  /*4bc0*/  PLOP3.LUT P2, PT, PT, PT, UP0, 0x80, 0x0 ;  /* 0x000000000000781c */ /* 0x000fe40003f4f008 */
[----:B------:R-:W-:Y:S01]  /*4bd0*/  MUFU.EX2 R36, R36 ;  /* 0x0000002400247308 */ /* 0x000fe20000000800 */
[--C-:B------:R-:W-:Y:S01]  /*4be0*/  FFMA.FTZ R58, R58, UR11, -R2.reuse ;  /* 0x0000000b3a3a7c23 */ /* 0x100fe20008010802 */
[--C-:B------:R-:W-:Y:S01]  /*4bf0*/  FFMA.FTZ R59, R59, UR11, -R2.reuse ;  /* 0x0000000b3b3b7c23 */ /* 0x100fe20008010802 */
[--C-:B------:R-:W-:Y:S01]  /*4c00*/  FFMA.FTZ R62, R62, UR11, -R2.reuse ;  /* 0x0000000b3e3e7c23 */ /* 0x100fe20008010802 */
[--C-:B------:R-:W-:Y:S01]  /*4c10*/  FFMA.FTZ R63, R63, UR11, -R2.reuse ;  /* 0x0000000b3f3f7c23 */ /* 0x100fe20008010802 */
[--C-:B------:R-:W-:Y:S01]  /*4c20*/  FFMA.FTZ R50, R50, UR11, -R2.reuse ;  /* 0x0000000b32327c23 */ /* 0x100fe20008010802 */
[----:B-1----:R-:W-:Y:S01]  /*4c30*/  FADD.FTZ R14, R60, R21 ;  /* 0x000000153c0e7221 */ /* 0x002fe20000010000 */
[--C-:B------:R-:W-:Y:S01]  /*4c40*/  FFMA.FTZ R51, R51, UR11, -R2.reuse ;  /* 0x0000000b33337c23 */ /* 0x100fe20008010802 */
[----:B------:R-:W-:Y:S01]  /*4c50*/  MUFU.EX2 R58, R58 ;  /* 0x0000003a003a7308 */ /* 0x000fe20000000800 */
[----:B------:R-:W-:Y:S01]  /*4c60*/  FFMA.FTZ R54, R54, UR11, -R2 ;  /* 0x0000000b36367c23 */ /* 0x000fe20008010802 */
[----:B------:R-:W-:Y:S01]  /*4c70*/  FADD.FTZ R21, R61, R14 ;  /* 0x0000000e3d157221 */ /* 0x000fe20000010000 */
[--C-:B------:R-:W-:Y:S01]  /*4c80*/  FFMA.FTZ R55, R55, UR11, -R2.reuse ;  /* 0x0000000b37377c23 */ /* 0x100fe20008010802 */
[--C-:B------:R-:W-:Y:S01]  /*4c90*/  FFMA.FTZ R42, R42, UR11, -R2.reuse ;  /* 0x0000000b2a2a7c23 */ /* 0x100fe20008010802 */
[--C-:B------:R-:W-:Y:S01]  /*4ca0*/  FFMA.FTZ R43, R43, UR11, -R2.reuse ;  /* 0x0000000b2b2b7c23 */ /* 0x100fe20008010802 */
[----:B------:R-:W-:Y:S01]  /*4cb0*/  FADD.FTZ R14, R48, R21 ;  /* 0x00000015300e7221 */ /* 0x000fe20000010000 */
[--C-:B------:R-:W-:Y:S01]  /*4cc0*/  FFMA.FTZ R46, R46, UR11, -R2.reuse ;  /* 0x0000000b2e2e7c23 */ /* 0x100fe20008010802 */
[----:B------:R-:W1:Y:S01]  /*4cd0*/  MUFU.EX2 R59, R59 ;  /* 0x0000003b003b7308 */ /* 0x000e620000000800 */
[----:B------:R-:W-:Y:S01]  /*4ce0*/  FFMA.FTZ R47, R47, UR11, -R2 ;  /* 0x0000000b2f2f7c23 */ /* 0x000fe20008010802 */
[----:B------:R-:W-:Y:S01]  /*4cf0*/  FADD.FTZ R29, R49, R14 ;  /* 0x0000000e311d7221 */ /* 0x000fe20000010000 */
[--C-:B------:R-:W-:Y:S01]  /*4d00*/  FFMA.FTZ R34, R34, UR11, -R2.reuse ;  /* 0x0000000b22227c23 */ /* 0x100fe20008010802 */
[--C-:B------:R-:W-:Y:S01]  /*4d10*/  FFMA.FTZ R35, R35, UR11, -R2.reuse ;  /* 0x0000000b23237c23 */ /* 0x100fe20008010802 */
[--C-:B------:R-:W-:Y:S01]  /*4d20*/  FFMA.FTZ R38, R38, UR11, -R2.reuse ;  /* 0x0000000b26267c23 */ /* 0x100fe20008010802 */
[----:B------:R-:W-:Y:S01]  /*4d30*/  FADD.FTZ R20, R52, R29 ;  /* 0x0000001d34147221 */ /* 0x000fe20000010000 */
[--C-:B------:R-:W-:Y:S01]  /*4d40*/  FFMA.FTZ R39, R39, UR11, -R2.reuse ;  /* 0x0000000b27277c23 */ /* 0x100fe20008010802 */
[----:B------:R-:W3:Y:S01]  /*4d50*/  MUFU.EX2 R62, R62 ;  /* 0x0000003e003e7308 */ /* 0x000ee20000000800 */
[----:B------:R-:W-:Y:S01]  /*4d60*/  FFMA.FTZ R26, R26, UR11, -R2 ;  /* 0x0000000b1a1a7c23 */ /* 0x000fe20008010802 */
[----:B------:R-:W-:Y:S01]  /*4d70*/  FADD.FTZ R29, R53, R20 ;  /* 0x00000014351d7221 */ /* 0x000fe20000010000 */
[--C-:B------:R-:W-:Y:S01]  /*4d80*/  FFMA.FTZ R27, R27, UR11, -R2.reuse ;  /* 0x0000000b1b1b7c23 */ /* 0x100fe20008010802 */
[--C-:B------:R-:W-:Y:S01]  /*4d90*/  FFMA.FTZ R30, R30, UR11, -R2.reuse ;  /* 0x0000000b1e1e7c23 */ /* 0x100fe20008010802 */
[----:B------:R-:W-:Y:S01]  /*4da0*/  FFMA.FTZ R2, R31, UR11, -R2 ;  /* 0x0000000b1f027c23 */ /* 0x000fe20008010802 */
[----:B------:R-:W-:Y:S01]  /*4db0*/  FADD.FTZ R20, R40, R29 ;  /* 0x0000001d28147221 */ /* 0x000fe20000010000 */
[----:B0-----:R-:W-:Y:S01]  /*4dc0*/  F2FP.BF16.F32.PACK_AB R196, R33, R32 ;  /* 0x0000002021c4723e */ /* 0x001fe200000010ff */
[----:B------:R-:W0:Y:S01]  /*4dd0*/  MUFU.EX2 R63, R63 ;  /* 0x0000003f003f7308 */ /* 0x000e220000000800 */
[----:B-1----:R-:W-:Y:S01]  /*4de0*/  FADD.FTZ R21, R58, R59 ;  /* 0x0000003b3a157221 */ /* 0x002fe20000010000 */
[----:B------:R-:W-:Y:S01]  /*4df0*/  FADD.FTZ R29, R41, R20 ;  /* 0x00000014291d7221 */ /* 0x000fe20000010000 */
[----:B------:R-:W-:Y:S01]  /*4e00*/  F2FP.BF16.F32.PACK_AB R209, R59, R58 ;  /* 0x0000003a3bd1723e */ /* 0x000fe200000010ff */
[----:B------:R-:W-:Y:S01]  /*4e10*/  IMAD.MOV.U32 R61, RZ, RZ, R151 ;  /* 0x000000ffff3d7224 */ /* 0x000fe200078e0097 */
[-C--:B------:R-:W-:Y:S01]  /*4e20*/  MOV R60, R151.reuse ;  /* 0x00000097003c7202 */ /* 0x080fe20000000f00 */
[----:B--2---:R-:W-:Y:S01]  /*4e30*/  FADD.FTZ R0, R44, R29 ;  /* 0x0000001d2c007221 */ /* 0x004fe20000010000 */
[----:B------:R-:W-:Y:S01]  /*4e40*/  IMAD.MOV.U32 R59, RZ, RZ, R151 ;  /* 0x000000ffff3b7224 */ /* 0x000fe200078e0097 */
[----:B------:R-:W1:Y:S01]  /*4e50*/  MUFU.EX2 R50, R50 ;  /* 0x0000003200327308 */ /* 0x000e620000000800 */
[----:B---3--:R-:W-:Y:S01]  /*4e60*/  FADD.FTZ R14, R62, R21 ;  /* 0x000000153e0e7221 */ /* 0x008fe20000010000 */
[----:B------:R-:W-:Y:S01]  /*4e70*/  FADD.FTZ R29, R45, R0 ;  /* 0x000000002d1d7221 */ /* 0x000fe20000010000 */
[--C-:B------:R-:W-:Y:S01]  /*4e80*/  IMAD.MOV.U32 R58, RZ, RZ, R151.reuse ;  /* 0x000000ffff3a7224 */ /* 0x100fe200078e0097 */
[----:B------:R-:W-:Y:S01]  /*4e90*/  MOV R40, R151 ;  /* 0x0000009700287202 */ /* 0x000fe20000000f00 */
[----:B------:R-:W-:-:S02]  /*4ea0*/  IMAD.MOV.U32 R53, RZ, RZ, R151 ;  /* 0x000000ffff357224 */ /* 0x000fc400078e0097 */
[--C-:B------:R-:W-:Y:S01]  /*4eb0*/  IMAD.MOV.U32 R52, RZ, RZ, R151.reuse ;  /* 0x000000ffff347224 */ /* 0x100fe200078e0097 */
[----:B------:R-:W2:Y:S01]  /*4ec0*/  MUFU.EX2 R51, R51 ;  /* 0x0000003300337308 */ /* 0x000ea20000000800 */
[C---:B0-----:R-:W-:Y:S01]  /*4ed0*/  FADD.FTZ R21, R63.reuse, R14 ;  /* 0x0000000e3f157221 */ /* 0x041fe20000010000 */
[----:B------:R-:W-:Y:S01]  /*4ee0*/  F2FP.BF16.F32.PACK_AB R211, R63, R62 ;  /* 0x0000003e3fd3723e */ /* 0x000fe200000010ff */
[--C-:B------:R-:W-:Y:S02]  /*4ef0*/  IMAD.MOV.U32 R63, RZ, RZ, R151.reuse ;  /* 0x000000ffff3f7224 */ /* 0x100fe400078e0097 */
[--C-:B------:R-:W-:Y:S02]  /*4f00*/  IMAD.MOV.U32 R62, RZ, RZ, R151.reuse ;  /* 0x000000ffff3e7224 */ /* 0x100fe400078e0097 */
[----:B------:R-:W-:Y:S01]  /*4f10*/  IMAD.MOV.U32 R49, RZ, RZ, R151 ;  /* 0x000000ffff317224 */ /* 0x000fe200078e0097 */
[----:B------:R-:W0:Y:S01]  /*4f20*/  MUFU.EX2 R54, R54 ;  /* 0x0000003600367308 */ /* 0x000e220000000800 */
[----:B-1----:R-:W-:Y:S01]  /*4f30*/  FADD.FTZ R14, R50, R21 ;  /* 0x00000015320e7221 */ /* 0x002fe20000010000 */
[----:B------:R-:W-:-:S02]  /*4f40*/  IMAD.MOV.U32 R48, RZ, RZ, R151 ;  /* 0x000000ffff307224 */ /* 0x000fc400078e0097 */
[--C-:B------:R-:W-:Y:S02]  /*4f50*/  IMAD.MOV.U32 R45, RZ, RZ, R151.reuse ;  /* 0x000000ffff2d7224 */ /* 0x100fe400078e0097 */
[--C-:B------:R-:W-:Y:S02]  /*4f60*/  IMAD.MOV.U32 R44, RZ, RZ, R151.reuse ;  /* 0x000000ffff2c7224 */ /* 0x100fe400078e0097 */
[----:B------:R-:W1:Y:S01]  /*4f70*/  MUFU.EX2 R55, R55 ;  /* 0x0000003700377308 */ /* 0x000e620000000800 */
[C---:B--2---:R-:W-:Y:S01]  /*4f80*/  FADD.FTZ R21, R51.reuse, R14 ;  /* 0x0000000e33157221 */ /* 0x044fe20000010000 */
[----:B------:R-:W-:Y:S01]  /*4f90*/  F2FP.BF16.F32.PACK_AB R205, R51, R50 ;  /* 0x0000003233cd723e */ /* 0x000fe200000010ff */
[--C-:B------:R-:W-:Y:S01]  /*4fa0*/  IMAD.MOV.U32 R51, RZ, RZ, R151.reuse ;  /* 0x000000ffff337224 */ /* 0x100fe200078e0097 */
[----:B------:R-:W-:Y:S01]  /*4fb0*/  MOV R50, R151 ;  /* 0x0000009700327202 */ /* 0x000fe20000000f00 */
[--C-:B------:R-:W-:Y:S02]  /*4fc0*/  IMAD.MOV.U32 R41, RZ, RZ, R151.reuse ;  /* 0x000000ffff297224 */ /* 0x100fe400078e0097 */
[----:B------:R-:W-:Y:S01]  /*4fd0*/  IMAD.MOV.U32 R31, RZ, RZ, R151 ;  /* 0x000000ffff1f7224 */ /* 0x000fe200078e0097 */
[----:B------:R-:W2:Y:S01]  /*4fe0*/  MUFU.EX2 R42, R42 ;  /* 0x0000002a002a7308 */ /* 0x000ea20000000800 */
[----:B0-----:R-:W-:-:S07]  /*4ff0*/  FADD.FTZ R14, R54, R21 ;  /* 0x00000015360e7221 */ /* 0x001fce0000010000 */
[----:B------:R-:W0:Y:S01]  /*5000*/  MUFU.EX2 R43, R43 ;  /* 0x0000002b002b7308 */ /* 0x000e220000000800 */
[C---:B-1----:R-:W-:Y:S01]  /*5010*/  FADD.FTZ R21, R55.reuse, R14 ;  /* 0x0000000e37157221 */ /* 0x042fe20000010000 */
[----:B------:R-:W-:Y:S01]  /*5020*/  FADD.FTZ R14, R32, R29 ;  /* 0x0000001d200e7221 */ /* 0x000fe20000010000 */
[----:B------:R-:W-:Y:S01]  /*5030*/  F2FP.BF16.F32.PACK_AB R207, R55, R54 ;  /* 0x0000003637cf723e */ /* 0x000fe200000010ff */
[--C-:B------:R-:W-:Y:S02]  /*5040*/  IMAD.MOV.U32 R55, RZ, RZ, R151.reuse ;  /* 0x000000ffff377224 */ /* 0x100fe400078e0097 */
[----:B------:R-:W-:Y:S01]  /*5050*/  FADD.FTZ R29, R33, R14 ;  /* 0x0000000e211d7221 */ /* 0x000fe20000010000 */
[----:B------:R-:W-:Y:S01]  /*5060*/  IMAD.MOV.U32 R54, RZ, RZ, R151 ;  /* 0x000000ffff367224 */ /* 0x000fe200078e0097 */
[----:B------:R-:W1:Y:S01]  /*5070*/  MUFU.EX2 R46, R46 ;  /* 0x0000002e002e7308 */ /* 0x000e620000000800 */
[----:B--2---:R-:W-:Y:S01]  /*5080*/  FADD.FTZ R0, R42, R21 ;  /* 0x000000152a007221 */ /* 0x004fe20000010000 */
[----:B------:R-:W-:Y:S01]  /*5090*/  FADD.FTZ R14, R36, R29 ;  /* 0x0000001d240e7221 */ /* 0x000fe20000010000 */
[----:B------:R-:W-:-:S02]  /*50a0*/  IMAD.MOV.U32 R33, RZ, RZ, R151 ;  /* 0x000000ffff217224 */ /* 0x000fc400078e0097 */
[----:B------:R-:W-:-:S03]  /*50b0*/  IMAD.MOV.U32 R32, RZ, RZ, R151 ;  /* 0x000000ffff207224 */ /* 0x000fc600078e0097 */
[----:B------:R-:W2:Y:S01]  /*50c0*/  MUFU.EX2 R47, R47 ;  /* 0x0000002f002f7308 */ /* 0x000ea20000000800 */
[C---:B0-----:R-:W-:Y:S01]  /*50d0*/  FADD.FTZ R21, R43.reuse, R0 ;  /* 0x000000002b157221 */ /* 0x041fe20000010000 */
[----:B------:R-:W-:Y:S01]  /*50e0*/  F2FP.BF16.F32.PACK_AB R201, R43, R42 ;  /* 0x0000002a2bc9723e */ /* 0x000fe200000010ff */
[--C-:B------:R-:W-:Y:S02]  /*50f0*/  IMAD.MOV.U32 R43, RZ, RZ, R151.reuse ;  /* 0x000000ffff2b7224 */ /* 0x100fe400078e0097 */
[----:B------:R-:W-:-:S03]  /*5100*/  IMAD.MOV.U32 R42, RZ, RZ, R151 ;  /* 0x000000ffff2a7224 */ /* 0x000fc600078e0097 */
[----:B------:R-:W0:Y:S01]  /*5110*/  MUFU.EX2 R34, R34 ;  /* 0x0000002200227308 */ /* 0x000e220000000800 */
[----:B-1----:R-:W-:-:S07]  /*5120*/  FADD.FTZ R0, R46, R21 ;  /* 0x000000152e007221 */ /* 0x002fce0000010000 */
[----:B------:R-:W1:Y:S01]  /*5130*/  MUFU.EX2 R37, R37 ;  /* 0x0000002500257308 */ /* 0x000e620000000800 */
[C---:B--2---:R-:W-:Y:S01]  /*5140*/  FADD.FTZ R21, R47.reuse, R0 ;  /* 0x000000002f157221 */ /* 0x044fe20000010000 */
[----:B------:R-:W-:Y:S01]  /*5150*/  F2FP.BF16.F32.PACK_AB R203, R47, R46 ;  /* 0x0000002e2fcb723e */ /* 0x000fe200000010ff */
[--C-:B------:R-:W-:Y:S02]  /*5160*/  IMAD.MOV.U32 R47, RZ, RZ, R151.reuse ;  /* 0x000000ffff2f7224 */ /* 0x100fe400078e0097 */
[----:B------:R-:W-:-:S03]  /*5170*/  IMAD.MOV.U32 R46, RZ, RZ, R151 ;  /* 0x000000ffff2e7224 */ /* 0x000fc600078e0097 */
[----:B------:R-:W2:Y:S01]  /*5180*/  MUFU.EX2 R35, R35 ;  /* 0x0000002300237308 */ /* 0x000ea20000000800 */
[----:B0-----:R-:W-:-:S07]  /*5190*/  FADD.FTZ R0, R34, R21 ;  /* 0x0000001522007221 */ /* 0x001fce0000010000 */
[----:B------:R-:W0:Y:S01]  /*51a0*/  MUFU.EX2 R24, R24 ;  /* 0x0000001800187308 */ /* 0x000e220000000800 */
[C---:B-1----:R-:W-:Y:S01]  /*51b0*/  FADD.FTZ R29, R37.reuse, R14 ;  /* 0x0000000e251d7221 */ /* 0x042fe20000010000 */
[----:B------:R-:W-:Y:S01]  /*51c0*/  F2FP.BF16.F32.PACK_AB R198, R37, R36 ;  /* 0x0000002425c6723e */ /* 0x000fe200000010ff */
[--C-:B------:R-:W-:Y:S02]  /*51d0*/  IMAD.MOV.U32 R37, RZ, RZ, R151.reuse ;  /* 0x000000ffff257224 */ /* 0x100fe400078e0097 */
[----:B------:R-:W-:-:S03]  /*51e0*/  IMAD.MOV.U32 R36, RZ, RZ, R151 ;  /* 0x000000ffff247224 */ /* 0x000fc600078e0097 */
        /* <DEDUP_REMOVED lines=15> */
[C---:B0-----:R-:W-:Y:S01]  /*52e0*/  FADD.FTZ R21, R39.reuse, R0 ;  /* 0x0000000027157221 */ /* 0x041fe20000010000 */
[----:B------:R-:W-:Y:S01]  /*52f0*/  F2FP.BF16.F32.PACK_AB R199, R39, R38 ;  /* 0x0000002627c7723e */ /* 0x000fe200000010ff */
[--C-:B------:R-:W-:Y:S02]  /*5300*/  IMAD.MOV.U32 R39, RZ, RZ, R151.reuse ;  /* 0x000000ffff277224 */ /* 0x100fe400078e0097 */
[----:B------:R-:W-:-:S03]  /*5310*/  IMAD.MOV.U32 R38, RZ, RZ, R151 ;  /* 0x000000ffff267224 */ /* 0x000fc600078e0097 */
[----:B------:R-:W0:Y:S01]  /*5320*/  MUFU.EX2 R27, R27 ;  /* 0x0000001b001b7308 */ /* 0x000e220000000800 */
[----:B-1----:R-:W-:Y:S01]  /*5330*/  FADD.FTZ R14, R28, R29 ;  /* 0x0000001d1c0e7221 */ /* 0x002fe20000010000 */
[C---:B------:R-:W-:Y:S01]  /*5340*/  F2FP.BF16.F32.PACK_AB R194, R5.reuse, R28 ;  /* 0x0000001c05c2723e */ /* 0x040fe200000010ff */
[--C-:B------:R-:W-:Y:S02]  /*5350*/  IMAD.MOV.U32 R29, RZ, RZ, R151.reuse ;  /* 0x000000ffff1d7224 */ /* 0x100fe400078e0097 */
[----:B------:R-:W-:Y:S01]  /*5360*/  FADD.FTZ R14, R5, R14 ;  /* 0x0000000e050e7221 */ /* 0x000fe20000010000 */
[----:B------:R-:W-:Y:S02]  /*5370*/  IMAD.MOV.U32 R28, RZ, RZ, R151 ;  /* 0x000000ffff1c7224 */ /* 0x000fe400078e0097 */
[----:B------:R-:W1:Y:S01]  /*5380*/  MUFU.EX2 R30, R30 ;  /* 0x0000001e001e7308 */ /* 0x000e620000000800 */
[----:B--2---:R-:W-:-:S07]  /*5390*/  FADD.FTZ R0, R26, R21 ;  /* 0x000000151a007221 */ /* 0x004fce0000010000 */
[----:B------:R2:W3:Y:S01]  /*53a0*/  MUFU.EX2 R195, R2 ;  /* 0x0000000200c37308 */ /* 0x0004e20000000800 */
[C---:B0-----:R-:W-:Y:S01]  /*53b0*/  FADD.FTZ R5, R27.reuse, R0 ;  /* 0x000000001b057221 */ /* 0x041fe20000010000 */
[----:B------:R-:W-:Y:S01]  /*53c0*/  F2FP.BF16.F32.PACK_AB R193, R27, R26 ;  /* 0x0000001a1bc1723e */ /* 0x000fe200000010ff */
[--C-:B------:R-:W-:Y:S02]  /*53d0*/  IMAD.MOV.U32 R27, RZ, RZ, R151.reuse ;  /* 0x000000ffff1b7224 */ /* 0x100fe400078e0097 */
[----:B------:R-:W-:Y:S02]  /*53e0*/  IMAD.MOV.U32 R26, RZ, RZ, R151 ;  /* 0x000000ffff1a7224 */ /* 0x000fe400078e0097 */
[----:B-1----:R-:W-:Y:S01]  /*53f0*/  FADD.FTZ R0, R30, R5 ;  /* 0x000000051e007221 */ /* 0x002fe20000010000 */
[----:B--2---:R-:W-:-:S03]  /*5400*/  IMAD.MOV.U32 R2, RZ, RZ, 0x3f800000 ;  /* 0x3f800000ff027424 */ /* 0x004fc600078e00ff */
[C---:B---3--:R-:W-:Y:S01]  /*5410*/  FADD.FTZ R5, R195.reuse, R0 ;  /* 0x00000000c3057221 */ /* 0x048fe20000010000 */
[----:B------:R-:W-:Y:S01]  /*5420*/  F2FP.BF16.F32.PACK_AB R195, R195, R30 ;  /* 0x0000001ec3c3723e */ /* 0x000fe200000010ff */
[----:B------:R-:W-:Y:S01]  /*5430*/  IMAD.MOV.U32 R0, RZ, RZ, 0x3f800000 ;  /* 0x3f800000ff007424 */ /* 0x000fe200078e00ff */
[----:B------:R-:W-:Y:S01]  /*5440*/  MOV R30, R151 ;  /* 0x00000097001e7202 */ /* 0x000fe20000000f00 */
[----:B------:R-:W-:Y:S06]  /*5450*/  @!P2 BRA `(.L_x_15) ;  /* 0x0000004000f4a947 */ /* 0x000fec0003800000 */
[----:B------:R-:W-:Y:S01]  /*5460*/  R2UR UR4, R152 ;  /* 0x00000000980472ca */ /* 0x000fe200000e0000 */
[----:B------:R-:W-:Y:S01]  /*5470*/  IMAD.MOV.U32 R20, RZ, RZ, R3 ;  /* 0x000000ffff147224 */ /* 0x000fe200078e0003 */
[----:B------:R-:W-:Y:S01]  /*5480*/  MOV R230, UR60 ;  /* 0x0000003c00e67c02 */ /* 0x000fe20008000f00 */
[----:B------:R-:W-:Y:S01]  /*5490*/  IMAD.MOV.U32 R21, RZ, RZ, R4 ;  /* 0x000000ffff157224 */ /* 0x000fe200078e0004 */
[----:B------:R-:W-:Y:S01]  /*54a0*/  CS2R R150, SRZ ;  /* 0x0000000000967805 */ /* 0x000fe2000001ff00 */
[----:B------:R-:W-:Y:S01]  /*54b0*/  IMAD.MOV.U32 R0, RZ, RZ, 0x3f800000 ;  /* 0x3f800000ff007424 */ /* 0x000fe200078e00ff */
[----:B------:R-:W-:Y:S02]  /*54c0*/  CS2R R146, SRZ ;  /* 0x0000000000927805 */ /* 0x000fe4000001ff00 */
[----:B------:R-:W-:Y:S02]  /*54d0*/  CS2R R142, SRZ ;  /* 0x00000000008e7805 */ /* 0x000fe4000001ff00 */
[----:B------:R-:W-:-:S02]  /*54e0*/  CS2R R138, SRZ ;  /* 0x00000000008a7805 */ /* 0x000fc4000001ff00 */
[----:B------:R-:W-:Y:S02]  /*54f0*/  CS2R R134, SRZ ;  /* 0x0000000000867805 */ /* 0x000fe4000001ff00 */
[----:B------:R-:W-:Y:S02]  /*5500*/  CS2R R130, SRZ ;  /* 0x0000000000827805 */ /* 0x000fe4000001ff00 */
[----:B------:R-:W-:Y:S02]  /*5510*/  CS2R R126, SRZ ;  /* 0x00000000007e7805 */ /* 0x000fe4000001ff00 */
[----:B------:R-:W-:Y:S01]  /*5520*/  CS2R R122, SRZ ;  /* 0x00000000007a7805 */ /* 0x000fe2000001ff00 */
[----:B------:R-:W-:Y:S01]  /*5530*/  UIADD3 UR4, UR4, -0x2, URZ ;  /* 0xfffffffe04047890 */ /* 0x000fe2000fffe03f */
[----:B------:R-:W-:Y:S02]  /*5540*/  CS2R R118, SRZ ;  /* 0x0000000000767805 */ /* 0x000fe4000001ff00 */
[----:B------:R-:W-:-:S02]  /*5550*/  CS2R R114, SRZ ;  /* 0x0000000000727805 */ /* 0x000fc4000001ff00 */
[----:B------:R-:W-:Y:S02]  /*5560*/  CS2R R110, SRZ ;  /* 0x00000000006e7805 */ /* 0x000fe4000001ff00 */
[----:B------:R-:W-:Y:S02]  /*5570*/  CS2R R106, SRZ ;  /* 0x00000000006a7805 */ /* 0x000fe4000001ff00 */
[----:B------:R-:W-:Y:S01]  /*5580*/  CS2R R102, SRZ ;  /* 0x0000000000667805 */ /* 0x000fe2000001ff00 */
[----:B------:R-:W-:Y:S01]  /*5590*/  IMAD.U32 R222, RZ, RZ, UR4 ;  /* 0x00000004ffde7e24 */ /* 0x000fe2000f8e00ff */
[----:B------:R-:W-:Y:S02]  /*55a0*/  R2UR UR4, R16 ;  /* 0x00000000100472ca */ /* 0x000fe400000e0000 */
[----:B------:R-:W-:Y:S02]  /*55b0*/  CS2R R98, SRZ ;  /* 0x0000000000627805 */ /* 0x000fe4000001ff00 */
[----:B------:R-:W-:-:S02]  /*55c0*/  CS2R R94, SRZ ;  /* 0x00000000005e7805 */ /* 0x000fc4000001ff00 */
[----:B------:R-:W-:Y:S02]  /*55d0*/  CS2R R90, SRZ ;  /* 0x00000000005a7805 */ /* 0x000fe4000001ff00 */
[----:B------:R-:W-:Y:S02]  /*55e0*/  CS2R R86, SRZ ;  /* 0x0000000000567805 */ /* 0x000fe4000001ff00 */
[----:B------:R-:W-:Y:S02]  /*55f0*/  CS2R R82, SRZ ;  /* 0x0000000000527805 */ /* 0x000fe4000001ff00 */
[----:B------:R-:W-:Y:S02]  /*5600*/  CS2R R78, SRZ ;  /* 0x00000000004e7805 */ /* 0x000fe4000001ff00 */
[----:B------:R-:W-:Y:S02]  /*5610*/  CS2R R74, SRZ ;  /* 0x00000000004a7805 */ /* 0x000fe4000001ff00 */
[----:B------:R-:W-:-:S02]  /*5620*/  CS2R R70, SRZ ;  /* 0x0000000000467805 */ /* 0x000fc4000001ff00 */
[----:B------:R-:W-:Y:S02]  /*5630*/  CS2R R66, SRZ ;  /* 0x0000000000427805 */ /* 0x000fe4000001ff00 */
[----:B------:R-:W-:Y:S02]  /*5640*/  CS2R R62, SRZ ;  /* 0x00000000003e7805 */ /* 0x000fe4000001ff00 */
[----:B------:R-:W-:Y:S02]  /*5650*/  CS2R R58, SRZ ;  /* 0x00000000003a7805 */ /* 0x000fe4000001ff00 */
[----:B------:R-:W-:Y:S01]  /*5660*/  CS2R R54, SRZ ;  /* 0x0000000000367805 */ /* 0x000fe2000001ff00 */
[----:B------:R-:W-:Y:S01]  /*5670*/  IMAD.U32 R232, RZ, RZ, UR4 ;  /* 0x00000004ffe87e24 */ /* 0x000fe2000f8e00ff */
        /* <DEDUP_REMOVED lines=38> */
[----:B------:R-:W-:Y:S01]  /*58e0*/  CS2R R24, SRZ ;  /* 0x0000000000187805 */ /* 0x000fe2000001ff00 */
[----:B------:R-:W-:-:S06]  /*58f0*/  ULDC UR61, c[0x0][0x9d8] ;  /* 0x00027600003d7ab9 */ /* 0x000fcc0000000800 */
.L_x_24:
[----:B------:R-:W-:Y:S02]  /*5900*/  R2UR UR4, R230 ;  /* 0x00000000e60472ca */ /* 0x000fe400000e0000 */
[----:B------:R-:W-:-:S11]  /*5910*/  R2UR UR6, R232 ;  /* 0x00000000e80672ca */ /* 0x000fd600000e0000 */
[----:B------:R-:W-:-:S04]  /*5920*/  UIADD3 UR4, UR4, 0x1, URZ ;  /* 0x0000000104047890 */ /* 0x000fc8000fffe03f */
[----:B------:R-:W-:-:S04]  /*5930*/  UISETP.NE.AND UP0, UPT, UR4, 0x2, UPT ;  /* 0x000000020400788c */ /* 0x000fc8000bf05270 */
[----:B------:R-:W-:Y:S02]  /*5940*/  USEL UR5, URZ, 0x1, UP0 ;  /* 0x000000013f057887 */ /* 0x000fe40008000000 */
[----:B------:R-:W-:Y:S02]  /*5950*/  USEL UR60, UR4, URZ, UP0 ;  /* 0x0000003f043c7287 */ /* 0x000fe40008000000 */
[----:B------:R-:W-:-:S06]  /*5960*/  ULOP3.LUT UR4, UR6, UR5, URZ, 0x3c, !UPT ;  /* 0x0000000506047292 */ /* 0x000fcc000f8e3c3f */
[----:B------:R-:W-:Y:S01]  /*5970*/  IMAD.U32 R16, RZ, RZ, UR4 ;  /* 0x00000004ff107e24 */ /* 0x000fe2000f8e00ff */
[----:B------:R-:W-:Y:S06]  /*5980*/  @!P0 BRA `(.L_x_16) ;  /* 0x0000000000048947 */ /* 0x000fec0003800000 */
[----:B------:R-:W-:Y:S01]  /*5990*/  BPT.TRAP 0x1 ;  /* 0x000000040000795c */ /* 0x000fe20000300000 */
.L_x_16:
[----:B------:R-:W0:Y:S01]  /*59a0*/  S2UR UR5, SR_CgaCtaId ;  /* 0x00000000000579c3 */ /* 0x000e220000008800 */
[----:B------:R-:W-:Y:S01]  /*59b0*/  R2UR UR7, R16 ;  /* 0x00000000100772ca */ /* 0x000fe200000e0000 */
[----:B------:R-:W-:-:S12]  /*59c0*/  UMOV UR4, 0x400 ;  /* 0x0000040000047882 */ /* 0x000fd80000000000 */
[----:B------:R-:W-:-:S05]  /*59d0*/  IMAD.U32 R3, RZ, RZ, UR7 ;  /* 0x00000007ff037e24 */ /* 0x000fca000f8e00ff */
[----:B------:R-:W-:Y:S01]  /*59e0*/  SHF.L.U32 R3, R3, 0x1f, RZ ;  /* 0x0000001f03037819 */ /* 0x000fe200000006ff */
[----:B0-----:R-:W-:-:S06]  /*59f0*/  ULEA UR6, UR5, UR4, 0x18 ;  /* 0x0000000405067291 */ /* 0x001fcc000f8ec03f */
[----:B------:R-:W-:Y:S01]  /*5a00*/  IMAD.U32 R231, RZ, RZ, UR6 ;  /* 0x00000006ffe77e24 */ /* 0x000fe2000f8e00ff */
[----:B------:R-:W-:-:S06]  /*5a10*/  ULEA UR6, UR60, UR6, 0x3 ;  /* 0x000000063c067291 */ /* 0x000fcc000f8e183f */
[----:B------:R-:W-:-:S03]  /*5a20*/  IMAD.U32 R223, RZ, RZ, UR6 ;  /* 0x00000006ffdf7e24 */ /* 0x000fc6000f8e00ff */
[----:B------:R0:W1:Y:S01]  /*5a30*/  SYNCS.PHASECHK.TRANS64.TRYWAIT P2, [UR6+0x38830], R3 ;  /* 0x03883003ff0075a7 */ /* 0x0000620008040146 */
[----:B------:R-:W-:Y:S05]  /*5a40*/  @!P0 BRA `(.L_x_17) ;  /* 0x0000000000048947 */ /* 0x000fea0003800000 */
[----:B------:R-:W-:Y:S01]  /*5a50*/  BPT.TRAP 0x1 ;  /* 0x000000040000795c */ /* 0x000fe20000300000 */
.L_x_17:
[----:B-1----:R-:W-:Y:S05]  /*5a60*/  @P2 BRA `(.L_x_18) ;  /* 0x00000000000c2947 */ /* 0x002fea0003800000 */
[----:B------:R-:W-:-:S13]  /*5a70*/  R2UR UR4, R223 ;  /* 0x00000000df0472ca */ /* 0x000fda00000e0000 */
[----:B------:R-:W1:Y:S02]  /*5a80*/  SYNCS.PHASECHK.TRANS64.TRYWAIT P2, [UR4+0x38830], R3 ;  /* 0x03883003ff0075a7 */ /* 0x000e640008040144 */
[----:B-1----:R-:W-:Y:S05]  /*5a90*/  @!P2 BRA `(.L_x_19) ;  /* 0x000000c00028a947 */ /* 0x002fea0003800000 */
.L_x_18:
[----:B------:R-:W-:Y:S01]  /*5aa0*/  R2UR UR4, R15 ;  /* 0x000000000f0472ca */ /* 0x000fe200000e0000 */
[----:B------:R-:W-:Y:S01]  /*5ab0*/  WARPGROUP.ARRIVE ;  /* 0x00000000000079c5 */ /* 0x000fe20000000000 */
[----:B------:R-:W-:Y:S01]  /*5ac0*/  R2UR UR18, R12 ;  /* 0x000000000c1272ca */ /* 0x000fe200000e0000 */
[----:B------:R-:W-:Y:S01]  /*5ad0*/  UMOV UR59, 0x40000040 ;  /* 0x40000040003b7882 */ /* 0x000fe20000000000 */
        /* <DEDUP_REMOVED lines=9> */
[----:B------:R-:W-:Y:S01]  /*5b70*/  UIMAD UR4, UR60, 0xa00, UR4 ;  /* 0x00000a003c0478a4 */ /* 0x000fe2000f8e0204 */
[-C--:B------:R-:W-:Y:S01]  /*5b80*/  FMUL.FTZ R24, R24, R2.reuse ;  /* 0x0000000218187220 */ /* 0x080fe20000410000 */
[----:B------:R-:W-:Y:S01]  /*5b90*/  UMOV UR56, UR18 ;  /* 0x0000001200387c82 */ /* 0x000fe20008000000 */
[----:B------:R-:W-:Y:S01]  /*5ba0*/  UMOV UR39, 0x40000040 ;  /* 0x4000004000277882 */ /* 0x000fe20000000000 */
[----:B------:R-:W-:Y:S01]  /*5bb0*/  UMOV UR57, UR19 ;  /* 0x0000001300397c82 */ /* 0x000fe20008000000 */
[----:B------:R-:W-:Y:S01]  /*5bc0*/  UIADD3 UR6, UR4, 0x80, URZ ;  /* 0x0000008004067890 */ /* 0x000fe2000fffe03f */
[-C--:B------:R-:W-:Y:S01]  /*5bd0*/  FMUL.FTZ R25, R25, R2.reuse ;  /* 0x0000000219197220 */ /* 0x080fe20000410000 */
[----:B------:R-:W-:Y:S01]  /*5be0*/  UMOV UR58, UR4 ;  /* 0x00000004003a7c82 */ /* 0x000fe20008000000 */
[----:B------:R-:W-:Y:S01]  /*5bf0*/  UIADD3 UR5, UR4, 0x100, URZ ;  /* 0x0000010004057890 */ /* 0x000fe2000fffe03f */
[----:B------:R-:W-:Y:S01]  /*5c00*/  HGMMA.64x16x16.F32.BF16 R184, gdesc[UR56], RZ, !UPT, gsb0 ;  /* 0x0020000038b879f0 */ /* 0x000fe2000c0018ff */
[----:B------:R-:W-:Y:S01]  /*5c10*/  UMOV UR56, UR18 ;  /* 0x0000001200387c82 */ /* 0x000fe20008000000 */
[----:B------:R-:W-:Y:S01]  /*5c20*/  UMOV UR57, UR19 ;  /* 0x0000001300397c82 */ /* 0x000fe20008000000 */
[----:B------:R-:W-:Y:S01]  /*5c30*/  UMOV UR58, UR6 ;  /* 0x00000006003a7c82 */ /* 0x000fe20008000000 */
[----:B------:R-:W-:Y:S01]  /*5c40*/  UMOV UR59, 0x40000040 ;  /* 0x40000040003b7882 */ /* 0x000fe20000000000 */
[----:B------:R-:W-:Y:S01]  /*5c50*/  UIADD3 UR6, UR4, 0x180, URZ ;  /* 0x0000018004067890 */ /* 0x000fe2000fffe03f */
[-C--:B------:R-:W-:Y:S01]  /*5c60*/  FMUL.FTZ R28, R28, R2.reuse ;  /* 0x000000021c1c7220 */ /* 0x080fe20000410000 */
        /* <DEDUP_REMOVED lines=12> */
[----:B------:R-:W-:Y:S01]  /*5d30*/  UMOV UR43, 0x40000040 ;  /* 0x40000040002b7882 */ /* 0x000fe20000000000 */
        /* <DEDUP_REMOVED lines=9> */
[----:B------:R-:W-:Y:S01]  /*5dd0*/  UMOV UR7, 0x40000040 ;  /* 0x4000004000077882 */ /* 0x000fe20000000000 */
[-C--:B------:R-:W-:Y:S01]  /*5de0*/  FMUL.FTZ R48, R48, R2.reuse ;  /* 0x0000000230307220 */ /* 0x080fe20000410000 */
        /* <DEDUP_REMOVED lines=20> */
[----:B------:R-:W-:Y:S01]  /*5f30*/  FMUL.FTZ R89, R89, R2 ;  /* 0x0000000259597220 */ /* 0x000fe20000410000 */
[----:B------:R-:W-:-:S02]  /*5f40*/  WARPGROUP.DEPBAR.LE gsb0, 0x0 ;  /* 0x00008000000079c5 */ /* 0x000fc40000010000 */
[----:B------:R-:W-:Y:S01]  /*5f50*/  WARPGROUP.ARRIVE ;  /* 0x00000000000079c5 */ /* 0x000fe20000000000 */
[-C--:B------:R-:W-:Y:S01]  /*5f60*/  FMUL.FTZ R92, R92, R2.reuse ;  /* 0x000000025c5c7220 */ /* 0x080fe20000410000 */
[-C--:B------:R-:W-:Y:S01]  /*5f70*/  FMUL.FTZ R93, R93, R2.reuse ;  /* 0x000000025d5d7220 */ /* 0x080fe20000410000 */
[-C--:B------:R-:W-:Y:S01]  /*5f80*/  FMUL.FTZ R96, R96, R2.reuse ;  /* 0x0000000260607220 */ /* 0x080fe20000410000 */
[-C--:B------:R-:W-:Y:S01]  /*5f90*/  FMUL.FTZ R97, R97, R2.reuse ;  /* 0x0000000261617220 */ /* 0x080fe20000410000 */
[-C--:B------:R-:W-:Y:S01]  /*5fa0*/  FMUL.FTZ R100, R100, R2.reuse ;  /* 0x0000000264647220 */ /* 0x080fe20000410000 */
[----:B------:R-:W-:Y:S01]  /*5fb0*/  HGMMA.64x16x16.F32.BF16 R176, gdesc[UR56], RZ, !UPT, gsb0 ;  /* 0x0020000038b079f0 */ /* 0x000fe2000c0018ff */
[----:B------:R-:W-:Y:S01]  /*5fc0*/  UMOV UR56, UR18 ;  /* 0x0000001200387c82 */ /* 0x000fe20008000000 */
[----:B------:R-:W-:Y:S01]  /*5fd0*/  UMOV UR57, UR19 ;  /* 0x0000001300397c82 */ /* 0x000fe20008000000 */
[----:B------:R-:W-:Y:S01]  /*5fe0*/  UMOV UR58, UR5 ;  /* 0x00000005003a7c82 */ /* 0x000fe20008000000 */
[----:B------:R-:W-:Y:S01]  /*5ff0*/  UMOV UR59, 0x40000040 ;  /* 0x40000040003b7882 */ /* 0x000fe20000000000 */
[----:B------:R-:W-:Y:S01]  /*6000*/  UIADD3 UR5, UR4, 0x200, URZ ;  /* 0x0000020004057890 */ /* 0x000fe2000fffe03f */
        /* <DEDUP_REMOVED lines=98> */
[----:B------:R-:W-:-:S06]  /*6630*/  WARPGROUP.ARRIVE ;  /* 0x00000000000079c5 */ /* 0x000fcc0000000000 */
[----:B------:R-:W-:Y:S01]  /*6640*/  HGMMA.64x16x16.F32.BF16 R160, gdesc[UR56], RZ, !UPT, gsb0 ;  /* 0x0020000038a079f0 */ /* 0x000fe2000c0018ff */
[----:B------:R-:W-:Y:S01]  /*6650*/  UMOV UR56, UR18 ;  /* 0x0000001200387c82 */ /* 0x000fe20008000000 */
[----:B------:R-:W-:Y:S01]  /*6660*/  UMOV UR57, UR19 ;  /* 0x0000001300397c82 */ /* 0x000fe20008000000 */
[----:B------:R-:W-:Y:S01]  /*6670*/  UMOV UR58, UR5 ;  /* 0x00000005003a7c82 */ /* 0x000fe20008000000 */
[----:B------:R-:W-:Y:S01]  /*6680*/  UMOV UR59, 0x40000040 ;  /* 0x40000040003b7882 */ /* 0x000fe20000000000 */
[----:B------:R-:W-:Y:S02]  /*6690*/  UIADD3 UR5, UR4, 0x102, URZ ;  /* 0x0000010204057890 */ /* 0x000fe4000fffe03f */
[----:B------:R-:W-:Y:S01]  /*66a0*/  UIADD3 UR18, UR4, 0x282, URZ ;  /* 0x0000028204127890 */ /* 0x000fe2000fffe03f */
[----:B------:R-:W-:Y:S01]  /*66b0*/  UMOV UR19, 0x40000040 ;  /* 0x4000004000137882 */ /* 0x000fe20000000000 */
        /* <DEDUP_REMOVED lines=11> */
[----:B------:R-:W-:Y:S01]  /*6770*/  UMOV UR57, UR15 ;  /* 0x0000000f00397c82 */ /* 0x000fe20008000000 */
[----:B------:R-:W-:Y:S01]  /*6780*/  UMOV UR58, UR6 ;  /* 0x00000006003a7c82 */ /* 0x000fe20008000000 */
[----:B------:R-:W-:Y:S01]  /*6790*/  UMOV UR59, 0x40000040 ;  /* 0x40000040003b7882 */ /* 0x000fe20000000000 */
[----:B------:R-:W-:Y:S01]  /*67a0*/  UIADD3 UR6, UR4, 0x182, URZ ;  /* 0x0000018204067890 */ /* 0x000fe2000fffe03f */
        /* <DEDUP_REMOVED lines=65> */
[----:B------:R-:W-:Y:S01]  /*6bc0*/  UMOV UR11, 0x40000040 ;  /* 0x40000040000b7882 */ /* 0x000fe20000000000 */
[----:B------:R-:W-:Y:S01]  /*6bd0*/  UIADD3 UR5, UR4, 0x106, URZ ;  /* 0x0000010604057890 */ /* 0x000fe2000fffe03f */
        /* <DEDUP_REMOVED lines=32> */
[----:B------:R-:W-:Y:S02]  /*6de0*/  UIADD3 UR10, UR4, 0x986, URZ ;  /* 0x00000986040a7890 */ /* 0x000fe4000fffe03f */
        /* <DEDUP_REMOVED lines=27> */
[----:B------:R-:W-:Y:S02]  /*6fa0*/  R2UR UR14, R6 ;  /* 0x00000000060e72ca */ /* 0x000fe400000e0000 */
[----:B------:R-:W-:-:S11]  /*6fb0*/  R2UR UR15, R7 ;  /* 0x00000000070f72ca */ /* 0x000fd600000e0000 */
[----:B------:R-:W-:Y:S02]  /*6fc0*/  UMOV UR56, UR14 ;  /* 0x0000000e00387c82 */ /* 0x000fe40008000000 */
[----:B------:R-:W-:Y:S01]  /*6fd0*/  UMOV UR57, UR15 ;  /* 0x0000000f00397c82 */ /* 0x000fe20008000000 */
        /* <DEDUP_REMOVED lines=274> */
[----:B------:R-:W-:Y:S01]  /*8100*/  UMOV UR57, UR15 ;  /* 0x0000000f00397c82 */ /* 0x000fe20008000000 */
[----:B------:R-:W-:Y:S01]  /*8110*/  UMOV UR58, UR6 ;  /* 0x00000006003a7c82 */ /* 0x000fe20008000000 */
[----:B------:R-:W-:Y:S01]  /*8120*/  UMOV UR59, 0x40000040 ;  /* 0x40000040003b7882 */ /* 0x000fe20000000000 */
[----:B------:R-:W-:-:S03]  /*8130*/  UIADD3 UR6, UR4, 0x906, URZ ;  /* 0x0000090604067890 */ /* 0x000fc6000fffe03f */
[----:B------:R-:W-:Y:S01]  /*8140*/  UMOV UR4, UR14 ;  /* 0x0000000e00047c82 */ /* 0x000fe20008000000 */
[----:B------:R-:W-:Y:S02]  /*8150*/  WARPGROUP.DEPBAR.LE gsb0, 0x0 ;  /* 0x00008000000079c5 */ /* 0x000fe40000010000 */
[----:B------:R-:W-:-:S06]  /*8160*/  WARPGROUP.ARRIVE ;  /* 0x00000000000079c5 */ /* 0x000fcc0000000000 */
[----:B------:R-:W-:Y:S01]  /*8170*/  HGMMA.64x16x16.F32.BF16 R176, gdesc[UR56], R176, gsb0 ;  /* 0x0020000038b079f0 */ /* 0x000fe200080018b0 */
[----:B------:R-:W-:Y:S01]  /*8180*/  UMOV UR56, UR14 ;  /* 0x0000000e00387c82 */ /* 0x000fe20008000000 */
[----:B------:R-:W-:Y:S01]  /*8190*/  UMOV UR57, UR15 ;  /* 0x0000000f00397c82 */ /* 0x000fe20008000000 */
[----:B------:R-:W-:Y:S01]  /*81a0*/  UMOV UR58, UR5 ;  /* 0x00000005003a7c82 */ /* 0x000fe20008000000 */
[----:B------:R-:W-:Y:S01]  /*81b0*/  UMOV UR59, 0x40000040 ;  /* 0x40000040003b7882 */ /* 0x000fe20000000000 */
[----:B------:R-:W-:Y:S01]  /*81c0*/  UMOV UR5, UR15 ;  /* 0x0000000f00057c82 */ /* 0x000fe20008000000 */
        /* <DEDUP_REMOVED lines=10> */
[----:B------:R-:W-:Y:S02]  /*8270*/  WARPGROUP.DEPBAR.LE gsb0, 0x0 ;  /* 0x00008000000079c5 */ /* 0x000fe40000010000 */
[----:B------:R-:W-:-:S06]  /*8280*/  WARPGROUP.ARRIVE ;  /* 0x00000000000079c5 */ /* 0x000fcc0000000000 */
[----:B------:R-:W-:Y:S03]  /*8290*/  HGMMA.64x16x16.F32.BF16 R152, gdesc[UR4], R152, gsb0 ;  /* 0x00200000049879f0 */ /* 0x000fe60008001898 */
[----:B------:R-:W-:Y:S02]  /*82a0*/  WARPGROUP.DEPBAR.LE gsb0, 0x0 ;  /* 0x00008000000079c5 */ /* 0x000fe40000010000 */
[----:B------:R-:W-:Y:S05]  /*82b0*/  @!P0 BRA `(.L_x_20) ;  /* 0x0000000000048947 */ /* 0x000fea0003800000 */
[----:B------:R-:W-:Y:S01]  /*82c0*/  BPT.TRAP 0x1 ;  /* 0x000000040000795c */ /* 0x000fe20000300000 */
.L_x_20:
[----:B------:R-:W-:Y:S02]  /*82d0*/  R2UR UR6, R231 ;  /* 0x00000000e70672ca */ /* 0x000fe400000e0000 */
[----:B------:R-:W-:Y:S02]  /*82e0*/  R2UR UR4, R230 ;  /* 0x00000000e60472ca */ /* 0x000fe400000e0000 */
[----:B------:R-:W-:-:S11]  /*82f0*/  R2UR UR5, R232 ;  /* 0x00000000e80572ca */ /* 0x000fd600000e0000 */
[----:B------:R-:W-:Y:S02]  /*8300*/  ULEA UR4, UR4, UR6, 0x3 ;  /* 0x0000000604047291 */ /* 0x000fe4000f8e183f */
[----:B------:R-:W-:-:S05]  /*8310*/  IMAD.U32 R0, RZ, RZ, UR5 ;  /* 0x00000005ff007e24 */ /* 0x000fca000f8e00ff */
[----:B------:R-:W-:-:S04]  /*8320*/  SHF.L.U32 R0, R0, 0x1f, RZ ;  /* 0x0000001f00007819 */ /* 0x000fc800000006ff */
[----:B------:R2:W3:Y:S01]  /*8330*/  SYNCS.PHASECHK.TRANS64.TRYWAIT P2, [UR4+0x38850], R0 ;  /* 0x03885000ff0075a7 */ /* 0x0004e20008040144 */
[----:B------:R-:W-:Y:S05]  /*8340*/  @!P0 BRA `(.L_x_21) ;  /* 0x0000000000048947 */ /* 0x000fea0003800000 */
[----:B------:R-:W-:Y:S01]  /*8350*/  BPT.TRAP 0x1 ;  /* 0x000000040000795c */ /* 0x000fe20000300000 */
.L_x_21:
[----:B---3--:R-:W-:Y:S05]  /*8360*/  @P2 BRA `(.L_x_22) ;  /* 0x0000000000082947 */ /* 0x008fea0003800000 */
[----:B------:R-:W3:Y:S02]  /*8370*/  SYNCS.PHASECHK.TRANS64.TRYWAIT P2, [UR4+0x38850], R0 ;  /* 0x03885000ff0075a7 */ /* 0x000ee40008040144 */
[----:B---3--:R-:W-:Y:S05]  /*8380*/  @!P2 BRA `(.L_x_23) ;  /* 0x000000980008a947 */ /* 0x008fea0003800000 */
.L_x_22:
[----:B------:R-:W-:Y:S01]  /*8390*/  R2UR UR5, R231 ;  /* 0x00000000e70572ca */ /* 0x000fe200000e0000 */
[----:B------:R-:W-:Y:S01]  /*83a0*/  WARPGROUP.ARRIVE ;  /* 0x00000000000079c5 */ /* 0x000fe20000000000 */
[----:B------:R-:W-:Y:S01]  /*83b0*/  R2UR UR6, R230 ;  /* 0x00000000e60672ca */ /* 0x000fe200000e0000 */
[----:B------:R-:W-:Y:S01]  /*83c0*/  UMOV UR7, 0x40000040 ;  /* 0x4000004000077882 */ /* 0x000fe20000000000 */
[----:B0-2---:R-:W-:Y:S01]  /*83d0*/  FMUL.FTZ R0, R184, UR61 ;  /* 0x0000003db8007c20 */ /* 0x005fe20008410000 */
[----:B-1----:R-:W-:Y:S01]  /*83e0*/  FMUL.FTZ R3, R185, UR61 ;  /* 0x0000003db9037c20 */ /* 0x002fe20008410000 */
[----:B------:R-:W-:Y:S01]  /*83f0*/  FMUL.FTZ R184, R187, UR61 ;  /* 0x0000003dbbb87c20 */ /* 0x000fe20008410000 */
[----:B------:R-:W-:Y:S01]  /*8400*/  FMUL.FTZ R187, R188, UR61 ;  /* 0x0000003dbcbb7c20 */ /* 0x000fe20008410000 */
[----:B------:R-:W-:Y:S01]  /*8410*/  FMUL.FTZ R188, R189, UR61 ;  /* 0x0000003dbdbc7c20 */ /* 0x000fe20008410000 */
[----:B------:R-:W-:Y:S01]  /*8420*/  FMUL.FTZ R185, R186, UR61 ;  /* 0x0000003dbab97c20 */ /* 0x000fe20008410000 */
[----:B------:R-:W0:Y:S01]  /*8430*/  MUFU.TANH R0, R0 ;  /* 0x0000000000007308 */ /* 0x000e220000002400 */
[----:B------:R-:W-:Y:S01]  /*8440*/  FMUL.FTZ R186, R190, UR61 ;  /* 0x0000003dbeba7c20 */ /* 0x000fe20008410000 */
[----:B------:R-:W-:Y:S01]  /*8450*/  FMUL.FTZ R190, R176, UR61 ;  /* 0x0000003db0be7c20 */ /* 0x000fe20008410000 */
[----:B------:R-:W-:Y:S01]  /*8460*/  UIADD3 UR5, UR5, 0x400, URZ ;  /* 0x0000040005057890 */ /* 0x000fe2000fffe03f */
[----:B------:R-:W-:Y:S01]  /*8470*/  FMUL.FTZ R177, R177, UR61 ;  /* 0x0000003db1b17c20 */ /* 0x000fe20008410000 */
[----:B------:R-:W-:Y:S01]  /*8480*/  FMUL.FTZ R180, R180, UR61 ;  /* 0x0000003db4b47c20 */ /* 0x000fe20008410000 */
[----:B------:R-:W-:Y:S01]  /*8490*/  FMUL.FTZ R181, R181, UR61 ;  /* 0x0000003db5b57c20 */ /* 0x000fe20008410000 */
[----:B------:R-:W-:Y:S01]  /*84a0*/  USHF.R.U32.HI UR5, URZ, 0x4, UR5 ;  /* 0x000000043f057899 */ /* 0x000fe20008011605 */
[----:B------:R-:W1:Y:S01]  /*84b0*/  MUFU.TANH R3, R3 ;  /* 0x0000000300037308 */ /* 0x000e620000002400 */
[----:B------:R-:W-:Y:S01]  /*84c0*/  FMUL.FTZ R189, R191, UR61 ;  /* 0x0000003dbfbd7c20 */ /* 0x000fe20008410000 */
[----:B------:R-:W-:Y:S01]  /*84d0*/  FMUL.FTZ R168, R168, UR61 ;  /* 0x0000003da8a87c20 */ /* 0x000fe20008410000 */
[----:B------:R-:W-:Y:S01]  /*84e0*/  ULOP3.LUT UR5, UR5, 0x3fff, URZ, 0xc0, !UPT ;  /* 0x00003fff05057892 */ /* 0x000fe2000f8ec03f */
[----:B------:R-:W-:Y:S01]  /*84f0*/  FMUL.FTZ R169, R169, UR61 ;  /* 0x0000003da9a97c20 */ /* 0x000fe20008410000 */
[----:B------:R-:W-:Y:S01]  /*8500*/  FMUL.FTZ R172, R172, UR61 ;  /* 0x0000003dacac7c20 */ /* 0x000fe20008410000 */
[----:B------:R-:W-:Y:S01]  /*8510*/  FMUL.FTZ R173, R173, UR61 ;  /* 0x0000003dadad7c20 */ /* 0x000fe20008410000 */
[----:B------:R-:W-:Y:S01]  /*8520*/  ULOP3.LUT UR5, UR5, 0x2800000, URZ, 0xfc, !UPT ;  /* 0x0280000005057892 */ /* 0x000fe2000f8efc3f */
[----:B------:R-:W2:Y:S01]  /*8530*/  MUFU.TANH R187, R187 ;  /* 0x000000bb00bb7308 */ /* 0x000ea20000002400 */
[----:B0-----:R-:W-:Y:S01]  /*8540*/  FMNMX.FTZ R2, R0, R21, !PT ;  /* 0x0000001500027209 */ /* 0x001fe20007810000 */
[----:B------:R-:W-:Y:S01]  /*8550*/  FMUL.FTZ R160, R160, UR61 ;  /* 0x0000003da0a07c20 */ /* 0x000fe20008410000 */
[----:B------:R-:W-:Y:S01]  /*8560*/  UIMAD UR5, UR6, 0xa00, UR5 ;  /* 0x00000a00060578a4 */ /* 0x000fe2000f8e0205 */
[----:B------:R-:W-:Y:S01]  /*8570*/  FMUL.FTZ R161, R161, UR61 ;  /* 0x0000003da1a17c20 */ /* 0x000fe20008410000 */
[----:B------:R-:W-:Y:S01]  /*8580*/  FMUL.FTZ R164, R164, UR61 ;  /* 0x0000003da4a47c20 */ /* 0x000fe20008410000 */
[----:B------:R-:W-:Y:S01]  /*8590*/  FMUL.FTZ R165, R165, UR61 ;  /* 0x0000003da5a57c20 */ /* 0x000fe20008410000 */
[----:B------:R-:W-:Y:S01]  /*85a0*/  FMUL.FTZ R152, R152, UR61 ;  /* 0x0000003d98987c20 */ /* 0x000fe20008410000 */
[----:B------:R-:W0:Y:S01]  /*85b0*/  MUFU.TANH R188, R188 ;  /* 0x000000bc00bc7308 */ /* 0x000e220000002400 */
[----:B-1----:R-:W-:Y:S01]  /*85c0*/  FMNMX.FTZ R2, R3, R2, !PT ;  /* 0x0000000203027209 */ /* 0x002fe20007810000 */
[----:B------:R-:W-:Y:S01]  /*85d0*/  UMOV UR6, UR5 ;  /* 0x0000000500067c82 */ /* 0x000fe20008000000 */
[----:B------:R-:W-:Y:S01]  /*85e0*/  FMUL.FTZ R153, R153, UR61 ;  /* 0x0000003d99997c20 */ /* 0x000fe20008410000 */
[----:B------:R-:W-:Y:S01]  /*85f0*/  HGMMA.64x256x16.F32.BF16 R24, R208, gdesc[UR4].tnspB, R24, gsb0 ;  /* 0x43e00004d0187df0 */ /* 0x000fe20008001818 */
[----:B------:R-:W-:Y:S01]  /*8600*/  UIADD3 UR6, UR5, 0x80, URZ ;  /* 0x0000008005067890 */ /* 0x000fe2000fffe03f */
[----:B------:R-:W-:Y:S01]  /*8610*/  FMUL.FTZ R176, R178, UR61 ;  /* 0x0000003db2b07c20 */ /* 0x000fe20008410000 */
[----:B------:R-:W-:Y:S01]  /*8620*/  UMOV UR7, 0x40000040 ;  /* 0x4000004000077882 */ /* 0x000fe20000000000 */
[----:B------:R-:W1:Y:S01]  /*8630*/  MUFU.TANH R190, R190 ;  /* 0x000000be00be7308 */ /* 0x000e620000002400 */
[----:B--2---:R-:W-:Y:S01]  /*8640*/  FMNMX.FTZ R191, R187, R2, !PT ;  /* 0x00000002bbbf7209 */ /* 0x004fe20007810000 */
[----:B------:R-:W-:Y:S01]  /*8650*/  FMUL.FTZ R178, R179, UR61 ;  /* 0x0000003db3b27c20 */ /* 0x000fe20008410000 */
[----:B------:R-:W-:Y:S01]  /*8660*/  FMUL.FTZ R156, R156, UR61 ;  /* 0x0000003d9c9c7c20 */ /* 0x000fe20008410000 */
[----:B------:R-:W-:Y:S01]  /*8670*/  FMUL.FTZ R179, R182, UR61 ;  /* 0x0000003db6b37c20 */ /* 0x000fe20008410000 */
[----:B------:R-:W-:Y:S01]  /*8680*/  FMUL.FTZ R182, R157, UR61 ;  /* 0x0000003d9db67c20 */ /* 0x000fe20008410000 */
[----:B------:R-:W-:Y:S01]  /*8690*/  FMUL.FTZ R170, R170, UR61 ;  /* 0x0000003daaaa7c20 */ /* 0x000fe20008410000 */
[----:B------:R-:W-:Y:S01]  /*86a0*/  ULDC UR10, c[0x0][0x988] ;  /* 0x00026200000a7ab9 */ /* 0x000fe20000000800 */
[----:B------:R-:W2:Y:S01]  /*86b0*/  MUFU.TANH R177, R177 ;  /* 0x000000b100b17308 */ /* 0x000ea20000002400 */
[----:B0-----:R-:W-:Y:S01]  /*86c0*/  FMNMX.FTZ R191, R188, R191, !PT ;  /* 0x000000bfbcbf7209 */ /* 0x001fe20007810000 */
[----:B------:R-:W-:Y:S01]  /*86d0*/  FMUL.FTZ R171, R171, UR61 ;  /* 0x0000003dabab7c20 */ /* 0x000fe20008410000 */
[----:B------:R-:W-:Y:S01]  /*86e0*/  UMOV UR11, UR10 ;  /* 0x0000000a000b7c82 */ /* 0x000fe20008000000 */
[----:B------:R-:W-:Y:S01]  /*86f0*/  FMUL.FTZ R174, R174, UR61 ;  /* 0x0000003daeae7c20 */ /* 0x000fe20008410000 */
[----:B------:R-:W-:Y:S01]  /*8700*/  FMUL.FTZ R175, R175, UR61 ;  /* 0x0000003dafaf7c20 */ /* 0x000fe20008410000 */
[----:B------:R-:W-:Y:S01]  /*8710*/  FMUL.FTZ R162, R162, UR61 ;  /* 0x0000003da2a27c20 */ /* 0x000fe20008410000 */
[----:B------:R-:W-:Y:S01]  /*8720*/  FMUL.FTZ R163, R163, UR61 ;  /* 0x0000003da3a37c20 */ /* 0x000fe20008410000 */
[----:B------:R-:W0:Y:S01]  /*8730*/  MUFU.TANH R180, R180 ;  /* 0x000000b400b47308 */ /* 0x000e220000002400 */
[----:B-1----:R-:W-:Y:S01]  /*8740*/  FMNMX.FTZ R2, R190, R191, !PT ;  /* 0x000000bfbe027209 */ /* 0x002fe20007810000 */
[----:B------:R-:W-:Y:S01]  /*8750*/  FMUL.FTZ R166, R166, UR61 ;  /* 0x0000003da6a67c20 */ /* 0x000fe20008410000 */
[----:B------:R-:W-:Y:S01]  /*8760*/  FMUL.FTZ R167, R167, UR61 ;  /* 0x0000003da7a77c20 */ /* 0x000fe20008410000 */
[----:B------:R-:W-:Y:S01]  /*8770*/  FMUL.FTZ R154, R154, UR61 ;  /* 0x0000003d9a9a7c20 */ /* 0x000fe20008410000 */
[----:B------:R-:W-:Y:S01]  /*8780*/  FMUL.FTZ R155, R155, UR61 ;  /* 0x0000003d9b9b7c20 */ /* 0x000fe20008410000 */
[----:B------:R-:W-:Y:S01]  /*8790*/  FMUL.FTZ R158, R158, UR61 ;  /* 0x0000003d9e9e7c20 */ /* 0x000fe20008410000 */
[----:B------:R-:W-:Y:S01]  /*87a0*/  FMUL.FTZ R159, R159, UR61 ;  /* 0x0000003d9f9f7c20 */ /* 0x000fe20008410000 */
[----:B------:R-:W1:Y:S01]  /*87b0*/  MUFU.TANH R181, R181 ;  /* 0x000000b500b57308 */ /* 0x000e620000002400 */
[----:B--2---:R-:W-:Y:S01]  /*87c0*/  FMNMX.FTZ R191, R177, R2, !PT ;  /* 0x00000002b1bf7209 */ /* 0x004fe20007810000 */
[----:B------:R-:W-:Y:S01]  /*87d0*/  IMAD.U32 R230, RZ, RZ, UR60 ;  /* 0x0000003cffe67e24 */ /* 0x000fe2000f8e00ff */
[----:B------:R-:W-:-:S05]  /*87e0*/  R2UR UR10, R223 ;  /* 0x00000000df0a72ca */ /* 0x000fca00000e0000 */
[----:B------:R-:W2:Y:S01]  /*87f0*/  MUFU.TANH R168, R168 ;  /* 0x000000a800a87308 */ /* 0x000ea20000002400 */
[----:B0-----:R-:W-:-:S07]  /*8800*/  FMNMX.FTZ R2, R180, R191, !PT ;  /* 0x000000bfb4027209 */ /* 0x001fce0007810000 */
[----:B------:R-:W0:Y:S01]  /*8810*/  MUFU.TANH R169, R169 ;  /* 0x000000a900a97308 */ /* 0x000e220000002400 */
[----:B-1----:R-:W-:-:S07]  /*8820*/  FMNMX.FTZ R191, R181, R2, !PT ;  /* 0x00000002b5bf7209 */ /* 0x002fce0007810000 */
[----:B------:R-:W1:Y:S01]  /*8830*/  MUFU.TANH R172, R172 ;  /* 0x000000ac00ac7308 */ /* 0x000e620000002400 */
[----:B--2---:R-:W-:-:S07]  /*8840*/  FMNMX.FTZ R2, R168, R191, !PT ;  /* 0x000000bfa8027209 */ /* 0x004fce0007810000 */
        /* <DEDUP_REMOVED lines=11> */
[----:B--2---:R-:W-:Y:S01]  /*8900*/  FMNMX.FTZ R2, R164, R157, !PT ;  /* 0x0000009da4027209 */ /* 0x004fe20007810000 */
[----:B------:R-:W-:-:S06]  /*8910*/  FMUL.FTZ R157, R183, UR61 ;  /* 0x0000003db79d7c20 */ /* 0x000fcc0008410000 */
        /* <DEDUP_REMOVED lines=9> */
[----:B-1----:R-:W-:-:S05]  /*89b0*/  FMNMX.FTZ R183, R182, R183, !PT ;  /* 0x000000b7b6b77209 */ /* 0x002fca0007810000 */
[----:B------:R-:W1:Y:S02]  /*89c0*/  SHFL.BFLY PT, R2, R183, 0x2, 0x1f ;  /* 0x0c401f00b7027f89 */ /* 0x000e6400000e0000 */
[----:B------:R-:W3:Y:S08]  /*89d0*/  MUFU.TANH R186, R186 ;  /* 0x000000ba00ba7308 */ /* 0x000ef00000002400 */
[----:B------:R-:W4:Y:S08]  /*89e0*/  MUFU.TANH R189, R189 ;  /* 0x000000bd00bd7308 */ /* 0x000f300000002400 */
[----:B------:R-:W5:Y:S01]  /*89f0*/  MUFU.TANH R176, R176 ;  /* 0x000000b000b07308 */ /* 0x000f620000002400 */
[----:B-1----:R-:W-:-:S07]  /*8a00*/  FMNMX.FTZ R2, R183, R2, !PT ;  /* 0x00000002b7027209 */ /* 0x002fce0007810000 */
[----:B------:R-:W1:Y:S01]  /*8a10*/  MUFU.TANH R178, R178 ;  /* 0x000000b200b27308 */ /* 0x000e620000002400 */
[----:B------:R-:W2:Y:S07]  /*8a20*/  SHFL.BFLY PT, R183, R2, 0x1, 0x1f ;  /* 0x0c201f0002b77f89 */ /* 0x000eae00000e0000 */
[----:B------:R-:W1:Y:S08]  /*8a30*/  MUFU.TANH R179, R179 ;  /* 0x000000b300b37308 */ /* 0x000e700000002400 */
[----:B------:R-:W1:Y:S08]  /*8a40*/  MUFU.TANH R157, R157 ;  /* 0x0000009d009d7308 */ /* 0x000e700000002400 */
[----:B------:R-:W1:Y:S01]  /*8a50*/  MUFU.TANH R170, R170 ;  /* 0x000000aa00aa7308 */ /* 0x000e620000002400 */
[----:B--2---:R-:W-:-:S02]  /*8a60*/  FMNMX.FTZ R4, R2, R183, !PT ;  /* 0x000000b702047209 */ /* 0x004fc40007810000 */
[----:B------:R-:W-:-:S03]  /*8a70*/  FMNMX.FTZ R183, R185, R20, !PT ;  /* 0x00000014b9b77209 */ /* 0x000fc60007810000 */
[----:B------:R-:W-:Y:S01]  /*8a80*/  FADD.FTZ R2, -R4, R21 ;  /* 0x0000001504027221 */ /* 0x000fe20000010100 */
[----:B0-----:R-:W-:Y:S01]  /*8a90*/  FMNMX.FTZ R183, R184, R183, !PT ;  /* 0x000000b7b8b77209 */ /* 0x001fe20007810000 */
[----:B------:R-:W0:Y:S02]  /*8aa0*/  MUFU.TANH R171, R171 ;  /* 0x000000ab00ab7308 */ /* 0x000e240000002400 */
[----:B------:R-:W-:-:S06]  /*8ab0*/  FMUL.FTZ R2, R2, UR11 ;  /* 0x0000000b02027c20 */ /* 0x000fcc0008410000 */
[----:B------:R-:W2:Y:S08]  /*8ac0*/  MUFU.TANH R174, R174 ;  /* 0x000000ae00ae7308 */ /* 0x000eb00000002400 */
[----:B------:R-:W2:Y:S08]  /*8ad0*/  MUFU.TANH R175, R175 ;  /* 0x000000af00af7308 */ /* 0x000eb00000002400 */
[----:B------:R-:W2:Y:S08]  /*8ae0*/  MUFU.TANH R162, R162 ;  /* 0x000000a200a27308 */ /* 0x000eb00000002400 */
[----:B------:R-:W2:Y:S08]  /*8af0*/  MUFU.TANH R163, R163 ;  /* 0x000000a300a37308 */ /* 0x000eb00000002400 */
[----:B------:R-:W2:Y:S08]  /*8b00*/  MUFU.TANH R166, R166 ;  /* 0x000000a600a67308 */ /* 0x000eb00000002400 */
[----:B------:R-:W2:Y:S08]  /*8b10*/  MUFU.TANH R167, R167 ;  /* 0x000000a700a77308 */ /* 0x000eb00000002400 */
[----:B------:R-:W2:Y:S01]  /*8b20*/  MUFU.TANH R154, R154 ;  /* 0x0000009a009a7308 */ /* 0x000ea20000002400 */
[----:B------:R-:W-:-:S02]  /*8b30*/  WARPGROUP.DEPBAR.LE gsb0, 0x0 ;  /* 0x00008000000079c5 */ /* 0x000fc40000010000 */
[----:B------:R-:W-:-:S05]  /*8b40*/  WARPGROUP.ARRIVE ;  /* 0x00000000000079c5 */ /* 0x000fca0000000000 */
[----:B------:R-:W2:Y:S01]  /*8b50*/  MUFU.TANH R155, R155 ;  /* 0x0000009b009b7308 */ /* 0x000ea20000002400 */
[----:B------:R-:W-:Y:S01]  /*8b60*/  HGMMA.64x256x16.F32.BF16 R24, R204, gdesc[UR4].tnspB, R24, gsb0 ;  /* 0x43e00004cc187df0 */ /* 0x000fe20008001818 */
[----:B------:R-:W-:Y:S01]  /*8b70*/  UIADD3 UR6, UR5, 0x100, URZ ;  /* 0x0000010005067890 */ /* 0x000fe2000fffe03f */
[----:B------:R-:W-:-:S05]  /*8b80*/  UMOV UR7, 0x40000040 ;  /* 0x4000004000077882 */ /* 0x000fca0000000000 */
[----:B------:R-:W2:Y:S08]  /*8b90*/  MUFU.TANH R158, R158 ;  /* 0x0000009e009e7308 */ /* 0x000eb00000002400 */
[----:B------:R-:W2:Y:S08]  /*8ba0*/  MUFU.TANH R159, R159 ;  /* 0x0000009f009f7308 */ /* 0x000eb00000002400 */
[----:B------:R-:W-:Y:S01]  /*8bb0*/  MUFU.EX2 R2, R2 ;  /* 0x0000000200027308 */ /* 0x000fe20000000800 */
[----:B------:R-:W-:-:S02]  /*8bc0*/  WARPGROUP.DEPBAR.LE gsb0, 0x0 ;  /* 0x00008000000079c5 */ /* 0x000fc40000010000 */
[----:B------:R-:W-:-:S06]  /*8bd0*/  WARPGROUP.ARRIVE ;  /* 0x00000000000079c5 */ /* 0x000fcc0000000000 */
[----:B------:R-:W-:Y:S01]  /*8be0*/  HGMMA.64x256x16.F32.BF16 R24, R200, gdesc[UR4].tnspB, R24, gsb0 ;  /* 0x43e00004c8187df0 */ /* 0x000fe20008001818 */
[----:B------:R-:W-:Y:S01]  /*8bf0*/  UIADD3 UR6, UR5, 0x180, URZ ;  /* 0x0000018005067890 */ /* 0x000fe2000fffe03f */
[----:B------:R-:W-:Y:S01]  /*8c00*/  UMOV UR7, 0x40000040 ;  /* 0x4000004000077882 */ /* 0x000fe20000000000 */
[----:B------:R-:W-:Y:S02]  /*8c10*/  WARPGROUP.DEPBAR.LE gsb0, 0x0 ;  /* 0x00008000000079c5 */ /* 0x000fe40000010000 */
[----:B------:R-:W-:-:S15]  /*8c20*/  WARPGROUP.ARRIVE ;  /* 0x00000000000079c5 */ /* 0x000fde0000000000 */
[----:B------:R-:W-:-:S08]  /*8c30*/  NOP ;  /* 0x0000000000007918 */ /* 0x000fd00000000000 */
[----:B------:R-:W-:Y:S01]  /*8c40*/  HGMMA.64x256x16.F32.BF16 R24, R196, gdesc[UR4].tnspB, R24, gsb0 ;  /* 0x43e00004c4187df0 */ /* 0x000fe20008001818 */
[----:B------:R-:W-:Y:S01]  /*8c50*/  UIADD3 UR6, UR5, 0x200, URZ ;  /* 0x0000020005067890 */ /* 0x000fe2000fffe03f */
[----:B------:R-:W-:Y:S01]  /*8c60*/  R2UR UR5, R222 ;  /* 0x00000000de0572ca */ /* 0x000fe200000e0000 */
[----:B------:R-:W-:-:S12]  /*8c70*/  UMOV UR7, 0x40000040 ;  /* 0x4000004000077882 */ /* 0x000fd80000000000 */
[----:B------:R-:W-:Y:S01]  /*8c80*/  ISETP.LT.AND P2, PT, RZ, UR5, PT ;  /* 0x00000005ff007c0c */ /* 0x000fe2000bf41270 */
[----:B------:R-:W-:Y:S02]  /*8c90*/  WARPGROUP.DEPBAR.LE gsb0, 0x0 ;  /* 0x00008000000079c5 */ /* 0x000fe40000010000 */
[----:B------:R-:W-:Y:S01]  /*8ca0*/  WARPGROUP.ARRIVE ;  /* 0x00000000000079c5 */ /* 0x000fe20000000000 */
[----:B---3--:R-:W-:Y:S01]  /*8cb0*/  FMNMX.FTZ R196, R186, R183, !PT ;  /* 0x000000b7bac47209 */ /* 0x008fe20007810000 */
[----:B------:R-:W-:-:S03]  /*8cc0*/  FMUL.FTZ R197, R4, UR11 ;  /* 0x0000000b04c57c20 */ /* 0x000fc60008410000 */
[----:B----4-:R-:W-:-:S05]  /*8cd0*/  FMNMX.FTZ R21, R189, R196, !PT ;  /* 0x000000c4bd157209 */ /* 0x010fca0007810000 */
[----:B------:R-:W-:Y:S01]  /*8ce0*/  HGMMA.64x256x16.F32.BF16 R24, R192, gdesc[UR4].tnspB, R24, gsb0 ;  /* 0x43e00004c0187df0 */ /* 0x000fe20008001818 */
[--C-:B------:R-:W-:Y:S01]  /*8cf0*/  FFMA.FTZ R183, R0, UR11, -R197.reuse ;  /* 0x0000000b00b77c23 */ /* 0x100fe200080108c5 */
[--C-:B------:R-:W-:Y:S01]  /*8d00*/  FFMA.FTZ R208, R3, UR11, -R197.reuse ;  /* 0x0000000b03d07c23 */ /* 0x100fe200080108c5 */
[----:B-----5:R-:W-:Y:S01]  /*8d10*/  FMNMX.FTZ R21, R176, R21, !PT ;  /* 0x00000015b0157209 */ /* 0x020fe20007810000 */
[--C-:B------:R-:W-:Y:S01]  /*8d20*/  FFMA.FTZ R196, R160, UR11, -R197.reuse ;  /* 0x0000000ba0c47c23 */ /* 0x100fe200080108c5 */
[--C-:B------:R-:W-:Y:S01]  /*8d30*/  FFMA.FTZ R202, R172, UR11, -R197.reuse ;  /* 0x0000000bacca7c23 */ /* 0x100fe200080108c5 */
[--C-:B------:R-:W-:Y:S01]  /*8d40*/  FFMA.FTZ R210, R187, UR11, -R197.reuse ;  /* 0x0000000bbbd27c23 */ /* 0x100fe200080108c5 */
[----:B-1----:R-:W-:Y:S01]  /*8d50*/  FMNMX.FTZ R0, R178, R21, !PT ;  /* 0x00000015b2007209 */ /* 0x002fe20007810000 */
        /* <DEDUP_REMOVED lines=15> */
[----:B0-----:R-:W-:Y:S01]  /*8e50*/  FMNMX.FTZ R3, R171, R0, !PT ;  /* 0x00000000ab037209 */ /* 0x001fe20007810000 */
[--C-:B------:R-:W-:Y:S01]  /*8e60*/  FFMA.FTZ R181, R161, UR11, -R197.reuse ;  /* 0x0000000ba1b57c23 */ /* 0x100fe200080108c5 */
[--C-:B------:R-:W-:Y:S01]  /*8e70*/  FFMA.FTZ R169, R169, UR11, -R197.reuse ;  /* 0x0000000ba9a97c23 */ /* 0x100fe200080108c5 */
[--C-:B------:R-:W-:Y:S01]  /*8e80*/  FFMA.FTZ R173, R173, UR11, -R197.reuse ;  /* 0x0000000badad7c23 */ /* 0x100fe200080108c5 */
[----:B--2---:R-:W-:Y:S01]  /*8e90*/  FMNMX.FTZ R0, R174, R3, !PT ;  /* 0x00000003ae007209 */ /* 0x004fe20007810000 */
[----:B------:R-:W-:Y:S01]  /*8ea0*/  MUFU.EX2 R210, R210 ;  /* 0x000000d200d27308 */ /* 0x000fe20000000800 */
[--C-:B------:R-:W-:Y:S01]  /*8eb0*/  FFMA.FTZ R161, R165, UR11, -R197.reuse ;  /* 0x0000000ba5a17c23 */ /* 0x100fe200080108c5 */
[----:B------:R-:W-:Y:S01]  /*8ec0*/  FFMA.FTZ R182, R182, UR11, -R197 ;  /* 0x0000000bb6b67c23 */ /* 0x000fe200080108c5 */
[----:B------:R-:W-:-:S02]  /*8ed0*/  FMNMX.FTZ R3, R175, R0, !PT ;  /* 0x00000000af037209 */ /* 0x000fc40007810000 */
[----:B------:R-:W-:Y:S01]  /*8ee0*/  MOV R165, UR4 ;  /* 0x0000000400a57c02 */ /* 0x000fe20008000f00 */
[----:B------:R-:W-:Y:S01]  /*8ef0*/  UIADD3 UR4, UR5, -0x1, URZ ;  /* 0xffffffff05047890 */ /* 0x000fe2000fffe03f */
[----:B------:R-:W-:Y:S01]  /*8f00*/  FMNMX.FTZ R0, R162, R3, !PT ;  /* 0x00000003a2007209 */ /* 0x000fe20007810000 */
[----:B------:R-:W-:Y:S01]  /*8f10*/  MUFU.EX2 R191, R191 ;  /* 0x000000bf00bf7308 */ /* 0x000fe20000000800 */
[----:B------:R-:W-:Y:S01]  /*8f20*/  R2UR UR5, R16 ;  /* 0x00000000100572ca */ /* 0x000fe200000e0000 */
[----:B------:R-:W-:Y:S01]  /*8f30*/  @!P1 VIADD R165, R165, 0x38860 ;  /* 0x00038860a5a59836 */ /* 0x000fe20000000000 */
[----:B------:R-:W-:Y:S01]  /*8f40*/  FMNMX.FTZ R3, R163, R0, !PT ;  /* 0x00000000a3037209 */ /* 0x000fe20007810000 */
[----:B------:R-:W-:-:S03]  /*8f50*/  IMAD.U32 R222, RZ, RZ, UR4 ;  /* 0x00000004ffde7e24 */ /* 0x000fc6000f8e00ff */
[----:B------:R-:W-:Y:S01]  /*8f60*/  FMNMX.FTZ R0, R166, R3, !PT ;  /* 0x00000003a6007209 */ /* 0x000fe20007810000 */
[----:B------:R-:W-:Y:S01]  /*8f70*/  MUFU.EX2 R204, R204 ;  /* 0x000000cc00cc7308 */ /* 0x000fe20000000800 */
[----:B------:R-:W-:Y:S02]  /*8f80*/  @!P1 PRMT R165, RZ, 0x654, R165 ;  /* 0x00000654ffa59816 */ /* 0x000fe400000000a5 */
[----:B------:R-:W-:-:S03]  /*8f90*/  FMNMX.FTZ R3, R167, R0, !PT ;  /* 0x00000000a7037209 */ /* 0x000fc60007810000 */
[----:B------:R-:W-:Y:S01]  /*8fa0*/  IMAD.U32 R232, RZ, RZ, UR5 ;  /* 0x00000005ffe87e24 */ /* 0x000fe2000f8e00ff */
[----:B------:R-:W-:Y:S01]  /*8fb0*/  FMNMX.FTZ R0, R154, R3, !PT ;  /* 0x000000039a007209 */ /* 0x000fe20007810000 */
[----:B------:R-:W-:Y:S03]  /*8fc0*/  MUFU.EX2 R187, R187 ;  /* 0x000000bb00bb7308 */ /* 0x000fe60000000800 */
[----:B------:R-:W-:-:S04]  /*8fd0*/  FMNMX.FTZ R3, R155, R0, !PT ;  /* 0x000000009b037209 */ /* 0x000fc80007810000 */
[----:B------:R-:W-:Y:S01]  /*8fe0*/  FMNMX.FTZ R0, R158, R3, !PT ;  /* 0x000000039e007209 */ /* 0x000fe20007810000 */
[----:B------:R-:W-:Y:S03]  /*8ff0*/  MUFU.EX2 R206, R206 ;  /* 0x000000ce00ce7308 */ /* 0x000fe60000000800 */
[----:B------:R-:W-:-:S05]  /*9000*/  FMNMX.FTZ R0, R159, R0, !PT ;  /* 0x000000009f007209 */ /* 0x000fca0007810000 */
[----:B------:R-:W0:Y:S01]  /*9010*/  SHFL.BFLY PT, R3, R0, 0x2, 0x1f ;  /* 0x0c401f0000037f89 */ /* 0x000e2200000e0000 */
[----:B------:R-:W-:Y:S08]  /*9020*/  MUFU.EX2 R177, R177 ;  /* 0x000000b100b17308 */ /* 0x000ff00000000800 */
[----:B------:R-:W-:Y:S08]  /*9030*/  MUFU.EX2 R200, R200 ;  /* 0x000000c800c87308 */ /* 0x000ff00000000800 */
[----:B------:R-:W-:Y:S01]  /*9040*/  MUFU.EX2 R169, R169 ;  /* 0x000000a900a97308 */ /* 0x000fe20000000800 */
[----:B0-----:R-:W-:-:S07]  /*9050*/  FMNMX.FTZ R3, R0, R3, !PT ;  /* 0x0000000300037209 */ /* 0x001fce0007810000 */
[----:B------:R-:W-:Y:S01]  /*9060*/  MUFU.EX2 R202, R202 ;  /* 0x000000ca00ca7308 */ /* 0x000fe20000000800 */
[----:B------:R-:W0:Y:S07]  /*9070*/  SHFL.BFLY PT, R0, R3, 0x1, 0x1f ;  /* 0x0c201f0003007f89 */ /* 0x000e2e00000e0000 */
[----:B------:R-:W-:Y:S08]  /*9080*/  MUFU.EX2 R173, R173 ;  /* 0x000000ad00ad7308 */ /* 0x000ff00000000800 */
[----:B------:R-:W-:Y:S08]  /*9090*/  MUFU.EX2 R196, R196 ;  /* 0x000000c400c47308 */ /* 0x000ff00000000800 */
[----:B------:R-:W-:Y:S01]  /*90a0*/  MUFU.EX2 R181, R181 ;  /* 0x000000b500b57308 */ /* 0x000fe20000000800 */
[----:B0-----:R-:W-:-:S07]  /*90b0*/  FMNMX.FTZ R3, R3, R0, !PT ;  /* 0x0000000003037209 */ /* 0x001fce0007810000 */
[----:B------:R-:W-:Y:S01]  /*90c0*/  MUFU.EX2 R198, R198 ;  /* 0x000000c600c67308 */ /* 0x000fe20000000800 */
[C---:B------:R-:W-:Y:S01]  /*90d0*/  FADD.FTZ R0, -R3.reuse, R20 ;  /* 0x0000001403007221 */ /* 0x040fe20000010100 */
[----:B------:R-:W-:-:S03]  /*90e0*/  FMUL.FTZ R156, R3, UR11 ;  /* 0x0000000b039c7c20 */ /* 0x000fc60008410000 */
[----:B------:R-:W-:Y:S01]  /*90f0*/  FMUL.FTZ R0, R0, UR11 ;  /* 0x0000000b00007c20 */ /* 0x000fe20008410000 */
[--C-:B------:R-:W-:Y:S01]  /*9100*/  FFMA.FTZ R209, R185, UR11, -R156.reuse ;  /* 0x0000000bb9d17c23 */ /* 0x100fe2000801089c */
[--C-:B------:R-:W-:Y:S01]  /*9110*/  FFMA.FTZ R160, R184, UR11, -R156.reuse ;  /* 0x0000000bb8a07c23 */ /* 0x100fe2000801089c */
[--C-:B------:R-:W-:Y:S01]  /*9120*/  FFMA.FTZ R172, R157, UR11, -R156.reuse ;  /* 0x0000000b9dac7c23 */ /* 0x100fe2000801089c */
[--C-:B------:R-:W-:Y:S01]  /*9130*/  FFMA.FTZ R211, R186, UR11, -R156.reuse ;  /* 0x0000000bbad37c23 */ /* 0x100fe2000801089c */
[----:B------:R-:W-:Y:S01]  /*9140*/  IMAD.U32 R157, RZ, RZ, UR10 ;  /* 0x0000000aff9d7e24 */ /* 0x000fe2000f8e00ff */
[----:B------:R-:W-:Y:S01]  /*9150*/  MUFU.EX2 R0, R0 ;  /* 0x0000000000007308 */ /* 0x000fe20000000800 */
[--C-:B------:R-:W-:Y:S01]  /*9160*/  FFMA.FTZ R164, R189, UR11, -R156.reuse ;  /* 0x0000000bbda47c23 */ /* 0x100fe2000801089c */
[--C-:B------:R-:W-:Y:S01]  /*9170*/  FFMA.FTZ R205, R176, UR11, -R156.reuse ;  /* 0x0000000bb0cd7c23 */ /* 0x100fe2000801089c */
[----:B------:R-:W-:Y:S02]  /*9180*/  @!P1 VIADD R157, R157, 0x38840 ;  /* 0x000388409d9d9836 */ /* 0x000fe40000000000 */
[--C-:B------:R-:W-:Y:S01]  /*9190*/  FFMA.FTZ R168, R178, UR11, -R156.reuse ;  /* 0x0000000bb2a87c23 */ /* 0x100fe2000801089c */
[--C-:B------:R-:W-:Y:S01]  /*91a0*/  FFMA.FTZ R207, R179, UR11, -R156.reuse ;  /* 0x0000000bb3cf7c23 */ /* 0x100fe2000801089c */
[--C-:B------:R-:W-:Y:S01]  /*91b0*/  FFMA.FTZ R197, R162, UR11, -R156.reuse ;  /* 0x0000000ba2c57c23 */ /* 0x100fe2000801089c */
[--C-:B------:R-:W-:Y:S01]  /*91c0*/  FFMA.FTZ R201, R170, UR11, -R156.reuse ;  /* 0x0000000baac97c23 */ /* 0x100fe2000801089c */
[----:B------:R-:W0:Y:S01]  /*91d0*/  MUFU.EX2 R209, R209 ;  /* 0x000000d100d17308 */ /* 0x000e220000000800 */
[----:B------:R-:W-:Y:S01]  /*91e0*/  @!P1 PRMT R157, RZ, 0x654, R157 ;  /* 0x00000654ff9d9816 */ /* 0x000fe2000000009d */
[--C-:B------:R-:W-:Y:S01]  /*91f0*/  FFMA.FTZ R170, R171, UR11, -R156.reuse ;  /* 0x0000000babaa7c23 */ /* 0x100fe2000801089c */
[--C-:B------:R-:W-:Y:S01]  /*9200*/  FFMA.FTZ R199, R166, UR11, -R156.reuse ;  /* 0x0000000ba6c77c23 */ /* 0x100fe2000801089c */
[--C-:B------:R-:W-:Y:S01]  /*9210*/  FFMA.FTZ R203, R174, UR11, -R156.reuse ;  /* 0x0000000baecb7c23 */ /* 0x100fe2000801089c */
[--C-:B------:R-:W-:Y:S01]  /*9220*/  FFMA.FTZ R174, R175, UR11, -R156.reuse ;  /* 0x0000000bafae7c23 */ /* 0x100fe2000801089c */
[--C-:B------:R-:W-:Y:S01]  /*9230*/  FFMA.FTZ R167, R167, UR11, -R156.reuse ;  /* 0x0000000ba7a77c23 */ /* 0x100fe2000801089c */
[--C-:B------:R-:W-:Y:S01]  /*9240*/  FFMA.FTZ R155, R155, UR11, -R156.reuse ;  /* 0x0000000b9b9b7c23 */ /* 0x100fe2000801089c */
[----:B------:R-:W1:Y:S01]  /*9250*/  MUFU.EX2 R160, R160 ;  /* 0x000000a000a07308 */ /* 0x000e620000000800 */
[----:B------:R-:W-:-:S07]  /*9260*/  FFMA.FTZ R158, R158, UR11, -R156 ;  /* 0x0000000b9e9e7c23 */ /* 0x000fce000801089c */
[----:B------:R-:W2:Y:S01]  /*9270*/  MUFU.EX2 R211, R211 ;  /* 0x000000d300d37308 */ /* 0x000ea20000000800 */
[----:B0-----:R-:W-:-:S07]  /*9280*/  FFMA.FTZ R5, R0, R5, R209 ;  /* 0x0000000500057223 */ /* 0x001fce00000100d1 */
[----:B------:R-:W0:Y:S01]  /*9290*/  MUFU.EX2 R164, R164 ;  /* 0x000000a400a47308 */ /* 0x000e220000000800 */
[C---:B-1----:R-:W-:Y:S01]  /*92a0*/  FADD.FTZ R162, R160.reuse, R5 ;  /* 0x00000005a0a27221 */ /* 0x042fe20000010000 */
[----:B------:R-:W-:-:S06]  /*92b0*/  F2FP.BF16.F32.PACK_AB R209, R160, R209 ;  /* 0x000000d1a0d1723e */ /* 0x000fcc00000010ff */
[----:B------:R-:W1:Y:S01]  /*92c0*/  MUFU.EX2 R205, R205 ;  /* 0x000000cd00cd7308 */ /* 0x000e620000000800 */
[----:B--2---:R-:W-:-:S07]  /*92d0*/  FADD.FTZ R5, R211, R162 ;  /* 0x000000a2d3057221 */ /* 0x004fce0000010000 */
[----:B------:R-:W2:Y:S01]  /*92e0*/  MUFU.EX2 R168, R168 ;  /* 0x000000a800a87308 */ /* 0x000ea20000000800 */
[----:B0-----:R-:W-:Y:S01]  /*92f0*/  FADD.FTZ R162, R164, R5 ;  /* 0x00000005a4a27221 */ /* 0x001fe20000010000 */
[----:B------:R-:W-:Y:S01]  /*9300*/  FFMA.FTZ R5, R154, UR11, -R156 ;  /* 0x0000000b9a057c23 */ /* 0x000fe2000801089c */
[----:B------:R-:W-:-:S05]  /*9310*/  F2FP.BF16.F32.PACK_AB R211, R164, R211 ;  /* 0x000000d3a4d3723e */ /* 0x000fca00000010ff */
[----:B------:R-:W-:Y:S08]  /*9320*/  MUFU.EX2 R207, R207 ;  /* 0x000000cf00cf7308 */ /* 0x000ff00000000800 */
        /* <DEDUP_REMOVED lines=8> */
[----:B------:R-:W-:Y:S01]  /*93b0*/  MUFU.EX2 R21, R21 ;  /* 0x0000001500157308 */ /* 0x000fe20000000800 */
[----:B------:R-:W-:-:S02]  /*93c0*/  WARPGROUP.DEPBAR.LE gsb0, 0x0 ;  /* 0x00008000000079c5 */ /* 0x000fc40000010000 */
[----:B------:R0:W-:Y:S05]  /*93d0*/  @!P1 SYNCS.ARRIVE.TRANS64.RED.A1T0 RZ, [R157+URZ], RZ ;  /* 0x000000ff9dff99a7 */ /* 0x0001ea000810043f */
[----:B------:R-:W-:Y:S01]  /*93e0*/  MUFU.EX2 R164, R5 ;  /* 0x0000000500a47308 */ /* 0x000fe20000000800 */
[----:B0-----:R-:W-:Y:S01]  /*93f0*/  FFMA.FTZ R157, R2, R14, R183 ;  /* 0x0000000e029d7223 */ /* 0x001fe200000100b7 */
[--C-:B------:R-:W-:Y:S01]  /*9400*/  FFMA.FTZ R14, R163, UR11, -R156.reuse ;  /* 0x0000000ba30e7c23 */ /* 0x100fe2000801089c */
[----:B------:R-:W-:-:S05]  /*9410*/  FFMA.FTZ R156, R159, UR11, -R156 ;  /* 0x0000000b9f9c7c23 */ /* 0x000fca000801089c */
[----:B------:R-:W0:Y:S01]  /*9420*/  MUFU.EX2 R152, R152 ;  /* 0x0000009800987308 */ /* 0x000e220000000800 */
[C---:B------:R-:W-:Y:S01]  /*9430*/  FADD.FTZ R157, R208.reuse, R157 ;  /* 0x0000009dd09d7221 */ /* 0x040fe20000010000 */
[----:B------:R3:W-:Y:S01]  /*9440*/  @!P1 SYNCS.ARRIVE.TRANS64.RED.A1T0 RZ, [R165+URZ], RZ ;  /* 0x000000ffa5ff99a7 */ /* 0x0007e2000810043f */
[----:B------:R-:W-:Y:S02]  /*9450*/  F2FP.BF16.F32.PACK_AB R208, R208, R183 ;  /* 0x000000b7d0d0723e */ /* 0x000fe400000010ff */
[----:B------:R-:W-:Y:S01]  /*9460*/  FADD.FTZ R176, R210, R157 ;  /* 0x0000009dd2b07221 */ /* 0x000fe20000010000 */
[C---:B------:R-:W-:Y:S02]  /*9470*/  F2FP.BF16.F32.PACK_AB R210, R191.reuse, R210 ;  /* 0x000000d2bfd2723e */ /* 0x040fe400000010ff */
[----:B------:R-:W4:Y:S01]  /*9480*/  MUFU.EX2 R14, R14 ;  /* 0x0000000e000e7308 */ /* 0x000f220000000800 */
[----:B------:R-:W-:-:S04]  /*9490*/  FADD.FTZ R157, R191, R176 ;  /* 0x000000b0bf9d7221 */ /* 0x000fc80000010000 */
[----:B------:R-:W-:Y:S01]  /*94a0*/  FADD.FTZ R166, R204, R157 ;  /* 0x0000009dcca67221 */ /* 0x000fe20000010000 */
[----:B-1----:R-:W-:Y:S01]  /*94b0*/  FADD.FTZ R157, R205, R162 ;  /* 0x000000a2cd9d7221 */ /* 0x002fe20000010000 */
[C---:B------:R-:W-:Y:S01]  /*94c0*/  F2FP.BF16.F32.PACK_AB R204, R187.reuse, R204 ;  /* 0x000000ccbbcc723e */ /* 0x040fe200000010ff */
[----:B------:R-:W-:Y:S01]  /*94d0*/  MUFU.EX2 R193, R155 ;  /* 0x0000009b00c17308 */ /* 0x000fe20000000800 */
[----:B------:R-:W-:Y:S01]  /*94e0*/  FADD.FTZ R163, R187, R166 ;  /* 0x000000a6bba37221 */ /* 0x000fe20000010000 */
[----:B--2---:R-:W-:Y:S01]  /*94f0*/  FADD.FTZ R154, R168, R157 ;  /* 0x0000009da89a7221 */ /* 0x004fe20000010000 */
[----:B0-----:R-:W-:Y:S02]  /*9500*/  F2FP.BF16.F32.PACK_AB R192, R152, R21 ;  /* 0x0000001598c0723e */ /* 0x001fe400000010ff */
[----:B------:R-:W-:Y:S01]  /*9510*/  FADD.FTZ R162, R206, R163 ;  /* 0x000000a3cea27221 */ /* 0x000fe20000010000 */
[----:B------:R-:W-:Y:S01]  /*9520*/  FADD.FTZ R157, R207, R154 ;  /* 0x0000009acf9d7221 */ /* 0x000fe20000010000 */
[----:B------:R-:W-:Y:S01]  /*9530*/  F2FP.BF16.F32.PACK_AB R205, R168, R205 ;  /* 0x000000cda8cd723e */ /* 0x000fe200000010ff */
[----:B------:R-:W0:Y:S01]  /*9540*/  MUFU.EX2 R154, R167 ;  /* 0x000000a7009a7308 */ /* 0x000e220000000800 */
[C---:B------:R-:W-:Y:S01]  /*9550*/  FADD.FTZ R159, R177.reuse, R162 ;  /* 0x000000a2b19f7221 */ /* 0x040fe20000010000 */
[----:B------:R-:W-:Y:S01]  /*9560*/  FADD.FTZ R162, R172, R157 ;  /* 0x0000009daca27221 */ /* 0x000fe20000010000 */
[----:B------:R-:W-:-:S02]  /*9570*/  F2FP.BF16.F32.PACK_AB R206, R177, R206 ;  /* 0x000000ceb1ce723e */ /* 0x000fc400000010ff */
[----:B------:R-:W-:Y:S01]  /*9580*/  FADD.FTZ R166, R200, R159 ;  /* 0x0000009fc8a67221 */ /* 0x000fe20000010000 */
[----:B------:R-:W-:Y:S01]  /*9590*/  FADD.FTZ R157, R201, R162 ;  /* 0x000000a2c99d7221 */ /* 0x000fe20000010000 */
[----:B------:R-:W-:Y:S01]  /*95a0*/  F2FP.BF16.F32.PACK_AB R207, R172, R207 ;  /* 0x000000cfaccf723e */ /* 0x000fe200000010ff */
[----:B------:R-:W-:Y:S01]  /*95b0*/  MUFU.EX2 R153, R153 ;  /* 0x0000009900997308 */ /* 0x000fe20000000800 */
[C---:B------:R-:W-:Y:S01]  /*95c0*/  FADD.FTZ R159, R169.reuse, R166 ;  /* 0x000000a6a99f7221 */ /* 0x040fe20000010000 */
[----:B------:R-:W-:Y:S01]  /*95d0*/  FADD.FTZ R160, R170, R157 ;  /* 0x0000009daaa07221 */ /* 0x000fe20000010000 */
[----:B------:R-:W-:Y:S02]  /*95e0*/  F2FP.BF16.F32.PACK_AB R200, R169, R200 ;  /* 0x000000c8a9c8723e */ /* 0x000fe400000010ff */
[----:B------:R-:W-:Y:S01]  /*95f0*/  FADD.FTZ R162, R202, R159 ;  /* 0x0000009fcaa27221 */ /* 0x000fe20000010000 */
[----:B------:R-:W-:Y:S01]  /*9600*/  FADD.FTZ R157, R203, R160 ;  /* 0x000000a0cb9d7221 */ /* 0x000fe20000010000 */
[----:B------:R-:W-:Y:S01]  /*9610*/  F2FP.BF16.F32.PACK_AB R201, R170, R201 ;  /* 0x000000c9aac9723e */ /* 0x000fe200000010ff */
[----:B------:R-:W-:Y:S01]  /*9620*/  MUFU.EX2 R158, R158 ;  /* 0x0000009e009e7308 */ /* 0x000fe20000000800 */
[C---:B------:R-:W-:Y:S01]  /*9630*/  FADD.FTZ R159, R173.reuse, R162 ;  /* 0x000000a2ad9f7221 */ /* 0x040fe20000010000 */
[----:B------:R-:W-:Y:S01]  /*9640*/  FADD.FTZ R160, R174, R157 ;  /* 0x0000009daea07221 */ /* 0x000fe20000010000 */
[----:B------:R-:W-:-:S02]  /*9650*/  F2FP.BF16.F32.PACK_AB R202, R173, R202 ;  /* 0x000000caadca723e */ /* 0x000fc400000010ff */
[----:B------:R-:W-:Y:S01]  /*9660*/  FADD.FTZ R162, R196, R159 ;  /* 0x0000009fc4a27221 */ /* 0x000fe20000010000 */
[----:B------:R-:W-:Y:S01]  /*9670*/  FADD.FTZ R5, R197, R160 ;  /* 0x000000a0c5057221 */ /* 0x000fe20000010000 */
[C---:B----4-:R-:W-:Y:S01]  /*9680*/  F2FP.BF16.F32.PACK_AB R197, R14.reuse, R197 ;  /* 0x000000c50ec5723e */ /* 0x050fe200000010ff */
[----:B------:R-:W1:Y:S01]  /*9690*/  MUFU.EX2 R20, R182 ;  /* 0x000000b600147308 */ /* 0x000e620000000800 */
[----:B------:R-:W-:Y:S01]  /*96a0*/  FADD.FTZ R157, R181, R162 ;  /* 0x000000a2b59d7221 */ /* 0x000fe20000010000 */
[----:B------:R-:W-:Y:S01]  /*96b0*/  FADD.FTZ R160, R14, R5 ;  /* 0x000000050ea07221 */ /* 0x000fe20000010000 */
[----:B------:R-:W-:Y:S02]  /*96c0*/  F2FP.BF16.F32.PACK_AB R203, R174, R203 ;  /* 0x000000cbaecb723e */ /* 0x000fe400000010ff */
[----:B------:R-:W-:Y:S01]  /*96d0*/  FADD.FTZ R162, R198, R157 ;  /* 0x0000009dc6a27221 */ /* 0x000fe20000010000 */
[----:B------:R-:W-:Y:S01]  /*96e0*/  FADD.FTZ R5, R199, R160 ;  /* 0x000000a0c7057221 */ /* 0x000fe20000010000 */
[----:B------:R-:W-:Y:S01]  /*96f0*/  F2FP.BF16.F32.PACK_AB R196, R181, R196 ;  /* 0x000000c4b5c4723e */ /* 0x000fe200000010ff */
[----:B------:R-:W2:Y:S01]  /*9700*/  MUFU.EX2 R156, R156 ;  /* 0x0000009c009c7308 */ /* 0x000ea20000000800 */
[C---:B------:R-:W-:Y:S01]  /*9710*/  FADD.FTZ R162, R161.reuse, R162 ;  /* 0x000000a2a1a27221 */ /* 0x040fe20000010000 */
[----:B0-----:R-:W-:Y:S01]  /*9720*/  FADD.FTZ R5, R154, R5 ;  /* 0x000000059a057221 */ /* 0x001fe20000010000 */
[----:B------:R-:W-:-:S02]  /*9730*/  F2FP.BF16.F32.PACK_AB R198, R161, R198 ;  /* 0x000000c6a1c6723e */ /* 0x000fc400000010ff */
[----:B------:R-:W-:Y:S01]  /*9740*/  FADD.FTZ R155, R21, R162 ;  /* 0x000000a2159b7221 */ /* 0x000fe20000010000 */
[----:B------:R-:W-:Y:S01]  /*9750*/  FADD.FTZ R5, R164, R5 ;  /* 0x00000005a4057221 */ /* 0x000fe20000010000 */
[----:B------:R-:W-:Y:S02]  /*9760*/  F2FP.BF16.F32.PACK_AB R199, R154, R199 ;  /* 0x000000c79ac7723e */ /* 0x000fe400000010ff */
[----:B------:R-:W-:Y:S01]  /*9770*/  FADD.FTZ R14, R152, R155 ;  /* 0x0000009b980e7221 */ /* 0x000fe20000010000 */
[----:B------:R-:W-:Y:S01]  /*9780*/  FADD.FTZ R5, R193, R5 ;  /* 0x00000005c1057221 */ /* 0x000fe20000010000 */
[----:B-1----:R-:W-:Y:S02]  /*9790*/  F2FP.BF16.F32.PACK_AB R194, R20, R153 ;  /* 0x0000009914c2723e */ /* 0x002fe400000010ff */
[----:B------:R-:W-:Y:S01]  /*97a0*/  FADD.FTZ R21, R153, R14 ;  /* 0x0000000e99157221 */ /* 0x000fe20000010000 */
[----:B------:R-:W-:Y:S01]  /*97b0*/  FADD.FTZ R5, R158, R5 ;  /* 0x000000059e057221 */ /* 0x000fe20000010000 */
[----:B------:R-:W-:-:S02]  /*97c0*/  F2FP.BF16.F32.PACK_AB R193, R193, R164 ;  /* 0x000000a4c1c1723e */ /* 0x000fc400000010ff */
[----:B------:R-:W-:Y:S01]  /*97d0*/  FADD.FTZ R14, R20, R21 ;  /* 0x00000015140e7221 */ /* 0x000fe20000010000 */
[C---:B--2---:R-:W-:Y:S01]  /*97e0*/  FADD.FTZ R5, R156.reuse, R5 ;  /* 0x000000059c057221 */ /* 0x044fe20000010000 */
[----:B------:R-:W-:Y:S01]  /*97f0*/  F2FP.BF16.F32.PACK_AB R195, R156, R158 ;  /* 0x0000009e9cc3723e */ /* 0x000fe200000010ff */
[----:B------:R-:W-:Y:S02]  /*9800*/  IMAD.MOV.U32 R20, RZ, RZ, R3 ;  /* 0x000000ffff147224 */ /* 0x000fe400078e0003 */
[----:B------:R-:W-:Y:S01]  /*9810*/  IMAD.MOV.U32 R21, RZ, RZ, R4 ;  /* 0x000000ffff157224 */ /* 0x000fe200078e0004 */
[----:B---3--:R-:W-:Y:S06]  /*9820*/  @P2 BRA `(.L_x_24) ;  /* 0xffffffc000342947 */ /* 0x008fec000383ffff */
.L_x_15:
[----:B------:R-:W-:Y:S06]  /*9830*/  BAR.ARV 0x8, 0x180 ;  /* 0x0206000000007b1d */ /* 0x000fec0000002000 */
        /* <DEDUP_REMOVED lines=128> */
[----:B------:R-:W-:Y:S06]  /*a040*/  @!P0 BRA `(.L_x_25) ;  /* 0x0000000000048947 */ /* 0x000fec0003800000 */
[----:B------:R-:W-:Y:S01]  /*a050*/  BPT.TRAP 0x1 ;  /* 0x000000040000795c */ /* 0x000fe20000300000 */
.L_x_25:
[----:B------:R-:W0:Y:S01]  /*a060*/  S2UR UR5, SR_CgaCtaId ;  /* 0x00000000000579c3 */ /* 0x000e220000008800 */
[----:B------:R-:W-:Y:S01]  /*a070*/  R2UR UR6, R16 ;  /* 0x00000000100672ca */ /* 0x000fe200000e0000 */
[----:B------:R-:W-:-:S12]  /*a080*/  UMOV UR4, 0x400 ;  /* 0x0000040000047882 */ /* 0x000fd80000000000 */
[----:B------:R-:W-:-:S05]  /*a090*/  IMAD.U32 R0, RZ, RZ, UR6 ;  /* 0x00000006ff007e24 */ /* 0x000fca000f8e00ff */
[----:B------:R-:W-:Y:S01]  /*a0a0*/  SHF.L.U32 R0, R0, 0x1f, RZ ;  /* 0x0000001f00007819 */ /* 0x000fe200000006ff */
[----:B0-----:R-:W-:-:S04]  /*a0b0*/  ULEA UR4, UR5, UR4, 0x18 ;  /* 0x0000000405047291 */ /* 0x001fc8000f8ec03f */
[----:B------:R-:W-:-:S09]  /*a0c0*/  ULEA UR12, UR60, UR4, 0x3 ;  /* 0x000000043c0c7291 */ /* 0x000fd2000f8e183f */
[----:B------:R0:W1:Y:S01]  /*a0d0*/  SYNCS.PHASECHK.TRANS64.TRYWAIT P2, [UR12+0x38850], R0 ;  /* 0x03885000ff0075a7 */ /* 0x000062000804014c */
[----:B------:R-:W-:Y:S05]  /*a0e0*/  @!P0 BRA `(.L_x_26) ;  /* 0x0000000000048947 */ /* 0x000fea0003800000 */
[----:B------:R-:W-:Y:S01]  /*a0f0*/  BPT.TRAP 0x1 ;  /* 0x000000040000795c */ /* 0x000fe20000300000 */
.L_x_26:
[----:B-1----:R-:W-:Y:S05]  /*a100*/  @P2 BRA `(.L_x_27) ;  /* 0x0000000000082947 */ /* 0x002fea0003800000 */
[----:B------:R-:W1:Y:S02]  /*a110*/  SYNCS.PHASECHK.TRANS64.TRYWAIT P0, [UR12+0x38850], R0 ;  /* 0x03885000ff0075a7 */ /* 0x000e64000800014c */
[----:B-1----:R-:W-:Y:S05]  /*a120*/  @!P0 BRA `(.L_x_28) ;  /* 0x0000007800b88947 */ /* 0x002fea0003800000 */
.L_x_27:
[----:B------:R-:W-:Y:S01]  /*a130*/  UIADD3 UR5, UR4, 0x400, URZ ;  /* 0x0000040004057890 */ /* 0x000fe2000fffe03f */
[----:B------:R-:W-:Y:S01]  /*a140*/  WARPGROUP.ARRIVE ;  /* 0x00000000000079c5 */ /* 0x000fe20000000000 */
[----:B------:R-:W-:Y:S01]  /*a150*/  UMOV UR7, 0x40000040 ;  /* 0x4000004000077882 */ /* 0x000fe20000000000 */
[----:B01----:R-:W0:Y:S01]  /*a160*/  SHFL.BFLY PT, R0, R5, 0x2, 0x1f ;  /* 0x0c401f0005007f89 */ /* 0x003e2200000e0000 */
[----:B------:R-:W-:Y:S01]  /*a170*/  USHF.R.U32.HI UR5, URZ, 0x4, UR5 ;  /* 0x000000043f057899 */ /* 0x000fe20008011605 */
[----:B------:R-:W-:Y:S01]  /*a180*/  IMAD R155, R213, 0x40, R17 ;  /* 0x00000040d59b7824 */ /* 0x000fe200078e0211 */
[----:B------:R-:W-:Y:S01]  /*a190*/  R2UR UR13, R215 ;  /* 0x00000000d70d72ca */ /* 0x000fe200000e0000 */
[----:B------:R-:W1:Y:S01]  /*a1a0*/  SHFL.BFLY PT, R7, R14, 0x2, 0x1f ;  /* 0x0c401f000e077f89 */ /* 0x000e6200000e0000 */
[----:B------:R-:W-:Y:S01]  /*a1b0*/  ULOP3.LUT UR5, UR5, 0x3fff, URZ, 0xc0, !UPT ;  /* 0x00003fff05057892 */ /* 0x000fe2000f8ec03f */
[----:B------:R-:W-:Y:S01]  /*a1c0*/  IMAD.MOV.U32 R6, RZ, RZ, RZ ;  /* 0x000000ffff067224 */ /* 0x000fe200078e00ff */
[----:B------:R-:W-:Y:S01]  /*a1d0*/  R2UR UR14, R216 ;  /* 0x00000000d80e72ca */ /* 0x000fe200000e0000 */
[----:B------:R-:W-:Y:S01]  /*a1e0*/  IMAD.U32 R13, RZ, RZ, UR11 ;  /* 0x0000000bff0d7e24 */ /* 0x000fe2000f8e00ff */
[----:B------:R-:W-:Y:S01]  /*a1f0*/  ULOP3.LUT UR5, UR5, 0x2800000, URZ, 0xfc, !UPT ;  /* 0x0280000005057892 */ /* 0x000fe2000f8efc3f */
[----:B------:R-:W-:-:S03]  /*a200*/  ULDC UR10, c[0x0][0xc44] ;  /* 0x00031100000a7ab9 */ /* 0x000fc60000000800 */
[----:B------:R-:W-:-:S07]  /*a210*/  UIMAD UR8, UR60, 0xa00, UR5 ;  /* 0x00000a003c0878a4 */ /* 0x000fce000f8e0205 */
[----:B------:R-:W-:Y:S01]  /*a220*/  UMOV UR6, UR8 ;  /* 0x0000000800067c82 */ /* 0x000fe20008000000 */
[----:B------:R-:W2:Y:S02]  /*a230*/  S2UR UR5, SR_SWINHI ;  /* 0x00000000000579c3 */ /* 0x000ea40000002f00 */
[----:B--2---:R-:W-:Y:S01]  /*a240*/  HGMMA.64x256x16.F32.BF16 R24, R208, gdesc[UR4].tnspB, R24, gsb0 ;  /* 0x43e00004d0187df0 */ /* 0x004fe20008001818 */
[----:B------:R-:W-:Y:S01]  /*a250*/  UIADD3 UR6, UR8, 0x80, URZ ;  /* 0x0000008008067890 */ /* 0x000fe2000fffe03f */
[----:B0-----:R-:W-:Y:S01]  /*a260*/  FADD.FTZ R2, R0, R5 ;  /* 0x0000000500027221 */ /* 0x001fe20000010000 */
[----:B------:R-:W-:Y:S01]  /*a270*/  UMOV UR7, 0x40000040 ;  /* 0x4000004000077882 */ /* 0x000fe20000000000 */
[----:B------:R-:W-:Y:S02]  /*a280*/  IMAD.MOV.U32 R5, RZ, RZ, RZ ;  /* 0x000000ffff057224 */ /* 0x000fe400078e00ff */
[----:B-1----:R-:W-:Y:S01]  /*a290*/  FADD.FTZ R7, R7, R14 ;  /* 0x0000000e07077221 */ /* 0x002fe20000010000 */
[----:B------:R-:W0:Y:S04]  /*a2a0*/  SHFL.BFLY PT, R9, R2, 0x1, 0x1f ;  /* 0x0c201f0002097f89 */ /* 0x000e2800000e0000 */
[----:B------:R-:W1:Y:S01]  /*a2b0*/  SHFL.BFLY PT, R0, R7, 0x1, 0x1f ;  /* 0x0c201f0007007f89 */ /* 0x000e6200000e0000 */
[----:B0-----:R-:W-:Y:S01]  /*a2c0*/  FADD.FTZ R11, R2, R9 ;  /* 0x00000009020b7221 */ /* 0x001fe20000010000 */
[----:B------:R-:W-:-:S02]  /*a2d0*/  IMAD.MOV.U32 R2, RZ, RZ, -0x800000 ;  /* 0xff800000ff027424 */ /* 0x000fc400078e00ff */
[----:B-1----:R-:W-:Y:S02]  /*a2e0*/  FADD.FTZ R10, R7, R0 ;  /* 0x00000000070a7221 */ /* 0x002fe40000010000 */
[----:B------:R-:W-:Y:S01]  /*a2f0*/  FSETP.NE.FTZ.AND P2, PT, R11, RZ, PT ;  /* 0x000000ff0b00720b */ /* 0x000fe20003f55000 */
[----:B------:R-:W-:Y:S02]  /*a300*/  IMAD.U32 R7, RZ, RZ, UR11 ;  /* 0x0000000bff077e24 */ /* 0x000fe4000f8e00ff */
[----:B------:R-:W-:Y:S01]  /*a310*/  IMAD.MOV.U32 R0, RZ, RZ, -0x800000 ;  /* 0xff800000ff007424 */ /* 0x000fe200078e00ff */
[----:B------:R-:W-:-:S09]  /*a320*/  FSETP.NE.FTZ.AND P0, PT, R10, RZ, PT ;  /* 0x000000ff0a00720b */ /* 0x000fd20003f15000 */
[----:B------:R-:W0:Y:S01]  /*a330*/  @P2 MUFU.LG2 R9, R11 ;  /* 0x0000000b00092308 */ /* 0x000e220000000c00 */
[----:B------:R-:W-:-:S03]  /*a340*/  @P2 FMUL.FTZ R13, R13, 0.69314718246459960938 ;  /* 0x3f3172180d0d2820 */ /* 0x000fc60000410000 */
[----:B------:R-:W-:-:S04]  /*a350*/  @P0 FMUL.FTZ R7, R7, 0.69314718246459960938 ;  /* 0x3f31721807070820 */ /* 0x000fc80000410000 */
[----:B------:R-:W1:Y:S08]  /*a360*/  @P0 MUFU.LG2 R8, R10 ;  /* 0x0000000a00080308 */ /* 0x000e700000000c00 */
[----:B------:R0:W2:Y:S08]  /*a370*/  @P0 MUFU.RCP R6, R10 ;  /* 0x0000000a00060308 */ /* 0x0000b00000001000 */
[----:B------:R3:W4:Y:S01]  /*a380*/  @P2 MUFU.RCP R5, R11 ;  /* 0x0000000b00052308 */ /* 0x0007220000001000 */
[----:B0-----:R-:W-:Y:S01]  /*a390*/  @P2 FMUL.FTZ R10, R9, 0.69314718246459960938 ;  /* 0x3f317218090a2820 */ /* 0x001fe20000410000 */
[----:B-1----:R-:W-:-:S03]  /*a3a0*/  @P0 FMUL.FTZ R8, R8, 0.69314718246459960938 ;  /* 0x3f31721808080820 */ /* 0x002fc60000410000 */
[----:B------:R-:W-:Y:S01]  /*a3b0*/  @P2 FFMA.FTZ R0, R13, R3, R10 ;  /* 0x000000030d002223 */ /* 0x000fe2000001000a */
[----:B------:R-:W-:Y:S01]  /*a3c0*/  @P0 FFMA.FTZ R2, R7, R4, R8 ;  /* 0x0000000407020223 */ /* 0x000fe20000010008 */
[----:B------:R-:W-:Y:S02]  /*a3d0*/  WARPGROUP.DEPBAR.LE gsb0, 0x0 ;  /* 0x00008000000079c5 */ /* 0x000fe40000010000 */
        /* <DEDUP_REMOVED lines=9> */
[----:B------:R-:W-:Y:S01]  /*a470*/  UMOV UR7, 0x40000040 ;  /* 0x4000004000077882 */ /* 0x000fe20000000000 */
[----:B------:R-:W-:Y:S01]  /*a480*/  UIADD3 UR8, UR8, 0x200, URZ ;  /* 0x0000020008087890 */ /* 0x000fe2000fffe03f */
[----:B------:R-:W-:Y:S02]  /*a490*/  WARPGROUP.DEPBAR.LE gsb0, 0x0 ;  /* 0x00008000000079c5 */ /* 0x000fe40000010000 */
[----:B------:R-:W-:-:S15]  /*a4a0*/  WARPGROUP.ARRIVE ;  /* 0x00000000000079c5 */ /* 0x000fde0000000000 */
[----:B------:R-:W-:-:S07]  /*a4b0*/  NOP ;  /* 0x0000000000007918 */ /* 0x000fce0000000000 */
[----:B------:R-:W-:Y:S01]  /*a4c0*/  HGMMA.64x256x16.F32.BF16 R24, R196, gdesc[UR4].tnspB, R24, gsb0 ;  /* 0x43e00004c4187df0 */ /* 0x000fe20008001818 */
[----:B------:R-:W-:Y:S01]  /*a4d0*/  UMOV UR6, UR4 ;  /* 0x0000000400067c82 */ /* 0x000fe20008000000 */
[----:B------:R-:W-:Y:S01]  /*a4e0*/  UMOV UR7, UR5 ;  /* 0x0000000500077c82 */ /* 0x000fe20008000000 */
[----:B------:R-:W-:Y:S01]  /*a4f0*/  UIADD3 UR5, -UR13, URZ, URZ ;  /* 0x0000003f0d057290 */ /* 0x000fe2000fffe13f */
[----:B------:R-:W-:Y:S01]  /*a500*/  IMAD.U32 R222, RZ, RZ, UR6 ;  /* 0x00000006ffde7e24 */ /* 0x000fe2000f8e00ff */
[----:B------:R-:W-:Y:S01]  /*a510*/  MOV R223, UR7 ;  /* 0x0000000700df7c02 */ /* 0x000fe20008000f00 */
[----:B------:R-:W-:Y:S01]  /*a520*/  UMOV UR6, UR8 ;  /* 0x0000000800067c82 */ /* 0x000fe20008000000 */
[----:B------:R-:W-:Y:S01]  /*a530*/  UMOV UR7, 0x40000040 ;  /* 0x4000004000077882 */ /* 0x000fe20000000000 */
[----:B------:R-:W-:Y:S01]  /*a540*/  UIMAD UR10, UR10, UR5, UR14 ;  /* 0x000000050a0a72a4 */ /* 0x000fe2000f8e020e */
[----:B------:R-:W-:Y:S01]  /*a550*/  IMAD.WIDE R154, R155, 0x2, R222 ;  /* 0x000000029b9a7825 */ /* 0x000fe200078e02de */
[----:B------:R-:W-:-:S02]  /*a560*/  ULDC.64 UR8, c[0x0][0xb90] ;  /* 0x0002e40000087ab9 */ /* 0x000fc40000000a00 */
[----:B------:R-:W-:Y:S01]  /*a570*/  USHF.R.S32.HI UR11, URZ, 0x1f, UR10 ;  /* 0x0000001f3f0b7899 */ /* 0x000fe2000801140a */
[----:B------:R-:W-:Y:S01]  /*a580*/  IMAD.WIDE R222, R224, 0x2, R222 ;  /* 0x00000002e0de7825 */ /* 0x000fe200078e02de */
[----:B------:R-:W-:Y:S02]  /*a590*/  LOP3.LUT R187, R154, 0x380, RZ, 0xc0, !PT ;  /* 0x000003809abb7812 */ /* 0x000fe400078ec0ff */
[----:B------:R-:W-:Y:S01]  /*a5a0*/  UIMAD UR5, UR11, UR8, URZ ;  /* 0x000000080b0572a4 */ /* 0x000fe2000f8e023f */
[----:B------:R-:W-:-:S03]  /*a5b0*/  IADD3 R211, P4, R222, 0xc060, RZ ;  /* 0x0000c060ded37810 */ /* 0x000fc60007f9e0ff */
[----:B------:R-:W-:Y:S01]  /*a5c0*/  UIMAD UR5, UR10, UR9, UR5 ;  /* 0x000000090a0572a4 */ /* 0x000fe2000f8e0205 */
[C---:B------:R-:W-:Y:S02]  /*a5d0*/  IADD3 R169, P3, R222.reuse, 0xc040, RZ ;  /* 0x0000c040dea97810 */ /* 0x040fe40007f7e0ff */
[----:B------:R-:W-:Y:S02]  /*a5e0*/  LOP3.LUT R210, R211, 0x380, RZ, 0xc0, !PT ;  /* 0x00000380d3d27812 */ /* 0x000fe400078ec0ff */
[----:B------:R-:W-:Y:S01]  /*a5f0*/  IADD3 R14, P2, R222, 0xc020, RZ ;  /* 0x0000c020de0e7810 */ /* 0x000fe20007f5e0ff */
[--C-:B------:R-:W-:Y:S01]  /*a600*/  IMAD.X R209, RZ, RZ, R223.reuse, P3 ;  /* 0x000000ffffd17224 */ /* 0x100fe200018e06df */
[----:B------:R-:W-:Y:S02]  /*a610*/  SHF.R.U64 R210, R210, 0x3, RZ ;  /* 0x00000003d2d27819 */ /* 0x000fe400000012ff */
[----:B------:R-:W-:Y:S01]  /*a620*/  LOP3.LUT R7, R222, 0x380, RZ, 0xc0, !PT ;  /* 0x00000380de077812 */ /* 0x000fe200078ec0ff */
[--C-:B------:R-:W-:Y:S01]  /*a630*/  IMAD.X R9, RZ, RZ, R223.reuse, P2 ;  /* 0x000000ffff097224 */ /* 0x100fe200010e06df */
[----:B------:R-:W-:Y:S01]  /*a640*/  LOP3.LUT R210, R210, R211, RZ, 0x3c, !PT ;  /* 0x000000d3d2d27212 */ /* 0x000fe200078e3cff */
[----:B------:R-:W-:Y:S01]  /*a650*/  IMAD.X R211, RZ, RZ, R223, P4 ;  /* 0x000000ffffd37224 */ /* 0x000fe200020e06df */
[----:B------:R-:W-:-:S02]  /*a660*/  IADD3 R167, P6, R222, 0x8060, RZ ;  /* 0x00008060dea77810 */ /* 0x000fc40007fde0ff */
[C---:B------:R-:W-:Y:S02]  /*a670*/  IADD3 R12, P5, R222.reuse, 0x20, RZ ;  /* 0x00000020de0c7810 */ /* 0x040fe40007fbe0ff */
[C---:B------:R-:W-:Y:S01]  /*a680*/  IADD3 R165, P4, R222.reuse, 0x8040, RZ ;  /* 0x00008040dea57810 */ /* 0x040fe20007f9e0ff */
[--C-:B------:R-:W-:Y:S01]  /*a690*/  IMAD.X R207, RZ, RZ, R223.reuse, P6 ;  /* 0x000000ffffcf7224 */ /* 0x100fe200030e06df */
[C---:B------:R-:W-:Y:S01]  /*a6a0*/  IADD3 R163, P3, R222.reuse, 0x8020, RZ ;  /* 0x00008020dea37810 */ /* 0x040fe20007f7e0ff */
[--C-:B------:R-:W-:Y:S01]  /*a6b0*/  IMAD.X R15, RZ, RZ, R223.reuse, P5 ;  /* 0x000000ffff0f7224 */ /* 0x100fe200028e06df */
[C---:B------:R-:W-:Y:S01]  /*a6c0*/  IADD3 R161, P2, R222.reuse, 0x8000, RZ ;  /* 0x00008000dea17810 */ /* 0x040fe20007f5e0ff */
[--C-:B------:R-:W-:Y:S01]  /*a6d0*/  IMAD.X R205, RZ, RZ, R223.reuse, P4 ;  /* 0x000000ffffcd7224 */ /* 0x100fe200020e06df */
[----:B------:R-:W-:Y:S01]  /*a6e0*/  IADD3 R156, P0, R222, 0xc000, RZ ;  /* 0x0000c000de9c7810 */ /* 0x000fe20007f1e0ff */
[--C-:B------:R-:W-:Y:S01]  /*a6f0*/  IMAD.X R13, RZ, RZ, R223.reuse, P3 ;  /* 0x000000ffff0d7224 */ /* 0x100fe200018e06df */
[----:B------:R-:W-:Y:S01]  /*a700*/  SHF.R.U64 R7, R7, 0x3, RZ ;  /* 0x0000000307077819 */ /* 0x000fe200000012ff */
[----:B------:R-:W-:Y:S01]  /*a710*/  IMAD.X R203, RZ, RZ, R223, P2 ;  /* 0x000000ffffcb7224 */ /* 0x000fe200010e06df */
[----:B------:R-:W-:-:S02]  /*a720*/  LOP3.LUT R8, R14, 0x380, RZ, 0xc0, !PT ;  /* 0x000003800e087812 */ /* 0x000fc400078ec0ff */
[----:B---3--:R-:W-:Y:S02]  /*a730*/  IADD3.X R11, RZ, R223, RZ, P0, !PT ;  /* 0x000000dfff0b7210 */ /* 0x008fe400007fe4ff */
[C---:B------:R-:W-:Y:S02]  /*a740*/  IADD3 R152, P0, R222.reuse, 0x4060, RZ ;  /* 0x00004060de987810 */ /* 0x040fe40007f1e0ff */
[C---:B------:R-:W-:Y:S02]  /*a750*/  IADD3 R20, P6, R222.reuse, 0x40, RZ ;  /* 0x00000040de147810 */ /* 0x040fe40007fde0ff */
[C---:B------:R-:W-:Y:S01]  /*a760*/  IADD3 R159, P5, R222.reuse, 0x4040, RZ ;  /* 0x00004040de9f7810 */ /* 0x040fe20007fbe0ff */
[--C-:B------:R-:W-:Y:S01]  /*a770*/  IMAD.X R201, RZ, RZ, R223.reuse, P0 ;  /* 0x000000ffffc97224 */ /* 0x100fe200000e06df */
[C---:B------:R-:W-:Y:S01]  /*a780*/  IADD3 R157, P4, R222.reuse, 0x4020, RZ ;  /* 0x00004020de9d7810 */ /* 0x040fe20007f9e0ff */
[--C-:B------:R-:W-:Y:S01]  /*a790*/  IMAD.X R153, RZ, RZ, R223.reuse, P6 ;  /* 0x000000ffff997224 */ /* 0x100fe200030e06df */
[C---:B------:R-:W-:Y:S01]  /*a7a0*/  IADD3 R4, P3, R222.reuse, 0x4000, RZ ;  /* 0x00004000de047810 */ /* 0x040fe20007f7e0ff */
[----:B------:R-:W-:Y:S01]  /*a7b0*/  IMAD.X R21, RZ, RZ, R223, P5 ;  /* 0x000000ffff157224 */ /* 0x000fe200028e06df */
[----:B------:R-:W-:-:S02]  /*a7c0*/  IADD3 R3, P2, R222, 0x60, RZ ;  /* 0x00000060de037810 */ /* 0x000fc40007f5e0ff */
[----:B------:R-:W-:Y:S02]  /*a7d0*/  LOP3.LUT R222, R7, R222, RZ, 0x3c, !PT ;  /* 0x000000de07de7212 */ /* 0x000fe400078e3cff */
[----:B------:R-:W-:Y:S01]  /*a7e0*/  SHF.R.U64 R7, R8, 0x3, RZ ;  /* 0x0000000308077819 */ /* 0x000fe200000012ff */
[----:B------:R-:W-:Y:S01]  /*a7f0*/  IMAD.X R191, RZ, RZ, R223, P2 ;  /* 0x000000ffffbf7224 */ /* 0x000fe200010e06df */
[----:B------:R-:W-:Y:S02]  /*a800*/  LOP3.LUT R10, R156, 0x380, RZ, 0xc0, !PT ;  /* 0x000003809c0a7812 */ /* 0x000fe400078ec0ff */
[----:B------:R-:W-:Y:S02]  /*a810*/  LOP3.LUT R8, R7, R14, RZ, 0x3c, !PT ;  /* 0x0000000e07087212 */ /* 0x000fe400078e3cff */
[----:B------:R-:W-:Y:S02]  /*a820*/  SHF.R.U64 R7, R10, 0x3, RZ ;  /* 0x000000030a077819 */ /* 0x000fe400000012ff */
[----:B------:R-:W-:-:S02]  /*a830*/  LOP3.LUT R14, R167, 0x380, RZ, 0xc0, !PT ;  /* 0x00000380a70e7812 */ /* 0x000fc400078ec0ff */
[----:B------:R-:W-:Y:S02]  /*a840*/  LOP3.LUT R10, R7, R156, RZ, 0x3c, !PT ;  /* 0x0000009c070a7212 */ /* 0x000fe400078e3cff */
[----:B------:R-:W-:Y:S02]  /*a850*/  LOP3.LUT R7, R12, 0x380, RZ, 0xc0, !PT ;  /* 0x000003800c077812 */ /* 0x000fe400078ec0ff */
[----:B------:R-:W-:Y:S02]  /*a860*/  LOP3.LUT R158, R169, 0x380, RZ, 0xc0, !PT ;  /* 0x00000380a99e7812 */ /* 0x000fe400078ec0ff */
[----:B------:R-:W-:Y:S02]  /*a870*/  LOP3.LUT R156, R165, 0x380, RZ, 0xc0, !PT ;  /* 0x00000380a59c7812 */ /* 0x000fe400078ec0ff */
[----:B------:R-:W-:Y:S02]  /*a880*/  SHF.R.U64 R14, R14, 0x3, RZ ;  /* 0x000000030e0e7819 */ /* 0x000fe400000012ff */
[----:B------:R-:W-:-:S02]  /*a890*/  SHF.R.U64 R7, R7, 0x3, RZ ;  /* 0x0000000307077819 */ /* 0x000fc400000012ff */
[----:B------:R-:W-:Y:S02]  /*a8a0*/  SHF.R.U64 R158, R158, 0x3, RZ ;  /* 0x000000039e9e7819 */ /* 0x000fe400000012ff */
[----:B------:R-:W-:Y:S02]  /*a8b0*/  SHF.R.U64 R156, R156, 0x3, RZ ;  /* 0x000000039c9c7819 */ /* 0x000fe400000012ff */
[----:B------:R-:W-:Y:S02]  /*a8c0*/  LOP3.LUT R206, R14, R167, RZ, 0x3c, !PT ;  /* 0x000000a70ece7212 */ /* 0x000fe400078e3cff */
[----:B------:R-:W-:Y:S02]  /*a8d0*/  LOP3.LUT R14, R7, R12, RZ, 0x3c, !PT ;  /* 0x0000000c070e7212 */ /* 0x000fe400078e3cff */
[----:B------:R-:W-:Y:S02]  /*a8e0*/  LOP3.LUT R208, R158, R169, RZ, 0x3c, !PT ;  /* 0x000000a99ed07212 */ /* 0x000fe400078e3cff */
[----:B------:R-:W-:-:S02]  /*a8f0*/  LOP3.LUT R204, R156, R165, RZ, 0x3c, !PT ;  /* 0x000000a59ccc7212 */ /* 0x000fc400078e3cff */
[----:B------:R-:W-:Y:S02]  /*a900*/  LOP3.LUT R7, R152, 0x380, RZ, 0xc0, !PT ;  /* 0x0000038098077812 */ /* 0x000fe400078ec0ff */
[----:B------:R-:W-:Y:S02]  /*a910*/  LOP3.LUT R158, R163, 0x380, RZ, 0xc0, !PT ;  /* 0x00000380a39e7812 */ /* 0x000fe400078ec0ff */
[----:B------:R-:W-:Y:S02]  /*a920*/  LOP3.LUT R156, R161, 0x380, RZ, 0xc0, !PT ;  /* 0x00000380a19c7812 */ /* 0x000fe400078ec0ff */
[----:B------:R-:W-:Y:S02]  /*a930*/  SHF.R.U64 R7, R7, 0x3, RZ ;  /* 0x0000000307077819 */ /* 0x000fe400000012ff */
[----:B------:R-:W-:Y:S02]  /*a940*/  SHF.R.U64 R158, R158, 0x3, RZ ;  /* 0x000000039e9e7819 */ /* 0x000fe400000012ff */
[----:B------:R-:W-:-:S02]  /*a950*/  SHF.R.U64 R156, R156, 0x3, RZ ;  /* 0x000000039c9c7819 */ /* 0x000fc400000012ff */
[----:B------:R-:W-:Y:S02]  /*a960*/  LOP3.LUT R200, R7, R152, RZ, 0x3c, !PT ;  /* 0x0000009807c87212 */ /* 0x000fe400078e3cff */
[----:B------:R-:W-:Y:S02]  /*a970*/  LOP3.LUT R12, R158, R163, RZ, 0x3c, !PT ;  /* 0x000000a39e0c7212 */ /* 0x000fe400078e3cff */
[----:B------:R-:W-:Y:S02]  /*a980*/  LOP3.LUT R202, R156, R161, RZ, 0x3c, !PT ;  /* 0x000000a19cca7212 */ /* 0x000fe400078e3cff */
[----:B------:R-:W-:Y:S02]  /*a990*/  LOP3.LUT R7, R20, 0x380, RZ, 0xc0, !PT ;  /* 0x0000038014077812 */ /* 0x000fe400078ec0ff */
[----:B------:R-:W-:Y:S02]  /*a9a0*/  LOP3.LUT R158, R159, 0x380, RZ, 0xc0, !PT ;  /* 0x000003809f9e7812 */ /* 0x000fe400078ec0ff */
[----:B------:R-:W-:-:S02]  /*a9b0*/  LOP3.LUT R156, R157, 0x380, RZ, 0xc0, !PT ;  /* 0x000003809d9c7812 */ /* 0x000fc400078ec0ff */
[----:B------:R-:W-:Y:S02]  /*a9c0*/  SHF.R.U64 R7, R7, 0x3, RZ ;  /* 0x0000000307077819 */ /* 0x000fe400000012ff */
[----:B------:R-:W-:Y:S02]  /*a9d0*/  SHF.R.U64 R158, R158, 0x3, RZ ;  /* 0x000000039e9e7819 */ /* 0x000fe400000012ff */
[----:B------:R-:W-:Y:S02]  /*a9e0*/  SHF.R.U64 R156, R156, 0x3, RZ ;  /* 0x000000039c9c7819 */ /* 0x000fe400000012ff */
[----:B------:R-:W-:Y:S02]  /*a9f0*/  LOP3.LUT R152, R7, R20, RZ, 0x3c, !PT ;  /* 0x0000001407987212 */ /* 0x000fe400078e3cff */
[----:B------:R-:W-:Y:S02]  /*aa00*/  LOP3.LUT R20, R158, R159, RZ, 0x3c, !PT ;  /* 0x0000009f9e147212 */ /* 0x000fe400078e3cff */
[----:B------:R-:W-:-:S02]  /*aa10*/  IADD3 R163, P2, R154, 0x3000, RZ ;  /* 0x000030009aa37810 */ /* 0x000fc40007f5e0ff */
[C---:B------:R-:W-:Y:S02]  /*aa20*/  IADD3 R167, P0, R154.reuse, 0x4000, RZ ;  /* 0x000040009aa77810 */ /* 0x040fe40007f1e0ff */
[----:B------:R-:W-:Y:S02]  /*aa30*/  LOP3.LUT R162, R163, 0x380, RZ, 0xc0, !PT ;  /* 0x00000380a3a27812 */ /* 0x000fe400078ec0ff */
[C---:B------:R-:W-:Y:S02]  /*aa40*/  IADD3 R171, P6, R154.reuse, 0x5000, RZ ;  /* 0x000050009aab7810 */ /* 0x040fe40007fde0ff */
[----:B------:R-:W-:Y:S02]  /*aa50*/  IADD3 R173, P5, R154, 0x6000, RZ ;  /* 0x000060009aad7810 */ /* 0x000fe40007fbe0ff */
[----:B------:R-:W-:Y:S02]  /*aa60*/  SHF.R.U64 R162, R162, 0x3, RZ ;  /* 0x00000003a2a27819 */ /* 0x000fe400000012ff */
[----:B------:R-:W-:-:S02]  /*aa70*/  LOP3.LUT R166, R167, 0x380, RZ, 0xc0, !PT ;  /* 0x00000380a7a67812 */ /* 0x000fc400078ec0ff */
[----:B------:R-:W-:Y:S02]  /*aa80*/  LOP3.LUT R170, R171, 0x380, RZ, 0xc0, !PT ;  /* 0x00000380abaa7812 */ /* 0x000fe400078ec0ff */
[----:B------:R-:W-:Y:S02]  /*aa90*/  LOP3.LUT R172, R173, 0x380, RZ, 0xc0, !PT ;  /* 0x00000380adac7812 */ /* 0x000fe400078ec0ff */
[----:B------:R-:W-:Y:S01]  /*aaa0*/  LOP3.LUT R162, R162, R163, RZ, 0x3c, !PT ;  /* 0x000000a3a2a27212 */ /* 0x000fe200078e3cff */
[----:B------:R-:W-:Y:S01]  /*aab0*/  IMAD.X R163, RZ, RZ, R155, P2 ;  /* 0x000000ffffa37224 */ /* 0x000fe200010e069b */
[----:B------:R-:W-:Y:S02]  /*aac0*/  SHF.R.U64 R166, R166, 0x3, RZ ;  /* 0x00000003a6a67819 */ /* 0x000fe400000012ff */
[----:B------:R-:W-:Y:S02]  /*aad0*/  SHF.R.U64 R170, R170, 0x3, RZ ;  /* 0x00000003aaaa7819 */ /* 0x000fe400000012ff */
[----:B------:R-:W-:-:S02]  /*aae0*/  SHF.R.U64 R172, R172, 0x3, RZ ;  /* 0x00000003acac7819 */ /* 0x000fc400000012ff */
[----:B------:R-:W-:Y:S02]  /*aaf0*/  IADD3 R185, P2, R154, 0x9000, RZ ;  /* 0x000090009ab97810 */ /* 0x000fe40007f5e0ff */
[----:B------:R-:W-:Y:S02]  /*ab00*/  LOP3.LUT R160, R3, 0x380, RZ, 0xc0, !PT ;  /* 0x0000038003a07812 */ /* 0x000fe400078ec0ff */
[----:B------:R-:W-:Y:S01]  /*ab10*/  LOP3.LUT R166, R166, R167, RZ, 0x3c, !PT ;  /* 0x000000a7a6a67212 */ /* 0x000fe200078e3cff */
[--C-:B------:R-:W-:Y:S01]  /*ab20*/  IMAD.X R167, RZ, RZ, R155.reuse, P0 ;  /* 0x000000ffffa77224 */ /* 0x100fe200000e069b */
[----:B------:R-:W-:Y:S01]  /*ab30*/  LOP3.LUT R170, R170, R171, RZ, 0x3c, !PT ;  /* 0x000000abaaaa7212 */ /* 0x000fe200078e3cff */
[----:B------:R-:W-:Y:S01]  /*ab40*/  IMAD.X R171, RZ, RZ, R155, P6 ;  /* 0x000000ffffab7224 */ /* 0x000fe200030e069b */
[----:B------:R-:W-:Y:S02]  /*ab50*/  LOP3.LUT R172, R172, R173, RZ, 0x3c, !PT ;  /* 0x000000adacac7212 */ /* 0x000fe400078e3cff */
[----:B------:R-:W-:-:S02]  /*ab60*/  LOP3.LUT R184, R185, 0x380, RZ, 0xc0, !PT ;  /* 0x00000380b9b87812 */ /* 0x000fc400078ec0ff */
[----:B------:R-:W-:Y:S02]  /*ab70*/  LOP3.LUT R7, R4, 0x380, RZ, 0xc0, !PT ;  /* 0x0000038004077812 */ /* 0x000fe400078ec0ff */
[----:B------:R-:W-:Y:S02]  /*ab80*/  SHF.R.U64 R160, R160, 0x3, RZ ;  /* 0x00000003a0a07819 */ /* 0x000fe400000012ff */
[----:B------:R-:W-:Y:S02]  /*ab90*/  IADD3.X R173, RZ, R155, RZ, P5, !PT ;  /* 0x0000009bffad7210 */ /* 0x000fe40002ffe4ff */
[C---:B------:R-:W-:Y:S02]  /*aba0*/  IADD3 R161, P0, R154.reuse, 0xa000, RZ ;  /* 0x0000a0009aa17810 */ /* 0x040fe40007f1e0ff */
[C---:B------:R-:W-:Y:S02]  /*abb0*/  IADD3 R169, P6, R154.reuse, 0xb000, RZ ;  /* 0x0000b0009aa97810 */ /* 0x040fe40007fde0ff */
[----:B------:R-:W-:-:S02]  /*abc0*/  IADD3 R175, P5, R154, 0xc000, RZ ;  /* 0x0000c0009aaf7810 */ /* 0x000fc40007fbe0ff */
[----:B------:R-:W-:Y:S02]  /*abd0*/  SHF.R.U64 R184, R184, 0x3, RZ ;  /* 0x00000003b8b87819 */ /* 0x000fe400000012ff */
[----:B------:R-:W-:Y:S02]  /*abe0*/  SHF.R.U64 R7, R7, 0x3, RZ ;  /* 0x0000000307077819 */ /* 0x000fe400000012ff */
[----:B------:R-:W-:Y:S02]  /*abf0*/  LOP3.LUT R190, R160, R3, RZ, 0x3c, !PT ;  /* 0x00000003a0be7212 */ /* 0x000fe400078e3cff */
[----:B------:R-:W-:Y:S02]  /*ac00*/  LOP3.LUT R160, R161, 0x380, RZ, 0xc0, !PT ;  /* 0x00000380a1a07812 */ /* 0x000fe400078ec0ff */
[----:B------:R-:W-:Y:S02]  /*ac10*/  LOP3.LUT R168, R169, 0x380, RZ, 0xc0, !PT ;  /* 0x00000380a9a87812 */ /* 0x000fe400078ec0ff */
[----:B------:R-:W-:-:S02]  /*ac20*/  LOP3.LUT R174, R175, 0x380, RZ, 0xc0, !PT ;  /* 0x00000380afae7812 */ /* 0x000fc400078ec0ff */
[----:B------:R-:W-:Y:S01]  /*ac30*/  MOV R10, R10 ;  /* 0x0000000a000a7202 */ /* 0x000fe20000000f00 */
[----:B------:R-:W-:Y:S01]  /*ac40*/  IMAD.U32 R11, RZ, RZ, UR12 ;  /* 0x0000000cff0b7e24 */ /* 0x000fe2000f8e00ff */
[----:B------:R-:W-:Y:S01]  /*ac50*/  LOP3.LUT R184, R184, R185, RZ, 0x3c, !PT ;  /* 0x000000b9b8b87212 */ /* 0x000fe200078e3cff */
[----:B------:R-:W-:Y:S01]  /*ac60*/  IMAD.X R185, RZ, RZ, R155, P2 ;  /* 0x000000ffffb97224 */ /* 0x000fe200010e069b */
[----:B------:R-:W-:Y:S01]  /*ac70*/  SHF.R.U64 R160, R160, 0x3, RZ ;  /* 0x00000003a0a07819 */ /* 0x000fe200000012ff */
[----:B------:R-:W-:Y:S01]  /*ac80*/  USHF.R.S32.HI UR12, URZ, 0x1f, UR13 ;  /* 0x0000001f3f0c7899 */ /* 0x000fe2000801140d */
[----:B------:R-:W-:Y:S02]  /*ac90*/  SHF.R.U64 R168, R168, 0x3, RZ ;  /* 0x00000003a8a87819 */ /* 0x000fe400000012ff */
[----:B------:R-:W-:Y:S02]  /*aca0*/  SHF.R.U64 R174, R174, 0x3, RZ ;  /* 0x00000003aeae7819 */ /* 0x000fe400000012ff */
[----:B------:R-:W-:-:S02]  /*acb0*/  SHF.R.U64 R187, R187, 0x3, RZ ;  /* 0x00000003bbbb7819 */ /* 0x000fc400000012ff */
[----:B------:R-:W-:Y:S01]  /*acc0*/  MOV R153, R152 ;  /* 0x0000009800997202 */ /* 0x000fe20000000f00 */
[----:B------:R-:W-:Y:S01]  /*acd0*/  @!P1 VIADD R152, R11, 0x38860 ;  /* 0x000388600b989836 */ /* 0x000fe20000000000 */
[----:B------:R-:W-:Y:S01]  /*ace0*/  LOP3.LUT R160, R160, R161, RZ, 0x3c, !PT ;  /* 0x000000a1a0a07212 */ /* 0x000fe200078e3cff */
[--C-:B------:R-:W-:Y:S01]  /*acf0*/  IMAD.X R161, RZ, RZ, R155.reuse, P0 ;  /* 0x000000ffffa17224 */ /* 0x100fe200000e069b */
[----:B------:R-:W-:Y:S01]  /*ad00*/  LOP3.LUT R168, R168, R169, RZ, 0x3c, !PT ;  /* 0x000000a9a8a87212 */ /* 0x000fe200078e3cff */
[--C-:B------:R-:W-:Y:S01]  /*ad10*/  IMAD.X R169, RZ, RZ, R155.reuse, P6 ;  /* 0x000000ffffa97224 */ /* 0x100fe200030e069b */
[----:B------:R-:W-:Y:S01]  /*ad20*/  LOP3.LUT R174, R174, R175, RZ, 0x3c, !PT ;  /* 0x000000afaeae7212 */ /* 0x000fe200078e3cff */
[----:B------:R-:W-:Y:S01]  /*ad30*/  IMAD.X R175, RZ, RZ, R155, P5 ;  /* 0x000000ffffaf7224 */ /* 0x000fe200028e069b */
[----:B------:R-:W-:Y:S02]  /*ad40*/  LOP3.LUT R186, R187, R154, RZ, 0x3c, !PT ;  /* 0x0000009abbba7212 */ /* 0x000fe400078e3cff */
[----:B------:R-:W-:-:S02]  /*ad50*/  MOV R187, R155 ;  /* 0x0000009b00bb7202 */ /* 0x000fc40000000f00 */
[----:B------:R-:W-:Y:S02]  /*ad60*/  MOV R15, R14 ;  /* 0x0000000e000f7202 */ /* 0x000fe40000000f00 */
[----:B------:R-:W-:Y:S02]  /*ad70*/  MOV R21, R20 ;  /* 0x0000001400157202 */ /* 0x000fe40000000f00 */
[----:B------:R-:W-:Y:S02]  /*ad80*/  MOV R13, R12 ;  /* 0x0000000c000d7202 */ /* 0x000fe40000000f00 */
[----:B------:R-:W-:Y:S02]  /*ad90*/  MOV R12, R200 ;  /* 0x000000c8000c7202 */ /* 0x000fe40000000f00 */
[----:B------:R-:W-:Y:S02]  /*ada0*/  MOV R14, R202 ;  /* 0x000000ca000e7202 */ /* 0x000fe40000000f00 */
[----:B------:R-:W-:-:S02]  /*adb0*/  MOV R8, R8 ;  /* 0x0000000800087202 */ /* 0x000fc40000000f00 */
[----:B------:R-:W-:Y:S01]  /*adc0*/  MOV R9, R204 ;  /* 0x000000cc00097202 */ /* 0x000fe20000000f00 */
[----:B------:R-:W-:Y:S02]  /*add0*/  WARPGROUP.DEPBAR.LE gsb0, 0x0 ;  /* 0x00008000000079c5 */ /* 0x000fe40000010000 */
[----:B------:R-:W-:Y:S01]  /*ade0*/  WARPGROUP.ARRIVE ;  /* 0x00000000000079c5 */ /* 0x000fe20000000000 */
[----:B------:R-:W-:Y:S01]  /*adf0*/  IMAD.X R199, RZ, RZ, R223, P4 ;  /* 0x000000ffffc77224 */ /* 0x000fe200020e06df */
[----:B------:R-:W-:Y:S02]  /*ae00*/  IADD3.X R197, RZ, R223, RZ, P3, !PT ;  /* 0x000000dfffc57210 */ /* 0x000fe40001ffe4ff */
[----:B------:R-:W-:Y:S02]  /*ae10*/  LOP3.LUT R198, R156, R157, RZ, 0x3c, !PT ;  /* 0x0000009d9cc67212 */ /* 0x000fe400078e3cff */
[----:B------:R-:W-:Y:S01]  /*ae20*/  HGMMA.64x256x16.F32.BF16 R24, R192, gdesc[UR4].tnspB, R24, gsb0 ;  /* 0x43e00004c0187df0 */ /* 0x000fe20008001818 */
[C---:B------:R-:W-:Y:S01]  /*ae30*/  IADD3 R157, P4, R154.reuse, 0x1000, RZ ;  /* 0x000010009a9d7810 */ /* 0x040fe20007f9e0ff */
[----:B------:R-:W-:Y:S01]  /*ae40*/  UIMAD.WIDE.U32 UR6, UR10, UR8, URZ ;  /* 0x000000080a0672a5 */ /* 0x000fe2000f8e003f */
[----:B------:R-:W-:-:S02]  /*ae50*/  IADD3 R159, P3, R154, 0x2000, RZ ;  /* 0x000020009a9f7810 */ /* 0x000fc40007f7e0ff */
[----:B------:R-:W-:Y:S01]  /*ae60*/  LOP3.LUT R156, R157, 0x380, RZ, 0xc0, !PT ;  /* 0x000003809d9c7812 */ /* 0x000fe200078ec0ff */
[----:B------:R-:W-:Y:S01]  /*ae70*/  ULDC.64 UR8, c[0x0][0x208] ;  /* 0x0000820000087ab9 */ /* 0x000fe20000000a00 */
[----:B------:R-:W-:Y:S01]  /*ae80*/  LOP3.LUT R158, R159, 0x380, RZ, 0xc0, !PT ;  /* 0x000003809f9e7812 */ /* 0x000fe200078ec0ff */
[----:B------:R-:W-:Y:S01]  /*ae90*/  IMAD.U32 R188, RZ, RZ, UR6 ;  /* 0x00000006ffbc7e24 */ /* 0x000fe2000f8e00ff */
[----:B------:R-:W-:Y:S01]  /*aea0*/  SHF.R.U64 R156, R156, 0x3, RZ ;  /* 0x000000039c9c7819 */ /* 0x000fe200000012ff */
[----:B------:R-:W-:Y:S01]  /*aeb0*/  UIADD3 UR6, UR7, UR5, URZ ;  /* 0x0000000507067290 */ /* 0x000fe2000fffe03f */
[----:B------:R-:W-:Y:S01]  /*aec0*/  SHF.R.U64 R158, R158, 0x3, RZ ;  /* 0x000000039e9e7819 */ /* 0x000fe200000012ff */
[----:B------:R-:W-:Y:S01]  /*aed0*/  IMAD.U32 R189, RZ, RZ, UR7 ;  /* 0x00000007ffbd7e24 */ /* 0x000fe2000f8e00ff */
[----:B------:R-:W-:Y:S01]  /*aee0*/  LOP3.LUT R156, R156, R157, RZ, 0x3c, !PT ;  /* 0x0000009d9c9c7212 */ /* 0x000fe200078e3cff */
[--C-:B------:R-:W-:Y:S01]  /*aef0*/  IMAD.X R157, RZ, RZ, R155.reuse, P4 ;  /* 0x000000ffff9d7224 */ /* 0x100fe200020e069b */
[----:B------:R-:W-:Y:S01]  /*af00*/  LOP3.LUT R158, R158, R159, RZ, 0x3c, !PT ;  /* 0x0000009f9e9e7212 */ /* 0x000fe200078e3cff */
[----:B------:R-:W-:Y:S01]  /*af10*/  IMAD.X R159, RZ, RZ, R155, P3 ;  /* 0x000000ffff9f7224 */ /* 0x000fe200018e069b */
[C---:B------:R-:W-:Y:S01]  /*af20*/  IADD3 R177, P4, R154.reuse, 0x7000, RZ ;  /* 0x000070009ab17810 */ /* 0x040fe20007f9e0ff */
[----:B------:R-:W-:Y:S01]  /*af30*/  IMAD.U32 R189, RZ, RZ, UR6 ;  /* 0x00000006ffbd7e24 */ /* 0x000fe2000f8e00ff */
[----:B------:R-:W-:Y:S01]  /*af40*/  IADD3 R181, P3, R154, 0x8000, RZ ;  /* 0x000080009ab57810 */ /* 0x000fe20007f7e0ff */
[----:B------:R-:W-:Y:S01]  /*af50*/  ULDC.64 UR6, c[0x0][0xb88] ;  /* 0x0002e20000067ab9 */ /* 0x000fe20000000a00 */
[----:B------:R-:W-:-:S02]  /*af60*/  LOP3.LUT R176, R177, 0x380, RZ, 0xc0, !PT ;  /* 0x00000380b1b07812 */ /* 0x000fc400078ec0ff */
[----:B------:R-:W-:Y:S02]  /*af70*/  LOP3.LUT R180, R181, 0x380, RZ, 0xc0, !PT ;  /* 0x00000380b5b47812 */ /* 0x000fe400078ec0ff */
[----:B------:R-:W-:Y:S02]  /*af80*/  SHF.R.U64 R176, R176, 0x3, RZ ;  /* 0x00000003b0b07819 */ /* 0x000fe400000012ff */
[----:B------:R-:W-:Y:S02]  /*af90*/  SHF.R.U64 R180, R180, 0x3, RZ ;  /* 0x00000003b4b47819 */ /* 0x000fe400000012ff */
[----:B------:R-:W-:Y:S01]  /*afa0*/  LOP3.LUT R176, R176, R177, RZ, 0x3c, !PT ;  /* 0x000000b1b0b07212 */ /* 0x000fe200078e3cff */
[--C-:B------:R-:W-:Y:S01]  /*afb0*/  IMAD.X R177, RZ, RZ, R155.reuse, P4 ;  /* 0x000000ffffb17224 */ /* 0x100fe200020e069b */
[----:B------:R-:W-:Y:S01]  /*afc0*/  LOP3.LUT R180, R180, R181, RZ, 0x3c, !PT ;  /* 0x000000b5b4b47212 */ /* 0x000fe200078e3cff */
[----:B------:R-:W-:Y:S01]  /*afd0*/  IMAD.X R181, RZ, RZ, R155, P3 ;  /* 0x000000ffffb57224 */ /* 0x000fe200018e069b */
[----:B------:R-:W-:-:S02]  /*afe0*/  IADD3 R183, P4, R154, 0xd000, RZ ;  /* 0x0000d0009ab77810 */ /* 0x000fc40007f9e0ff */
[----:B------:R-:W-:Y:S02]  /*aff0*/  IADD3 R165, P3, R154, 0xe000, RZ ;  /* 0x0000e0009aa57810 */ /* 0x000fe40007f7e0ff */
[----:B------:R-:W-:Y:S02]  /*b000*/  LOP3.LUT R182, R183, 0x380, RZ, 0xc0, !PT ;  /* 0x00000380b7b67812 */ /* 0x000fe400078ec0ff */
[----:B------:R-:W-:Y:S02]  /*b010*/  LOP3.LUT R164, R165, 0x380, RZ, 0xc0, !PT ;  /* 0x00000380a5a47812 */ /* 0x000fe400078ec0ff */
[----:B------:R-:W-:Y:S02]  /*b020*/  LOP3.LUT R196, R7, R4, RZ, 0x3c, !PT ;  /* 0x0000000407c47212 */ /* 0x000fe400078e3cff */
[----:B------:R-:W-:Y:S02]  /*b030*/  SHF.R.U64 R182, R182, 0x3, RZ ;  /* 0x00000003b6b67819 */ /* 0x000fe400000012ff */
[----:B------:R-:W-:-:S02]  /*b040*/  SHF.R.U64 R164, R164, 0x3, RZ ;  /* 0x00000003a4a47819 */ /* 0x000fc400000012ff */
[----:B------:R-:W-:Y:S02]  /*b050*/  IADD3 R4, P2, R154, 0xf000, RZ ;  /* 0x0000f0009a047810 */ /* 0x000fe40007f5e0ff */
[----:B------:R-:W-:Y:S01]  /*b060*/  LOP3.LUT R182, R182, R183, RZ, 0x3c, !PT ;  /* 0x000000b7b6b67212 */ /* 0x000fe200078e3cff */
[--C-:B------:R-:W-:Y:S01]  /*b070*/  IMAD.X R183, RZ, RZ, R155.reuse, P4 ;  /* 0x000000ffffb77224 */ /* 0x100fe200020e069b */
[----:B------:R-:W-:Y:S01]  /*b080*/  LOP3.LUT R164, R164, R165, RZ, 0x3c, !PT ;  /* 0x000000a5a4a47212 */ /* 0x000fe200078e3cff */
[--C-:B------:R-:W-:Y:S01]  /*b090*/  IMAD.X R165, RZ, RZ, R155.reuse, P3 ;  /* 0x000000ffffa57224 */ /* 0x100fe200018e069b */
[----:B------:R-:W-:Y:S01]  /*b0a0*/  MOV R154, R222 ;  /* 0x000000de009a7202 */ /* 0x000fe20000000f00 */
[----:B------:R-:W-:Y:S01]  /*b0b0*/  IMAD.X R179, RZ, RZ, R155, P2 ;  /* 0x000000ffffb37224 */ /* 0x000fe200010e069b */
[----:B------:R-:W-:Y:S02]  /*b0c0*/  @!P1 PRMT R155, RZ, 0x654, R152 ;  /* 0x00000654ff9b9816 */ /* 0x000fe40000000098 */
[----:B------:R-:W-:-:S02]  /*b0d0*/  R2UR UR5, R217 ;  /* 0x00000000d90572ca */ /* 0x000fc400000e0000 */
[----:B------:R-:W-:Y:S02]  /*b0e0*/  MOV R152, R190 ;  /* 0x000000be00987202 */ /* 0x000fe40000000f00 */
[----:B------:R-:W-:Y:S02]  /*b0f0*/  MOV R20, R196 ;  /* 0x000000c400147202 */ /* 0x000fe40000000f00 */
[----:B------:R-:W-:Y:S02]  /*b100*/  MOV R11, R198 ;  /* 0x000000c6000b7202 */ /* 0x000fe40000000f00 */
[----:B------:R-:W-:Y:S02]  /*b110*/  LOP3.LUT R3, R4, 0x380, RZ, 0xc0, !PT ;  /* 0x0000038004037812 */ /* 0x000fe400078ec0ff */
[----:B------:R-:W-:Y:S02]  /*b120*/  MOV R7, R208 ;  /* 0x000000d000077202 */ /* 0x000fe40000000f00 */
[----:B------:R-:W-:-:S04]  /*b130*/  SHF.R.U64 R3, R3, 0x3, RZ ;  /* 0x0000000303037819 */ /* 0x000fc800000012ff */
[----:B------:R-:W-:Y:S02]  /*b140*/  LOP3.LUT R178, R3, R4, RZ, 0x3c, !PT ;  /* 0x0000000403b27212 */ /* 0x000fe400078e3cff */
[----:B------:R-:W-:Y:S02]  /*b150*/  MOV R3, R206 ;  /* 0x000000ce00037202 */ /* 0x000fe40000000f00 */
[----:B------:R-:W-:Y:S01]  /*b160*/  MOV R4, R210 ;  /* 0x000000d200047202 */ /* 0x000fe20000000f00 */
[----:B------:R-:W-:Y:S02]  /*b170*/  UIADD3 UR60, UR60, 0x1, URZ ;  /* 0x000000013c3c7890 */ /* 0x000fe4000fffe03f */
[----:B------:R-:W-:Y:S02]  /*b180*/  UIADD3 UR4, UR4, 0x38820, URZ ;  /* 0x0003882004047890 */ /* 0x000fe4000fffe03f */
[----:B------:R-:W-:Y:S02]  /*b190*/  UISETP.NE.AND UP0, UPT, UR60, 0x2, UPT ;  /* 0x000000023c00788c */ /* 0x000fe4000bf05270 */
[----:B------:R-:W-:Y:S01]  /*b1a0*/  UPRMT UR4, URZ, 0x654, UR4 ;  /* 0x000006543f047896 */ /* 0x000fe20008000004 */
[----:B------:R-:W-:Y:S01]  /*b1b0*/  BSSY B0, `(.L_x_29) ;  /* 0x000015a000007945 */ /* 0x000fe20003800000 */
[----:B------:R-:W-:-:S02]  /*b1c0*/  WARPGROUP.DEPBAR.LE gsb0, 0x0 ;  /* 0x00008000000079c5 */ /* 0x000fc40000010000 */
[----:B------:R-:W0:Y:S01]  /*b1d0*/  LDC R192, c[0x0][0xbe8] ;  /* 0x0002fa00ffc07b82 */ /* 0x000e220000000800 */
[-C--:B--2---:R-:W-:Y:S01]  /*b1e0*/  FMUL.FTZ R25, R25, R6.reuse ;  /* 0x0000000619197220 */ /* 0x084fe20000410000 */
[-C--:B------:R-:W-:Y:S01]  /*b1f0*/  FMUL.FTZ R24, R24, R6.reuse ;  /* 0x0000000618187220 */ /* 0x080fe20000410000 */
[-C--:B------:R-:W-:Y:S01]  /*b200*/  FMUL.FTZ R28, R28, R6.reuse ;  /* 0x000000061c1c7220 */ /* 0x080fe20000410000 */
[-C--:B------:R-:W-:Y:S01]  /*b210*/  FMUL.FTZ R33, R33, R6.reuse ;  /* 0x0000000621217220 */ /* 0x080fe20000410000 */
[-C--:B------:R-:W-:Y:S01]  /*b220*/  FMUL.FTZ R32, R32, R6.reuse ;  /* 0x0000000620207220 */ /* 0x080fe20000410000 */
[-C--:B------:R-:W-:Y:S01]  /*b230*/  FMUL.FTZ R37, R37, R6.reuse ;  /* 0x0000000625257220 */ /* 0x080fe20000410000 */
[-C--:B------:R-:W-:Y:S01]  /*b240*/  FMUL.FTZ R36, R36, R6.reuse ;  /* 0x0000000624247220 */ /* 0x080fe20000410000 */
[----:B------:R4:W-:Y:S01]  /*b250*/  @!P1 SYNCS.ARRIVE.TRANS64.RED.A1T0 RZ, [R155+URZ], RZ ;  /* 0x000000ff9bff99a7 */ /* 0x0009e2000810043f */
[-C--:B------:R-:W-:Y:S01]  /*b260*/  FMUL.FTZ R41, R41, R6.reuse ;  /* 0x0000000629297220 */ /* 0x080fe20000410000 */
[-C--:B------:R-:W-:Y:S01]  /*b270*/  FMUL.FTZ R40, R40, R6.reuse ;  /* 0x0000000628287220 */ /* 0x080fe20000410000 */
[-C--:B------:R-:W-:Y:S01]  /*b280*/  FMUL.FTZ R45, R45, R6.reuse ;  /* 0x000000062d2d7220 */ /* 0x080fe20000410000 */
[-C--:B------:R-:W-:Y:S01]  /*b290*/  FMUL.FTZ R44, R44, R6.reuse ;  /* 0x000000062c2c7220 */ /* 0x080fe20000410000 */
[-C--:B------:R-:W-:Y:S01]  /*b2a0*/  FMUL.FTZ R49, R49, R6.reuse ;  /* 0x0000000631317220 */ /* 0x080fe20000410000 */
[-C--:B------:R-:W-:Y:S01]  /*b2b0*/  FMUL.FTZ R48, R48, R6.reuse ;  /* 0x0000000630307220 */ /* 0x080fe20000410000 */
[-C--:B------:R-:W-:Y:S01]  /*b2c0*/  FMUL.FTZ R53, R53, R6.reuse ;  /* 0x0000000635357220 */ /* 0x080fe20000410000 */
[-C--:B----4-:R-:W-:Y:S01]  /*b2d0*/  FMUL.FTZ R155, R26, R5.reuse ;  /* 0x000000051a9b7220 */ /* 0x090fe20000410000 */
[-C--:B------:R-:W-:Y:S01]  /*b2e0*/  FMUL.FTZ R26, R29, R6.reuse ;  /* 0x000000061d1a7220 */ /* 0x080fe20000410000 */
[-C--:B------:R-:W-:Y:S01]  /*b2f0*/  FMUL.FTZ R52, R52, R6.reuse ;  /* 0x0000000634347220 */ /* 0x080fe20000410000 */
[-C--:B------:R-:W-:Y:S01]  /*b300*/  FMUL.FTZ R57, R57, R6.reuse ;  /* 0x0000000639397220 */ /* 0x080fe20000410000 */
[-C--:B------:R-:W-:Y:S01]  /*b310*/  FMUL.FTZ R56, R56, R6.reuse ;  /* 0x0000000638387220 */ /* 0x080fe20000410000 */
[-C--:B------:R-:W-:Y:S01]  /*b320*/  FMUL.FTZ R61, R61, R6.reuse ;  /* 0x000000063d3d7220 */ /* 0x080fe20000410000 */
[-C--:B------:R-:W-:Y:S01]  /*b330*/  FMUL.FTZ R60, R60, R6.reuse ;  /* 0x000000063c3c7220 */ /* 0x080fe20000410000 */
[-C--:B------:R-:W-:Y:S01]  /*b340*/  FMUL.FTZ R65, R65, R6.reuse ;  /* 0x0000000641417220 */ /* 0x080fe20000410000 */
[----:B0-----:R-:W-:Y:S01]  /*b350*/  ISETP.NE.AND P2, PT, R192, 0x1, PT ;  /* 0x00000001c000780c */ /* 0x001fe20003f45270 */
        /* <DEDUP_REMOVED lines=44> */
[----:B------:R-:W0:Y:S01]  /*b620*/  LDC R148, c[0x0][0xc38] ;  /* 0x00030e00ff947b82 */ /* 0x000e220000000800 */
[-C--:B------:R-:W-:Y:S01]  /*b630*/  FMUL.FTZ R31, R31, R5.reuse ;  /* 0x000000051f1f7220 */ /* 0x080fe20000410000 */
[----:B------:R-:W-:Y:S01]  /*b640*/  FMUL.FTZ R30, R30, R5 ;  /* 0x000000051e1e7220 */ /* 0x000fe20000410000 */
[----:B------:R-:W-:Y:S01]  /*b650*/  F2FP.BF16.F32.PACK_AB R24, R25, R24 ;  /* 0x000000181918723e */ /* 0x000fe200000010ff */
[----:B------:R-:W-:Y:S01]  /*b660*/  IMAD R29, RZ, RZ, -UR14 ;  /* 0x8000000eff1d7e24 */ /* 0x000fe2000f8e02ff */
[----:B------:R-:W-:Y:S01]  /*b670*/  F2FP.BF16.F32.PACK_AB R25, R27, R155 ;  /* 0x0000009b1b19723e */ /* 0x000fe200000010ff */
[-C--:B------:R-:W-:Y:S01]  /*b680*/  FMUL.FTZ R35, R35, R5.reuse ;  /* 0x0000000523237220 */ /* 0x080fe20000410000 */
[----:B------:R-:W-:Y:S01]  /*b690*/  F2FP.BF16.F32.PACK_AB R27, R31, R30 ;  /* 0x0000001e1f1b723e */ /* 0x000fe200000010ff */
[----:B------:R-:W-:Y:S01]  /*b6a0*/  FMUL.FTZ R34, R34, R5 ;  /* 0x0000000522227220 */ /* 0x000fe20000410000 */
[----:B------:R-:W1:Y:S01]  /*b6b0*/  @P2 LDC R31, c[0x0][0xbec] ;  /* 0x0002fb00ff1f2b82 */ /* 0x000e620000000800 */
[----:B------:R-:W-:-:S07]  /*b6c0*/  F2FP.BF16.F32.PACK_AB R26, R26, R28 ;  /* 0x0000001c1a1a723e */ /* 0x000fce00000010ff */
[----:B------:R-:W-:Y:S01]  /*b6d0*/  BAR.SYNC.DEFER_BLOCKING 0x1, 0x100 ;  /* 0x0044000000007b1d */ /* 0x000fe20000010000 */
[----:B------:R-:W-:Y:S01]  /*b6e0*/  F2FP.BF16.F32.PACK_AB R32, R33, R32 ;  /* 0x000000202120723e */ /* 0x000fe200000010ff */
[-C--:B------:R-:W-:Y:S01]  /*b6f0*/  FMUL.FTZ R39, R39, R5.reuse ;  /* 0x0000000527277220 */ /* 0x080fe20000410000 */
[----:B------:R-:W-:Y:S01]  /*b700*/  F2FP.BF16.F32.PACK_AB R33, R35, R34 ;  /* 0x000000222321723e */ /* 0x000fe200000010ff */
[----:B------:R-:W-:Y:S01]  /*b710*/  FMUL.FTZ R38, R38, R5 ;  /* 0x0000000526267220 */ /* 0x000fe20000410000 */
[----:B------:R-:W-:-:S03]  /*b720*/  F2FP.BF16.F32.PACK_AB R34, R37, R36 ;  /* 0x000000242522723e */ /* 0x000fc600000010ff */
[----:B------:R-:W2:Y:S01]  /*b730*/  @P2 LDC R30, c[0x0][0xbf0] ;  /* 0x0002fc00ff1e2b82 */ /* 0x000ea20000000800 */
[-C--:B------:R-:W-:Y:S01]  /*b740*/  FMUL.FTZ R43, R43, R5.reuse ;  /* 0x000000052b2b7220 */ /* 0x080fe20000410000 */
[-C--:B------:R-:W-:Y:S01]  /*b750*/  FMUL.FTZ R42, R42, R5.reuse ;  /* 0x000000052a2a7220 */ /* 0x080fe20000410000 */
[-C--:B------:R-:W-:Y:S01]  /*b760*/  FMUL.FTZ R47, R47, R5.reuse ;  /* 0x000000052f2f7220 */ /* 0x080fe20000410000 */
[-C--:B------:R-:W-:Y:S01]  /*b770*/  FMUL.FTZ R46, R46, R5.reuse ;  /* 0x000000052e2e7220 */ /* 0x080fe20000410000 */
[-C--:B------:R-:W-:Y:S01]  /*b780*/  FMUL.FTZ R28, R51, R5.reuse ;  /* 0x00000005331c7220 */ /* 0x080fe20000410000 */
[----:B------:R-:W-:Y:S01]  /*b790*/  FMUL.FTZ R50, R50, R5 ;  /* 0x0000000532327220 */ /* 0x000fe20000410000 */
[----:B0-----:R-:W-:Y:S01]  /*b7a0*/  IMAD R29, R148, R29, UR5 ;  /* 0x00000005941d7e24 */ /* 0x001fe2000f8e021d */
[----:B------:R-:W-:Y:S01]  /*b7b0*/  F2FP.BF16.F32.PACK_AB R35, R39, R38 ;  /* 0x000000262723723e */ /* 0x000fe200000010ff */
[-C--:B------:R-:W-:Y:S01]  /*b7c0*/  FMUL.FTZ R51, R55, R5.reuse ;  /* 0x0000000537337220 */ /* 0x080fe20000410000 */
[----:B------:R-:W-:Y:S01]  /*b7d0*/  FMUL.FTZ R54, R54, R5 ;  /* 0x0000000536367220 */ /* 0x000fe20000410000 */
[----:B------:R-:W-:-:S02]  /*b7e0*/  IMAD R36, R29, 0x80, R221 ;  /* 0x000000801d247824 */ /* 0x000fc400078e02dd */
[-C--:B------:R-:W-:Y:S01]  /*b7f0*/  FMUL.FTZ R59, R59, R5.reuse ;  /* 0x000000053b3b7220 */ /* 0x080fe20000410000 */
[-C--:B------:R-:W-:Y:S01]  /*b800*/  FMUL.FTZ R58, R58, R5.reuse ;  /* 0x000000053a3a7220 */ /* 0x080fe20000410000 */
[-C--:B------:R-:W-:Y:S01]  /*b810*/  FMUL.FTZ R63, R63, R5.reuse ;  /* 0x000000053f3f7220 */ /* 0x080fe20000410000 */
[----:B------:R-:W-:Y:S01]  /*b820*/  FMUL.FTZ R62, R62, R5 ;  /* 0x000000053e3e7220 */ /* 0x000fe20000410000 */
[----:B-1----:R-:W-:-:S04]  /*b830*/  @P2 IMAD.HI.U32 R31, R36, R31, RZ ;  /* 0x0000001f241f2227 */ /* 0x002fc800078e00ff */
[-C--:B------:R-:W-:Y:S01]  /*b840*/  FMUL.FTZ R67, R67, R5.reuse ;  /* 0x0000000543437220 */ /* 0x080fe20000410000 */
[----:B------:R0:W-:Y:S01]  /*b850*/  STSM.16.M88.4 [R154], R24 ;  /* 0x000000189a007844 */ /* 0x0001e20000000200 */
[-C--:B------:R-:W-:Y:S01]  /*b860*/  FMUL.FTZ R66, R66, R5.reuse ;  /* 0x0000000542427220 */ /* 0x080fe20000410000 */
[-C--:B------:R-:W-:Y:S01]  /*b870*/  FMUL.FTZ R71, R71, R5.reuse ;  /* 0x0000000547477220 */ /* 0x080fe20000410000 */
[-C--:B------:R-:W-:Y:S01]  /*b880*/  FMUL.FTZ R70, R70, R5.reuse ;  /* 0x0000000546467220 */ /* 0x080fe20000410000 */
[-C--:B------:R-:W-:Y:S01]  /*b890*/  FMUL.FTZ R75, R75, R5.reuse ;  /* 0x000000054b4b7220 */ /* 0x080fe20000410000 */
[-C--:B------:R-:W-:Y:S01]  /*b8a0*/  FMUL.FTZ R74, R74, R5.reuse ;  /* 0x000000054a4a7220 */ /* 0x080fe20000410000 */
[----:B------:R-:W-:Y:S01]  /*b8b0*/  F2FP.BF16.F32.PACK_AB R40, R41, R40 ;  /* 0x000000282928723e */ /* 0x000fe200000010ff */
[-C--:B------:R-:W-:Y:S01]  /*b8c0*/  FMUL.FTZ R79, R79, R5.reuse ;  /* 0x000000054f4f7220 */ /* 0x080fe20000410000 */
[-C--:B------:R-:W-:Y:S01]  /*b8d0*/  FMUL.FTZ R78, R78, R5.reuse ;  /* 0x000000054e4e7220 */ /* 0x080fe20000410000 */
[----:B------:R-:W-:Y:S01]  /*b8e0*/  F2FP.BF16.F32.PACK_AB R41, R43, R42 ;  /* 0x0000002a2b29723e */ /* 0x000fe200000010ff */
[----:B------:R1:W-:Y:S01]  /*b8f0*/  STSM.16.M88.4 [R15], R32 ;  /* 0x000000200f007844 */ /* 0x0003e20000000200 */
[----:B------:R-:W-:Y:S01]  /*b900*/  F2FP.BF16.F32.PACK_AB R48, R49, R48 ;  /* 0x000000303130723e */ /* 0x000fe200000010ff */
[-C--:B------:R-:W-:Y:S01]  /*b910*/  FMUL.FTZ R83, R83, R5.reuse ;  /* 0x0000000553537220 */ /* 0x080fe20000410000 */
[----:B------:R-:W-:Y:S01]  /*b920*/  F2FP.BF16.F32.PACK_AB R42, R45, R44 ;  /* 0x0000002c2d2a723e */ /* 0x000fe200000010ff */
[-C--:B------:R-:W-:Y:S01]  /*b930*/  FMUL.FTZ R82, R82, R5.reuse ;  /* 0x0000000552527220 */ /* 0x080fe20000410000 */
[----:B------:R-:W-:Y:S01]  /*b940*/  F2FP.BF16.F32.PACK_AB R43, R47, R46 ;  /* 0x0000002e2f2b723e */ /* 0x000fe200000010ff */
[----:B0-----:R-:W0:Y:S01]  /*b950*/  LDC.64 R24, c[0x0][0xb98] ;  /* 0x0002e600ff187b82 */ /* 0x001e220000000a00 */
[--C-:B------:R-:W-:Y:S01]  /*b960*/  IMAD.MOV.U32 R27, RZ, RZ, R36.reuse ;  /* 0x000000ffff1b7224 */ /* 0x100fe200078e0024 */
[----:B--2---:R-:W-:Y:S01]  /*b970*/  @P2 SHF.R.U32.HI R27, RZ, R30, R31 ;  /* 0x0000001eff1b2219 */ /* 0x004fe2000001161f */
[-C--:B------:R-:W-:Y:S01]  /*b980*/  FMUL.FTZ R87, R87, R5.reuse ;  /* 0x0000000557577220 */ /* 0x080fe20000410000 */
[----:B------:R-:W-:Y:S01]  /*b990*/  F2FP.BF16.F32.PACK_AB R49, R28, R50 ;  /* 0x000000321c31723e */ /* 0x000fe200000010ff */
[----:B------:R-:W-:Y:S01]  /*b9a0*/  STSM.16.M88.4 [R153], R40 ;  /* 0x0000002899007844 */ /* 0x000fe20000000200 */
[----:B------:R-:W-:Y:S01]  /*b9b0*/  F2FP.BF16.F32.PACK_AB R56, R57, R56 ;  /* 0x000000383938723e */ /* 0x000fe200000010ff */
[-C--:B------:R-:W-:Y:S01]  /*b9c0*/  FMUL.FTZ R86, R86, R5.reuse ;  /* 0x0000000556567220 */ /* 0x080fe20000410000 */
[----:B------:R-:W-:Y:S01]  /*b9d0*/  F2FP.BF16.F32.PACK_AB R50, R53, R52 ;  /* 0x000000343532723e */ /* 0x000fe200000010ff */
[-C--:B------:R-:W-:Y:S01]  /*b9e0*/  FMUL.FTZ R91, R91, R5.reuse ;  /* 0x000000055b5b7220 */ /* 0x080fe20000410000 */
[----:B------:R-:W-:Y:S01]  /*b9f0*/  F2FP.BF16.F32.PACK_AB R51, R51, R54 ;  /* 0x000000363333723e */ /* 0x000fe200000010ff */
[----:B-1----:R-:W-:Y:S01]  /*ba00*/  IMAD.MOV R15, RZ, RZ, -R27 ;  /* 0x000000ffff0f7224 */ /* 0x002fe200078e0a1b */
[----:B------:R-:W-:Y:S01]  /*ba10*/  F2FP.BF16.F32.PACK_AB R57, R59, R58 ;  /* 0x0000003a3b39723e */ /* 0x000fe200000010ff */
[----:B------:R-:W-:Y:S01]  /*ba20*/  FMUL.FTZ R90, R90, R5 ;  /* 0x000000055a5a7220 */ /* 0x000fe20000410000 */
[----:B------:R-:W-:Y:S01]  /*ba30*/  F2FP.BF16.F32.PACK_AB R64, R65, R64 ;  /* 0x000000404140723e */ /* 0x000fe200000010ff */
[----:B------:R-:W-:Y:S01]  /*ba40*/  IMAD R15, R192, R15, R36 ;  /* 0x0000000fc00f7224 */ /* 0x000fe200078e0224 */
[----:B------:R-:W-:Y:S01]  /*ba50*/  F2FP.BF16.F32.PACK_AB R58, R61, R60 ;  /* 0x0000003c3d3a723e */ /* 0x000fe200000010ff */
[----:B------:R-:W-:Y:S01]  /*ba60*/  STSM.16.M88.4 [R152], R48 ;  /* 0x0000003098007844 */ /* 0x000fe20000000200 */
[----:B------:R-:W-:Y:S01]  /*ba70*/  F2FP.BF16.F32.PACK_AB R59, R63, R62 ;  /* 0x0000003e3f3b723e */ /* 0x000fe200000010ff */
[-C--:B------:R-:W-:Y:S01]  /*ba80*/  FMUL.FTZ R95, R95, R5.reuse ;  /* 0x000000055f5f7220 */ /* 0x080fe20000410000 */
[----:B------:R-:W-:Y:S01]  /*ba90*/  F2FP.BF16.F32.PACK_AB R65, R67, R66 ;  /* 0x000000424341723e */ /* 0x000fe200000010ff */
[-C--:B------:R-:W-:Y:S01]  /*baa0*/  FMUL.FTZ R94, R94, R5.reuse ;  /* 0x000000055e5e7220 */ /* 0x080fe20000410000 */
[----:B------:R-:W-:Y:S01]  /*bab0*/  F2FP.BF16.F32.PACK_AB R72, R73, R72 ;  /* 0x000000484948723e */ /* 0x000fe200000010ff */
[----:B------:R-:W-:Y:S01]  /*bac0*/  STSM.16.M88.4 [R20], R56 ;  /* 0x0000003814007844 */ /* 0x000fe20000000200 */
[C---:B0-----:R-:W-:Y:S01]  /*bad0*/  IMAD R26, R24.reuse, UR12, RZ ;  /* 0x0000000c181a7c24 */ /* 0x041fe2000f8e02ff */
[----:B------:R-:W-:Y:S01]  /*bae0*/  F2FP.BF16.F32.PACK_AB R66, R69, R68 ;  /* 0x000000444542723e */ /* 0x000fe200000010ff */
[-C--:B------:R-:W-:Y:S01]  /*baf0*/  FMUL.FTZ R99, R99, R5.reuse ;  /* 0x0000000563637220 */ /* 0x080fe20000410000 */
[----:B------:R-:W-:Y:S01]  /*bb00*/  F2FP.BF16.F32.PACK_AB R67, R71, R70 ;  /* 0x000000464743723e */ /* 0x000fe200000010ff */
[----:B------:R-:W-:Y:S01]  /*bb10*/  IMAD R26, R25, UR13, R26 ;  /* 0x0000000d191a7c24 */ /* 0x000fe2000f8e021a */
[----:B------:R-:W-:Y:S01]  /*bb20*/  F2FP.BF16.F32.PACK_AB R73, R75, R74 ;  /* 0x0000004a4b49723e */ /* 0x000fe200000010ff */
[----:B------:R-:W-:Y:S01]  /*bb30*/  IMAD.WIDE.U32 R24, R24, UR13, R188 ;  /* 0x0000000d18187c25 */ /* 0x000fe2000f8e00bc */
[----:B------:R-:W-:Y:S01]  /*bb40*/  F2FP.BF16.F32.PACK_AB R74, R77, R76 ;  /* 0x0000004c4d4a723e */ /* 0x000fe200000010ff */
[----:B------:R0:W-:Y:S01]  /*bb50*/  STSM.16.M88.4 [R11], R64 ;  /* 0x000000400b007844 */ /* 0x0001e20000000200 */
[----:B------:R-:W-:Y:S01]  /*bb60*/  F2FP.BF16.F32.PACK_AB R75, R79, R78 ;  /* 0x0000004e4f4b723e */ /* 0x000fe200000010ff */
[-C--:B------:R-:W-:Y:S01]  /*bb70*/  FMUL.FTZ R98, R98, R5.reuse ;  /* 0x0000000562627220 */ /* 0x080fe20000410000 */
[----:B------:R-:W-:Y:S01]  /*bb80*/  IADD3 R24, P0, R27, R24, RZ ;  /* 0x000000181b187210 */ /* 0x000fe20007f1e0ff */
[-C--:B------:R-:W-:Y:S01]  /*bb90*/  FMUL.FTZ R103, R103, R5.reuse ;  /* 0x0000000567677220 */ /* 0x080fe20000410000 */
[-C--:B------:R-:W-:Y:S01]  /*bba0*/  FMUL.FTZ R102, R102, R5.reuse ;  /* 0x0000000566667220 */ /* 0x080fe20000410000 */
[----:B------:R1:W-:Y:S01]  /*bbb0*/  STSM.16.M88.4 [R21], R72 ;  /* 0x0000004815007844 */ /* 0x0003e20000000200 */
[----:B------:R-:W-:Y:S01]  /*bbc0*/  F2FP.BF16.F32.PACK_AB R80, R81, R80 ;  /* 0x000000505150723e */ /* 0x000fe200000010ff */
[-C--:B------:R-:W-:Y:S01]  /*bbd0*/  FMUL.FTZ R107, R107, R5.reuse ;  /* 0x000000056b6b7220 */ /* 0x080fe20000410000 */
        /* <DEDUP_REMOVED lines=8> */
[----:B0-----:R-:W-:Y:S01]  /*bc60*/  SHF.R.S32.HI R11, RZ, 0x1f, R15 ;  /* 0x0000001fff0b7819 */ /* 0x001fe2000001140f */
[-C--:B------:R-:W-:Y:S01]  /*bc70*/  FMUL.FTZ R114, R114, R5.reuse ;  /* 0x0000000572727220 */ /* 0x080fe20000410000 */
[----:B------:R-:W-:Y:S01]  /*bc80*/  F2FP.BF16.F32.PACK_AB R89, R91, R90 ;  /* 0x0000005a5b59723e */ /* 0x000fe200000010ff */
[-C--:B------:R-:W-:Y:S01]  /*bc90*/  FMUL.FTZ R119, R119, R5.reuse ;  /* 0x0000000577777220 */ /* 0x080fe20000410000 */
[----:B------:R-:W-:Y:S01]  /*bca0*/  F2FP.BF16.F32.PACK_AB R96, R97, R96 ;  /* 0x000000606160723e */ /* 0x000fe200000010ff */
[----:B------:R-:W-:Y:S01]  /*bcb0*/  IMAD R20, R11, UR6, RZ ;  /* 0x000000060b147c24 */ /* 0x000fe2000f8e02ff */
[----:B-1----:R-:W-:Y:S01]  /*bcc0*/  SHF.R.S32.HI R21, RZ, 0x1f, R27 ;  /* 0x0000001fff157819 */ /* 0x002fe2000001141b */
[-C--:B------:R-:W-:Y:S01]  /*bcd0*/  FMUL.FTZ R118, R118, R5.reuse ;  /* 0x0000000576767220 */ /* 0x080fe20000410000 */
[----:B------:R-:W-:Y:S01]  /*bce0*/  F2FP.BF16.F32.PACK_AB R90, R93, R92 ;  /* 0x0000005c5d5a723e */ /* 0x000fe200000010ff */
[----:B------:R-:W-:Y:S01]  /*bcf0*/  FMUL.FTZ R123, R123, R5 ;  /* 0x000000057b7b7220 */ /* 0x000fe20000410000 */
[----:B------:R-:W-:Y:S01]  /*bd00*/  IADD3.X R25, R21, R25, R26, P0, !PT ;  /* 0x0000001915197210 */ /* 0x000fe200007fe41a */
        /* <DEDUP_REMOVED lines=8> */
[----:B------:R-:W-:Y:S01]  /*bd90*/  FMUL.FTZ R130, R130, R5 ;  /* 0x0000000582827220 */ /* 0x000fe20000410000 */
[----:B------:R-:W-:-:S02]  /*bda0*/  IMAD R21, R15, UR7, R20 ;  /* 0x000000070f157c24 */ /* 0x000fc4000f8e0214 */
[----:B------:R-:W-:Y:S01]  /*bdb0*/  FMUL.FTZ R135, R135, R5 ;  /* 0x0000000587877220 */ /* 0x000fe20000410000 */
[----:B------:R-:W-:-:S04]  /*bdc0*/  IMAD.WIDE.U32 R24, R15, UR6, R24 ;  /* 0x000000060f187c25 */ /* 0x000fc8000f8e0018 */
[-C--:B------:R-:W-:Y:S01]  /*bdd0*/  FMUL.FTZ R134, R134, R5.reuse ;  /* 0x0000000586867220 */ /* 0x080fe20000410000 */
[-C--:B------:R-:W-:Y:S01]  /*bde0*/  FMUL.FTZ R139, R139, R5.reuse ;  /* 0x000000058b8b7220 */ /* 0x080fe20000410000 */
[-C--:B------:R-:W-:Y:S01]  /*bdf0*/  FMUL.FTZ R138, R138, R5.reuse ;  /* 0x000000058a8a7220 */ /* 0x080fe20000410000 */
[----:B------:R-:W-:Y:S01]  /*be00*/  STSM.16.M88.4 [R12], R80 ;  /* 0x000000500c007844 */ /* 0x000fe20000000200 */
[----:B------:R-:W-:Y:S01]  /*be10*/  F2FP.BF16.F32.PACK_AB R104, R105, R104 ;  /* 0x000000686968723e */ /* 0x000fe200000010ff */
[-C--:B------:R-:W-:Y:S01]  /*be20*/  FMUL.FTZ R143, R143, R5.reuse ;  /* 0x000000058f8f7220 */ /* 0x080fe20000410000 */
[-C--:B------:R-:W-:Y:S01]  /*be30*/  FMUL.FTZ R142, R142, R5.reuse ;  /* 0x000000058e8e7220 */ /* 0x080fe20000410000 */
[-C--:B------:R-:W-:Y:S01]  /*be40*/  FMUL.FTZ R147, R147, R5.reuse ;  /* 0x0000000593937220 */ /* 0x080fe20000410000 */
[-C--:B------:R-:W-:Y:S01]  /*be50*/  FMUL.FTZ R146, R146, R5.reuse ;  /* 0x0000000592927220 */ /* 0x080fe20000410000 */
[-C--:B------:R-:W-:Y:S01]  /*be60*/  FMUL.FTZ R151, R151, R5.reuse ;  /* 0x0000000597977220 */ /* 0x080fe20000410000 */
[----:B------:R-:W-:Y:S01]  /*be70*/  STSM.16.M88.4 [R14], R88 ;  /* 0x000000580e007844 */ /* 0x000fe20000000200 */
[----:B------:R-:W-:Y:S01]  /*be80*/  F2FP.BF16.F32.PACK_AB R105, R107, R106 ;  /* 0x0000006a6b69723e */ /* 0x000fe200000010ff */
[----:B------:R-:W-:Y:S01]  /*be90*/  FMUL.FTZ R5, R150, R5 ;  /* 0x0000000596057220 */ /* 0x000fe20000410000 */
[----:B------:R-:W-:Y:S01]  /*bea0*/  F2FP.BF16.F32.PACK_AB R112, R113, R112 ;  /* 0x000000707170723e */ /* 0x000fe200000010ff */
[----:B------:R0:W-:Y:S01]  /*beb0*/  STSM.16.M88.4 [R13], R96 ;  /* 0x000000600d007844 */ /* 0x0001e20000000200 */
[----:B------:R-:W-:Y:S01]  /*bec0*/  F2FP.BF16.F32.PACK_AB R106, R109, R108 ;  /* 0x0000006c6d6a723e */ /* 0x000fe200000010ff */
[----:B------:R-:W-:Y:S01]  /*bed0*/  ULDC.64 UR6, c[0x0][0xb50] ;  /* 0x0002d40000067ab9 */ /* 0x000fe20000000a00 */
[----:B------:R-:W-:Y:S01]  /*bee0*/  F2FP.BF16.F32.PACK_AB R107, R111, R110 ;  /* 0x0000006e6f6b723e */ /* 0x000fe200000010ff */
[----:B------:R-:W-:Y:S01]  /*bef0*/  IMAD R15, R29, 0x80, R220 ;  /* 0x000000801d0f7824 */ /* 0x000fe200078e02dc */
[----:B------:R-:W-:Y:S01]  /*bf00*/  F2FP.BF16.F32.PACK_AB R113, R115, R114 ;  /* 0x000000727371723e */ /* 0x000fe200000010ff */
[----:B------:R-:W-:Y:S01]  /*bf10*/  ULDC UR5, c[0x0][0xa88] ;  /* 0x0002a20000057ab9 */ /* 0x000fe20000000800 */
[----:B------:R-:W-:Y:S01]  /*bf20*/  F2FP.BF16.F32.PACK_AB R120, R121, R120 ;  /* 0x000000787978723e */ /* 0x000fe200000010ff */
[----:B------:R-:W-:Y:S01]  /*bf30*/  STSM.16.M88.4 [R9], R104 ;  /* 0x0000006809007844 */ /* 0x000fe20000000200 */
[----:B------:R-:W-:Y:S01]  /*bf40*/  F2FP.BF16.F32.PACK_AB R114, R117, R116 ;  /* 0x000000747572723e */ /* 0x000fe200000010ff */
[----:B------:R-:W-:Y:S01]  /*bf50*/  IMAD R20, R192, UR5, RZ ;  /* 0x00000005c0147c24 */ /* 0x000fe2000f8e02ff */
[----:B------:R-:W-:Y:S01]  /*bf60*/  F2FP.BF16.F32.PACK_AB R115, R119, R118 ;  /* 0x000000767773723e */ /* 0x000fe200000010ff */
[----:B------:R-:W-:Y:S01]  /*bf70*/  VIADD R11, R15, 0x8 ;  /* 0x000000080f0b7836 */ /* 0x000fe20000000000 */
[----:B------:R-:W-:-:S02]  /*bf80*/  F2FP.BF16.F32.PACK_AB R121, R123, R122 ;  /* 0x0000007a7b79723e */ /* 0x000fc400000010ff */
[----:B------:R-:W-:Y:S01]  /*bf90*/  F2FP.BF16.F32.PACK_AB R128, R129, R128 ;  /* 0x000000808180723e */ /* 0x000fe200000010ff */
[----:B0-----:R-:W-:Y:S01]  /*bfa0*/  IMAD.IADD R13, R25, 0x1, R21 ;  /* 0x00000001190d7824 */ /* 0x001fe200078e0215 */
[----:B------:R-:W-:Y:S01]  /*bfb0*/  LEA R12, P3, R24, UR6, 0x2 ;  /* 0x00000006180c7c11 */ /* 0x000fe2000f8610ff */
[----:B------:R0:W-:Y:S01]  /*bfc0*/  STSM.16.M88.4 [R3], R112 ;  /* 0x0000007003007844 */ /* 0x0001e20000000200 */
[----:B------:R-:W-:Y:S01]  /*bfd0*/  F2FP.BF16.F32.PACK_AB R122, R125, R124 ;  /* 0x0000007c7d7a723e */ /* 0x000fe200000010ff */
[----:B------:R-:W1:Y:S01]  /*bfe0*/  @P2 LDC R21, c[0x0][0xbf0] ;  /* 0x0002fc00ff152b82 */ /* 0x000e620000000800 */
[----:B------:R-:W-:Y:S01]  /*bff0*/  F2FP.BF16.F32.PACK_AB R123, R127, R126 ;  /* 0x0000007e7f7b723e */ /* 0x000fe200000010ff */
[----:B------:R-:W-:Y:S01]  /*c000*/  SHFL.IDX PT, R30, R12, RZ, 0x1c1f ;  /* 0x001c1fff0c1e7589 */ /* 0x000fe200000e0000 */
[----:B------:R-:W-:Y:S02]  /*c010*/  F2FP.BF16.F32.PACK_AB R129, R131, R130 ;  /* 0x000000828381723e */ /* 0x000fe400000010ff */
[----:B------:R-:W-:Y:S01]  /*c020*/  F2FP.BF16.F32.PACK_AB R136, R137, R136 ;  /* 0x000000888988723e */ /* 0x000fe200000010ff */
[----:B------:R-:W-:Y:S01]  /*c030*/  STSM.16.M88.4 [R10], R120 ;  /* 0x000000780a007844 */ /* 0x000fe20000000200 */
[----:B------:R-:W-:-:S02]  /*c040*/  F2FP.BF16.F32.PACK_AB R130, R133, R132 ;  /* 0x000000848582723e */ /* 0x000fc400000010ff */
[----:B------:R-:W-:Y:S01]  /*c050*/  F2FP.BF16.F32.PACK_AB R131, R135, R134 ;  /* 0x000000868783723e */ /* 0x000fe200000010ff */
[----:B------:R-:W-:Y:S01]  /*c060*/  SHFL.IDX PT, R48, R12, 0x1, 0x1c1f ;  /* 0x003c1f000c307f89 */ /* 0x000fe200000e0000 */
[----:B------:R-:W-:Y:S02]  /*c070*/  F2FP.BF16.F32.PACK_AB R137, R139, R138 ;  /* 0x0000008a8b89723e */ /* 0x000fe400000010ff */
[----:B------:R-:W-:Y:S01]  /*c080*/  F2FP.BF16.F32.PACK_AB R144, R145, R144 ;  /* 0x000000909190723e */ /* 0x000fe200000010ff */
[----:B------:R-:W-:Y:S01]  /*c090*/  STSM.16.M88.4 [R8], R128 ;  /* 0x0000008008007844 */ /* 0x000fe20000000200 */
[----:B------:R-:W-:Y:S01]  /*c0a0*/  F2FP.BF16.F32.PACK_AB R138, R141, R140 ;  /* 0x0000008c8d8a723e */ /* 0x000fe200000010ff */
[----:B0-----:R-:W0:Y:S01]  /*c0b0*/  @P2 LDC R3, c[0x0][0xbec] ;  /* 0x0002fb00ff032b82 */ /* 0x001e220000000800 */
[----:B------:R-:W-:Y:S02]  /*c0c0*/  F2FP.BF16.F32.PACK_AB R139, R143, R142 ;  /* 0x0000008e8f8b723e */ /* 0x000fe400000010ff */
[----:B------:R-:W-:-:S02]  /*c0d0*/  F2FP.BF16.F32.PACK_AB R145, R147, R146 ;  /* 0x000000929391723e */ /* 0x000fc400000010ff */
[----:B------:R-:W-:Y:S01]  /*c0e0*/  F2FP.BF16.F32.PACK_AB R146, R149, R6 ;  /* 0x000000069592723e */ /* 0x000fe200000010ff */
[----:B------:R-:W-:Y:S01]  /*c0f0*/  STSM.16.M88.4 [R7], R136 ;  /* 0x0000008807007844 */ /* 0x000fe20000000200 */
[----:B------:R-:W-:Y:S02]  /*c100*/  F2FP.BF16.F32.PACK_AB R147, R151, R5 ;  /* 0x000000059793723e */ /* 0x000fe400000010ff */
[----:B------:R-:W-:Y:S02]  /*c110*/  LEA.HI.X R13, R24, UR7, R13, 0x2, P3 ;  /* 0x00000007180d7c11 */ /* 0x000fe400098f140d */
[----:B------:R-:W-:Y:S01]  /*c120*/  LOP3.LUT P0, RZ, R218, 0x3, RZ, 0xc0, !PT ;  /* 0x00000003daff7812 */ /* 0x000fe2000780c0ff */
[----:B------:R-:W-:Y:S01]  /*c130*/  STSM.16.M88.4 [R4], R144 ;  /* 0x0000009004007844 */ /* 0x000fe20000000200 */
[----:B------:R-:W-:Y:S02]  /*c140*/  BAR.SYNC.DEFER_BLOCKING 0x1, 0x100 ;  /* 0x0044000000007b1d */ /* 0x000fe40000010000 */
[----:B------:R-:W-:-:S02]  /*c150*/  ISETP.GE.OR P1, PT, R15, R20, P0 ;  /* 0x000000140f00720c */ /* 0x000fc40000726670 */
[----:B------:R-:W-:Y:S02]  /*c160*/  ISETP.GE.OR P0, PT, R11, R20, P0 ;  /* 0x000000140b00720c */ /* 0x000fe40000706670 */
[----:B------:R-:W2:Y:S04]  /*c170*/  SHFL.IDX PT, R31, R13, RZ, 0x1c1f ;  /* 0x001c1fff0d1f7589 */ /* 0x000ea800000e0000 */
[----:B------:R-:W3:Y:S05]  /*c180*/  SHFL.IDX PT, R49, R13, 0x1, 0x1c1f ;  /* 0x003c1f000d317f89 */ /* 0x000eea00000e0000 */
[----:B--2---:R2:W-:Y:S04]  /*c190*/  @!P1 ST.E desc[UR8][R30.64], R2 ;  /* 0x000000021e009985 */ /* 0x0045e8000c101908 */
[----:B---3--:R3:W-:Y:S04]  /*c1a0*/  @!P0 ST.E desc[UR8][R48.64], R0 ;  /* 0x0000000030008985 */ /* 0x0087e8000c101908 */
[----:B------:R4:W5:Y:S01]  /*c1b0*/  LD.E.128 R12, desc[UR8][R186.64] ;  /* 0x00000008ba0c7980 */ /* 0x000962000c101d00 */
[----:B--2---:R-:W2:Y:S03]  /*c1c0*/  LDC.64 R30, c[0x0][0xae0] ;  /* 0x0002b800ff1e7b82 */ /* 0x004ea60000000a00 */
[----:B------:R4:W5:Y:S01]  /*c1d0*/  LD.E.128 R24, desc[UR8][R156.64] ;  /* 0x000000089c187980 */ /* 0x000962000c101d00 */
[----:B---3--:R-:W-:-:S03]  /*c1e0*/  LEA R0, R23, R213, 0x5 ;  /* 0x000000d517007211 */ /* 0x008fc600078e28ff */
[----:B------:R4:W5:Y:S04]  /*c1f0*/  LD.E.128 R32, desc[UR8][R158.64] ;  /* 0x000000089e207980 */ /* 0x000968000c101d00 */
[----:B------:R4:W5:Y:S01]  /*c200*/  LD.E.128 R36, desc[UR8][R162.64] ;  /* 0x00000008a2247980 */ /* 0x000962000c101d00 */
[----:B------:R-:W-:-:S03]  /*c210*/  IMAD R28, R29, 0x80, R0 ;  /* 0x000000801d1c7824 */ /* 0x000fc600078e0200 */
[----:B------:R4:W5:Y:S04]  /*c220*/  LD.E.128 R44, desc[UR8][R166.64] ;  /* 0x00000008a62c7980 */ /* 0x000968000c101d00 */
        /* <DEDUP_REMOVED lines=10> */
[----:B------:R4:W5:Y:S01]  /*c2d0*/  LD.E.128 R60, desc[UR8][R178.64] ;  /* 0x00000008b23c7980 */ /* 0x000962000c101d00 */
[----:B------:R-:W-:Y:S01]  /*c2e0*/  ULDC.64 UR8, c[0x0][0xae8] ;  /* 0x0002ba0000087ab9 */ /* 0x000fe20000000a00 */
[----:B0-----:R-:W-:Y:S01]  /*c2f0*/  @P2 IMAD.HI.U32 R0, R28, R3, RZ ;  /* 0x000000031c002227 */ /* 0x001fe200078e00ff */
[----:B------:R-:W-:Y:S01]  /*c300*/  UIMAD UR5, UR11, UR8, URZ ;  /* 0x000000080b0572a4 */ /* 0x000fe2000f8e023f */
[----:B------:R-:W-:Y:S01]  /*c310*/  @!PT LDS RZ, [RZ] ;  /* 0x00000000fffff984 */ /* 0x000fe20000000800 */
[----:B------:R-:W-:Y:S01]  /*c320*/  @!PT LDS RZ, [RZ] ;  /* 0x00000000fffff984 */ /* 0x000fe20000000800 */
[----:B------:R-:W-:Y:S01]  /*c330*/  @!PT LDS RZ, [RZ] ;  /* 0x00000000fffff984 */ /* 0x000fe20000000800 */
[----:B------:R-:W-:Y:S01]  /*c340*/  @!PT LDS RZ, [RZ] ;  /* 0x00000000fffff984 */ /* 0x000fe20000000800 */
[----:B------:R0:W-:Y:S06]  /*c350*/  MEMBAR.ALL.CTA ;  /* 0x0000000000007992 */ /* 0x0001ec0000008000 */
[----:B0-----:R-:W0:Y:S01]  /*c360*/  FENCE.VIEW.ASYNC.S ;  /* 0x00000000000073c6 */ /* 0x001e220000000000 */
[----:B------:R-:W-:Y:S01]  /*c370*/  UIMAD.WIDE.U32 UR6, UR10, UR8, URZ ;  /* 0x000000080a0672a5 */ /* 0x000fe2000f8e003f */
[----:B------:R-:W-:Y:S01]  /*c380*/  IMAD.MOV.U32 R2, RZ, RZ, R28 ;  /* 0x000000ffff027224 */ /* 0x000fe200078e001c */
[----:B------:R-:W-:Y:S01]  /*c390*/  UIMAD UR5, UR10, UR9, UR5 ;  /* 0x000000090a0572a4 */ /* 0x000fe2000f8e0205 */
[----:B-1----:R-:W-:Y:S01]  /*c3a0*/  @P2 SHF.R.U32.HI R2, RZ, R21, R0 ;  /* 0x00000015ff022219 */ /* 0x002fe20000011600 */
[----:B------:R-:W-:Y:S01]  /*c3b0*/  IMAD R85, R29, 0x80, R213 ;  /* 0x000000801d557824 */ /* 0x000fe200078e02d5 */
[----:B------:R-:W-:Y:S01]  /*c3c0*/  ULDC.64 UR8, c[0x0][0xaf0] ;  /* 0x0002bc0000087ab9 */ /* 0x000fe20000000a00 */
[----:B------:R-:W-:Y:S01]  /*c3d0*/  UIADD3 UR7, UR7, UR5, URZ ;  /* 0x0000000507077290 */ /* 0x000fe2000fffe03f */
[--C-:B------:R-:W-:Y:S01]  /*c3e0*/  SHF.R.S32.HI R3, RZ, 0x1f, R2.reuse ;  /* 0x0000001fff037819 */ /* 0x100fe20000011402 */
[----:B------:R-:W-:Y:S01]  /*c3f0*/  UIMAD UR5, UR12, UR8, URZ ;  /* 0x000000080c0572a4 */ /* 0x000fe2000f8e023f */
[----:B------:R-:W-:Y:S01]  /*c400*/  IMAD.MOV R21, RZ, RZ, -R2 ;  /* 0x000000ffff157224 */ /* 0x000fe200078e0a02 */
[----:B------:R-:W-:Y:S01]  /*c410*/  UIMAD.WIDE.U32 UR6, UR13, UR8, UR6 ;  /* 0x000000080d0672a5 */ /* 0x000fe2000f8e0006 */
[----:B------:R-:W-:Y:S01]  /*c420*/  R2UR UR10, R212 ;  /* 0x00000000d40a72ca */ /* 0x000fe200000e0000 */
[----:B------:R-:W-:Y:S01]  /*c430*/  UIMAD UR5, UR13, UR9, UR5 ;  /* 0x000000090d0572a4 */ /* 0x000fe2000f8e0205 */
[----:B------:R-:W-:Y:S01]  /*c440*/  IMAD R21, R192, R21, R28 ;  /* 0x00000015c0157224 */ /* 0x000fe200078e021c */
[----:B------:R-:W-:Y:S01]  /*c450*/  R2UR UR9, R16 ;  /* 0x00000000100972ca */ /* 0x000fe200000e0000 */
[----:B--2---:R-:W-:Y:S01]  /*c460*/  IMAD R3, R3, R30, RZ ;  /* 0x0000001e03037224 */ /* 0x004fe200078e02ff */
[----:B------:R-:W-:Y:S01]  /*c470*/  UIADD3 UR7, UR7, UR5, URZ ;  /* 0x0000000507077290 */ /* 0x000fe2000fffe03f */
[----:B------:R-:W-:Y:S01]  /*c480*/  ISETP.GE.AND P2, PT, R85, R20, PT ;  /* 0x000000145500720c */ /* 0x000fe20003f46270 */
[----:B------:R-:W-:Y:S01]  /*c490*/  USEL UR60, UR60, URZ, UP0 ;  /* 0x0000003f3c3c7287 */ /* 0x000fe20008000000 */
[C---:B------:R-:W-:Y:S01]  /*c4a0*/  IMAD R31, R2.reuse, R31, R3 ;  /* 0x0000001f021f7224 */ /* 0x040fe200078e0203 */
[----:B------:R-:W-:Y:S01]  /*c4b0*/  SHF.R.S32.HI R0, RZ, 0x1f, R21 ;  /* 0x0000001fff007819 */ /* 0x000fe20000011415 */
[----:B------:R-:W-:Y:S01]  /*c4c0*/  ULDC UR5, c[0x0][0xc] ;  /* 0x0000030000057ab9 */ /* 0x000fe20000000800 */
[----:B------:R-:W-:Y:S01]  /*c4d0*/  IMAD.WIDE.U32 R2, R2, R30, UR6 ;  /* 0x0000000602027e25 */ /* 0x000fe2000f8e001e */
[----:B------:R-:W-:Y:S01]  /*c4e0*/  ULDC.64 UR6, c[0x0][0xad8] ;  /* 0x0002b60000067ab9 */ /* 0x000fe20000000a00 */
[----:B------:R-:W-:Y:S01]  /*c4f0*/  UIADD3 UR10, UR5, UR10, URZ ;  /* 0x0000000a050a7290 */ /* 0x000fe2000fffe03f */
[----:B0-----:R-:W-:Y:S01]  /*c500*/  SYNCS.ARRIVE.TRANS64.RED.A1T0 RZ, [UR4], RZ ;  /* 0x000000ffffff79a7 */ /* 0x001fe20008100404 */
[----:B------:R-:W-:-:S02]  /*c510*/  IMAD.IADD R3, R3, 0x1, R31 ;  /* 0x0000000103037824 */ /* 0x000fc400078e021f */
[----:B------:R-:W-:Y:S02]  /*c520*/  IMAD R0, R0, UR6, RZ ;  /* 0x0000000600007c24 */ /* 0x000fe4000f8e02ff */
[----:B------:R-:W-:-:S04]  /*c530*/  IMAD.WIDE.U32 R2, R21, UR6, R2 ;  /* 0x0000000615027c25 */ /* 0x000fc8000f8e0002 */
[----:B------:R-:W-:Y:S01]  /*c540*/  IMAD R29, R21, UR7, R0 ;  /* 0x00000007151d7c24 */ /* 0x000fe2000f8e0200 */
[----:B------:R-:W-:Y:S01]  /*c550*/  ULDC.64 UR6, c[0x0][0xa80] ;  /* 0x0002a00000067ab9 */ /* 0x000fe20000000a00 */
[----:B------:R-:W-:Y:S01]  /*c560*/  VIADD R21, R85, 0x20 ;  /* 0x0000002055157836 */ /* 0x000fe20000000000 */
[----:B------:R-:W-:Y:S01]  /*c570*/  LEA R0, P3, R2, UR6, 0x1 ;  /* 0x0000000602007c11 */ /* 0x000fe2000f8608ff */
[----:B------:R-:W-:Y:S01]  /*c580*/  IMAD.IADD R3, R3, 0x1, R29 ;  /* 0x0000000103037824 */ /* 0x000fe200078e021d */
[----:B------:R-:W-:Y:S01]  /*c590*/  USEL UR6, URZ, 0x1, UP0 ;  /* 0x000000013f067887 */ /* 0x000fe20008000000 */
[----:B------:R-:W-:Y:S01]  /*c5a0*/  IMAD.U32 R212, RZ, RZ, UR10 ;  /* 0x0000000affd47e24 */ /* 0x000fe2000f8e00ff */
[-C--:B------:R-:W-:Y:S01]  /*c5b0*/  ISETP.GE.AND P1, PT, R21, R20.reuse, PT ;  /* 0x000000141500720c */ /* 0x080fe20003f26270 */
[----:B------:R-:W-:Y:S01]  /*c5c0*/  VIADD R21, R85, 0x40 ;  /* 0x0000004055157836 */ /* 0x000fe20000000000 */
[----:B------:R-:W-:Y:S01]  /*c5d0*/  ULOP3.LUT UR9, UR9, UR6, URZ, 0x3c, !UPT ;  /* 0x0000000609097292 */ /* 0x000fe2000f8e3c3f */
[----:B------:R4:W0:Y:S03]  /*c5e0*/  SHFL.IDX PT, R28, R0, RZ, 0x181f ;  /* 0x00181fff001c7589 */ /* 0x00082600000e0000 */
[----:B------:R-:W-:-:S02]  /*c5f0*/  ISETP.GE.AND P0, PT, R21, R20, PT ;  /* 0x000000141500720c */ /* 0x000fc40003f06270 */
[----:B------:R-:W-:Y:S02]  /*c600*/  LEA.HI.X R21, R2, UR7, R3, 0x1, P3 ;  /* 0x0000000702157c11 */ /* 0x000fe400098f0c03 */
[----:B------:R-:W-:-:S03]  /*c610*/  MOV R16, UR9 ;  /* 0x0000000900107c02 */ /* 0x000fc60008000f00 */
[----:B------:R4:W1:Y:S01]  /*c620*/  SHFL.IDX PT, R29, R21, RZ, 0x181f ;  /* 0x00181fff151d7589 */ /* 0x00086200000e0000 */
[----:B------:R-:W-:Y:S05]  /*c630*/  @P2 BRA `(.L_x_30) ;  /* 0x0000000000442947 */ /* 0x000fea0003800000 */
[----:B------:R-:W-:Y:S01]  /*c640*/  ULDC UR4, c[0x0][0xac8] ;  /* 0x0002b20000047ab9 */ /* 0x000fe20000000800 */
[----:B------:R-:W-:Y:S01]  /*c650*/  ULDC.64 UR6, c[0x0][0x208] ;  /* 0x0000820000067ab9 */ /* 0x000fe20000000a00 */
[----:B------:R-:W-:Y:S02]  /*c660*/  ISETP.GE.AND P4, PT, R22, UR4, PT ;  /* 0x0000000416007c0c */ /* 0x000fe4000bf86270 */
[----:B------:R-:W-:Y:S02]  /*c670*/  ISETP.GE.AND P3, PT, R19, UR4, PT ;  /* 0x0000000413007c0c */ /* 0x000fe4000bf66270 */
[----:B------:R-:W-:Y:S02]  /*c680*/  ISETP.GE.AND P2, PT, R18, UR4, PT ;  /* 0x0000000412007c0c */ /* 0x000fe4000bf46270 */
[----:B------:R-:W-:-:S07]  /*c690*/  ISETP.GE.AND P5, PT, R17, UR4, PT ;  /* 0x0000000411007c0c */ /* 0x000fce000bfa6270 */
[----:B0-----:R-:W-:-:S04]  /*c6a0*/  @!P4 LEA R30, P6, R22, R28, 0x1 ;  /* 0x0000001c161ec211 */ /* 0x001fc800078c08ff */
[----:B-1----:R-:W-:Y:S02]  /*c6b0*/  @!P4 LEA.HI.X R31, R22, R29, R229, 0x1, P6 ;  /* 0x0000001d161fc211 */ /* 0x002fe400030f0ce5 */
[----:B------:R-:W-:Y:S01]  /*c6c0*/  @!P3 LEA R80, P6, R19, R28, 0x1 ;  /* 0x0000001c1350b211 */ /* 0x000fe200078c08ff */
[----:B------:R-:W-:-:S03]  /*c6d0*/  @!P5 IMAD.WIDE R2, R17, 0x2, R28 ;  /* 0x000000021102d825 */ /* 0x000fc600078e021c */
[-C--:B------:R-:W-:Y:S02]  /*c6e0*/  @!P3 LEA.HI.X R81, R19, R29.reuse, R228, 0x1, P6 ;  /* 0x0000001d1351b211 */ /* 0x080fe400030f0ce4 */
[C---:B------:R-:W-:Y:S01]  /*c6f0*/  @!P2 LEA R82, P6, R18.reuse, R28, 0x1 ;  /* 0x0000001c1252a211 */ /* 0x040fe200078c08ff */
[----:B-----5:R2:W-:Y:S03]  /*c700*/  @!P5 ST.E.128 desc[UR6][R2.64], R12 ;  /* 0x0000000c0200d985 */ /* 0x0205e6000c101d06 */
[----:B------:R-:W-:Y:S01]  /*c710*/  @!P2 LEA.HI.X R83, R18, R29, R227, 0x1, P6 ;  /* 0x0000001d1253a211 */ /* 0x000fe200030f0ce3 */
[----:B------:R2:W-:Y:S04]  /*c720*/  @!P4 ST.E.128 desc[UR6][R30.64], R44 ;  /* 0x0000002c1e00c985 */ /* 0x0005e8000c101d06 */
[----:B------:R2:W-:Y:S04]  /*c730*/  @!P3 ST.E.128 desc[UR6][R80.64], R68 ;  /* 0x000000445000b985 */ /* 0x0005e8000c101d06 */
[----:B------:R2:W-:Y:S02]  /*c740*/  @!P2 ST.E.128 desc[UR6][R82.64], R76 ;  /* 0x0000004c5200a985 */ /* 0x0005e4000c101d06 */
.L_x_30:
[----:B------:R-:W-:Y:S05]  /*c750*/  BSYNC B0 ;  /* 0x0000000000007941 */ /* 0x000fea0003800000 */
.L_x_29:
[----:B--2--5:R2:W3:Y:S01]  /*c760*/  SHFL.IDX PT, R13, R21, 0x1, 0x181f ;  /* 0x00381f00150d7f89 */ /* 0x0244e200000e0000 */
[----:B------:R-:W-:Y:S03]  /*c770*/  BSSY B0, `(.L_x_31) ;  /* 0x0000014000007945 */ /* 0x000fe60003800000 */
[----:B------:R2:W0:Y:S01]  /*c780*/  SHFL.IDX PT, R12, R0, 0x1, 0x181f ;  /* 0x00381f00000c7f89 */ /* 0x00042200000e0000 */
[----:B------:R-:W-:Y:S05]  /*c790*/  @P1 BRA `(.L_x_32) ;  /* 0x0000000000441947 */ /* 0x000fea0003800000 */
[----:B------:R-:W-:Y:S01]  /*c7a0*/  ULDC UR4, c[0x0][0xac8] ;  /* 0x0002b20000047ab9 */ /* 0x000fe20000000800 */
[----:B------:R-:W-:Y:S01]  /*c7b0*/  ULDC.64 UR6, c[0x0][0x208] ;  /* 0x0000820000067ab9 */ /* 0x000fe20000000a00 */
[----:B------:R-:W-:Y:S02]  /*c7c0*/  ISETP.GE.AND P3, PT, R22, UR4, PT ;  /* 0x0000000416007c0c */ /* 0x000fe4000bf66270 */
[----:B------:R-:W-:Y:S02]  /*c7d0*/  ISETP.GE.AND P2, PT, R19, UR4, PT ;  /* 0x0000000413007c0c */ /* 0x000fe4000bf46270 */
[----:B------:R-:W-:Y:S02]  /*c7e0*/  ISETP.GE.AND P1, PT, R18, UR4, PT ;  /* 0x0000000412007c0c */ /* 0x000fe4000bf26270 */
[----:B------:R-:W-:-:S07]  /*c7f0*/  ISETP.GE.AND P4, PT, R17, UR4, PT ;  /* 0x0000000411007c0c */ /* 0x000fce000bf86270 */
[CC--:B0-----:R-:W-:Y:S02]  /*c800*/  @!P3 LEA R14, P6, R22.reuse, R12.reuse, 0x1 ;  /* 0x0000000c160eb211 */ /* 0x0c1fe400078c08ff */
[-C--:B------:R-:W-:Y:S02]  /*c810*/  @!P2 LEA R28, P5, R19, R12.reuse, 0x1 ;  /* 0x0000000c131ca211 */ /* 0x080fe400078a08ff */
[-C--:B---3--:R-:W-:Y:S02]  /*c820*/  @!P3 LEA.HI.X R15, R22, R13.reuse, R229, 0x1, P6 ;  /* 0x0000000d160fb211 */ /* 0x088fe400030f0ce5 */
[C---:B------:R-:W-:Y:S01]  /*c830*/  @!P1 LEA R30, P6, R18.reuse, R12, 0x1 ;  /* 0x0000000c121e9211 */ /* 0x040fe200078c08ff */
[----:B------:R-:W-:Y:S01]  /*c840*/  @!P4 IMAD.WIDE R2, R17, 0x2, R12 ;  /* 0x000000021102c825 */ /* 0x000fe200078e020c */
[-C--:B-1----:R-:W-:Y:S02]  /*c850*/  @!P2 LEA.HI.X R29, R19, R13.reuse, R228, 0x1, P5 ;  /* 0x0000000d131da211 */ /* 0x082fe400028f0ce4 */
[----:B------:R-:W-:-:S02]  /*c860*/  @!P1 LEA.HI.X R31, R18, R13, R227, 0x1, P6 ;  /* 0x0000000d121f9211 */ /* 0x000fc400030f0ce3 */
[----:B------:R0:W-:Y:S04]  /*c870*/  @!P4 ST.E.128 desc[UR6][R2.64], R24 ;  /* 0x000000180200c985 */ /* 0x0001e8000c101d06 */
[----:B------:R0:W-:Y:S04]  /*c880*/  @!P3 ST.E.128 desc[UR6][R14.64], R8 ;  /* 0x000000080e00b985 */ /* 0x0001e8000c101d06 */
[----:B------:R0:W-:Y:S04]  /*c890*/  @!P2 ST.E.128 desc[UR6][R28.64], R56 ;  /* 0x000000381c00a985 */ /* 0x0001e8000c101d06 */
[----:B------:R0:W-:Y:S02]  /*c8a0*/  @!P1 ST.E.128 desc[UR6][R30.64], R72 ;  /* 0x000000481e009985 */ /* 0x0001e4000c101d06 */
.L_x_32:
[----:B------:R-:W-:Y:S05]  /*c8b0*/  BSYNC B0 ;  /* 0x0000000000007941 */ /* 0x000fea0003800000 */
.L_x_31:
[----:B0-----:R0:W0:Y:S01]  /*c8c0*/  SHFL.IDX PT, R9, R21, 0x2, 0x181f ;  /* 0x00581f0015097f89 */ /* 0x00102200000e0000 */
        /* <DEDUP_REMOVED lines=9> */
[-C--:B0-----:R-:W-:Y:S02]  /*c960*/  @!P4 LEA R10, P0, R22, R8.reuse, 0x1 ;  /* 0x00000008160ac211 */ /* 0x081fe400078008ff */
[-C--:B------:R-:W-:Y:S02]  /*c970*/  @!P5 LEA R12, P1, R19, R8.reuse, 0x1 ;  /* 0x00000008130cd211 */ /* 0x080fe400078208ff */
[----:B------:R-:W-:Y:S02]  /*c980*/  @!P6 LEA R14, P2, R18, R8, 0x1 ;  /* 0x00000008120ee211 */ /* 0x000fe400078408ff */
[----:B------:R-:W-:Y:S01]  /*c990*/  @!P3 IMAD.WIDE R2, R17, 0x2, R8 ;  /* 0x000000021102b825 */ /* 0x000fe200078e0208 */
[-C--:B------:R-:W-:Y:S02]  /*c9a0*/  @!P4 LEA.HI.X R11, R22, R9.reuse, R229, 0x1, P0 ;  /* 0x00000009160bc211 */ /* 0x080fe400000f0ce5 */
[-C--:B---3--:R-:W-:Y:S02]  /*c9b0*/  @!P5 LEA.HI.X R13, R19, R9.reuse, R228, 0x1, P1 ;  /* 0x00000009130dd211 */ /* 0x088fe400008f0ce4 */
[----:B------:R-:W-:Y:S01]  /*c9c0*/  @!P6 LEA.HI.X R15, R18, R9, R227, 0x1, P2 ;  /* 0x00000009120fe211 */ /* 0x000fe200010f0ce3 */
[----:B------:R0:W-:Y:S04]  /*c9d0*/  @!P3 ST.E.128 desc[UR6][R2.64], R32 ;  /* 0x000000200200b985 */ /* 0x0001e8000c101d06 */
[----:B------:R0:W-:Y:S04]  /*c9e0*/  @!P4 ST.E.128 desc[UR6][R10.64], R40 ;  /* 0x000000280a00c985 */ /* 0x0001e8000c101d06 */
[----:B------:R0:W-:Y:S04]  /*c9f0*/  @!P5 ST.E.128 desc[UR6][R12.64], R48 ;  /* 0x000000300c00d985 */ /* 0x0001e8000c101d06 */
[----:B------:R0:W-:Y:S02]  /*ca00*/  @!P6 ST.E.128 desc[UR6][R14.64], R64 ;  /* 0x000000400e00e985 */ /* 0x0001e4000c101d06 */
.L_x_34:
[----:B------:R-:W-:Y:S05]  /*ca10*/  BSYNC B0 ;  /* 0x0000000000007941 */ /* 0x000fea0003800000 */
.L_x_33:
[----:B------:R-:W-:Y:S01]  /*ca20*/  R2UR UR4, R214 ;  /* 0x00000000d60472ca */ /* 0x000fe200000e0000 */
[----:B0-----:R-:W-:Y:S01]  /*ca30*/  VIADD R3, R85, 0x60 ;  /* 0x0000006055037836 */ /* 0x001fe20000000000 */
[----:B------:R0:W0:Y:S01]  /*ca40*/  SHFL.IDX PT, R9, R21, 0x3, 0x181f ;  /* 0x00781f0015097f89 */ /* 0x00002200000e0000 */
[----:B------:R-:W-:Y:S03]  /*ca50*/  BSSY B0, `(.L_x_35) ;  /* 0x0000017000007945 */ /* 0x000fe60003800000 */
[----:B------:R-:W-:Y:S01]  /*ca60*/  ISETP.GE.AND P0, PT, R3, R20, PT ;  /* 0x000000140300720c */ /* 0x000fe20003f06270 */
[----:B------:R0:W0:Y:S06]  /*ca70*/  SHFL.IDX PT, R8, R0, 0x3, 0x181f ;  /* 0x00781f0000087f89 */ /* 0x00002c00000e0000 */
[----:B------:R-:W-:-:S06]  /*ca80*/  UIADD3 UR4, UR4, 0x1, URZ ;  /* 0x0000000104047890 */ /* 0x000fcc000fffe03f */
[----:B------:R-:W-:Y:S01]  /*ca90*/  IMAD.U32 R214, RZ, RZ, UR4 ;  /* 0x00000004ffd67e24 */ /* 0x000fe2000f8e00ff */
[----:B------:R-:W-:Y:S06]  /*caa0*/  @P0 BRA `(.L_x_36) ;  /* 0x0000000000440947 */ /* 0x000fec0003800000 */
        /* <DEDUP_REMOVED lines=17> */
.L_x_36:
[----:B------:R-:W-:Y:S05]  /*cbc0*/  BSYNC B0 ;  /* 0x0000000000007941 */ /* 0x000fea0003800000 */
.L_x_35:
[----:B0-2-4-:R-:W0:Y:S01]  /*cbd0*/  LDC R0, c[0x0][0xc34] ;  /* 0x00030d00ff007b82 */ /* 0x015e220000000800 */
[----:B------:R-:W-:-:S13]  /*cbe0*/  R2UR UR4, R212 ;  /* 0x00000000d40472ca */ /* 0x000fda00000e0000 */
[----:B0-----:R-:W-:-:S13]  /*cbf0*/  ISETP.LE.AND P0, PT, R0, UR4, PT ;  /* 0x0000000400007c0c */ /* 0x001fda000bf03270 */
[----:B------:R-:W-:Y:S05]  /*cc00*/  @!P0 BRA `(.L_x_37) ;  /* 0xffffff40007c8947 */ /* 0x000fea000383ffff */
[----:B------:R-:W-:Y:S05]  /*cc10*/  EXIT ;  /* 0x000000000000794d */ /* 0x000fea0003800000 */
.L_x_7:
[----:B------:R-:W-:-:S08]  /*cc20*/  NOP ;  /* 0x0000000000007918 */ /* 0x000fd00000000000 */
[----:B0-----:R-:W0:-:S00]  /*cc30*/  USETMAXREG.DEALLOC.CTAPOOL 0x18 ;  /* 0x00000018000079c8 */ /* 0x001e0000080e0500 */
[----:B------:R-:W1:Y:S01]  /*cc40*/  S2UR UR5, SR_CTAID.X ;  /* 0x00000000000579c3 */ /* 0x000e620000002500 */
[----:B0-----:R-:W-:Y:S02]  /*cc50*/  IMAD.MOV.U32 R2, RZ, RZ, 0x1 ;  /* 0x00000001ff027424 */ /* 0x001fe400078e00ff */
[----:B------:R-:W-:-:S05]  /*cc60*/  IMAD.MOV.U32 R18, RZ, RZ, RZ ;  /* 0x000000ffff127224 */ /* 0x000fca00078e00ff */
[----:B------:R-:W1:Y:S02]  /*cc70*/  LDC R3, c[0x0][0xc34] ;  /* 0x00030d00ff037b82 */ /* 0x000e640000000800 */
[----:B-1----:R-:W-:Y:S01]  /*cc80*/  ISETP.LE.AND P0, PT, R3, UR5, PT ;  /* 0x0000000503007c0c */ /* 0x002fe2000bf03270 */
[----:B------:R-:W-:-:S05]  /*cc90*/  IMAD.MOV.U32 R3, RZ, RZ, 0x1 ;  /* 0x00000001ff037424 */ /* 0x000fca00078e00ff */
[----:B------:R0:W-:Y:S07]  /*cca0*/  STL [R1], R3 ;  /* 0x0000000301007387 */ /* 0x0001ee0000100800 */
[----:B------:R-:W-:Y:S05]  /*ccb0*/  @P0 BRA `(.L_x_38) ;  /* 0x0000004800940947 */ /* 0x000fea0003800000 */
[----:B------:R-:W1:Y:S01]  /*ccc0*/  S2UR UR4, SR_CgaCtaId ;  /* 0x00000000000479c3 */ /* 0x000e620000008800 */
[C---:B------:R-:W-:Y:S01]  /*ccd0*/  IMAD.SHL.U32 R2, R0.reuse, 0x8, RZ ;  /* 0x0000000800027824 */ /* 0x040fe200078e00ff */
[----:B------:R-:W-:Y:S01]  /*cce0*/  LOP3.LUT R5, R0, 0x7f, RZ, 0xc0, !PT ;  /* 0x0000007f00057812 */ /* 0x000fe200078ec0ff */
[----:B------:R-:W-:Y:S01]  /*ccf0*/  UMOV UR36, 0x400 ;  /* 0x0000040000247882 */ /* 0x000fe20000000000 */
[----:B------:R-:W-:Y:S01]  /*cd00*/  IMAD.MOV.U32 R18, RZ, RZ, RZ ;  /* 0x000000ffff127224 */ /* 0x000fe200078e00ff */
[----:B------:R-:W-:Y:S01]  /*cd10*/  ULDC.64 UR38, c[0x0][0x198] ;  /* 0x0000660000267ab9 */ /* 0x000fe20000000a00 */
[C---:B0-----:R-:W-:Y:S01]  /*cd20*/  LOP3.LUT R3, R2.reuse, 0x1f8, RZ, 0xc0, !PT ;  /* 0x000001f802037812 */ /* 0x041fe200078ec0ff */
[----:B------:R-:W-:Y:S01]  /*cd30*/  ULDC UR37, c[0x0][0xc] ;  /* 0x0000030000257ab9 */ /* 0x000fe20000000800 */
[----:B------:R-:W-:Y:S02]  /*cd40*/  LOP3.LUT R2, R2, 0x38, RZ, 0xc0, !PT ;  /* 0x0000003802027812 */ /* 0x000fe400078ec0ff */
[----:B------:R-:W-:Y:S01]  /*cd50*/  LOP3.LUT R4, R3, 0x38, R0, 0x78, !PT ;  /* 0x0000003803047812 */ /* 0x000fe200078e7800 */
[----:B------:R-:W-:Y:S01]  /*cd60*/  IMAD.SHL.U32 R3, R5, 0x8, RZ ;  /* 0x0000000805037824 */ /* 0x000fe200078e00ff */
[----:B------:R-:W-:-:S04]  /*cd70*/  SHF.R.U32.HI R5, RZ, 0x3, R5 ;  /* 0x00000003ff057819 */ /* 0x000fc80000011605 */
[----:B------:R-:W-:Y:S01]  /*cd80*/  LOP3.LUT R4, R4, 0x200, R3, 0xf8, !PT ;  /* 0x0000020004047812 */ /* 0x000fe200078ef803 */
[----:B------:R-:W-:-:S05]  /*cd90*/  IMAD.SHL.U32 R3, R0, 0x10, RZ ;  /* 0x0000001000037824 */ /* 0x000fca00078e00ff */
[----:B------:R-:W-:Y:S01]  /*cda0*/  LOP3.LUT R0, R5, 0x70, R3, 0xf8, !PT ;  /* 0x0000007005007812 */ /* 0x000fe200078ef803 */
[----:B------:R-:W-:Y:S01]  /*cdb0*/  IMAD.U32 R3, RZ, RZ, UR5 ;  /* 0x00000005ff037e24 */ /* 0x000fe2000f8e00ff */
[----:B-1----:R-:W-:Y:S01]  /*cdc0*/  ULEA UR36, UR4, UR36, 0x18 ;  /* 0x0000002404247291 */ /* 0x002fe2000f8ec03f */
[----:B------:R-:W-:-:S05]  /*cdd0*/  MOV R0, 0x1 ;  /* 0x0000000100007802 */ /* 0x000fca0000000f00 */
[----:B------:R-:W-:-:S05]  /*cde0*/  LEA R4, R4, UR36, 0x1 ;  /* 0x0000002404047c11 */ /* 0x000fca000f8e08ff */
[----:B------:R0:W-:Y:S04]  /*cdf0*/  STL [R1+0x14], R4 ;  /* 0x0000140401007387 */ /* 0x0001e80000100800 */
[----:B------:R1:W-:Y:S04]  /*ce00*/  STL [R1+0x28], R3 ;  /* 0x0000280301007387 */ /* 0x0003e80000100800 */
[----:B------:R2:W-:Y:S01]  /*ce10*/  STL [R1], R0 ;  /* 0x0000000001007387 */ /* 0x0005e20000100800 */
[----:B0-----:R-:W-:-:S03]  /*ce20*/  LOP3.LUT R4, R2, 0x40, RZ, 0xfc, !PT ;  /* 0x0000004002047812 */ /* 0x001fc600078efcff */
[----:B------:R0:W-:Y:S01]  /*ce30*/  STL [R1+0x30], RZ ;  /* 0x000030ff01007387 */ /* 0x0001e20000100800 */
[C---:B-1----:R-:W-:Y:S02]  /*ce40*/  LOP3.LUT R3, R2.reuse, 0x80, RZ, 0xfc, !PT ;  /* 0x0000008002037812 */ /* 0x042fe400078efcff */
[----:B--2---:R-:W-:-:S07]  /*ce50*/  LOP3.LUT R0, R2, 0xc0, RZ, 0xfc, !PT ;  /* 0x000000c002007812 */ /* 0x004fce00078efcff */
.L_x_125:
[----:B------:R-:W2:Y:S01]  /*ce60*/  LDL R2, [R1+0x28] ;  /* 0x0000280001027983 */ /* 0x000ea20000100800 */
[----:B-1----:R-:W1:Y:S01]  /*ce70*/  LDC R0, c[0x0][0xc38] ;  /* 0x00030e00ff007b82 */ /* 0x002e620000000800 */
[----:B------:R-:W-:Y:S05]  /*ce80*/  YIELD ;  /* 0x0000000000007946 */ /* 0x000fea0003800000 */
[----:B------:R-:W-:Y:S02]  /*ce90*/  ULDC.64 UR4, c[0x0][0x418] ;  /* 0x0001060000047ab9 */ /* 0x000fe40000000a00 */
[----:B---3--:R-:W3:Y:S01]  /*cea0*/  LDC R16, c[0x0][0xc44] ;  /* 0x00031100ff107b82 */ /* 0x008ee20000000800 */
[----:B------:R-:W-:-:S03]  /*ceb0*/  UISETP.NE.U32.AND UP0, UPT, UR4, URZ, UPT ;  /* 0x0000003f0400728c */ /* 0x000fc6000bf05070 */
[----:B------:R-:W-:Y:S01]  /*cec0*/  ULDC UR4, c[0x0][0x424] ;  /* 0x0001090000047ab9 */ /* 0x000fe20000000800 */
[----:B------:R-:W-:-:S04]  /*ced0*/  UISETP.NE.AND.EX UP0, UPT, UR5, URZ, UPT, UP0 ;  /* 0x0000003f0500728c */ /* 0x000fc8000bf05300 */
[----:B------:R-:W-:Y:S01]  /*cee0*/  USEL UR4, UR4, 0x1, UP0 ;  /* 0x0000000104047887 */ /* 0x000fe20008000000 */
[----:B-1----:R-:W-:-:S13]  /*cef0*/  ISETP.NE.AND P0, PT, R0, 0x1, PT ;  /* 0x000000010000780c */ /* 0x002fda0003f05270 */
[----:B------:R-:W2:Y:S08]  /*cf00*/  @P0 LDC R0, c[0x0][0xc3c] ;  /* 0x00030f00ff000b82 */ /* 0x000eb00000000800 */
[----:B------:R-:W1:Y:S01]  /*cf10*/  @P0 LDC R3, c[0x0][0xc40] ;  /* 0x00031000ff030b82 */ /* 0x000e620000000800 */
[----:B--2---:R-:W-:-:S04]  /*cf20*/  @P0 IMAD.HI.U32 R0, R2, R0, RZ ;  /* 0x0000000002000227 */ /* 0x004fc800078e00ff */
[----:B------:R-:W-:Y:S01]  /*cf30*/  IMAD.MOV.U32 R4, RZ, RZ, R2 ;  /* 0x000000ffff047224 */ /* 0x000fe200078e0002 */
[----:B-1----:R-:W-:Y:S02]  /*cf40*/  @P0 SHF.R.U32.HI R4, RZ, R3, R0 ;  /* 0x00000003ff040219 */ /* 0x002fe40000011600 */
[----:B---3--:R-:W-:Y:S01]  /*cf50*/  ISETP.NE.AND P0, PT, R16, 0x1, PT ;  /* 0x000000011000780c */ /* 0x008fe20003f05270 */
[----:B------:R-:W1:Y:S02]  /*cf60*/  LDC R0, c[0x0][0x2f0] ;  /* 0x0000bc00ff007b82 */ /* 0x000e640000000800 */
[----:B------:R-:W-:Y:S01]  /*cf70*/  IMAD.MOV.U32 R19, RZ, RZ, R4 ;  /* 0x000000ffff137224 */ /* 0x000fe200078e0004 */
[----:B------:R-:W-:Y:S09]  /*cf80*/  STL [R1+0x20], R4 ;  /* 0x0000200401007387 */ /* 0x000ff20000100800 */
[----:B------:R-:W2:Y:S02]  /*cf90*/  @P0 LDC.64 R2, c[0x0][0xc48] ;  /* 0x00031200ff020b82 */ /* 0x000ea40000000a00 */
[----:B--2---:R-:W-:-:S05]  /*cfa0*/  @P0 IMAD.HI.U32 R2, R4, R2, RZ ;  /* 0x0000000204020227 */ /* 0x004fca00078e00ff */
[----:B------:R-:W-:Y:S01]  /*cfb0*/  @P0 SHF.R.U32.HI R19, RZ, R3, R2 ;  /* 0x00000003ff130219 */ /* 0x000fe20000011602 */
[----:B-1----:R-:W-:Y:S01]  /*cfc0*/  IMAD R2, R0, UR4, RZ ;  /* 0x0000000400027c24 */ /* 0x002fe2000f8e02ff */
[----:B------:R-:W-:-:S03]  /*cfd0*/  UIADD3 UR4, UR36, 0x24400, URZ ;  /* 0x0002440024047890 */ /* 0x000fc6000fffe03f */
[----:B------:R-:W-:Y:S01]  /*cfe0*/  VIADD R0, R2, 0x4f ;  /* 0x0000004f02007836 */ /* 0x000fe20000000000 */
[----:B------:R-:W-:Y:S01]  /*cff0*/  STL [R1+0x18], R19 ;  /* 0x0000181301007387 */ /* 0x000fe20000100800 */
[----:B------:R-:W-:Y:S01]  /*d000*/  ULOP3.LUT UP0, URZ, UR4, 0x3ff, URZ, 0xc0, !UPT ;  /* 0x000003ff043f7892 */ /* 0x000fe2000f80c03f */
[----:B------:R-:W-:Y:S02]  /*d010*/  IMAD.MOV R3, RZ, RZ, -R19 ;  /* 0x000000ffff037224 */ /* 0x000fe400078e0a13 */
[----:B------:R-:W-:Y:S01]  /*d020*/  IMAD.HI R0, R0, 0x66666667, RZ ;  /* 0x6666666700007827 */ /* 0x000fe200078e02ff */
[----:B------:R1:W-:Y:S02]  /*d030*/  STL [R1+0x2c], R2 ;  /* 0x00002c0201007387 */ /* 0x0003e40000100800 */
[----:B------:R-:W-:Y:S01]  /*d040*/  PLOP3.LUT P0, PT, PT, PT, UP0, 0x80, 0x0 ;  /* 0x000000000000781c */ /* 0x000fe20003f0f008 */
[----:B------:R-:W-:Y:S01]  /*d050*/  IMAD R16, R16, R3, R4 ;  /* 0x0000000310107224 */ /* 0x000fe200078e0204 */
[----:B-1----:R-:W-:-:S04]  /*d060*/  SHF.R.U32.HI R2, RZ, 0x1f, R0 ;  /* 0x0000001fff027819 */ /* 0x002fc80000011600 */
[----:B------:R-:W-:-:S05]  /*d070*/  LEA.HI.SX32 R0, R0, R2, 0x1b ;  /* 0x0000000200007211 */ /* 0x000fca00078fdaff */
[----:B------:R1:W-:Y:S02]  /*d080*/  STL [R1+0x24], R0 ;  /* 0x0000240001007387 */ /* 0x0003e40000100800 */
[----:B------:R-:W-:Y:S05]  /*d090*/  @!P0 BRA `(.L_x_39) ;  /* 0x0000000000408947 */ /* 0x000fea0003800000 */
[----:B------:R-:W-:Y:S01]  /*d0a0*/  MOV R2, 0x0 ;  /* 0x0000000000027802 */ /* 0x000fe20000000f00 */
[----:B------:R-:W-:Y:S01]  /*d0b0*/  ULDC.64 UR6, c[0x4][0xa8] ;  /* 0x01002a0000067ab9 */ /* 0x000fe20000000a00 */
[----:B------:R-:W-:Y:S01]  /*d0c0*/  ULDC.64 UR8, c[0x4][0xb0] ;  /* 0x01002c0000087ab9 */ /* 0x000fe20000000a00 */
[----:B------:R-:W-:Y:S01]  /*d0d0*/  ULDC.64 UR4, c[0x4][0x8] ;  /* 0x0100020000047ab9 */ /* 0x000fe20000000a00 */
[----:B------:R-:W-:Y:S01]  /*d0e0*/  IMAD.U32 R4, RZ, RZ, UR6 ;  /* 0x00000006ff047e24 */ /* 0x000fe2000f8e00ff */
[----:B------:R-:W-:Y:S01]  /*d0f0*/  MOV R10, UR4 ;  /* 0x00000004000a7c02 */ /* 0x000fe20008000f00 */
[----:B------:R-:W2:Y:S01]  /*d100*/  LDC.64 R2, c[0x4][R2] ;  /* 0x0100000002027b82 */ /* 0x000ea20000000a00 */
[----:B------:R-:W-:Y:S02]  /*d110*/  IMAD.U32 R5, RZ, RZ, UR7 ;  /* 0x00000007ff057e24 */ /* 0x000fe4000f8e00ff */
[----:B------:R-:W-:Y:S02]  /*d120*/  IMAD.U32 R6, RZ, RZ, UR8 ;  /* 0x00000008ff067e24 */ /* 0x000fe4000f8e00ff */
[----:B------:R-:W-:-:S02]  /*d130*/  IMAD.U32 R7, RZ, RZ, UR9 ;  /* 0x00000009ff077e24 */ /* 0x000fc4000f8e00ff */
[----:B------:R-:W-:Y:S02]  /*d140*/  IMAD.U32 R11, RZ, RZ, UR5 ;  /* 0x00000005ff0b7e24 */ /* 0x000fe4000f8e00ff */
[----:B------:R-:W-:Y:S02]  /*d150*/  IMAD.MOV.U32 R8, RZ, RZ, 0x70 ;  /* 0x00000070ff087424 */ /* 0x000fe400078e00ff */
[----:B------:R-:W-:Y:S02]  /*d160*/  IMAD.MOV.U32 R12, RZ, RZ, 0x1 ;  /* 0x00000001ff0c7424 */ /* 0x000fe400078e00ff */
[----:B------:R-:W-:-:S07]  /*d170*/  IMAD.MOV.U32 R13, RZ, RZ, RZ ;  /* 0x000000ffff0d7224 */ /* 0x000fce00078e00ff */
[----:B------:R-:W-:-:S07]  /*d180*/  LEPC R20, `(.L_x_39) ;  /* 0x000000001014794e */ /* 0x000fce0000000000 */
[----:B012---:R-:W-:Y:S05]  /*d190*/  CALL.ABS.NOINC R2 ;  /* 0x0000000002007343 */ /* 0x007fea0003c00000 */
.L_x_39:
[----:B------:R-:W-:-:S04]  /*d1a0*/  UIADD3 UR4, UR36, 0x400, URZ ;  /* 0x0000040024047890 */ /* 0x000fc8000fffe03f */
[----:B------:R-:W-:-:S06]  /*d1b0*/  ULOP3.LUT UP0, URZ, UR4, 0x3ff, URZ, 0xc0, !UPT ;  /* 0x000003ff043f7892 */ /* 0x000fcc000f80c03f */
[----:B------:R-:W-:-:S13]  /*d1c0*/  PLOP3.LUT P0, PT, PT, PT, UP0, 0x80, 0x0 ;  /* 0x000000000000781c */ /* 0x000fda0003f0f008 */
[----:B------:R-:W-:Y:S05]  /*d1d0*/  @!P0 BRA `(.L_x_40) ;  /* 0x00000000007c8947 */ /* 0x000fea0003800000 */
[----:B------:R-:W-:Y:S01]  /*d1e0*/  MOV R17, 0x0 ;  /* 0x0000000000117802 */ /* 0x000fe20000000f00 */
[----:B------:R-:W-:Y:S01]  /*d1f0*/  ULDC.64 UR6, c[0x4][0xa8] ;  /* 0x01002a0000067ab9 */ /* 0x000fe20000000a00 */
[----:B------:R-:W-:Y:S01]  /*d200*/  ULDC.64 UR8, c[0x4][0xb0] ;  /* 0x01002c0000087ab9 */ /* 0x000fe20000000a00 */
[----:B------:R-:W-:Y:S01]  /*d210*/  ULDC.64 UR4, c[0x4][0x10] ;  /* 0x0100040000047ab9 */ /* 0x000fe20000000a00 */
[----:B------:R2:W3:Y:S01]  /*d220*/  LDC.64 R2, c[0x4][R17] ;  /* 0x0100000011027b82 */ /* 0x0004e20000000a00 */
[----:B------:R-:W-:Y:S01]  /*d230*/  IMAD.U32 R4, RZ, RZ, UR6 ;  /* 0x00000006ff047e24 */ /* 0x000fe2000f8e00ff */
[----:B------:R-:W-:Y:S01]  /*d240*/  MOV R11, UR5 ;  /* 0x00000005000b7c02 */ /* 0x000fe20008000f00 */
[----:B------:R-:W-:Y:S02]  /*d250*/  IMAD.U32 R5, RZ, RZ, UR7 ;  /* 0x00000007ff057e24 */ /* 0x000fe4000f8e00ff */
[----:B------:R-:W-:Y:S02]  /*d260*/  IMAD.U32 R6, RZ, RZ, UR8 ;  /* 0x00000008ff067e24 */ /* 0x000fe4000f8e00ff */
[----:B------:R-:W-:-:S02]  /*d270*/  IMAD.U32 R7, RZ, RZ, UR9 ;  /* 0x00000009ff077e24 */ /* 0x000fc4000f8e00ff */
[----:B------:R-:W-:Y:S02]  /*d280*/  IMAD.U32 R10, RZ, RZ, UR4 ;  /* 0x00000004ff0a7e24 */ /* 0x000fe4000f8e00ff */
[----:B------:R-:W-:Y:S02]  /*d290*/  IMAD.MOV.U32 R8, RZ, RZ, 0x70 ;  /* 0x00000070ff087424 */ /* 0x000fe400078e00ff */
[----:B------:R-:W-:Y:S02]  /*d2a0*/  IMAD.MOV.U32 R12, RZ, RZ, 0x1 ;  /* 0x00000001ff0c7424 */ /* 0x000fe400078e00ff */
[----:B--2---:R-:W-:-:S07]  /*d2b0*/  IMAD.MOV.U32 R13, RZ, RZ, RZ ;  /* 0x000000ffff0d7224 */ /* 0x004fce00078e00ff */
[----:B------:R-:W-:-:S07]  /*d2c0*/  LEPC R20, `(.L_x_41) ;  /* 0x000000001014794e */ /* 0x000fce0000000000 */
[----:B01-3--:R-:W-:Y:S05]  /*d2d0*/  CALL.ABS.NOINC R2 ;  /* 0x0000000002007343 */ /* 0x00bfea0003c00000 */
.L_x_41:
[----:B------:R0:W1:Y:S01]  /*d2e0*/  LDC.64 R2, c[0x4][R17] ;  /* 0x0100000011027b82 */ /* 0x0000620000000a00 */
[----:B------:R-:W-:Y:S01]  /*d2f0*/  ULDC.64 UR6, c[0x4][0xa8] ;  /* 0x01002a0000067ab9 */ /* 0x000fe20000000a00 */
[----:B------:R-:W-:Y:S01]  /*d300*/  ULDC.64 UR8, c[0x4][0xb0] ;  /* 0x01002c0000087ab9 */ /* 0x000fe20000000a00 */
[----:B------:R-:W-:Y:S01]  /*d310*/  ULDC.64 UR4, c[0x4][0x18] ;  /* 0x0100060000047ab9 */ /* 0x000fe20000000a00 */
        /* <DEDUP_REMOVED lines=8> */
[----:B0-----:R-:W-:-:S07]  /*d3a0*/  IMAD.MOV.U32 R13, RZ, RZ, RZ ;  /* 0x000000ffff0d7224 */ /* 0x001fce00078e00ff */
[----:B------:R-:W-:-:S07]  /*d3b0*/  LEPC R20, `(.L_x_40) ;  /* 0x000000001014794e */ /* 0x000fce0000000000 */
[----:B-1----:R-:W-:Y:S05]  /*d3c0*/  CALL.ABS.NOINC R2 ;  /* 0x0000000002007343 */ /* 0x002fea0003c00000 */
.L_x_40:
[----:B------:R-:W-:Y:S01]  /*d3d0*/  ULDC.64 UR4, c[0x0][0x9f8] ;  /* 0x00027e0000047ab9 */ /* 0x000fe20000000a00 */
[----:B------:R-:W2:Y:S01]  /*d3e0*/  LDL R17, [R1+0x24] ;  /* 0x0000240001117983 */ /* 0x000ea20000100800 */
[----:B------:R-:W-:Y:S01]  /*d3f0*/  ISETP.NE.U32.AND P0, PT, RZ, UR4, PT ;  /* 0x00000004ff007c0c */ /* 0x000fe2000bf05070 */
[----:B------:R-:W-:-:S03]  /*d400*/  ULDC.64 UR6, c[0x0][0x208] ;  /* 0x0000820000067ab9 */ /* 0x000fc60000000a00 */
[----:B------:R-:W-:-:S13]  /*d410*/  ISETP.NE.AND.EX P0, PT, RZ, UR5, PT, P0 ;  /* 0x00000005ff007c0c */ /* 0x000fda000bf05300 */
[----:B------:R-:W3:Y:S02]  /*d420*/  @P0 LDC.64 R2, c[0x0][0x9f8] ;  /* 0x00027e00ff020b82 */ /* 0x000ee40000000a00 */
[----:B---3--:R-:W-:-:S05]  /*d430*/  @P0 IMAD.WIDE R2, R19, 0x4, R2 ;  /* 0x0000000413020825 */ /* 0x008fca00078e0202 */
[----:B------:R3:W4:Y:S01]  /*d440*/  @P0 LDG.E R19, desc[UR6][R2.64] ;  /* 0x0000000602130981 */ /* 0x000722000c1e1900 */
[----:B------:R-:W-:Y:S01]  /*d450*/  UMOV UR4, 0xffffffff ;  /* 0xffffffff00047882 */ /* 0x000fe20000000000 */
[----:B---3--:R-:W3:Y:S02]  /*d460*/  LDC.64 R2, c[0x0][0x418] ;  /* 0x00010600ff027b82 */ /* 0x008ee40000000a00 */
[----:B---3--:R-:W-:-:S04]  /*d470*/  ISETP.NE.U32.AND P0, PT, R2, RZ, PT ;  /* 0x000000ff0200720c */ /* 0x008fc80003f05070 */
[----:B------:R-:W-:-:S04]  /*d480*/  ISETP.NE.AND.EX P1, PT, R3, RZ, PT, P0 ;  /* 0x000000ff0300720c */ /* 0x000fc80003f25300 */
[----:B-1----:R-:W-:Y:S01]  /*d490*/  P2R R0, PR, RZ, 0x2 ;  /* 0x00000002ff007803 */ /* 0x002fe20000000000 */
[----:B--2---:R-:W-:-:S05]  /*d4a0*/  VIADD R8, R17, 0xffffffff ;  /* 0xffffffff11087836 */ /* 0x004fca0000000000 */
[----:B------:R1:W-:Y:S04]  /*d4b0*/  STL [R1+0x1c], R8 ;  /* 0x00001c0801007387 */ /* 0x0003e80000100800 */
[----:B------:R1:W-:Y:S01]  /*d4c0*/  STL [R1+0x10], R0 ;  /* 0x0000100001007387 */ /* 0x0003e20000100800 */
[----:B----4-:R-:W-:Y:S02]  /*d4d0*/  SHF.R.S32.HI R7, RZ, 0x1f, R19 ;  /* 0x0000001fff077819 */ /* 0x010fe40000011413 */
[----:B------:R-:W-:-:S03]  /*d4e0*/  SEL R17, R19, RZ, !P1 ;  /* 0x000000ff13117207 */ /* 0x000fc60004800000 */
[----:B------:R1:W-:Y:S01]  /*d4f0*/  STL [R1+0x8], R7 ;  /* 0x0000080701007387 */ /* 0x0003e20000100800 */
[----:B------:R-:W-:Y:S05]  /*d500*/  BRA.DIV UR4, `(.L_x_42) ;  /* 0x0000004604d87947 */ /* 0x000fea000b800000 */
[----:B-1----:R-:W1:Y:S02]  /*d510*/  S2R R0, SR_TID.X ;  /* 0x0000000000007919 */ /* 0x002e640000002100 */
[----:B-1----:R-:W-:-:S04]  /*d520*/  SHF.R.U32.HI R0, RZ, 0x5, R0 ;  /* 0x00000005ff007819 */ /* 0x002fc80000011600 */
[----:B------:R-:W-:-:S05]  /*d530*/  LOP3.LUT R0, R0, 0x3, RZ, 0xc0, !PT ;  /* 0x0000000300007812 */ /* 0x000fca00078ec0ff */
[----:B------:R1:W2:Y:S02]  /*d540*/  SHFL.IDX PT, R14, R0, RZ, 0x1f ;  /* 0x00001fff000e7589 */ /* 0x0002a400000e0000 */
.L_x_141:
[----:B------:R-:W-:Y:S02]  /*d550*/  PLOP3.LUT P2, PT, PT, PT, PT, 0x8, 0x0 ;  /* 0x000000000000781c */ /* 0x000fe40003f4e170 */
[----:B--2---:R-:W-:Y:S02]  /*d560*/  ISETP.NE.AND P0, PT, R14, RZ, PT ;  /* 0x000000ff0e00720c */ /* 0x004fe40003f05270 */
[----:B-1----:R-:W-:-:S05]  /*d570*/  P2R R0, PR, RZ, 0x4 ;  /* 0x00000004ff007803 */ /* 0x002fca0000000000 */
[----:B------:R1:W-:Y:S06]  /*d580*/  STL [R1+0xc], R0 ;  /* 0x00000c0001007387 */ /* 0x0003ec0000100800 */
[----:B------:R-:W-:Y:S05]  /*d590*/  @P0 BRA `(.L_x_43) ;  /* 0x0000000400380947 */ /* 0x000fea0003800000 */
[----:B------:R-:W-:-:S03]  /*d5a0*/  UMOV UR4, 0xffffffff ;  /* 0xffffffff00047882 */ /* 0x000fc60000000000 */
[----:B------:R-:W-:Y:S05]  /*d5b0*/  BRA.DIV UR4, `(.L_x_44) ;  /* 0x0000004604e07947 */ /* 0x000fea000b800000 */
[----:B------:R-:W-:-:S13]  /*d5c0*/  ELECT P6, URZ, PT ;  /* 0x00000000003f782f */ /* 0x000fda00038c0000 */
.L_x_144:
[----:B------:R-:W-:Y:S05]  /*d5d0*/  @!P6 BRA `(.L_x_43) ;  /* 0x000000040028e947 */ /* 0x000fea0003800000 */
[----:B------:R2:W-:Y:S01]  /*d5e0*/  STL [R1+0x4], R8 ;  /* 0x0000040801007387 */ /* 0x0005e20000100800 */
[----:B------:R-:W-:Y:S01]  /*d5f0*/  IMAD.MOV.U32 R17, RZ, RZ, R19 ;  /* 0x000000ffff117224 */ /* 0x000fe200078e0013 */
[----:B------:R-:W-:Y:S06]  /*d600*/  @!P1 BRA `(.L_x_45) ;  /* 0x0000000000509947 */ /* 0x000fec0003800000 */
[----:B------:R-:W3:Y:S01]  /*d610*/  LDC R6, c[0x0][0x43c] ;  /* 0x00010f00ff067b82 */ /* 0x000ee20000000800 */
[----:B-1----:R-:W-:Y:S01]  /*d620*/  IMAD.MOV.U32 R0, RZ, RZ, R8 ;  /* 0x000000ffff007224 */ /* 0x002fe200078e0008 */
[----:B------:R-:W-:Y:S01]  /*d630*/  ULDC.64 UR4, c[0x0][0x428] ;  /* 0x00010a0000047ab9 */ /* 0x000fe20000000a00 */
[----:B------:R-:W-:Y:S01]  /*d640*/  ULDC.64 UR6, c[0x0][0x208] ;  /* 0x0000820000067ab9 */ /* 0x000fe20000000a00 */
[----:B---3--:R-:W-:-:S13]  /*d650*/  ISETP.NE.AND P0, PT, R6, 0x1, PT ;  /* 0x000000010600780c */ /* 0x008fda0003f05270 */
[----:B------:R-:W1:Y:S02]  /*d660*/  @P0 LDC.64 R4, c[0x0][0x440] ;  /* 0x00011000ff040b82 */ /* 0x000e640000000a00 */
[----:B-1----:R-:W-:-:S05]  /*d670*/  @P0 IMAD.HI.U32 R4, R8, R4, RZ ;  /* 0x0000000408040227 */ /* 0x002fca00078e00ff */
[----:B------:R-:W-:-:S04]  /*d680*/  @P0 SHF.R.U32.HI R0, RZ, R5, R4 ;  /* 0x00000005ff000219 */ /* 0x000fc80000011604 */
[--C-:B------:R-:W-:Y:S01]  /*d690*/  SHF.R.S32.HI R5, RZ, 0x1f, R0.reuse ;  /* 0x0000001fff057819 */ /* 0x100fe20000011400 */
[----:B------:R-:W-:-:S04]  /*d6a0*/  IMAD.MOV R4, RZ, RZ, -R0 ;  /* 0x000000ffff047224 */ /* 0x000fc800078e0a00 */
[----:B------:R-:W-:Y:S02]  /*d6b0*/  IMAD R6, R6, R4, R8 ;  /* 0x0000000406067224 */ /* 0x000fe400078e0208 */
[----:B------:R-:W-:-:S03]  /*d6c0*/  IMAD.MOV.U32 R4, RZ, RZ, R0 ;  /* 0x000000ffff047224 */ /* 0x000fc600078e0000 */
[----:B------:R1:W-:Y:S01]  /*d6d0*/  STL [R1+0x4], R6 ;  /* 0x0000040601007387 */ /* 0x0003e20000100800 */
[----:B------:R-:W-:-:S03]  /*d6e0*/  IMAD.WIDE.U32 R4, R19, UR4, R4 ;  /* 0x0000000413047c25 */ /* 0x000fc6000f8e0004 */
[----:B------:R-:W-:Y:S01]  /*d6f0*/  LEA R2, P0, R4, R2, 0x2 ;  /* 0x0000000204027211 */ /* 0x000fe200078010ff */
[----:B-1----:R-:W-:-:S04]  /*d700*/  IMAD R6, R7, UR4, RZ ;  /* 0x0000000407067c24 */ /* 0x002fc8000f8e02ff */
[----:B------:R-:W-:-:S05]  /*d710*/  IMAD R0, R19, UR5, R6 ;  /* 0x0000000513007c24 */ /* 0x000fca000f8e0206 */
[----:B------:R-:W-:-:S04]  /*d720*/  IADD3 R0, R5, R0, RZ ;  /* 0x0000000005007210 */ /* 0x000fc80007ffe0ff */
[----:B------:R-:W-:-:S05]  /*d730*/  LEA.HI.X R3, R4, R3, R0, 0x2, P0 ;  /* 0x0000000304037211 */ /* 0x000fca00000f1400 */
[----:B------:R3:W5:Y:S02]  /*d740*/  LDG.E R17, desc[UR6][R2.64] ;  /* 0x0000000602117981 */ /* 0x000764000c1e1900 */
.L_x_45:
[----:B---3--:R-:W3:Y:S01]  /*d750*/  LDL R2, [R1] ;  /* 0x0000000001027983 */ /* 0x008ee20000100800 */
[----:B-1----:R-:W-:Y:S02]  /*d760*/  LEA R0, R18, UR36, 0x3 ;  /* 0x0000002412007c11 */ /* 0x002fe4000f8e18ff */
[----:B---3--:R-:W-:-:S04]  /*d770*/  SHF.L.U32 R2, R2, 0x1f, RZ ;  /* 0x0000001f02027819 */ /* 0x008fc800000006ff */
[----:B------:R-:W1:Y:S02]  /*d780*/  SYNCS.PHASECHK.TRANS64.TRYWAIT P0, [R0+URZ+0x38840], R2 ;  /* 0x03884002000075a7 */ /* 0x000e64000800017f */
[----:B-1----:R-:W-:Y:S05]  /*d790*/  @!P0 BRA `(.L_x_46) ;  /* 0x0000004400888947 */ /* 0x002fea0003800000 */
.L_x_145:
[----:B------:R-:W3:Y:S02]  /*d7a0*/  S2R R3, SR_TID.X ;  /* 0x0000000000037919 */ /* 0x000ee40000002100 */
[----:B---3--:R-:W-:-:S04]  /*d7b0*/  LOP3.LUT R3, R3, 0x7f, RZ, 0xc0, !PT ;  /* 0x0000007f03037812 */ /* 0x008fc800078ec0ff */
[----:B------:R-:W-:-:S13]  /*d7c0*/  ISETP.NE.AND P0, PT, R3, RZ, PT ;  /* 0x000000ff0300720c */ /* 0x000fda0003f05270 */
[----:B------:R-:W-:Y:S05]  /*d7d0*/  @P0 BRA `(.L_x_47) ;  /* 0x00000000001c0947 */ /* 0x000fea0003800000 */
[----:B------:R-:W3:Y:S01]  /*d7e0*/  S2R R3, SR_TID.X ;  /* 0x0000000000037919 */ /* 0x000ee20000002100 */
[----:B-1----:R-:W-:-:S04]  /*d7f0*/  IMAD.MOV.U32 R2, RZ, RZ, 0xa000 ;  /* 0x0000a000ff027424 */ /* 0x002fc800078e00ff */
[----:B------:R4:W-:Y:S01]  /*d800*/  SYNCS.ARRIVE.TRANS64 RZ, [R0+URZ+0x38830], R2 ;  /* 0x0388300200ff79a7 */ /* 0x0009e2000800003f */
[----:B---3--:R-:W-:-:S04]  /*d810*/  LOP3.LUT R3, R3, 0x1f, RZ, 0xc0, !PT ;  /* 0x0000001f03037812 */ /* 0x008fc800078ec0ff */
[----:B------:R-:W-:-:S13]  /*d820*/  ISETP.NE.AND P0, PT, R3, RZ, PT ;  /* 0x000000ff0300720c */ /* 0x000fda0003f05270 */
[----:B----4-:R-:W-:Y:S05]  /*d830*/  @!P0 BRA `(.L_x_47) ;  /* 0x0000000000048947 */ /* 0x010fea0003800000 */
[----:B------:R-:W-:Y:S01]  /*d840*/  BPT.TRAP 0x1 ;  /* 0x000000040000795c */ /* 0x000fe20000300000 */
.L_x_47:
[----:B-1----:R-:W3:Y:S01]  /*d850*/  LDL R2, [R1+0x4] ;  /* 0x0000040001027983 */ /* 0x002ee20000100800 */
[----:B------:R-:W-:Y:S01]  /*d860*/  R2UR UR14, R18 ;  /* 0x00000000120e72ca */ /* 0x000fe200000e0000 */
[----:B------:R-:W-:Y:S01]  /*d870*/  UIADD3 UR4, UP0, UR38, 0x370, URZ ;  /* 0x0000037026047890 */ /* 0x000fe2000ff1e03f */
[----:B------:R-:W-:Y:S01]  /*d880*/  R2UR UR9, R0 ;  /* 0x00000000000972ca */ /* 0x000fe200000e0000 */
[----:B------:R-:W-:Y:S01]  /*d890*/  UMOV UR10, URZ ;  /* 0x0000003f000a7c82 */ /* 0x000fe20008000000 */
[----:B------:R-:W-:Y:S01]  /*d8a0*/  R2UR UR12, R16 ;  /* 0x00000000100c72ca */ /* 0x000fe200000e0000 */
[----:B------:R-:W-:Y:S01]  /*d8b0*/  UIADD3.X UR5, URZ, UR39, URZ, UP0, !UPT ;  /* 0x000000273f057290 */ /* 0x000fe200087fe43f */
[----:B-----5:R-:W-:Y:S01]  /*d8c0*/  R2UR UR13, R17 ;  /* 0x00000000110d72ca */ /* 0x020fe200000e0000 */
[----:B------:R-:W-:Y:S01]  /*d8d0*/  UMOV UR6, 0x0 ;  /* 0x0000000000067882 */ /* 0x000fe20000000000 */
[----:B------:R-:W-:Y:S01]  /*d8e0*/  UMOV UR7, 0x14f00000 ;  /* 0x14f0000000077882 */ /* 0x000fe20000000000 */
[----:B------:R-:W-:Y:S01]  /*d8f0*/  UMOV UR16, 0x40 ;  /* 0x0000004000107882 */ /* 0x000fe20000000000 */
[----:B------:R-:W-:-:S03]  /*d900*/  PLOP3.LUT P0, PT, PT, PT, PT, 0x80, 0x0 ;  /* 0x000000000000781c */ /* 0x000fc60003f0f070 */
[----:B------:R-:W-:Y:S01]  /*d910*/  UIMAD UR14, UR14, 0xa000, UR36 ;  /* 0x0000a0000e0e78a4 */ /* 0x000fe2000f8e0224 */
[----:B------:R-:W-:Y:S01]  /*d920*/  P2R R0, PR, RZ, 0x1 ;  /* 0x00000001ff007803 */ /* 0x000fe20000000000 */
[----:B------:R-:W-:Y:S02]  /*d930*/  UIADD3 UR9, UR9, 0x38830, URZ ;  /* 0x0003883009097890 */ /* 0x000fe4000fffe03f */
[----:B------:R-:W-:Y:S02]  /*d940*/  UIADD3 UR8, UR14, 0x24400, URZ ;  /* 0x000244000e087890 */ /* 0x000fe4000fffe03f */
[----:B------:R-:W-:Y:S01]  /*d950*/  UIADD3 UR15, UR14, 0x26c00, URZ ;  /* 0x00026c000e0f7890 */ /* 0x000fe2000fffe03f */
[----:B------:R4:W-:Y:S01]  /*d960*/  STL [R1+0xc], R0 ;  /* 0x00000c0001007387 */ /* 0x0009e20000100800 */
[----:B------:R-:W-:Y:S02]  /*d970*/  UIADD3 UR17, UR14, 0x29400, URZ ;  /* 0x000294000e117890 */ /* 0x000fe4000fffe03f */
[----:B------:R-:W-:-:S03]  /*d980*/  UIADD3 UR18, UR14, 0x2bc00, URZ ;  /* 0x0002bc000e127890 */ /* 0x000fc6000fffe03f */
[----:B------:R-:W-:Y:S01]  /*d990*/  UMOV UR14, 0x80 ;  /* 0x00000080000e7882 */ /* 0x000fe20000000000 */
[----:B---3--:R-:W-:-:S13]  /*d9a0*/  R2UR UR11, R2 ;  /* 0x00000000020b72ca */ /* 0x008fda00000e0000 */
[----:B------:R-:W-:-:S09]  /*d9b0*/  UIMAD UR11, UR11, 0x50, URZ ;  /* 0x000000500b0b78a4 */ /* 0x000fd2000f8e023f */
[----:B------:R1:W-:Y:S02]  /*d9c0*/  UTMALDG.4D [UR8], [UR4], desc[UR6] ;  /* 0x00000608040075b4 */ /* 0x0003e40008019000 */
[----:B-1----:R-:W-:Y:S01]  /*d9d0*/  UMOV UR8, UR15 ;  /* 0x0000000f00087c82 */ /* 0x002fe20008000000 */
[----:B------:R-:W-:Y:S02]  /*d9e0*/  UMOV UR10, UR16 ;  /* 0x00000010000a7c82 */ /* 0x000fe40008000000 */
[----:B------:R1:W-:Y:S02]  /*d9f0*/  UTMALDG.4D [UR8], [UR4], desc[UR6] ;  /* 0x00000608040075b4 */ /* 0x0003e40008019000 */
[----:B-1----:R-:W-:Y:S01]  /*da00*/  UMOV UR8, UR17 ;  /* 0x0000001100087c82 */ /* 0x002fe20008000000 */
[----:B------:R-:W-:Y:S01]  /*da10*/  UMOV UR10, UR14 ;  /* 0x0000000e000a7c82 */ /* 0x000fe20008000000 */
[----:B------:R-:W-:Y:S01]  /*da20*/  UMOV UR14, 0xc0 ;  /* 0x000000c0000e7882 */ /* 0x000fe20000000000 */
[----:B------:R1:W-:Y:S02]  /*da30*/  UTMALDG.4D [UR8], [UR4], desc[UR6] ;  /* 0x00000608040075b4 */ /* 0x0003e40008019000 */
[----:B-1----:R-:W-:Y:S01]  /*da40*/  UMOV UR8, UR18 ;  /* 0x0000001200087c82 */ /* 0x002fe20008000000 */
[----:B------:R-:W-:-:S02]  /*da50*/  UMOV UR10, UR14 ;  /* 0x0000000e000a7c82 */ /* 0x000fc40008000000 */
[----:B------:R4:W-:Y:S02]  /*da60*/  UTMALDG.4D [UR8], [UR4], desc[UR6] ;  /* 0x00000608040075b4 */ /* 0x0009e40008019000 */
[----:B----4-:R-:W-:Y:S01]  /*da70*/  NOP ;  /* 0x0000000000007918 */ /* 0x010fe20000000000 */
.L_x_43:
[----:B------:R-:W-:Y:S05]  /*da80*/  WARPSYNC.ALL ;  /* 0x0000000000007948 */ /* 0x000fea0003800000 */
[----:B------:R-:W-:Y:S01]  /*da90*/  UIADD3 UR4, UR36, 0x14400, URZ ;  /* 0x0001440024047890 */ /* 0x000fe2000fffe03f */
[----:B------:R-:W-:Y:S03]  /*daa0*/  BAR.SYNC.DEFER_BLOCKING 0x8, 0x180 ;  /* 0x0206000000007b1d */ /* 0x000fe60000010000 */
[----:B------:R-:W-:-:S06]  /*dab0*/  ULOP3.LUT UP0, URZ, UR4, 0x3ff, URZ, 0xc0, !UPT ;  /* 0x000003ff043f7892 */ /* 0x000fcc000f80c03f */
[----:B------:R-:W-:-:S13]  /*dac0*/  PLOP3.LUT P0, PT, PT, PT, UP0, 0x80, 0x0 ;  /* 0x000000000000781c */ /* 0x000fda0003f0f008 */
[----:B------:R-:W-:Y:S05]  /*dad0*/  @!P0 BRA `(.L_x_48) ;  /* 0x0000000000408947 */ /* 0x000fea0003800000 */
[----:B------:R-:W-:Y:S01]  /*dae0*/  MOV R2, 0x0 ;  /* 0x0000000000027802 */ /* 0x000fe20000000f00 */
[----:B------:R-:W-:Y:S01]  /*daf0*/  ULDC.64 UR6, c[0x4][0xa8] ;  /* 0x01002a0000067ab9 */ /* 0x000fe20000000a00 */
[----:B------:R-:W-:Y:S01]  /*db00*/  ULDC.64 UR8, c[0x4][0xb0] ;  /* 0x01002c0000087ab9 */ /* 0x000fe20000000a00 */
[----:B------:R-:W-:Y:S01]  /*db10*/  ULDC.64 UR4, c[0x4][0x20] ;  /* 0x0100080000047ab9 */ /* 0x000fe20000000a00 */
[----:B------:R-:W-:Y:S01]  /*db20*/  IMAD.U32 R4, RZ, RZ, UR6 ;  /* 0x00000006ff047e24 */ /* 0x000fe2000f8e00ff */
[----:B------:R-:W-:Y:S01]  /*db30*/  MOV R12, 0x1 ;  /* 0x00000001000c7802 */ /* 0x000fe20000000f00 */
[----:B------:R-:W3:Y:S01]  /*db40*/  LDC.64 R2, c[0x4][R2] ;  /* 0x0100000002027b82 */ /* 0x000ee20000000a00 */
[----:B------:R-:W-:Y:S02]  /*db50*/  IMAD.U32 R5, RZ, RZ, UR7 ;  /* 0x00000007ff057e24 */ /* 0x000fe4000f8e00ff */
[----:B------:R-:W-:Y:S02]  /*db60*/  IMAD.U32 R6, RZ, RZ, UR8 ;  /* 0x00000008ff067e24 */ /* 0x000fe4000f8e00ff */
[----:B------:R-:W-:-:S02]  /*db70*/  IMAD.U32 R7, RZ, RZ, UR9 ;  /* 0x00000009ff077e24 */ /* 0x000fc4000f8e00ff */
[----:B------:R-:W-:Y:S02]  /*db80*/  IMAD.U32 R10, RZ, RZ, UR4 ;  /* 0x00000004ff0a7e24 */ /* 0x000fe4000f8e00ff */
[----:B------:R-:W-:Y:S02]  /*db90*/  IMAD.U32 R11, RZ, RZ, UR5 ;  /* 0x00000005ff0b7e24 */ /* 0x000fe4000f8e00ff */
[----:B--2---:R-:W-:Y:S02]  /*dba0*/  IMAD.MOV.U32 R8, RZ, RZ, 0x70 ;  /* 0x00000070ff087424 */ /* 0x004fe400078e00ff */
[----:B------:R-:W-:-:S07]  /*dbb0*/  IMAD.MOV.U32 R13, RZ, RZ, RZ ;  /* 0x000000ffff0d7224 */ /* 0x000fce00078e00ff */
[----:B------:R-:W-:-:S07]  /*dbc0*/  LEPC R20, `(.L_x_48) ;  /* 0x000000001014794e */ /* 0x000fce0000000000 */
[----:B01-3--:R-:W-:Y:S05]  /*dbd0*/  CALL.ABS.NOINC R2 ;  /* 0x0000000002007343 */ /* 0x00bfea0003c00000 */
.L_x_48:
[----:B------:R-:W3:Y:S01]  /*dbe0*/  LDL.LU R4, [R1+0x18] ;  /* 0x0000180001047983 */ /* 0x000ee20000300800 */
[----:B-1----:R-:W-:Y:S01]  /*dbf0*/  SHF.R.S32.HI R0, RZ, 0x1f, R16 ;  /* 0x0000001fff007819 */ /* 0x002fe20000011410 */
[----:B------:R-:W-:Y:S01]  /*dc00*/  ULDC.64 UR4, c[0x0][0x2d8] ;  /* 0x0000b60000047ab9 */ /* 0x000fe20000000a00 */
[----:B--2---:R-:W1:Y:S01]  /*dc10*/  LDC R8, c[0x0][0x448] ;  /* 0x00011200ff087b82 */ /* 0x004e620000000800 */
[----:B------:R-:W2:Y:S01]  /*dc20*/  LDL.LU R7, [R1+0x20] ;  /* 0x0000200001077983 */ /* 0x000ea20000300800 */
[----:B------:R-:W-:-:S03]  /*dc30*/  ULDC.64 UR6, c[0x0][0x280] ;  /* 0x0000a00000067ab9 */ /* 0x000fc60000000a00 */
[----:B------:R-:W4:Y:S01]  /*dc40*/  LDL R5, [R1+0x28] ;  /* 0x0000280001057983 */ /* 0x000f220000100800 */
[----:B------:R-:W-:Y:S02]  /*dc50*/  IMAD R0, R0, UR4, RZ ;  /* 0x0000000400007c24 */ /* 0x000fe4000f8e02ff */
[C---:B------:R-:W-:Y:S01]  /*dc60*/  IMAD.WIDE.U32 R2, R16.reuse, UR4, RZ ;  /* 0x0000000410027c25 */ /* 0x040fe2000f8e00ff */
[----:B------:R-:W0:Y:S03]  /*dc70*/  S2R R10, SR_TID.X ;  /* 0x00000000000a7919 */ /* 0x000e260000002100 */
[----:B------:R-:W-:Y:S01]  /*dc80*/  IMAD R0, R16, UR5, R0 ;  /* 0x0000000510007c24 */ /* 0x000fe2000f8e0200 */
[----:B------:R-:W-:-:S03]  /*dc90*/  ULDC.64 UR4, c[0x0][0x2e0] ;  /* 0x0000b80000047ab9 */ /* 0x000fc60000000a00 */
[----:B------:R-:W-:Y:S01]  /*dca0*/  IMAD.IADD R3, R3, 0x1, R0 ;  /* 0x0000000103037824 */ /* 0x000fe200078e0200 */
[----:B-1----:R-:W-:-:S13]  /*dcb0*/  ISETP.NE.AND P0, PT, R8, 0x1, PT ;  /* 0x000000010800780c */ /* 0x002fda0003f05270 */
[----:B------:R-:W1:Y:S01]  /*dcc0*/  @P0 LDC R6, c[0x0][0x44c] ;  /* 0x00011300ff060b82 */ /* 0x000e620000000800 */
[----:B0-----:R-:W-:-:S05]  /*dcd0*/  IMAD.SHL.U32 R10, R10, 0x8, RZ ;  /* 0x000000080a0a7824 */ /* 0x001fca00078e00ff */
[----:B------:R-:W-:Y:S02]  /*dce0*/  LOP3.LUT R10, R10, 0x38, RZ, 0xc0, !PT ;  /* 0x000000380a0a7812 */ /* 0x000fe400078ec0ff */
[----:B---3--:R-:W-:Y:S01]  /*dcf0*/  SHF.R.S32.HI R0, RZ, 0x1f, R4 ;  /* 0x0000001fff007819 */ /* 0x008fe20000011404 */
[----:B------:R-:W-:-:S04]  /*dd00*/  IMAD.WIDE.U32 R2, R4, UR4, R2 ;  /* 0x0000000404027c25 */ /* 0x000fc8000f8e0002 */
[----:B------:R-:W-:Y:S01]  /*dd10*/  IMAD R0, R0, UR4, RZ ;  /* 0x0000000400007c24 */ /* 0x000fe2000f8e02ff */
[----:B------:R-:W-:-:S03]  /*dd20*/  ULDC UR4, c[0x0][0xc38] ;  /* 0x00030e0000047ab9 */ /* 0x000fc60000000800 */
[----:B------:R-:W-:Y:S02]  /*dd30*/  IMAD R0, R4, UR5, R0 ;  /* 0x0000000504007c24 */ /* 0x000fe4000f8e0200 */
[----:B------:R-:W0:Y:S02]  /*dd40*/  S2R R4, SR_TID.X ;  /* 0x0000000000047919 */ /* 0x000e240000002100 */
[----:B------:R-:W-:Y:S02]  /*dd50*/  IMAD.IADD R3, R3, 0x1, R0 ;  /* 0x0000000103037824 */ /* 0x000fe400078e0200 */
[----:B--2---:R-:W-:Y:S02]  /*dd60*/  IMAD.MOV R0, RZ, RZ, -R7 ;  /* 0x000000ffff007224 */ /* 0x004fe400078e0a07 */
[----:B------:R-:W2:Y:S02]  /*dd70*/  @P0 LDC R7, c[0x0][0x450] ;  /* 0x00011400ff070b82 */ /* 0x000ea40000000800 */
[----:B----4-:R-:W-:Y:S01]  /*dd80*/  IMAD R0, R0, UR4, R5 ;  /* 0x0000000400007c24 */ /* 0x010fe2000f8e0205 */
[----:B------:R-:W-:-:S03]  /*dd90*/  ULDC.64 UR4, c[0x0][0x2d0] ;  /* 0x0000b40000047ab9 */ /* 0x000fc60000000a00 */
[----:B------:R-:W-:Y:S01]  /*dda0*/  IMAD.SHL.U32 R5, R0, 0x80, RZ ;  /* 0x0000008000057824 */ /* 0x000fe200078e00ff */
[----:B0-----:R-:W-:-:S04]  /*ddb0*/  LOP3.LUT R4, R4, 0x7f, RZ, 0xc0, !PT ;  /* 0x0000007f04047812 */ /* 0x001fc800078ec0ff */
[----:B------:R-:W-:Y:S02]  /*ddc0*/  SHF.R.U32.HI R9, RZ, 0x3, R4 ;  /* 0x00000003ff097819 */ /* 0x000fe40000011604 */
[----:B------:R-:W0:Y:S02]  /*ddd0*/  S2R R4, SR_TID.X ;  /* 0x0000000000047919 */ /* 0x000e240000002100 */
[----:B0-----:R-:W-:-:S05]  /*dde0*/  IMAD.SHL.U32 R4, R4, 0x10, RZ ;  /* 0x0000001004047824 */ /* 0x001fca00078e00ff */
[----:B------:R-:W-:Y:S02]  /*ddf0*/  LOP3.LUT R4, R9, 0x70, R4, 0xf8, !PT ;  /* 0x0000007009047812 */ /* 0x000fe400078ef804 */
[----:B------:R-:W0:Y:S02]  /*de00*/  S2R R9, SR_TID.X ;  /* 0x0000000000097919 */ /* 0x000e240000002100 */
[----:B------:R-:W-:-:S05]  /*de10*/  LOP3.LUT R0, R4, R5, RZ, 0xfc, !PT ;  /* 0x0000000504007212 */ /* 0x000fca00078efcff */
[----:B-1----:R-:W-:-:S04]  /*de20*/  @P0 IMAD.HI.U32 R6, R0, R6, RZ ;  /* 0x0000000600060227 */ /* 0x002fc800078e00ff */
[----:B------:R-:W-:Y:S01]  /*de30*/  IMAD.MOV.U32 R4, RZ, RZ, R0 ;  /* 0x000000ffff047224 */ /* 0x000fe200078e0000 */
[----:B--2---:R-:W-:-:S05]  /*de40*/  @P0 SHF.R.U32.HI R4, RZ, R7, R6 ;  /* 0x00000007ff040219 */ /* 0x004fca0000011606 */
[----:B------:R-:W-:Y:S02]  /*de50*/  IMAD.MOV R6, RZ, RZ, -R4 ;  /* 0x000000ffff067224 */ /* 0x000fe400078e0a04 */
[----:B------:R-:W-:-:S04]  /*de60*/  IMAD.WIDE.U32 R2, R4, UR4, R2 ;  /* 0x0000000404027c25 */ /* 0x000fc8000f8e0002 */
[----:B------:R-:W-:Y:S01]  /*de70*/  IMAD R0, R8, R6, R0 ;  /* 0x0000000608007224 */ /* 0x000fe200078e0200 */
[----:B------:R-:W-:-:S05]  /*de80*/  SHF.R.S32.HI R6, RZ, 0x1f, R4 ;  /* 0x0000001fff067819 */ /* 0x000fca0000011404 */
[----:B------:R-:W-:Y:S02]  /*de90*/  IMAD R6, R6, UR4, RZ ;  /* 0x0000000406067c24 */ /* 0x000fe4000f8e02ff */
[----:B0-----:R-:W-:Y:S02]  /*dea0*/  IMAD.SHL.U32 R9, R9, 0x8, RZ ;  /* 0x0000000809097824 */ /* 0x001fe400078e00ff */
[----:B------:R-:W-:Y:S01]  /*deb0*/  IMAD R6, R4, UR5, R6 ;  /* 0x0000000504067c24 */ /* 0x000fe2000f8e0206 */
[----:B------:R-:W-:Y:S01]  /*dec0*/  SHF.R.S32.HI R4, RZ, 0x1f, R0 ;  /* 0x0000001fff047819 */ /* 0x000fe20000011400 */
[----:B------:R-:W-:Y:S01]  /*ded0*/  ULDC.64 UR4, c[0x0][0x2c8] ;  /* 0x0000b20000047ab9 */ /* 0x000fe20000000a00 */
[----:B------:R-:W-:Y:S02]  /*dee0*/  LOP3.LUT R9, R9, 0x38, RZ, 0xc0, !PT ;  /* 0x0000003809097812 */ /* 0x000fe400078ec0ff */
[----:B------:R-:W-:Y:S01]  /*def0*/  IADD3 R3, R3, R6, RZ ;  /* 0x0000000603037210 */ /* 0x000fe20007ffe0ff */
[----:B------:R-:W-:Y:S01]  /*df00*/  IMAD R4, R4, UR4, RZ ;  /* 0x0000000404047c24 */ /* 0x000fe2000f8e02ff */
[----:B------:R-:W-:-:S02]  /*df10*/  LOP3.LUT R12, R9, 0x40, RZ, 0xfc, !PT ;  /* 0x00000040090c7812 */ /* 0x000fc400078efcff */
[C---:B------:R-:W-:Y:S01]  /*df20*/  LOP3.LUT R11, R9.reuse, 0x80, RZ, 0xfc, !PT ;  /* 0x00000080090b7812 */ /* 0x040fe200078efcff */
[C---:B------:R-:W-:Y:S01]  /*df30*/  IMAD.WIDE.U32 R2, R0.reuse, UR4, R2 ;  /* 0x0000000400027c25 */ /* 0x040fe2000f8e0002 */
[----:B------:R-:W-:Y:S01]  /*df40*/  LOP3.LUT R9, R9, 0xc0, RZ, 0xfc, !PT ;  /* 0x000000c009097812 */ /* 0x000fe200078efcff */
[----:B------:R-:W-:Y:S02]  /*df50*/  ULDC UR4, c[0x0][0x2b8] ;  /* 0x0000ae0000047ab9 */ /* 0x000fe40000000800 */
[----:B------:R-:W-:Y:S01]  /*df60*/  IMAD R0, R0, UR5, R4 ;  /* 0x0000000500007c24 */ /* 0x000fe2000f8e0204 */
[----:B------:R-:W-:Y:S02]  /*df70*/  ISETP.GE.AND P3, PT, R9, UR4, PT ;  /* 0x0000000409007c0c */ /* 0x000fe4000bf66270 */
[----:B------:R0:W5:Y:S01]  /*df80*/  LDL R9, [R1+0x14] ;  /* 0x0000140001097983 */ /* 0x0001620000100800 */
[----:B------:R-:W-:Y:S01]  /*df90*/  IMAD.IADD R0, R3, 0x1, R0 ;  /* 0x0000000103007824 */ /* 0x000fe200078e0200 */
[----:B------:R-:W-:-:S02]  /*dfa0*/  LEA R4, P4, R2, UR6, 0x1 ;  /* 0x0000000602047c11 */ /* 0x000fc4000f8808ff */
[----:B------:R-:W-:Y:S02]  /*dfb0*/  ISETP.GE.AND P0, PT, R10, UR4, PT ;  /* 0x000000040a007c0c */ /* 0x000fe4000bf06270 */
[----:B------:R-:W-:Y:S02]  /*dfc0*/  ISETP.GE.AND P1, PT, R12, UR4, PT ;  /* 0x000000040c007c0c */ /* 0x000fe4000bf26270 */
[----:B------:R-:W-:Y:S01]  /*dfd0*/  ISETP.GE.AND P2, PT, R11, UR4, PT ;  /* 0x000000040b007c0c */ /* 0x000fe2000bf46270 */
[----:B------:R-:W-:Y:S01]  /*dfe0*/  UMOV UR4, 0xffffffff ;  /* 0xffffffff00047882 */ /* 0x000fe20000000000 */
[----:B------:R-:W-:Y:S02]  /*dff0*/  LEA.HI.X R3, R2, UR7, R0, 0x1, P4 ;  /* 0x0000000702037c11 */ /* 0x000fe4000a0f0c00 */
[----:B0-----:R-:W-:Y:S09]  /*e000*/  BRA.DIV UR4, `(.L_x_49) ;  /* 0x0000003e04807947 */ /* 0x001ff2000b800000 */
[----:B------:R-:W0:Y:S01]  /*e010*/  S2R R7, SR_TID.X ;  /* 0x0000000000077919 */ /* 0x000e220000002100 */
[----:B------:R-:W-:Y:S01]  /*e020*/  ULDC UR4, c[0x0][0x288] ;  /* 0x0000a20000047ab9 */ /* 0x000fe20000000800 */
[----:B------:R-:W-:Y:S01]  /*e030*/  ULDC.64 UR6, c[0x0][0x208] ;  /* 0x0000820000067ab9 */ /* 0x000fe20000000a00 */
[----:B------:R-:W-:Y:S01]  /*e040*/  IMAD R2, R8, UR4, RZ ;  /* 0x0000000408027c24 */ /* 0x000fe2000f8e02ff */
[----:B------:R-:W1:Y:S01]  /*e050*/  SHFL.IDX PT, R6, R4, RZ, 0x181f ;  /* 0x00181fff04067589 */ /* 0x000e6200000e0000 */
[----:B0-----:R-:W-:-:S04]  /*e060*/  LOP3.LUT R7, R7, 0x7f, RZ, 0xc0, !PT ;  /* 0x0000007f07077812 */ /* 0x001fc800078ec0ff */
[----:B------:R-:W-:Y:S02]  /*e070*/  SHF.R.U32.HI R11, RZ, 0x3, R7 ;  /* 0x00000003ff0b7819 */ /* 0x000fe40000011607 */
[----:B------:R-:W0:Y:S03]  /*e080*/  SHFL.IDX PT, R7, R3, RZ, 0x181f ;  /* 0x00181fff03077589 */ /* 0x000e2600000e0000 */
[----:B------:R-:W-:-:S04]  /*e090*/  IMAD.IADD R0, R11, 0x1, R5 ;  /* 0x000000010b007824 */ /* 0x000fc800078e0205 */
[C---:B------:R-:W-:Y:S01]  /*e0a0*/  VIADD R5, R0.reuse, 0x10 ;  /* 0x0000001000057836 */ /* 0x040fe20000000000 */
[----:B------:R-:W-:-:S13]  /*e0b0*/  ISETP.GE.AND P4, PT, R0, R2, PT ;  /* 0x000000020000720c */ /* 0x000fda0003f86270 */
[----:B-1----:R-:W-:-:S05]  /*e0c0*/  @!P4 LEA R6, P5, R10, R6, 0x1 ;  /* 0x000000060a06c211 */ /* 0x002fca00078a08ff */
[----:B0-----:R-:W-:-:S05]  /*e0d0*/  @!P4 IMAD.X R7, RZ, RZ, R7, P5 ;  /* 0x000000ffff07c224 */ /* 0x001fca00028e0607 */
[----:B------:R-:W-:Y:S01]  /*e0e0*/  @!PT LDS RZ, [RZ] ;  /* 0x00000000fffff984 */ /* 0x000fe20000000800 */
[----:B-----5:R-:W-:Y:S04]  /*e0f0*/  @!P4 LDGSTS.E.BYPASS.LTC128B.128 [R9+0x14400], desc[UR6][R6.64], !P0 ;  /* 0x144000000609cfae */ /* 0x020fe8000c101d46 */
[----:B------:R-:W-:Y:S04]  /*e100*/  @!P4 LDGSTS.E.BYPASS.LTC128B.128 [R9+0x18400], desc[UR6][R6.64+0x80], !P1 ;  /* 0x184000800609cfae */ /* 0x000fe8000c901d46 */
[----:B------:R-:W-:Y:S04]  /*e110*/  @!P4 LDGSTS.E.BYPASS.LTC128B.128 [R9+0x1c400], desc[UR6][R6.64+0x100], !P2 ;  /* 0x1c4001000609cfae */ /* 0x000fe8000d101d46 */
[----:B------:R0:W-:Y:S01]  /*e120*/  @!P4 LDGSTS.E.BYPASS.LTC128B.128 [R9+0x20400], desc[UR6][R6.64+0x180], !P3 ;  /* 0x204001800609cfae */ /* 0x0001e2000d901d46 */
[----:B------:R-:W-:-:S03]  /*e130*/  ISETP.GE.AND P4, PT, R5, R2, PT ;  /* 0x000000020500720c */ /* 0x000fc60003f86270 */
[----:B------:R-:W-:Y:S04]  /*e140*/  SHFL.IDX PT, R5, R3, 0x1, 0x181f ;  /* 0x00381f0003057f89 */ /* 0x000fe800000e0000 */
[----:B0-----:R-:W0:Y:S06]  /*e150*/  SHFL.IDX PT, R6, R4, 0x1, 0x181f ;  /* 0x00381f0004067f89 */ /* 0x001e2c00000e0000 */
[----:B0-----:R-:W-:-:S05]  /*e160*/  @!P4 LEA R6, P5, R10, R6, 0x1 ;  /* 0x000000060a06c211 */ /* 0x001fca00078a08ff */
[----:B------:R-:W-:-:S04]  /*e170*/  @!P4 IMAD.X R5, RZ, RZ, R5, P5 ;  /* 0x000000ffff05c224 */ /* 0x000fc800028e0605 */
[----:B------:R-:W-:Y:S01]  /*e180*/  @!P4 IMAD.MOV.U32 R7, RZ, RZ, R5 ;  /* 0x000000ffff07c224 */ /* 0x000fe200078e0005 */
[----:B------:R-:W-:-:S04]  /*e190*/  IADD3 R5, R0, 0x20, RZ ;  /* 0x0000002000057810 */ /* 0x000fc80007ffe0ff */
[----:B------:R-:W-:Y:S04]  /*e1a0*/  @!P4 LDGSTS.E.BYPASS.LTC128B.128 [R9+0x14c00], desc[UR6][R6.64], !P0 ;  /* 0x14c000000609cfae */ /* 0x000fe8000c101d46 */
        /* <DEDUP_REMOVED lines=8> */
[----:B------:R-:W-:Y:S02]  /*e230*/  @!P4 IMAD.MOV.U32 R7, RZ, RZ, R5 ;  /* 0x000000ffff07c224 */ /* 0x000fe400078e0005 */
[----:B------:R-:W-:-:S03]  /*e240*/  VIADD R5, R0, 0x30 ;  /* 0x0000003000057836 */ /* 0x000fc60000000000 */
        /* <DEDUP_REMOVED lines=43> */
[----:B------:R0:W1:Y:S04]  /*e500*/  SHFL.IDX PT, R5, R3, 0x7, 0x181f ;  /* 0x00f81f0003057f89 */ /* 0x00006800000e0000 */
[----:B------:R0:W-:Y:S04]  /*e510*/  @!P4 LDGSTS.E.BYPASS.LTC128B.128 [R9+0x17400], desc[UR6][R6.64], !P0 ;  /* 0x174000000609cfae */ /* 0x0001e8000c101d46 */
[----:B------:R0:W-:Y:S04]  /*e520*/  @!P4 LDGSTS.E.BYPASS.LTC128B.128 [R9+0x1b400], desc[UR6][R6.64+0x80], !P1 ;  /* 0x1b4000800609cfae */ /* 0x0001e8000c901d46 */
[----:B------:R0:W-:Y:S04]  /*e530*/  @!P4 LDGSTS.E.BYPASS.LTC128B.128 [R9+0x1f400], desc[UR6][R6.64+0x100], !P2 ;  /* 0x1f4001000609cfae */ /* 0x0001e8000d101d46 */
[----:B------:R0:W-:Y:S04]  /*e540*/  @!P4 LDGSTS.E.BYPASS.LTC128B.128 [R9+0x23400], desc[UR6][R6.64+0x180], !P3 ;  /* 0x234001800609cfae */ /* 0x0001e8000d901d46 */
[----:B------:R0:W2:Y:S02]  /*e550*/  SHFL.IDX PT, R3, R4, 0x7, 0x181f ;  /* 0x00f81f0004037f89 */ /* 0x0000a400000e0000 */
.L_x_162:
[----:B------:R-:W-:Y:S01]  /*e560*/  VIADD R0, R0, 0x70 ;  /* 0x0000007000007836 */ /* 0x000fe20000000000 */
[----:B------:R-:W-:Y:S04]  /*e570*/  BSSY B0, `(.L_x_50) ;  /* 0x000000d000007945 */ /* 0x000fe80003800000 */
[----:B------:R-:W-:-:S13]  /*e580*/  ISETP.GE.AND P4, PT, R0, R2, PT ;  /* 0x000000020000720c */ /* 0x000fda0003f86270 */
[----:B------:R-:W-:Y:S05]  /*e590*/  @P4 BRA `(.L_x_51) ;  /* 0x0000000000284947 */ /* 0x000fea0003800000 */
[----:B--2---:R-:W-:Y:S01]  /*e5a0*/  LEA R2, P4, R10, R3, 0x1 ;  /* 0x000000030a027211 */ /* 0x004fe200078808ff */
[----:B------:R-:W-:-:S04]  /*e5b0*/  ULDC.64 UR4, c[0x0][0x208] ;  /* 0x0000820000047ab9 */ /* 0x000fc80000000a00 */
[----:B01----:R-:W-:-:S05]  /*e5c0*/  IMAD.X R3, RZ, RZ, R5, P4 ;  /* 0x000000ffff037224 */ /* 0x003fca00020e0605 */
[----:B------:R-:W-:Y:S01]  /*e5d0*/  @!PT LDS RZ, [RZ] ;  /* 0x00000000fffff984 */ /* 0x000fe20000000800 */
[----:B------:R-:W-:Y:S01]  /*e5e0*/  @!PT LDS RZ, [RZ] ;  /* 0x00000000fffff984 */ /* 0x000fe20000000800 */
[----:B------:R-:W-:Y:S01]  /*e5f0*/  @!PT LDS RZ, [RZ] ;  /* 0x00000000fffff984 */ /* 0x000fe20000000800 */
[----:B------:R3:W-:Y:S04]  /*e600*/  LDGSTS.E.BYPASS.LTC128B.128 [R9+0x17c00], desc[UR4][R2.64], !P0 ;  /* 0x17c0000002097fae */ /* 0x0007e8000c101d44 */
[----:B------:R3:W-:Y:S04]  /*e610*/  LDGSTS.E.BYPASS.LTC128B.128 [R9+0x1bc00], desc[UR4][R2.64+0x80], !P1 ;  /* 0x1bc0008002097fae */ /* 0x0007e8000c901d44 */
[----:B------:R3:W-:Y:S04]  /*e620*/  LDGSTS.E.BYPASS.LTC128B.128 [R9+0x1fc00], desc[UR4][R2.64+0x100], !P2 ;  /* 0x1fc0010002097fae */ /* 0x0007e8000d101d44 */
[----:B------:R3:W-:Y:S02]  /*e630*/  LDGSTS.E.BYPASS.LTC128B.128 [R9+0x23c00], desc[UR4][R2.64+0x180], !P3 ;  /* 0x23c0018002097fae */ /* 0x0007e4000d901d44 */
.L_x_51:
[----:B------:R-:W-:Y:S05]  /*e640*/  BSYNC B0 ;  /* 0x0000000000007941 */ /* 0x000fea0003800000 */
.L_x_50:
[----:B---3--:R-:W3:Y:S01]  /*e650*/  LDL R2, [R1+0x30] ;  /* 0x0000300001027983 */ /* 0x008ee20000100800 */
[----:B------:R-:W-:Y:S01]  /*e660*/  NOP ;  /* 0x0000000000007918 */ /* 0x000fe20000000000 */
[----:B------:R-:W-:Y:S02]  /*e670*/  SYNCS.ARRIVE.TRANS64.RED.A0T1 RZ, [UR36+0x38800], RZ ;  /* 0x038800ffffff79a7 */ /* 0x000fe40008200424 */
[----:B------:R-:W-:Y:S01]  /*e680*/  ARRIVES.LDGSTSBAR.64.TRANSCNT [UR36+0x38800] ;  /* 0x03880000ff0079b0 */ /* 0x000fe20008000aa4 */
[----:B---3--:R-:W-:-:S04]  /*e690*/  LOP3.LUT R0, R2, 0x1, RZ, 0xc, !PT ;  /* 0x0000000102007812 */ /* 0x008fc800078e0cff */
[----:B------:R-:W-:Y:S01]  /*e6a0*/  SHF.L.U32 R0, R0, 0x1f, RZ ;  /* 0x0000001f00007819 */ /* 0x000fe200000006ff */
[----:B------:R-:W-:Y:S01]  /*e6b0*/  NOP ;  /* 0x0000000000007918 */ /* 0x000fe20000000000 */
[----:B------:R-:W3:Y:S01]  /*e6c0*/  LDL.LU R2, [R1+0x2c] ;  /* 0x00002c0001027983 */ /* 0x000ee20000300800 */
[----:B------:R-:W-:Y:S01]  /*e6d0*/  SYNCS.ARRIVE.TRANS64.A1T0 RZ, [UR36+0x38800], RZ ;  /* 0x038800ffffff79a7 */ /* 0x000fe20008100024 */
[----:B------:R-:W-:Y:S01]  /*e6e0*/  BSSY B0, `(.L_x_52) ;  /* 0x0000005000007945 */ /* 0x000fe20003800000 */
[----:B0-----:R-:W-:Y:S01]  /*e6f0*/  IMAD.U32 R9, RZ, RZ, UR36 ;  /* 0x00000024ff097e24 */ /* 0x001fe2000f8e00ff */
[----:B------:R-:W0:Y:S01]  /*e700*/  SYNCS.PHASECHK.TRANS64.TRYWAIT P0, [UR36+0x38820], R0 ;  /* 0x03882000ff0075a7 */ /* 0x000e220008000164 */
[----:B---3--:R-:W-:Y:S01]  /*e710*/  ISETP.GE.AND P1, PT, R2, 0x51, PT ;  /* 0x000000510200780c */ /* 0x008fe20003f26270 */
[----:B0-----:R-:W-:-:S12]  /*e720*/  @!P0 BRA `(.L_x_53) ;  /* 0x0000004000a08947 */ /* 0x001fd80003800000 */
.L_x_163:
[----:B------:R-:W-:Y:S05]  /*e730*/  BSYNC B0 ;  /* 0x0000000000007941 */ /* 0x000fea0003800000 */
.L_x_52:
[----:B------:R-:W-:Y:S01]  /*e740*/  IADD3 R12, R9, 0x38800, RZ ;  /* 0x00038800090c7810 */ /* 0x000fe20007ffe0ff */
[----:B------:R-:W-:Y:S06]  /*e750*/  @!P1 BRA `(.L_x_54) ;  /* 0x00000028003c9947 */ /* 0x000fec0003800000 */
[----:B------:R-:W3:Y:S01]  /*e760*/  LDL R2, [R1+0x24] ;  /* 0x0000240001027983 */ /* 0x000ee20000100800 */
[----:B0-----:R-:W-:Y:S02]  /*e770*/  IMAD.MOV.U32 R0, RZ, RZ, 0x1 ;  /* 0x00000001ff007424 */ /* 0x001fe400078e00ff */
[----:B---3--:R-:W-:-:S05]  /*e780*/  IMAD.MOV R10, RZ, RZ, -R2 ;  /* 0x000000ffff0a7224 */ /* 0x008fca00078e0a02 */
[----:B------:R-:W-:-:S05]  /*e790*/  VIADDMNMX R10, R10, R0, 0xffffffff, !PT ;  /* 0xffffffff0a0a7446 */ /* 0x000fca0007800100 */
[----:B------:R-:W-:-:S05]  /*e7a0*/  IMAD.IADD R0, R2, 0x1, R10 ;  /* 0x0000000102007824 */ /* 0x000fca00078e020a */
[----:B------:R-:W-:-:S04]  /*e7b0*/  LOP3.LUT R0, R0, 0x1, RZ, 0xc0, !PT ;  /* 0x0000000100007812 */ /* 0x000fc800078ec0ff */
[----:B------:R-:W-:Y:S01]  /*e7c0*/  ISETP.NE.U32.AND P0, PT, R0, 0x1, PT ;  /* 0x000000010000780c */ /* 0x000fe20003f05070 */
[----:B------:R-:W-:-:S12]  /*e7d0*/  VIADD R0, R2, 0xfffffffe ;  /* 0xfffffffe02007836 */ /* 0x000fd80000000000 */
[----:B------:R-:W-:Y:S05]  /*e7e0*/  @P0 BRA `(.L_x_55) ;  /* 0x0000000c00600947 */ /* 0x000fea0003800000 */
[----:B--2---:R-:W2:Y:S04]  /*e7f0*/  LDL R3, [R1+0xc] ;  /* 0x00000c0001037983 */ /* 0x004ea80000100800 */
[----:B------:R-:W3:Y:S01]  /*e800*/  LDL R2, [R1] ;  /* 0x0000000001027983 */ /* 0x000ee20000100800 */
[----:B------:R-:W-:Y:S01]  /*e810*/  VIADD R4, R18, 0x1 ;  /* 0x0000000112047836 */ /* 0x000fe20000000000 */
[----:B------:R-:W-:Y:S04]  /*e820*/  BSSY B0, `(.L_x_56) ;  /* 0x00000d0000007945 */ /* 0x000fe80003800000 */
[----:B------:R-:W-:-:S04]  /*e830*/  ISETP.NE.AND P0, PT, R4, 0x2, PT ;  /* 0x000000020400780c */ /* 0x000fc80003f05270 */
[----:B------:R-:W-:Y:S02]  /*e840*/  SEL R8, RZ, 0x1, P0 ;  /* 0x00000001ff087807 */ /* 0x000fe40000000000 */
[----:B------:R-:W-:Y:S02]  /*e850*/  SEL R4, R4, RZ, P0 ;  /* 0x000000ff04047207 */ /* 0x000fe40000000000 */
[----:B--2---:R-:W-:Y:S02]  /*e860*/  ISETP.NE.AND P2, PT, R3, RZ, PT ;  /* 0x000000ff0300720c */ /* 0x004fe40003f45270 */
[----:B---3--:R-:W-:-:S11]  /*e870*/  LOP3.LUT R8, R2, R8, RZ, 0x3c, !PT ;  /* 0x0000000802087212 */ /* 0x008fd600078e3cff */
[----:B------:R-:W-:Y:S05]  /*e880*/  @!P2 BRA `(.L_x_57) ;  /* 0x0000000c0024a947 */ /* 0x000fea0003800000 */
[----:B------:R-:W2:Y:S01]  /*e890*/  LDL R2, [R1+0x10] ;  /* 0x0000100001027983 */ /* 0x000ea20000100800 */
[----:B------:R-:W-:Y:S01]  /*e8a0*/  IMAD.MOV.U32 R6, RZ, RZ, R17 ;  /* 0x000000ffff067224 */ /* 0x000fe200078e0011 */
[----:B--2---:R-:W-:-:S13]  /*e8b0*/  ISETP.NE.AND P2, PT, R2, RZ, PT ;  /* 0x000000ff0200720c */ /* 0x004fda0003f45270 */
[----:B------:R-:W-:Y:S05]  /*e8c0*/  @!P2 BRA `(.L_x_58) ;  /* 0x000000000050a947 */ /* 0x000fea0003800000 */
[----:B------:R-:W2:Y:S01]  /*e8d0*/  LDL R7, [R1+0x8] ;  /* 0x0000080001077983 */ /* 0x000ea20000100800 */
[----:B------:R-:W0:Y:S01]  /*e8e0*/  LDC R6, c[0x0][0x43c] ;  /* 0x00010f00ff067b82 */ /* 0x000e220000000800 */
[----:B------:R-:W-:Y:S01]  /*e8f0*/  ULDC.64 UR4, c[0x0][0x428] ;  /* 0x00010a0000047ab9 */ /* 0x000fe20000000a00 */
[----:B------:R-:W-:Y:S01]  /*e900*/  ULDC.64 UR6, c[0x0][0x208] ;  /* 0x0000820000067ab9 */ /* 0x000fe20000000a00 */
[----:B0-----:R-:W-:-:S13]  /*e910*/  ISETP.NE.AND P0, PT, R6, 0x1, PT ;  /* 0x000000010600780c */ /* 0x001fda0003f05270 */
[----:B------:R-:W1:Y:S02]  /*e920*/  @P0 LDC.64 R2, c[0x0][0x440] ;  /* 0x00011000ff020b82 */ /* 0x000e640000000a00 */
[----:B-1----:R-:W-:-:S04]  /*e930*/  @P0 IMAD.HI.U32 R5, R0, R2, RZ ;  /* 0x0000000200050227 */ /* 0x002fc800078e00ff */
[----:B------:R-:W-:Y:S01]  /*e940*/  IMAD.MOV.U32 R2, RZ, RZ, R0 ;  /* 0x000000ffff027224 */ /* 0x000fe200078e0000 */
[----:B------:R-:W-:-:S05]  /*e950*/  @P0 SHF.R.U32.HI R2, RZ, R3, R5 ;  /* 0x00000003ff020219 */ /* 0x000fca0000011605 */
[----:B------:R-:W-:-:S04]  /*e960*/  IMAD.MOV R3, RZ, RZ, -R2 ;  /* 0x000000ffff037224 */ /* 0x000fc800078e0a02 */
[----:B------:R-:W-:Y:S01]  /*e970*/  IMAD R0, R6, R3, R0 ;  /* 0x0000000306007224 */ /* 0x000fe200078e0200 */
[----:B------:R-:W-:-:S03]  /*e980*/  SHF.R.S32.HI R3, RZ, 0x1f, R2 ;  /* 0x0000001fff037819 */ /* 0x000fc60000011402 */
[----:B------:R-:W-:-:S04]  /*e990*/  IMAD.WIDE.U32 R2, R19, UR4, R2 ;  /* 0x0000000413027c25 */ /* 0x000fc8000f8e0002 */
[----:B--2---:R-:W-:-:S04]  /*e9a0*/  IMAD R5, R7, UR4, RZ ;  /* 0x0000000407057c24 */ /* 0x004fc8000f8e02ff */
[----:B------:R-:W-:Y:S01]  /*e9b0*/  IMAD R5, R19, UR5, R5 ;  /* 0x0000000513057c24 */ /* 0x000fe2000f8e0205 */
[----:B------:R-:W-:Y:S02]  /*e9c0*/  ULDC.64 UR4, c[0x0][0x418] ;  /* 0x0001060000047ab9 */ /* 0x000fe40000000a00 */
[----:B------:R-:W-:Y:S02]  /*e9d0*/  LEA R6, P0, R2, UR4, 0x2 ;  /* 0x0000000402067c11 */ /* 0x000fe4000f8010ff */
[----:B------:R-:W-:-:S04]  /*e9e0*/  IADD3 R3, R5, R3, RZ ;  /* 0x0000000305037210 */ /* 0x000fc80007ffe0ff */
[----:B------:R-:W-:-:S05]  /*e9f0*/  LEA.HI.X R7, R2, UR5, R3, 0x2, P0 ;  /* 0x0000000502077c11 */ /* 0x000fca00080f1403 */
[----:B------:R0:W5:Y:S02]  /*ea00*/  LDG.E R6, desc[UR6][R6.64] ;  /* 0x0000000606067981 */ /* 0x000164000c1e1900 */
.L_x_58:
[----:B------:R-:W-:Y:S01]  /*ea10*/  LEA R3, R4, UR36, 0x3 ;  /* 0x0000002404037c11 */ /* 0x000fe2000f8e18ff */
[----:B------:R-:W-:Y:S01]  /*ea20*/  BSSY B1, `(.L_x_59) ;  /* 0x0000004000017945 */ /* 0x000fe20003800000 */
[----:B------:R-:W-:-:S04]  /*ea30*/  SHF.L.U32 R2, R8, 0x1f, RZ ;  /* 0x0000001f08027819 */ /* 0x000fc800000006ff */
[----:B------:R-:W2:Y:S02]  /*ea40*/  SYNCS.PHASECHK.TRANS64.TRYWAIT P0, [R3+URZ+0x38840], R2 ;  /* 0x03884002030075a7 */ /* 0x000ea4000800017f */
[----:B--2---:R-:W-:Y:S05]  /*ea50*/  @!P0 BRA `(.L_x_60) ;  /* 0x0000003c00e88947 */ /* 0x004fea0003800000 */
.L_x_164:
[----:B------:R-:W-:Y:S05]  /*ea60*/  BSYNC B1 ;  /* 0x0000000000017941 */ /* 0x000fea0003800000 */
.L_x_59:
[----:B-1----:R-:W1:Y:S01]  /*ea70*/  S2R R5, SR_TID.X ;  /* 0x0000000000057919 */ /* 0x002e620000002100 */
[----:B------:R-:W-:Y:S01]  /*ea80*/  BSSY B1, `(.L_x_61) ;  /* 0x000000b000017945 */ /* 0x000fe20003800000 */
[----:B-1----:R-:W-:-:S04]  /*ea90*/  LOP3.LUT R5, R5, 0x7f, RZ, 0xc0, !PT ;  /* 0x0000007f05057812 */ /* 0x002fc800078ec0ff */
[----:B------:R-:W-:-:S13]  /*eaa0*/  ISETP.NE.AND P1, PT, R5, RZ, PT ;  /* 0x000000ff0500720c */ /* 0x000fda0003f25270 */
[----:B------:R-:W-:Y:S05]  /*eab0*/  @P1 BRA `(.L_x_62) ;  /* 0x00000000001c1947 */ /* 0x000fea0003800000 */
[----:B------:R-:W1:Y:S01]  /*eac0*/  S2R R5, SR_TID.X ;  /* 0x0000000000057919 */ /* 0x000e620000002100 */
[----:B--2---:R-:W-:-:S04]  /*ead0*/  IMAD.MOV.U32 R2, RZ, RZ, 0xa000 ;  /* 0x0000a000ff027424 */ /* 0x004fc800078e00ff */
[----:B------:R3:W-:Y:S01]  /*eae0*/  SYNCS.ARRIVE.TRANS64 RZ, [R3+URZ+0x38830], R2 ;  /* 0x0388300203ff79a7 */ /* 0x0007e2000800003f */
[----:B-1----:R-:W-:-:S04]  /*eaf0*/  LOP3.LUT R5, R5, 0x1f, RZ, 0xc0, !PT ;  /* 0x0000001f05057812 */ /* 0x002fc800078ec0ff */
[----:B------:R-:W-:-:S13]  /*eb00*/  ISETP.NE.AND P0, PT, R5, RZ, PT ;  /* 0x000000ff0500720c */ /* 0x000fda0003f05270 */
[----:B---3--:R-:W-:Y:S05]  /*eb10*/  @!P0 BRA `(.L_x_62) ;  /* 0x0000000000048947 */ /* 0x008fea0003800000 */
[----:B------:R-:W-:Y:S01]  /*eb20*/  BPT.TRAP 0x1 ;  /* 0x000000040000795c */ /* 0x000fe20000300000 */
.L_x_62:
[----:B------:R-:W-:Y:S05]  /*eb30*/  BSYNC B1 ;  /* 0x0000000000017941 */ /* 0x000fea0003800000 */
.L_x_61:
[----:B------:R-:W-:Y:S01]  /*eb40*/  IMAD.MOV.U32 R11, RZ, RZ, RZ ;  /* 0x000000ffff0b7224 */ /* 0x000fe200078e00ff */
[----:B------:R-:W-:Y:S01]  /*eb50*/  UIADD3 UR4, UP0, UR38, 0x370, URZ ;  /* 0x0000037026047890 */ /* 0x000fe2000ff1e03f */
[----:B------:R-:W-:Y:S01]  /*eb60*/  IMAD R5, R4, 0xa000, R9 ;  /* 0x0000a00004057824 */ /* 0x000fe200078e0209 */
[----:B------:R-:W-:Y:S01]  /*eb70*/  PLOP3.LUT P0, PT, PT, PT, PT, 0x80, 0x0 ;  /* 0x000000000000781c */ /* 0x000fe20003f0f070 */
[----:B--2---:R-:W-:Y:S01]  /*eb80*/  VIADD R3, R3, 0x38830 ;  /* 0x0003883003037836 */ /* 0x004fe20000000000 */
[----:B------:R-:W-:Y:S01]  /*eb90*/  R2UR UR10, R11 ;  /* 0x000000000b0a72ca */ /* 0x000fe200000e0000 */
[----:B------:R-:W-:Y:S01]  /*eba0*/  IMAD R2, R0, 0x50, RZ ;  /* 0x0000005000027824 */ /* 0x000fe200078e02ff */
[----:B------:R-:W-:Y:S01]  /*ebb0*/  UIADD3.X UR5, URZ, UR39, URZ, UP0, !UPT ;  /* 0x000000273f057290 */ /* 0x000fe200087fe43f */
[----:B0-----:R-:W-:Y:S01]  /*ebc0*/  VIADD R7, R5, 0x24400 ;  /* 0x0002440005077836 */ /* 0x001fe20000000000 */
[----:B------:R-:W-:Y:S01]  /*ebd0*/  UMOV UR6, 0x0 ;  /* 0x0000000000067882 */ /* 0x000fe20000000000 */
[----:B------:R-:W-:-:S10]  /*ebe0*/  UMOV UR7, 0x14f00000 ;  /* 0x14f0000000077882 */ /* 0x000fd40000000000 */
.L_x_63:
[----:B------:R-:W-:-:S13]  /*ebf0*/  @P0 ELECT P2, URZ, PT ;  /* 0x00000000003f082f */ /* 0x000fda0003840000 */
[----:B-----5:R-:W-:Y:S02]  /*ec00*/  @P2 R2UR UR13, R6 ;  /* 0x00000000060d22ca */ /* 0x020fe400000e0000 */
[----:B------:R-:W-:Y:S02]  /*ec10*/  @P2 R2UR UR12, R16 ;  /* 0x00000000100c22ca */ /* 0x000fe400000e0000 */
[----:B------:R-:W-:Y:S02]  /*ec20*/  @P2 R2UR UR11, R2 ;  /* 0x00000000020b22ca */ /* 0x000fe400000e0000 */
[----:B------:R-:W-:Y:S02]  /*ec30*/  @P2 R2UR UR9, R3 ;  /* 0x00000000030922ca */ /* 0x000fe400000e0000 */
[----:B------:R-:W-:Y:S02]  /*ec40*/  @P2 R2UR UR8, R7 ;  /* 0x00000000070822ca */ /* 0x000fe400000e0000 */
[----:B------:R-:W-:-:S02]  /*ec50*/  @P2 PLOP3.LUT P0, PT, P2, PT, PT, 0x8, 0x0 ;  /* 0x000000000000281c */ /* 0x000fc4000170e170 */
[----:B------:R-:W-:-:S09]  /*ec60*/  PLOP3.LUT P2, PT, PT, PT, PT, 0x8, 0x0 ;  /* 0x000000000000781c */ /* 0x000fd20003f4e170 */
[----:B------:R0:W-:Y:S02]  /*ec70*/  UTMALDG.4D [UR8], [UR4], desc[UR6] ;  /* 0x00000608040075b4 */ /* 0x0001e40008019000 */
[----:B0-----:R-:W-:Y:S05]  /*ec80*/  @P0 BRA.U.ANY `(.L_x_63) ;  /* 0xfffffffd00d80947 */ /* 0x001fea000393ffff */
[----:B------:R-:W-:Y:S01]  /*ec90*/  IMAD.MOV.U32 R21, RZ, RZ, 0x40 ;  /* 0x00000040ff157424 */ /* 0x000fe200078e00ff */
[----:B------:R-:W-:Y:S01]  /*eca0*/  PLOP3.LUT P0, PT, PT, PT, PT, 0x80, 0x0 ;  /* 0x000000000000781c */ /* 0x000fe20003f0f070 */
[----:B------:R-:W-:Y:S01]  /*ecb0*/  VIADD R7, R5, 0x26c00 ;  /* 0x00026c0005077836 */ /* 0x000fe20000000000 */
[----:B------:R-:W-:Y:S01]  /*ecc0*/  UMOV UR6, 0x0 ;  /* 0x0000000000067882 */ /* 0x000fe20000000000 */
[----:B------:R-:W-:Y:S01]  /*ecd0*/  UMOV UR7, 0x14f00000 ;  /* 0x14f0000000077882 */ /* 0x000fe20000000000 */
[----:B------:R-:W-:-:S15]  /*ece0*/  R2UR UR10, R21 ;  /* 0x00000000150a72ca */ /* 0x000fde00000e0000 */
.L_x_64:
[----:B------:R-:W-:-:S13]  /*ecf0*/  @P0 ELECT P2, URZ, PT ;  /* 0x00000000003f082f */ /* 0x000fda0003840000 */
[----:B------:R-:W-:Y:S02]  /*ed00*/  @P2 R2UR UR13, R6 ;  /* 0x00000000060d22ca */ /* 0x000fe400000e0000 */
        /* <DEDUP_REMOVED lines=14> */
.L_x_65:
        /* <DEDUP_REMOVED lines=10> */
[----:B------:R-:W-:Y:S01]  /*ee90*/  MOV R13, 0xc0 ;  /* 0x000000c0000d7802 */ /* 0x000fe20000000f00 */
[----:B------:R-:W-:Y:S01]  /*eea0*/  VIADD R5, R5, 0x2bc00 ;  /* 0x0002bc0005057836 */ /* 0x000fe20000000000 */
[----:B------:R-:W-:Y:S01]  /*eeb0*/  PLOP3.LUT P0, PT, PT, PT, PT, 0x80, 0x0 ;  /* 0x000000000000781c */ /* 0x000fe20003f0f070 */
[----:B------:R-:W-:Y:S01]  /*eec0*/  UMOV UR6, 0x0 ;  /* 0x0000000000067882 */ /* 0x000fe20000000000 */
[----:B------:R-:W-:Y:S01]  /*eed0*/  R2UR UR10, R13 ;  /* 0x000000000d0a72ca */ /* 0x000fe200000e0000 */
[----:B------:R-:W-:-:S14]  /*eee0*/  UMOV UR7, 0x14f00000 ;  /* 0x14f0000000077882 */ /* 0x000fdc0000000000 */
.L_x_66:
        /* <DEDUP_REMOVED lines=10> */
[----:B------:R-:W2:Y:S01]  /*ef90*/  LDL.LU R7, [R1] ;  /* 0x0000000001077983 */ /* 0x000ea20000300800 */
[----:B------:R-:W-:Y:S01]  /*efa0*/  IMAD R3, R18, 0x8, R12 ;  /* 0x0000000812037824 */ /* 0x000fe200078e020c */
[----:B------:R-:W-:Y:S01]  /*efb0*/  BSSY B1, `(.L_x_67) ;  /* 0x0000004000017945 */ /* 0x000fe20003800000 */
[----:B--2---:R-:W-:-:S04]  /*efc0*/  SHF.L.U32 R2, R7, 0x1f, RZ ;  /* 0x0000001f07027819 */ /* 0x004fc800000006ff */
[----:B------:R-:W0:Y:S02]  /*efd0*/  SYNCS.PHASECHK.TRANS64.TRYWAIT P0, [R3+URZ+0x60], R2 ;  /* 0x00006002030075a7 */ /* 0x000e24000800017f */
[----:B0-----:R-:W-:Y:S05]  /*efe0*/  @!P0 BRA `(.L_x_68) ;  /* 0x0000003800988947 */ /* 0x001fea0003800000 */
.L_x_165:
[----:B------:R-:W-:Y:S05]  /*eff0*/  BSYNC B1 ;  /* 0x0000000000017941 */ /* 0x000fea0003800000 */
.L_x_67:
[----:B------:R-:W-:Y:S01]  /*f000*/  BSSY B1, `(.L_x_69) ;  /* 0x000000c000017945 */ /* 0x000fe20003800000 */
[----:B------:R-:W-:Y:S02]  /*f010*/  IMAD.MOV.U32 R14, RZ, RZ, 0x0 ;  /* 0x00000000ff0e7424 */ /* 0x000fe400078e00ff */
[----:B------:R-:W-:Y:S01]  /*f020*/  IMAD.MOV.U32 R15, RZ, RZ, 0x14f00000 ;  /* 0x14f00000ff0f7424 */ /* 0x000fe200078e00ff */
[----:B------:R-:W-:Y:S06]  /*f030*/  @P1 BRA `(.L_x_70) ;  /* 0x0000000000201947 */ /* 0x000fec0003800000 */
[----:B------:R-:W1:Y:S01]  /*f040*/  S2R R5, SR_TID.X ;  /* 0x0000000000057919 */ /* 0x000e620000002100 */
[----:B0-----:R-:W-:Y:S01]  /*f050*/  LEA R2, R18, UR36, 0x3 ;  /* 0x0000002412027c11 */ /* 0x001fe2000f8e18ff */
[----:B------:R-:W-:-:S04]  /*f060*/  IMAD.MOV.U32 R3, RZ, RZ, 0xa000 ;  /* 0x0000a000ff037424 */ /* 0x000fc800078e00ff */
[----:B------:R2:W-:Y:S01]  /*f070*/  SYNCS.ARRIVE.TRANS64 RZ, [R2+URZ+0x38850], R3 ;  /* 0x0388500302ff79a7 */ /* 0x0005e2000800003f */
[----:B-1----:R-:W-:-:S04]  /*f080*/  LOP3.LUT R5, R5, 0x1f, RZ, 0xc0, !PT ;  /* 0x0000001f05057812 */ /* 0x002fc800078ec0ff */
[----:B------:R-:W-:-:S13]  /*f090*/  ISETP.NE.AND P0, PT, R5, RZ, PT ;  /* 0x000000ff0500720c */ /* 0x000fda0003f05270 */
[----:B--2---:R-:W-:Y:S05]  /*f0a0*/  @!P0 BRA `(.L_x_70) ;  /* 0x0000000000048947 */ /* 0x004fea0003800000 */
[----:B------:R-:W-:Y:S01]  /*f0b0*/  BPT.TRAP 0x1 ;  /* 0x000000040000795c */ /* 0x000fe20000300000 */
.L_x_70:
[----:B------:R-:W-:Y:S05]  /*f0c0*/  BSYNC B1 ;  /* 0x0000000000017941 */ /* 0x000fea0003800000 */
.L_x_69:
[----:B------:R-:W2:Y:S01]  /*f0d0*/  LDL.LU R5, [R1+0x4] ;  /* 0x0000040001057983 */ /* 0x000ea20000300800 */
[----:B------:R-:W-:Y:S01]  /*f0e0*/  R2UR UR10, R11 ;  /* 0x000000000b0a72ca */ /* 0x000fe200000e0000 */
[----:B0-----:R-:W-:Y:S01]  /*f0f0*/  IMAD R3, R18, 0xa000, R9 ;  /* 0x0000a00012037824 */ /* 0x001fe200078e0209 */
[----:B------:R-:W-:Y:S01]  /*f100*/  R2UR UR6, R14 ;  /* 0x000000000e0672ca */ /* 0x000fe200000e0000 */
[----:B------:R-:W-:Y:S01]  /*f110*/  UIADD3 UR4, UP0, UR38, 0x470, URZ ;  /* 0x0000047026047890 */ /* 0x000fe2000ff1e03f */
[----:B------:R-:W-:Y:S01]  /*f120*/  R2UR UR7, R15 ;  /* 0x000000000f0772ca */ /* 0x000fe200000e0000 */
[----:B------:R-:W-:Y:S01]  /*f130*/  VIADD R7, R3, 0x400 ;  /* 0x0000040003077836 */ /* 0x000fe20000000000 */
[----:B------:R-:W-:Y:S01]  /*f140*/  LEA R2, R18, UR36, 0x3 ;  /* 0x0000002412027c11 */ /* 0x000fe2000f8e18ff */
[----:B------:R-:W-:Y:S01]  /*f150*/  UIADD3.X UR5, URZ, UR39, URZ, UP0, !UPT ;  /* 0x000000273f057290 */ /* 0x000fe200087fe43f */
[----:B------:R-:W-:-:S03]  /*f160*/  PLOP3.LUT P0, PT, PT, PT, PT, 0x80, 0x0 ;  /* 0x000000000000781c */ /* 0x000fc60003f0f070 */
[----:B------:R-:W-:Y:S02]  /*f170*/  VIADD R2, R2, 0x38850 ;  /* 0x0003885002027836 */ /* 0x000fe40000000000 */
[----:B--2---:R-:W-:-:S08]  /*f180*/  IMAD R5, R5, 0x50, RZ ;  /* 0x0000005005057824 */ /* 0x004fd000078e02ff */
.L_x_71:
        /* <DEDUP_REMOVED lines=10> */
[----:B------:R-:W-:Y:S01]  /*f230*/  R2UR UR10, R21 ;  /* 0x00000000150a72ca */ /* 0x000fe200000e0000 */
[----:B------:R-:W-:Y:S01]  /*f240*/  VIADD R7, R3, 0x2c00 ;  /* 0x00002c0003077836 */ /* 0x000fe20000000000 */
[----:B------:R-:W-:Y:S02]  /*f250*/  R2UR UR6, R14 ;  /* 0x000000000e0672ca */ /* 0x000fe400000e0000 */
[----:B------:R-:W-:Y:S02]  /*f260*/  R2UR UR7, R15 ;  /* 0x000000000f0772ca */ /* 0x000fe400000e0000 */
[----:B------:R-:W-:-:S13]  /*f270*/  PLOP3.LUT P0, PT, PT, PT, PT, 0x80, 0x0 ;  /* 0x000000000000781c */ /* 0x000fda0003f0f070 */
.L_x_72:
        /* <DEDUP_REMOVED lines=10> */
[----:B------:R-:W-:Y:S02]  /*f320*/  R2UR UR10, R20 ;  /* 0x00000000140a72ca */ /* 0x000fe400000e0000 */
[----:B------:R-:W-:Y:S02]  /*f330*/  R2UR UR6, R14 ;  /* 0x000000000e0672ca */ /* 0x000fe400000e0000 */
[----:B------:R-:W-:Y:S02]  /*f340*/  R2UR UR7, R15 ;  /* 0x000000000f0772ca */ /* 0x000fe400000e0000 */
[----:B------:R-:W-:Y:S02]  /*f350*/  PLOP3.LUT P0, PT, PT, PT, PT, 0x80, 0x0 ;  /* 0x000000000000781c */ /* 0x000fe40003f0f070 */
[----:B------:R-:W-:-:S11]  /*f360*/  IADD3 R7, R3, 0x5400, RZ ;  /* 0x0000540003077810 */ /* 0x000fd60007ffe0ff */
.L_x_73:
        /* <DEDUP_REMOVED lines=15> */
.L_x_74:
        /* <DEDUP_REMOVED lines=10> */
[----:B------:R0:W-:Y:S01]  /*f500*/  STL [R1+0x4], R0 ;  /* 0x0000040001007387 */ /* 0x0001e20000100800 */
[----:B------:R-:W-:-:S07]  /*f510*/  IMAD.MOV.U32 R17, RZ, RZ, R6 ;  /* 0x000000ffff117224 */ /* 0x000fce00078e0006 */
.L_x_57:
[----:B------:R-:W-:Y:S05]  /*f520*/  BSYNC B0 ;  /* 0x0000000000007941 */ /* 0x000fea0003800000 */
.L_x_56:
[----:B0-----:R-:W2:Y:S01]  /*f530*/  LDL.LU R0, [R1+0x24] ;  /* 0x0000240001007983 */ /* 0x001ea20000300800 */
[----:B------:R-:W-:-:S03]  /*f540*/  IMAD.MOV.U32 R18, RZ, RZ, R4 ;  /* 0x000000ffff127224 */ /* 0x000fc600078e0004 */
[----:B------:R0:W-:Y:S02]  /*f550*/  STL [R1], R8 ;  /* 0x0000000801007387 */ /* 0x0001e40000100800 */
[----:B0-2---:R-:W-:-:S07]  /*f560*/  VIADD R0, R0, 0xfffffffd ;  /* 0xfffffffd00007836 */ /* 0x005fce0000000000 */
.L_x_55:
[----:B------:R-:W3:Y:S01]  /*f570*/  LDL.LU R2, [R1+0x1c] ;  /* 0x00001c0001027983 */ /* 0x000ee20000300800 */
[----:B------:R-:W-:Y:S01]  /*f580*/  IMAD.MOV R10, RZ, RZ, -R10 ;  /* 0x000000ffff0a7224 */ /* 0x000fe200078e0a0a */
[----:B------:R-:W-:Y:S04]  /*f590*/  BSSY B0, `(.L_x_54) ;  /* 0x00001ab000007945 */ /* 0x000fe80003800000 */
[----:B---3--:R-:W-:-:S13]  /*f5a0*/  ISETP.NE.AND P0, PT, R2, R10, PT ;  /* 0x0000000a0200720c */ /* 0x008fda0003f05270 */
[----:B------:R-:W-:Y:S05]  /*f5b0*/  @!P0 BRA `(.L_x_75) ;  /* 0x0000001800a08947 */ /* 0x000fea0003800000 */
[----:B------:R-:W-:-:S07]  /*f5c0*/  IMAD.MOV.U32 R4, RZ, RZ, R17 ;  /* 0x000000ffff047224 */ /* 0x000fce00078e0011 */
.L_x_114:
[----:B--2---:R-:W2:Y:S04]  /*f5d0*/  LDL R3, [R1+0xc] ;  /* 0x00000c0001037983 */ /* 0x004ea80000100800 */
[----:B---3--:R-:W3:Y:S01]  /*f5e0*/  LDL R2, [R1] ;  /* 0x0000000001027983 */ /* 0x008ee20000100800 */
[----:B------:R-:W-:Y:S01]  /*f5f0*/  VIADD R6, R18, 0x1 ;  /* 0x0000000112067836 */ /* 0x000fe20000000000 */
[----:B------:R-:W-:Y:S04]  /*f600*/  BSSY B1, `(.L_x_76) ;  /* 0x00000ce000017945 */ /* 0x000fe80003800000 */
[----:B------:R-:W-:-:S04]  /*f610*/  ISETP.NE.AND P0, PT, R6, 0x2, PT ;  /* 0x000000020600780c */ /* 0x000fc80003f05270 */
[----:B------:R-:W-:Y:S02]  /*f620*/  SEL R7, RZ, 0x1, P0 ;  /* 0x00000001ff077807 */ /* 0x000fe40000000000 */
[----:B------:R-:W-:Y:S02]  /*f630*/  SEL R6, R6, RZ, P0 ;  /* 0x000000ff06067207 */ /* 0x000fe40000000000 */
[----:B--2---:R-:W-:Y:S02]  /*f640*/  ISETP.NE.AND P1, PT, R3, RZ, PT ;  /* 0x000000ff0300720c */ /* 0x004fe40003f25270 */
[----:B---3--:R-:W-:-:S11]  /*f650*/  LOP3.LUT R7, R2, R7, RZ, 0x3c, !PT ;  /* 0x0000000702077212 */ /* 0x008fd600078e3cff */
[----:B0-----:R-:W-:Y:S05]  /*f660*/  @!P1 BRA `(.L_x_77) ;  /* 0x0000000c001c9947 */ /* 0x001fea0003800000 */
[----:B------:R-:W2:Y:S01]  /*f670*/  LDL R2, [R1+0x10] ;  /* 0x0000100001027983 */ /* 0x000ea20000100800 */
[----:B------:R-:W-:Y:S01]  /*f680*/  IMAD.MOV.U32 R8, RZ, RZ, R0 ;  /* 0x000000ffff087224 */ /* 0x000fe200078e0000 */
[----:B--2---:R-:W-:-:S13]  /*f690*/  ISETP.NE.AND P1, PT, R2, RZ, PT ;  /* 0x000000ff0200720c */ /* 0x004fda0003f25270 */
[----:B------:R-:W-:Y:S05]  /*f6a0*/  @!P1 BRA `(.L_x_78) ;  /* 0x0000000000509947 */ /* 0x000fea0003800000 */
[----:B------:R-:W2:Y:S01]  /*f6b0*/  LDL R10, [R1+0x8] ;  /* 0x00000800010a7983 */ /* 0x000ea20000100800 */
[----:B-1----:R-:W0:Y:S01]  /*f6c0*/  LDC R5, c[0x0][0x43c] ;  /* 0x00010f00ff057b82 */ /* 0x002e220000000800 */
[----:B------:R-:W-:Y:S01]  /*f6d0*/  ULDC.64 UR4, c[0x0][0x428] ;  /* 0x00010a0000047ab9 */ /* 0x000fe20000000a00 */
[----:B------:R-:W-:Y:S01]  /*f6e0*/  ULDC.64 UR6, c[0x0][0x208] ;  /* 0x0000820000067ab9 */ /* 0x000fe20000000a00 */
[----:B0-----:R-:W-:-:S13]  /*f6f0*/  ISETP.NE.AND P0, PT, R5, 0x1, PT ;  /* 0x000000010500780c */ /* 0x001fda0003f05270 */
[----:B------:R-:W0:Y:S02]  /*f700*/  @P0 LDC.64 R2, c[0x0][0x440] ;  /* 0x00011000ff020b82 */ /* 0x000e240000000a00 */
[----:B0-----:R-:W-:Y:S01]  /*f710*/  @P0 IMAD.HI.U32 R4, R0, R2, RZ ;  /* 0x0000000200040227 */ /* 0x001fe200078e00ff */
[----:B------:R-:W-:-:S04]  /*f720*/  MOV R2, R0 ;  /* 0x0000000000027202 */ /* 0x000fc80000000f00 */
[----:B------:R-:W-:-:S04]  /*f730*/  @P0 SHF.R.U32.HI R2, RZ, R3, R4 ;  /* 0x00000003ff020219 */ /* 0x000fc80000011604 */
[--C-:B------:R-:W-:Y:S01]  /*f740*/  SHF.R.S32.HI R3, RZ, 0x1f, R2.reuse ;  /* 0x0000001fff037819 */ /* 0x100fe20000011402 */
[--C-:B------:R-:W-:Y:S02]  /*f750*/  IMAD.MOV R8, RZ, RZ, -R2.reuse ;  /* 0x000000ffff087224 */ /* 0x100fe400078e0a02 */
[----:B------:R-:W-:-:S04]  /*f760*/  IMAD.WIDE.U32 R2, R19, UR4, R2 ;  /* 0x0000000413027c25 */ /* 0x000fc8000f8e0002 */
[----:B------:R-:W-:Y:S02]  /*f770*/  IMAD R8, R5, R8, R0 ;  /* 0x0000000805087224 */ /* 0x000fe400078e0200 */
[----:B--2---:R-:W-:-:S04]  /*f780*/  IMAD R4, R10, UR4, RZ ;  /* 0x000000040a047c24 */ /* 0x004fc8000f8e02ff */
[----:B------:R-:W-:Y:S01]  /*f790*/  IMAD R4, R19, UR5, R4 ;  /* 0x0000000513047c24 */ /* 0x000fe2000f8e0204 */
[----:B------:R-:W-:-:S03]  /*f7a0*/  ULDC.64 UR4, c[0x0][0x418] ;  /* 0x0001060000047ab9 */ /* 0x000fc60000000a00 */
[----:B------:R-:W-:Y:S01]  /*f7b0*/  IMAD.IADD R3, R4, 0x1, R3 ;  /* 0x0000000104037824 */ /* 0x000fe200078e0203 */
[----:B------:R-:W-:-:S04]  /*f7c0*/  LEA R4, P0, R2, UR4, 0x2 ;  /* 0x0000000402047c11 */ /* 0x000fc8000f8010ff */
[----:B------:R-:W-:-:S05]  /*f7d0*/  LEA.HI.X R5, R2, UR5, R3, 0x2, P0 ;  /* 0x0000000502057c11 */ /* 0x000fca00080f1403 */
[----:B------:R0:W5:Y:S04]  /*f7e0*/  LDG.E R4, desc[UR6][R4.64] ;  /* 0x0000000604047981 */ /* 0x000168000c1e1900 */
.L_x_78:
[----:B------:R-:W-:Y:S01]  /*f7f0*/  LEA R3, R6, UR36, 0x3 ;  /* 0x0000002406037c11 */ /* 0x000fe2000f8e18ff */
[----:B------:R-:W-:Y:S01]  /*f800*/  BSSY B2, `(.L_x_79) ;  /* 0x0000004000027945 */ /* 0x000fe20003800000 */
[----:B------:R-:W-:-:S04]  /*f810*/  SHF.L.U32 R2, R7, 0x1f, RZ ;  /* 0x0000001f07027819 */ /* 0x000fc800000006ff */
[----:B------:R-:W2:Y:S02]  /*f820*/  SYNCS.PHASECHK.TRANS64.TRYWAIT P0, [R3+URZ+0x38840], R2 ;  /* 0x03884002030075a7 */ /* 0x000ea4000800017f */
[----:B--2---:R-:W-:Y:S05]  /*f830*/  @!P0 BRA `(.L_x_80) ;  /* 0x0000003000988947 */ /* 0x004fea0003800000 */
.L_x_166:
[----:B------:R-:W-:Y:S05]  /*f840*/  BSYNC B2 ;  /* 0x0000000000027941 */ /* 0x000fea0003800000 */
.L_x_79:
[----:B01----:R-:W0:Y:S01]  /*f850*/  S2R R5, SR_TID.X ;  /* 0x0000000000057919 */ /* 0x003e220000002100 */
[----:B------:R-:W-:Y:S01]  /*f860*/  BSSY B2, `(.L_x_81) ;  /* 0x000000b000027945 */ /* 0x000fe20003800000 */
[----:B0-----:R-:W-:-:S04]  /*f870*/  LOP3.LUT R5, R5, 0x7f, RZ, 0xc0, !PT ;  /* 0x0000007f05057812 */ /* 0x001fc800078ec0ff */
[----:B------:R-:W-:-:S13]  /*f880*/  ISETP.NE.AND P1, PT, R5, RZ, PT ;  /* 0x000000ff0500720c */ /* 0x000fda0003f25270 */
[----:B------:R-:W-:Y:S05]  /*f890*/  @P1 BRA `(.L_x_82) ;  /* 0x00000000001c1947 */ /* 0x000fea0003800000 */
[----:B------:R-:W0:Y:S01]  /*f8a0*/  S2R R5, SR_TID.X ;  /* 0x0000000000057919 */ /* 0x000e220000002100 */
[----:B--2---:R-:W-:-:S04]  /*f8b0*/  IMAD.MOV.U32 R2, RZ, RZ, 0xa000 ;  /* 0x0000a000ff027424 */ /* 0x004fc800078e00ff */
[----:B------:R1:W-:Y:S01]  /*f8c0*/  SYNCS.ARRIVE.TRANS64 RZ, [R3+URZ+0x38830], R2 ;  /* 0x0388300203ff79a7 */ /* 0x0003e2000800003f */
[----:B0-----:R-:W-:-:S04]  /*f8d0*/  LOP3.LUT R5, R5, 0x1f, RZ, 0xc0, !PT ;  /* 0x0000001f05057812 */ /* 0x001fc800078ec0ff */
[----:B------:R-:W-:-:S13]  /*f8e0*/  ISETP.NE.AND P0, PT, R5, RZ, PT ;  /* 0x000000ff0500720c */ /* 0x000fda0003f05270 */
[----:B-1----:R-:W-:Y:S05]  /*f8f0*/  @!P0 BRA `(.L_x_82) ;  /* 0x0000000000048947 */ /* 0x002fea0003800000 */
[----:B------:R-:W-:Y:S01]  /*f900*/  BPT.TRAP 0x1 ;  /* 0x000000040000795c */ /* 0x000fe20000300000 */
.L_x_82:
[----:B------:R-:W-:Y:S05]  /*f910*/  BSYNC B2 ;  /* 0x0000000000027941 */ /* 0x000fea0003800000 */
.L_x_81:
        /* <DEDUP_REMOVED lines=8> */
[----:B------:R-:W-:Y:S01]  /*f9a0*/  VIADD R10, R5, 0x24400 ;  /* 0x00024400050a7836 */ /* 0x000fe20000000000 */
[----:B------:R-:W-:Y:S01]  /*f9b0*/  UMOV UR6, 0x0 ;  /* 0x0000000000067882 */ /* 0x000fe20000000000 */
[----:B------:R-:W-:-:S10]  /*f9c0*/  UMOV UR7, 0x14f00000 ;  /* 0x14f0000000077882 */ /* 0x000fd40000000000 */
.L_x_83:
        /* <DEDUP_REMOVED lines=16> */
.L_x_84:
        /* <DEDUP_REMOVED lines=16> */
.L_x_85:
        /* <DEDUP_REMOVED lines=16> */
.L_x_86:
        /* <DEDUP_REMOVED lines=16> */
.L_x_167:
[----:B------:R-:W-:Y:S05]  /*fdd0*/  BSYNC B2 ;  /* 0x0000000000027941 */ /* 0x000fea0003800000 */
.L_x_87:
[----:B------:R-:W-:Y:S01]  /*fde0*/  BSSY B2, `(.L_x_89) ;  /* 0x000000b000027945 */ /* 0x000fe20003800000 */
[----:B0-----:R-:W-:Y:S02]  /*fdf0*/  IMAD.MOV.U32 R2, RZ, RZ, 0x0 ;  /* 0x00000000ff027424 */ /* 0x001fe400078e00ff */
[----:B------:R-:W-:Y:S01]  /*fe00*/  IMAD.MOV.U32 R3, RZ, RZ, 0x14f00000 ;  /* 0x14f00000ff037424 */ /* 0x000fe200078e00ff */
[----:B------:R-:W-:Y:S06]  /*fe10*/  @P1 BRA `(.L_x_90) ;  /* 0x00000000001c1947 */ /* 0x000fec0003800000 */
[----:B------:R-:W-:-:S04]  /*fe20*/  IMAD.MOV.U32 R10, RZ, RZ, 0xa000 ;  /* 0x0000a000ff0a7424 */ /* 0x000fc800078e00ff */
[----:B------:R0:W-:Y:S02]  /*fe30*/  SYNCS.ARRIVE.TRANS64 RZ, [R5+URZ+0x50], R10 ;  /* 0x0000500a05ff79a7 */ /* 0x0001e4000800003f */
[----:B0-----:R-:W0:Y:S02]  /*fe40*/  S2R R10, SR_TID.X ;  /* 0x00000000000a7919 */ /* 0x001e240000002100 */
[----:B0-----:R-:W-:-:S04]  /*fe50*/  LOP3.LUT R10, R10, 0x1f, RZ, 0xc0, !PT ;  /* 0x0000001f0a0a7812 */ /* 0x001fc800078ec0ff */
[----:B------:R-:W-:-:S13]  /*fe60*/  ISETP.NE.AND P0, PT, R10, RZ, PT ;  /* 0x000000ff0a00720c */ /* 0x000fda0003f05270 */
[----:B------:R-:W-:Y:S05]  /*fe70*/  @!P0 BRA `(.L_x_90) ;  /* 0x0000000000048947 */ /* 0x000fea0003800000 */
[----:B------:R-:W-:Y:S01]  /*fe80*/  BPT.TRAP 0x1 ;  /* 0x000000040000795c */ /* 0x000fe20000300000 */
.L_x_90:
[----:B------:R-:W-:Y:S05]  /*fe90*/  BSYNC B2 ;  /* 0x0000000000027941 */ /* 0x000fea0003800000 */
.L_x_89:
[----:B------:R-:W2:Y:S01]  /*fea0*/  LDL.LU R10, [R1+0x4] ;  /* 0x00000400010a7983 */ /* 0x000ea20000300800 */
[----:B------:R-:W-:Y:S01]  /*feb0*/  R2UR UR6, R2 ;  /* 0x00000000020672ca */ /* 0x000fe200000e0000 */
[----:B------:R-:W-:Y:S01]  /*fec0*/  IMAD R18, R18, 0xa000, R9 ;  /* 0x0000a00012127824 */ /* 0x000fe200078e0209 */
[----:B------:R-:W-:Y:S01]  /*fed0*/  R2UR UR7, R3 ;  /* 0x00000000030772ca */ /* 0x000fe200000e0000 */
[----:B------:R-:W-:Y:S01]  /*fee0*/  UIADD3 UR4, UP0, UR38, 0x470, URZ ;  /* 0x0000047026047890 */ /* 0x000fe2000ff1e03f */
[----:B------:R-:W-:Y:S01]  /*fef0*/  R2UR UR10, R11 ;  /* 0x000000000b0a72ca */ /* 0x000fe200000e0000 */
[----:B------:R-:W-:Y:S01]  /*ff00*/  VIADD R5, R5, 0x50 ;  /* 0x0000005005057836 */ /* 0x000fe20000000000 */
[----:B------:R-:W-:Y:S01]  /*ff10*/  PLOP3.LUT P0, PT, PT, PT, PT, 0x80, 0x0 ;  /* 0x000000000000781c */ /* 0x000fe20003f0f070 */
[----:B------:R-:W-:Y:S01]  /*ff20*/  UIADD3.X UR5, URZ, UR39, URZ, UP0, !UPT ;  /* 0x000000273f057290 */ /* 0x000fe200087fe43f */
[----:B------:R-:W-:Y:S01]  /*ff30*/  IADD3 R11, R18, 0x400, RZ ;  /* 0x00000400120b7810 */ /* 0x000fe20007ffe0ff */
[----:B--2---:R-:W-:-:S10]  /*ff40*/  IMAD R10, R10, 0x50, RZ ;  /* 0x000000500a0a7824 */ /* 0x004fd400078e02ff */
.L_x_91:
        /* <DEDUP_REMOVED lines=15> */
.L_x_92:
        /* <DEDUP_REMOVED lines=15> */
.L_x_93:
        /* <DEDUP_REMOVED lines=15> */
.L_x_94:
        /* <DEDUP_REMOVED lines=12> */
.L_x_77:
[----:B------:R-:W-:Y:S05]  /*102e0*/  BSYNC B1 ;  /* 0x0000000000017941 */ /* 0x000fea0003800000 */
.L_x_76:
[----:B------:R-:W2:Y:S01]  /*102f0*/  LDL R2, [R1+0xc] ;  /* 0x00000c0001027983 */ /* 0x000ea20000100800 */
[----:B------:R-:W-:Y:S01]  /*10300*/  VIADD R18, R6, 0x1 ;  /* 0x0000000106127836 */ /* 0x000fe20000000000 */
[----:B------:R-:W-:Y:S04]  /*10310*/  BSSY B1, `(.L_x_95) ;  /* 0x00000cf000017945 */ /* 0x000fe80003800000 */
[----:B------:R-:W-:-:S04]  /*10320*/  ISETP.NE.AND P0, PT, R18, 0x2, PT ;  /* 0x000000021200780c */ /* 0x000fc80003f05270 */
[----:B------:R-:W-:Y:S02]  /*10330*/  SEL R18, R18, RZ, P0 ;  /* 0x000000ff12127207 */ /* 0x000fe40000000000 */
[----:B--2---:R-:W-:Y:S02]  /*10340*/  ISETP.NE.AND P1, PT, R2, RZ, PT ;  /* 0x000000ff0200720c */ /* 0x004fe40003f25270 */
[----:B------:R-:W-:-:S04]  /*10350*/  SEL R2, RZ, 0x1, P0 ;  /* 0x00000001ff027807 */ /* 0x000fc80000000000 */
[----:B------:R-:W-:-:S05]  /*10360*/  LOP3.LUT R10, R7, R2, RZ, 0x3c, !PT ;  /* 0x00000002070a7212 */ /* 0x000fca00078e3cff */
[----:B------:R2:W-:Y:S02]  /*10370*/  STL [R1], R10 ;  /* 0x0000000a01007387 */ /* 0x0005e40000100800 */
[----:B------:R-:W-:Y:S05]  /*10380*/  @!P1 BRA `(.L_x_96) ;  /* 0x0000000c001c9947 */ /* 0x000fea0003800000 */
[----:B------:R-:W3:Y:S01]  /*10390*/  LDL R3, [R1+0x10] ;  /* 0x0000100001037983 */ /* 0x000ee20000100800 */
[----:B0-----:R-:W-:Y:S01]  /*103a0*/  VIADD R8, R0, 0xffffffff ;  /* 0xffffffff00087836 */ /* 0x001fe20000000000 */
[----:B---3--:R-:W-:-:S13]  /*103b0*/  ISETP.NE.AND P1, PT, R3, RZ, PT ;  /* 0x000000ff0300720c */ /* 0x008fda0003f25270 */
[----:B------:R-:W-:Y:S05]  /*103c0*/  @!P1 BRA `(.L_x_97) ;  /* 0x0000000000509947 */ /* 0x000fea0003800000 */
[----:B------:R-:W3:Y:S01]  /*103d0*/  LDL R11, [R1+0x8] ;  /* 0x00000800010b7983 */ /* 0x000ee20000100800 */
[----:B-1----:R-:W0:Y:S01]  /*103e0*/  LDC R5, c[0x0][0x43c] ;  /* 0x00010f00ff057b82 */ /* 0x002e220000000800 */
[----:B------:R-:W-:Y:S01]  /*103f0*/  ULDC.64 UR4, c[0x0][0x428] ;  /* 0x00010a0000047ab9 */ /* 0x000fe20000000a00 */
[----:B------:R-:W-:Y:S01]  /*10400*/  ULDC.64 UR6, c[0x0][0x208] ;  /* 0x0000820000067ab9 */ /* 0x000fe20000000a00 */
[----:B0-----:R-:W-:-:S13]  /*10410*/  ISETP.NE.AND P0, PT, R5, 0x1, PT ;  /* 0x000000010500780c */ /* 0x001fda0003f05270 */
[----:B------:R-:W0:Y:S02]  /*10420*/  @P0 LDC.64 R2, c[0x0][0x440] ;  /* 0x00011000ff020b82 */ /* 0x000e240000000a00 */
[----:B0-----:R-:W-:-:S04]  /*10430*/  @P0 IMAD.HI.U32 R4, R8, R2, RZ ;  /* 0x0000000208040227 */ /* 0x001fc800078e00ff */
[----:B------:R-:W-:Y:S01]  /*10440*/  IMAD.MOV.U32 R2, RZ, RZ, R8 ;  /* 0x000000ffff027224 */ /* 0x000fe200078e0008 */
[----:B------:R-:W-:-:S05]  /*10450*/  @P0 SHF.R.U32.HI R2, RZ, R3, R4 ;  /* 0x00000003ff020219 */ /* 0x000fca0000011604 */
[----:B------:R-:W-:-:S04]  /*10460*/  IMAD.MOV R3, RZ, RZ, -R2 ;  /* 0x000000ffff037224 */ /* 0x000fc800078e0a02 */
[----:B------:R-:W-:Y:S01]  /*10470*/  IMAD R8, R5, R3, R8 ;  /* 0x0000000305087224 */ /* 0x000fe200078e0208 */
[----:B------:R-:W-:-:S03]  /*10480*/  SHF.R.S32.HI R3, RZ, 0x1f, R2 ;  /* 0x0000001fff037819 */ /* 0x000fc60000011402 */
[----:B------:R-:W-:-:S04]  /*10490*/  IMAD.WIDE.U32 R2, R19, UR4, R2 ;  /* 0x0000000413027c25 */ /* 0x000fc8000f8e0002 */
[----:B---3--:R-:W-:-:S04]  /*104a0*/  IMAD R4, R11, UR4, RZ ;  /* 0x000000040b047c24 */ /* 0x008fc8000f8e02ff */
[----:B------:R-:W-:Y:S01]  /*104b0*/  IMAD R4, R19, UR5, R4 ;  /* 0x0000000513047c24 */ /* 0x000fe2000f8e0204 */
[----:B------:R-:W-:-:S04]  /*104c0*/  ULDC.64 UR4, c[0x0][0x418] ;  /* 0x0001060000047ab9 */ /* 0x000fc80000000a00 */
[----:B------:R-:W-:Y:S02]  /*104d0*/  IADD3 R3, R4, R3, RZ ;  /* 0x0000000304037210 */ /* 0x000fe40007ffe0ff */
[----:B------:R-:W-:-:S04]  /*104e0*/  LEA R4, P0, R2, UR4, 0x2 ;  /* 0x0000000402047c11 */ /* 0x000fc8000f8010ff */
[----:B------:R-:W-:-:S05]  /*104f0*/  LEA.HI.X R5, R2, UR5, R3, 0x2, P0 ;  /* 0x0000000502057c11 */ /* 0x000fca00080f1403 */
[----:B------:R0:W5:Y:S04]  /*10500*/  LDG.E R4, desc[UR6][R4.64] ;  /* 0x0000000604047981 */ /* 0x000168000c1e1900 */
.L_x_97:
[----:B------:R-:W-:Y:S01]  /*10510*/  LEA R2, R18, UR36, 0x3 ;  /* 0x0000002412027c11 */ /* 0x000fe2000f8e18ff */
[----:B------:R-:W-:Y:S01]  /*10520*/  BSSY B2, `(.L_x_98) ;  /* 0x0000004000027945 */ /* 0x000fe20003800000 */
[----:B------:R-:W-:-:S04]  /*10530*/  SHF.L.U32 R3, R10, 0x1f, RZ ;  /* 0x0000001f0a037819 */ /* 0x000fc800000006ff */
[----:B------:R-:W3:Y:S02]  /*10540*/  SYNCS.PHASECHK.TRANS64.TRYWAIT P0, [R2+URZ+0x38840], R3 ;  /* 0x03884003020075a7 */ /* 0x000ee4000800017f */
[----:B---3--:R-:W-:Y:S05]  /*10550*/  @!P0 BRA `(.L_x_99) ;  /* 0x0000002400788947 */ /* 0x008fea0003800000 */
.L_x_168:
[----:B------:R-:W-:Y:S05]  /*10560*/  BSYNC B2 ;  /* 0x0000000000027941 */ /* 0x000fea0003800000 */
.L_x_98:
[----:B01----:R-:W0:Y:S01]  /*10570*/  S2R R5, SR_TID.X ;  /* 0x0000000000057919 */ /* 0x003e220000002100 */
[----:B------:R-:W-:Y:S01]  /*10580*/  BSSY B2, `(.L_x_100) ;  /* 0x000000b000027945 */ /* 0x000fe20003800000 */
[----:B0-----:R-:W-:-:S04]  /*10590*/  LOP3.LUT R5, R5, 0x7f, RZ, 0xc0, !PT ;  /* 0x0000007f05057812 */ /* 0x001fc800078ec0ff */
[----:B------:R-:W-:-:S13]  /*105a0*/  ISETP.NE.AND P1, PT, R5, RZ, PT ;  /* 0x000000ff0500720c */ /* 0x000fda0003f25270 */
[----:B------:R-:W-:Y:S05]  /*105b0*/  @P1 BRA `(.L_x_101) ;  /* 0x00000000001c1947 */ /* 0x000fea0003800000 */
[----:B------:R-:W0:Y:S01]  /*105c0*/  S2R R5, SR_TID.X ;  /* 0x0000000000057919 */ /* 0x000e220000002100 */
[----:B---3--:R-:W-:-:S04]  /*105d0*/  IMAD.MOV.U32 R3, RZ, RZ, 0xa000 ;  /* 0x0000a000ff037424 */ /* 0x008fc800078e00ff */
[----:B------:R1:W-:Y:S01]  /*105e0*/  SYNCS.ARRIVE.TRANS64 RZ, [R2+URZ+0x38830], R3 ;  /* 0x0388300302ff79a7 */ /* 0x0003e2000800003f */
[----:B0-----:R-:W-:-:S04]  /*105f0*/  LOP3.LUT R5, R5, 0x1f, RZ, 0xc0, !PT ;  /* 0x0000001f05057812 */ /* 0x001fc800078ec0ff */
[----:B------:R-:W-:-:S13]  /*10600*/  ISETP.NE.AND P0, PT, R5, RZ, PT ;  /* 0x000000ff0500720c */ /* 0x000fda0003f05270 */
[----:B-1----:R-:W-:Y:S05]  /*10610*/  @!P0 BRA `(.L_x_101) ;  /* 0x0000000000048947 */ /* 0x002fea0003800000 */
[----:B------:R-:W-:Y:S01]  /*10620*/  BPT.TRAP 0x1 ;  /* 0x000000040000795c */ /* 0x000fe20000300000 */
.L_x_101:
[----:B------:R-:W-:Y:S05]  /*10630*/  BSYNC B2 ;  /* 0x0000000000027941 */ /* 0x000fea0003800000 */
.L_x_100:
[----:B------:R-:W-:Y:S01]  /*10640*/  IMAD.MOV.U32 R11, RZ, RZ, RZ ;  /* 0x000000ffff0b7224 */ /* 0x000fe200078e00ff */
[----:B------:R-:W-:Y:S01]  /*10650*/  UIADD3 UR4, UP0, UR38, 0x370, URZ ;  /* 0x0000037026047890 */ /* 0x000fe2000ff1e03f */
[C---:B---3--:R-:W-:Y:S01]  /*10660*/  IMAD R3, R18.reuse, 0x8, R12 ;  /* 0x0000000812037824 */ /* 0x048fe200078e020c */
[----:B------:R-:W-:Y:S01]  /*10670*/  PLOP3.LUT P0, PT, PT, PT, PT, 0x80, 0x0 ;  /* 0x000000000000781c */ /* 0x000fe20003f0f070 */
[----:B------:R-:W-:Y:S01]  /*10680*/  IMAD R5, R18, 0xa000, R9 ;  /* 0x0000a00012057824 */ /* 0x000fe200078e0209 */
[----:B------:R-:W-:Y:S01]  /*10690*/  R2UR UR10, R11 ;  /* 0x000000000b0a72ca */ /* 0x000fe200000e0000 */
[----:B------:R-:W-:Y:S01]  /*106a0*/  VIADD R3, R3, 0x30 ;  /* 0x0000003003037836 */ /* 0x000fe20000000000 */
[----:B------:R-:W-:Y:S01]  /*106b0*/  UIADD3.X UR5, URZ, UR39, URZ, UP0, !UPT ;  /* 0x000000273f057290 */ /* 0x000fe200087fe43f */
[----:B------:R-:W-:Y:S01]  /*106c0*/  IMAD R2, R8, 0x50, RZ ;  /* 0x0000005008027824 */ /* 0x000fe200078e02ff */
[----:B------:R-:W-:Y:S01]  /*106d0*/  UMOV UR6, 0x0 ;  /* 0x0000000000067882 */ /* 0x000fe20000000000 */
[----:B--2---:R-:W-:Y:S01]  /*106e0*/  VIADD R10, R5, 0x24400 ;  /* 0x00024400050a7836 */ /* 0x004fe20000000000 */
[----:B------:R-:W-:-:S09]  /*106f0*/  UMOV UR7, 0x14f00000 ;  /* 0x14f0000000077882 */ /* 0x000fd20000000000 */
.L_x_102:
        /* <DEDUP_REMOVED lines=16> */
.L_x_103:
        /* <DEDUP_REMOVED lines=12> */
[----:B------:R-:W-:Y:S01]  /*108c0*/  UMOV UR6, 0x0 ;  /* 0x0000000000067882 */ /* 0x000fe20000000000 */
[----:B------:R-:W-:Y:S01]  /*108d0*/  IADD3 R10, R5, 0x29400, RZ ;  /* 0x00029400050a7810 */ /* 0x000fe20007ffe0ff */
[----:B------:R-:W-:Y:S01]  /*108e0*/  UMOV UR7, 0x14f00000 ;  /* 0x14f0000000077882 */ /* 0x000fe20000000000 */
[----:B------:R-:W-:-:S15]  /*108f0*/  R2UR UR10, R14 ;  /* 0x000000000e0a72ca */ /* 0x000fde00000e0000 */
.L_x_104:
        /* <DEDUP_REMOVED lines=16> */
.L_x_105:
        /* <DEDUP_REMOVED lines=10> */
[----:B------:R-:W-:Y:S01]  /*10aa0*/  SHF.L.U32 R7, R7, 0x1f, RZ ;  /* 0x0000001f07077819 */ /* 0x000fe200000006ff */
[----:B------:R-:W-:Y:S01]  /*10ab0*/  IMAD R5, R6, 0x8, R12 ;  /* 0x0000000806057824 */ /* 0x000fe200078e020c */
[----:B------:R-:W-:Y:S03]  /*10ac0*/  BSSY B2, `(.L_x_106) ;  /* 0x0000003000027945 */ /* 0x000fe60003800000 */
[----:B------:R-:W0:Y:S02]  /*10ad0*/  SYNCS.PHASECHK.TRANS64.TRYWAIT P0, [R5+URZ+0x60], R7 ;  /* 0x00006007050075a7 */ /* 0x000e24000800017f */
[----:B0-----:R-:W-:Y:S05]  /*10ae0*/  @!P0 BRA `(.L_x_107) ;  /* 0x0000002000288947 */ /* 0x001fea0003800000 */
.L_x_169:
[----:B------:R-:W-:Y:S05]  /*10af0*/  BSYNC B2 ;  /* 0x0000000000027941 */ /* 0x000fea0003800000 */
.L_x_106:
[----:B------:R-:W-:Y:S01]  /*10b00*/  BSSY B2, `(.L_x_108) ;  /* 0x000000b000027945 */ /* 0x000fe20003800000 */
[----:B------:R-:W-:Y:S02]  /*10b10*/  IMAD.MOV.U32 R2, RZ, RZ, 0x0 ;  /* 0x00000000ff027424 */ /* 0x000fe400078e00ff */
[----:B------:R-:W-:Y:S01]  /*10b20*/  IMAD.MOV.U32 R3, RZ, RZ, 0x14f00000 ;  /* 0x14f00000ff037424 */ /* 0x000fe200078e00ff */
[----:B------:R-:W-:Y:S06]  /*10b30*/  @P1 BRA `(.L_x_109) ;  /* 0x00000000001c1947 */ /* 0x000fec0003800000 */
[----:B------:R-:W1:Y:S01]  /*10b40*/  S2R R10, SR_TID.X ;  /* 0x00000000000a7919 */ /* 0x000e620000002100 */
[----:B0-----:R-:W-:-:S04]  /*10b50*/  IMAD.MOV.U32 R7, RZ, RZ, 0xa000 ;  /* 0x0000a000ff077424 */ /* 0x001fc800078e00ff */
[----:B------:R2:W-:Y:S01]  /*10b60*/  SYNCS.ARRIVE.TRANS64 RZ, [R5+URZ+0x50], R7 ;  /* 0x0000500705ff79a7 */ /* 0x0005e2000800003f */
[----:B-1----:R-:W-:-:S04]  /*10b70*/  LOP3.LUT R10, R10, 0x1f, RZ, 0xc0, !PT ;  /* 0x0000001f0a0a7812 */ /* 0x002fc800078ec0ff */
[----:B------:R-:W-:-:S13]  /*10b80*/  ISETP.NE.AND P0, PT, R10, RZ, PT ;  /* 0x000000ff0a00720c */ /* 0x000fda0003f05270 */
[----:B--2---:R-:W-:Y:S05]  /*10b90*/  @!P0 BRA `(.L_x_109) ;  /* 0x0000000000048947 */ /* 0x004fea0003800000 */
[----:B------:R-:W-:Y:S01]  /*10ba0*/  BPT.TRAP 0x1 ;  /* 0x000000040000795c */ /* 0x000fe20000300000 */
.L_x_109:
[----:B------:R-:W-:Y:S05]  /*10bb0*/  BSYNC B2 ;  /* 0x0000000000027941 */ /* 0x000fea0003800000 */
.L_x_108:
[----:B0-----:R-:W2:Y:S01]  /*10bc0*/  LDL.LU R7, [R1+0x4] ;  /* 0x0000040001077983 */ /* 0x001ea20000300800 */
[----:B------:R-:W-:Y:S01]  /*10bd0*/  R2UR UR10, R11 ;  /* 0x000000000b0a72ca */ /* 0x000fe200000e0000 */
[----:B------:R-:W-:Y:S01]  /*10be0*/  IMAD R6, R6, 0xa000, R9 ;  /* 0x0000a00006067824 */ /* 0x000fe200078e0209 */
[----:B------:R-:W-:Y:S01]  /*10bf0*/  R2UR UR6, R2 ;  /* 0x00000000020672ca */ /* 0x000fe200000e0000 */
[----:B------:R-:W-:Y:S01]  /*10c00*/  UIADD3 UR4, UP0, UR38, 0x470, URZ ;  /* 0x0000047026047890 */ /* 0x000fe2000ff1e03f */
[----:B------:R-:W-:Y:S01]  /*10c10*/  R2UR UR7, R3 ;  /* 0x00000000030772ca */ /* 0x000fe200000e0000 */
[----:B------:R-:W-:Y:S01]  /*10c20*/  VIADD R5, R5, 0x50 ;  /* 0x0000005005057836 */ /* 0x000fe20000000000 */
[----:B------:R-:W-:Y:S01]  /*10c30*/  PLOP3.LUT P0, PT, PT, PT, PT, 0x80, 0x0 ;  /* 0x000000000000781c */ /* 0x000fe20003f0f070 */
[----:B------:R-:W-:Y:S01]  /*10c40*/  VIADD R10, R6, 0x400 ;  /* 0x00000400060a7836 */ /* 0x000fe20000000000 */
[----:B------:R-:W-:Y:S01]  /*10c50*/  UIADD3.X UR5, URZ, UR39, URZ, UP0, !UPT ;  /* 0x000000273f057290 */ /* 0x000fe200087fe43f */
[----:B--2---:R-:W-:-:S11]  /*10c60*/  IMAD R7, R7, 0x50, RZ ;  /* 0x0000005007077824 */ /* 0x004fd600078e02ff */
.L_x_110:
        /* <DEDUP_REMOVED lines=15> */
.L_x_111:
        /* <DEDUP_REMOVED lines=15> */
.L_x_112:
        /* <DEDUP_REMOVED lines=15> */
.L_x_113:
        /* <DEDUP_REMOVED lines=12> */
.L_x_96:
[----:B------:R-:W-:Y:S05]  /*11000*/  BSYNC B1 ;  /* 0x0000000000017941 */ /* 0x000fea0003800000 */
.L_x_95:
[C---:B------:R-:W-:Y:S01]  /*11010*/  ISETP.GT.AND P0, PT, R0.reuse, 0x1, PT ;  /* 0x000000010000780c */ /* 0x040fe20003f04270 */
[----:B------:R-:W-:-:S12]  /*11020*/  VIADD R0, R0, 0xfffffffe ;  /* 0xfffffffe00007836 */ /* 0x000fd80000000000 */
[----:B------:R-:W-:Y:S05]  /*11030*/  @P0 BRA `(.L_x_114) ;  /* 0xffffffe400640947 */ /* 0x000fea000383ffff */
.L_x_75:
[----:B------:R-:W-:Y:S05]  /*11040*/  BSYNC B0 ;  /* 0x0000000000007941 */ /* 0x000fea0003800000 */
.L_x_54:
[----:B0-----:R-:W4:Y:S01]  /*11050*/  LDL.LU R0, [R1+0xc] ;  /* 0x00000c0001007983 */ /* 0x001f220000300800 */
[----:B------:R-:W-:Y:S01]  /*11060*/  BSSY B0, `(.L_x_115) ;  /* 0x0000059000007945 */ /* 0x000fe20003800000 */
[----:B----4-:R-:W-:-:S13]  /*11070*/  ISETP.NE.AND P0, PT, R0, RZ, PT ;  /* 0x000000ff0000720c */ /* 0x010fda0003f05270 */
[----:B------:R-:W-:Y:S05]  /*11080*/  @!P0 BRA `(.L_x_116) ;  /* 0x0000000400588947 */ /* 0x000fea0003800000 */
[----:B--2---:R-:W2:Y:S01]  /*11090*/  LDL R3, [R1] ;  /* 0x0000000001037983 */ /* 0x004ea20000100800 */
[----:B------:R-:W-:Y:S01]  /*110a0*/  LEA R2, R18, UR36, 0x3 ;  /* 0x0000002412027c11 */ /* 0x000fe2000f8e18ff */
[----:B------:R-:W-:Y:S01]  /*110b0*/  BSSY B1, `(.L_x_117) ;  /* 0x0000007000017945 */ /* 0x000fe20003800000 */
[----:B------:R-:W0:Y:S02]  /*110c0*/  S2R R0, SR_TID.X ;  /* 0x0000000000007919 */ /* 0x000e240000002100 */
[----:B0-----:R-:W-:-:S04]  /*110d0*/  LOP3.LUT R0, R0, 0x7f, RZ, 0xc0, !PT ;  /* 0x0000007f00007812 */ /* 0x001fc800078ec0ff */
[----:B------:R-:W-:Y:S02]  /*110e0*/  ISETP.NE.AND P1, PT, R0, RZ, PT ;  /* 0x000000ff0000720c */ /* 0x000fe40003f25270 */
[----:B--2---:R-:W-:-:S04]  /*110f0*/  SHF.L.U32 R3, R3, 0x1f, RZ ;  /* 0x0000001f03037819 */ /* 0x004fc800000006ff */
[----:B------:R-:W0:Y:S02]  /*11100*/  SYNCS.PHASECHK.TRANS64.TRYWAIT P0, [R2+URZ+0x38860], R3 ;  /* 0x03886003020075a7 */ /* 0x000e24000800017f */
[----:B0-----:R-:W-:Y:S05]  /*11110*/  @!P0 BRA `(.L_x_118) ;  /* 0x0000001800b08947 */ /* 0x001fea0003800000 */
.L_x_170:
[----:B------:R-:W-:Y:S05]  /*11120*/  BSYNC B1 ;  /* 0x0000000000017941 */ /* 0x000fea0003800000 */
.L_x_117:
[----:B------:R-:W-:Y:S04]  /*11130*/  BSSY B1, `(.L_x_119) ;  /* 0x0000009000017945 */ /* 0x000fe80003800000 */
[----:B------:R-:W-:Y:S05]  /*11140*/  @P1 BRA `(.L_x_120) ;  /* 0x00000000001c1947 */ /* 0x000fea0003800000 */
[----:B------:R-:W2:Y:S01]  /*11150*/  S2R R0, SR_TID.X ;  /* 0x0000000000007919 */ /* 0x000ea20000002100 */
[----:B0-----:R-:W-:-:S04]  /*11160*/  IMAD.MOV.U32 R3, RZ, RZ, 0xa000 ;  /* 0x0000a000ff037424 */ /* 0x001fc800078e00ff */
[----:B------:R4:W-:Y:S01]  /*11170*/  SYNCS.ARRIVE.TRANS64 RZ, [R2+URZ+0x38850], R3 ;  /* 0x0388500302ff79a7 */ /* 0x0009e2000800003f */
[----:B--2---:R-:W-:-:S04]  /*11180*/  LOP3.LUT R0, R0, 0x1f, RZ, 0xc0, !PT ;  /* 0x0000001f00007812 */ /* 0x004fc800078ec0ff */
[----:B------:R-:W-:-:S13]  /*11190*/  ISETP.NE.AND P0, PT, R0, RZ, PT ;  /* 0x000000ff0000720c */ /* 0x000fda0003f05270 */
[----:B----4-:R-:W-:Y:S05]  /*111a0*/  @!P0 BRA `(.L_x_120) ;  /* 0x0000000000048947 */ /* 0x010fea0003800000 */
[----:B------:R-:W-:Y:S01]  /*111b0*/  BPT.TRAP 0x1 ;  /* 0x000000040000795c */ /* 0x000fe20000300000 */
.L_x_120:
[----:B------:R-:W-:Y:S05]  /*111c0*/  BSYNC B1 ;  /* 0x0000000000017941 */ /* 0x000fea0003800000 */
.L_x_119:
[----:B------:R-:W2:Y:S01]  /*111d0*/  LDL R0, [R1+0x4] ;  /* 0x0000040001007983 */ /* 0x000ea20000100800 */
[----:B------:R-:W-:Y:S01]  /*111e0*/  IMAD R9, R18, 0xa000, R9 ;  /* 0x0000a00012097824 */ /* 0x000fe200078e0209 */
[----:B------:R-:W-:Y:S01]  /*111f0*/  UIADD3 UR4, UP0, UR38, 0x470, URZ ;  /* 0x0000047026047890 */ /* 0x000fe2000ff1e03f */
[----:B------:R-:W-:Y:S01]  /*11200*/  PLOP3.LUT P0, PT, PT, PT, PT, 0x80, 0x0 ;  /* 0x000000000000781c */ /* 0x000fe20003f0f070 */
[----:B0-----:R-:W-:Y:S01]  /*11210*/  VIADD R2, R2, 0x38850 ;  /* 0x0003885002027836 */ /* 0x001fe20000000000 */
[----:B------:R-:W-:Y:S01]  /*11220*/  UMOV UR6, 0x0 ;  /* 0x0000000000067882 */ /* 0x000fe20000000000 */
[----:B------:R-:W-:Y:S01]  /*11230*/  VIADD R3, R9, 0x400 ;  /* 0x0000040009037836 */ /* 0x000fe20000000000 */
[----:B------:R-:W-:Y:S01]  /*11240*/  UIADD3.X UR5, URZ, UR39, URZ, UP0, !UPT ;  /* 0x000000273f057290 */ /* 0x000fe200087fe43f */
[----:B------:R-:W-:Y:S01]  /*11250*/  UMOV UR7, 0x14f00000 ;  /* 0x14f0000000077882 */ /* 0x000fe20000000000 */
[----:B------:R-:W-:Y:S01]  /*11260*/  UMOV UR10, URZ ;  /* 0x0000003f000a7c82 */ /* 0x000fe20008000000 */
[----:B--2---:R-:W-:-:S09]  /*11270*/  IMAD R0, R0, 0x50, RZ ;  /* 0x0000005000007824 */ /* 0x004fd200078e02ff */
.L_x_121:
        /* <DEDUP_REMOVED lines=10> */
[----:B------:R-:W-:Y:S01]  /*11320*/  PLOP3.LUT P0, PT, PT, PT, PT, 0x80, 0x0 ;  /* 0x000000000000781c */ /* 0x000fe20003f0f070 */
[----:B------:R-:W-:Y:S01]  /*11330*/  VIADD R3, R9, 0x2c00 ;  /* 0x00002c0009037836 */ /* 0x000fe20000000000 */
[----:B------:R-:W-:Y:S01]  /*11340*/  UMOV UR6, 0x0 ;  /* 0x0000000000067882 */ /* 0x000fe20000000000 */
[----:B------:R-:W-:Y:S01]  /*11350*/  UMOV UR7, 0x14f00000 ;  /* 0x14f0000000077882 */ /* 0x000fe20000000000 */
[----:B------:R-:W-:-:S09]  /*11360*/  UMOV UR10, 0x40 ;  /* 0x00000040000a7882 */ /* 0x000fd20000000000 */
.L_x_122:
        /* <DEDUP_REMOVED lines=11> */
[----:B------:R-:W-:Y:S01]  /*11420*/  UMOV UR6, 0x0 ;  /* 0x0000000000067882 */ /* 0x000fe20000000000 */
[----:B------:R-:W-:Y:S01]  /*11430*/  IADD3 R3, R9, 0x5400, RZ ;  /* 0x0000540009037810 */ /* 0x000fe20007ffe0ff */
[----:B------:R-:W-:Y:S01]  /*11440*/  UMOV UR7, 0x14f00000 ;  /* 0x14f0000000077882 */ /* 0x000fe20000000000 */
[----:B------:R-:W-:-:S09]  /*11450*/  UMOV UR10, 0x80 ;  /* 0x00000080000a7882 */ /* 0x000fd20000000000 */
.L_x_123:
        /* <DEDUP_REMOVED lines=15> */
.L_x_124:
        /* <DEDUP_REMOVED lines=10> */
.L_x_116:
[----:B------:R-:W-:Y:S05]  /*115f0*/  BSYNC B0 ;  /* 0x0000000000007941 */ /* 0x000fea0003800000 */
.L_x_115:
[----:B-1----:R-:W4:Y:S01]  /*11600*/  LDL.LU R5, [R1+0x28] ;  /* 0x0000280001057983 */ /* 0x002f220000300800 */
[----:B------:R-:W-:Y:S01]  /*11610*/  VIADD R18, R18, 0x1 ;  /* 0x0000000112127836 */ /* 0x000fe20000000000 */
[----:B------:R-:W-:Y:S02]  /*11620*/  ULDC UR4, c[0x0][0xc34] ;  /* 0x00030d0000047ab9 */ /* 0x000fe40000000800 */
[----:B------:R-:W5:Y:S04]  /*11630*/  LDL.LU R4, [R1] ;  /* 0x0000000001047983 */ /* 0x000f680000300800 */
[----:B--2---:R-:W2:Y:S01]  /*11640*/  LDL.LU R3, [R1+0x30] ;  /* 0x0000300001037983 */ /* 0x004ea20000300800 */
[----:B------:R-:W-:-:S04]  /*11650*/  ISETP.NE.AND P0, PT, R18, 0x2, PT ;  /* 0x000000021200780c */ /* 0x000fc80003f05270 */
[----:B------:R-:W-:Y:S02]  /*11660*/  SEL R0, RZ, 0x1, P0 ;  /* 0x00000001ff007807 */ /* 0x000fe40000000000 */
[----:B------:R-:W-:Y:S01]  /*11670*/  SEL R18, R18, RZ, P0 ;  /* 0x000000ff12127207 */ /* 0x000fe20000000000 */
[----:B----4-:R-:W-:Y:S01]  /*11680*/  VIADD R5, R5, UR37 ;  /* 0x0000002505057c36 */ /* 0x010fe20008000000 */
[----:B-----5:R-:W-:-:S04]  /*11690*/  LOP3.LUT R4, R4, R0, RZ, 0x3c, !PT ;  /* 0x0000000004047212 */ /* 0x020fc800078e3cff */
[----:B------:R1:W-:Y:S01]  /*116a0*/  STL [R1+0x28], R5 ;  /* 0x0000280501007387 */ /* 0x0003e20000100800 */
[----:B------:R-:W-:Y:S01]  /*116b0*/  ISETP.GE.AND P1, PT, R5, UR4, PT ;  /* 0x0000000405007c0c */ /* 0x000fe2000bf26270 */
[----:B--2---:R-:W-:-:S05]  /*116c0*/  VIADD R3, R3, 0x1 ;  /* 0x0000000103037836 */ /* 0x004fca0000000000 */
[----:B------:R1:W-:Y:S04]  /*116d0*/  STL [R1+0x30], R3 ;  /* 0x0000300301007387 */ /* 0x0003e80000100800 */
[----:B------:R1:W-:Y:S03]  /*116e0*/  STL [R1], R4 ;  /* 0x0000000401007387 */ /* 0x0003e60000100800 */
[----:B------:R-:W-:Y:S05]  /*116f0*/  @!P1 BRA `(.L_x_125) ;  /* 0xffffffb400d89947 */ /* 0x000fea000383ffff */
[----:B------:R-:W-:-:S07]  /*11700*/  LOP3.LUT R2, R3, 0x1, RZ, 0xc, !PT ;  /* 0x0000000103027812 */ /* 0x000fce00078e0cff */
.L_x_38:
[----:B01----:R-:W0:Y:S01]  /*11710*/  S2R R3, SR_CgaCtaId ;  /* 0x0000000000037919 */ /* 0x003e220000008800 */
[----:B------:R-:W-:Y:S01]  /*11720*/  MOV R0, 0x400 ;  /* 0x0000040000007802 */ /* 0x000fe20000000f00 */
[----:B------:R-:W-:Y:S03]  /*11730*/  BSSY B0, `(.L_x_126) ;  /* 0x0000005000007945 */ /* 0x000fe60003800000 */
[----:B0-----:R-:W-:Y:S02]  /*11740*/  LEA R0, R3, R0, 0x18 ;  /* 0x0000000003007211 */ /* 0x001fe400078ec0ff */
[----:B------:R-:W-:-:S04]  /*11750*/  SHF.L.U32 R3, R2, 0x1f, RZ ;  /* 0x0000001f02037819 */ /* 0x000fc800000006ff */
[----:B------:R-:W0:Y:S02]  /*11760*/  SYNCS.PHASECHK.TRANS64.TRYWAIT P0, [R0+URZ+0x38820], R3 ;  /* 0x03882003000075a7 */ /* 0x000e24000800017f */
[----:B0-----:R-:W-:Y:S05]  /*11770*/  @!P0 BRA `(.L_x_127) ;  /* 0x00000014002c8947 */ /* 0x001fea0003800000 */
.L_x_171:
[----:B------:R-:W-:Y:S05]  /*11780*/  BSYNC B0 ;  /* 0x0000000000007941 */ /* 0x000fea0003800000 */
.L_x_126:
[----:B------:R-:W-:-:S03]  /*11790*/  UMOV UR4, 0xffffffff ;  /* 0xffffffff00047882 */ /* 0x000fc60000000000 */
[----:B------:R-:W-:Y:S05]  /*117a0*/  BRA.DIV UR4, `(.L_x_128) ;  /* 0x0000001604347947 */ /* 0x000fea000b800000 */
[----:B------:R-:W1:Y:S02]  /*117b0*/  S2R R2, SR_TID.X ;  /* 0x0000000000027919 */ /* 0x000e640000002100 */
[----:B-1----:R-:W-:-:S04]  /*117c0*/  SHF.R.U32.HI R2, RZ, 0x5, R2 ;  /* 0x00000005ff027819 */ /* 0x002fc80000011602 */
[----:B------:R-:W-:-:S05]  /*117d0*/  LOP3.LUT R2, R2, 0x3, RZ, 0xc0, !PT ;  /* 0x0000000302027812 */ /* 0x000fca00078ec0ff */
[----:B------:R1:W2:Y:S02]  /*117e0*/  SHFL.IDX PT, R14, R2, RZ, 0x1f ;  /* 0x00001fff020e7589 */ /* 0x0002a400000e0000 */
.L_x_174:
[----:B--2---:R-:W-:Y:S01]  /*117f0*/  ISETP.NE.AND P0, PT, R14, RZ, PT ;  /* 0x000000ff0e00720c */ /* 0x004fe20003f05270 */
[----:B------:R-:W-:-:S12]  /*11800*/  BSSY B0, `(.L_x_129) ;  /* 0x0000027000007945 */ /* 0x000fd80003800000 */
[----:B------:R-:W-:Y:S05]  /*11810*/  @P0 BRA `(.L_x_130) ;  /* 0x0000000000940947 */ /* 0x000fea0003800000 */
[----:B------:R-:W-:-:S03]  /*11820*/  UMOV UR4, 0xffffffff ;  /* 0xffffffff00047882 */ /* 0x000fc60000000000 */
[----:B------:R-:W-:Y:S05]  /*11830*/  BRA.DIV UR4, `(.L_x_131) ;  /* 0x0000001604447947 */ /* 0x000fea000b800000 */
[----:B------:R-:W-:-:S13]  /*11840*/  ELECT P6, URZ, PT ;  /* 0x00000000003f782f */ /* 0x000fda00038c0000 */
.L_x_177:
[----:B------:R-:W-:Y:S05]  /*11850*/  @!P6 BRA `(.L_x_130) ;  /* 0x000000000084e947 */ /* 0x000fea0003800000 */
[----:B-1----:R-:W2:Y:S02]  /*11860*/  LDL R2, [R1+0x34] ;  /* 0x0000340001027983 */ /* 0x002ea40000100800 */
[----:B--2---:R-:W-:-:S13]  /*11870*/  R2UR UR4, R2 ;  /* 0x00000000020472ca */ /* 0x004fda00000e0000 */
[----:B------:R-:W-:-:S06]  /*11880*/  ULOP3.LUT UR4, UR4, 0x2, URZ, 0xfc, !UPT ;  /* 0x0000000204047892 */ /* 0x000fcc000f8efc3f */
[----:B------:R-:W-:-:S05]  /*11890*/  IMAD.U32 R2, RZ, RZ, UR4 ;  /* 0x00000004ff027e24 */ /* 0x000fca000f8e00ff */
[----:B------:R-:W-:-:S13]  /*118a0*/  ISETP.NE.AND P2, PT, R2, 0x3, PT ;  /* 0x000000030200780c */ /* 0x000fda0003f45270 */
[----:B------:R-:W-:Y:S05]  /*118b0*/  @!P2 BRA `(.L_x_132) ;  /* 0x000000000004a947 */ /* 0x000fea0003800000 */
[----:B------:R-:W-:Y:S01]  /*118c0*/  BPT.TRAP 0x1 ;  /* 0x000000040000795c */ /* 0x000fe20000300000 */
.L_x_132:
[----:B------:R-:W2:Y:S01]  /*118d0*/  LDL.LU R7, [R1] ;  /* 0x0000000001077983 */ /* 0x000ea20000300800 */
[----:B0-----:R-:W-:Y:S02]  /*118e0*/  VIADD R3, R0, 0x38840 ;  /* 0x0003884000037836 */ /* 0x001fe40000000000 */
[C---:B------:R-:W-:Y:S02]  /*118f0*/  VIADD R2, R18.reuse, 0x1 ;  /* 0x0000000112027836 */ /* 0x040fe40000000000 */
[----:B------:R-:W-:-:S03]  /*11900*/  IMAD R6, R18, 0x8, R3 ;  /* 0x0000000812067824 */ /* 0x000fc600078e0203 */
[----:B------:R-:W-:-:S04]  /*11910*/  ISETP.NE.AND P1, PT, R2, 0x2, PT ;  /* 0x000000020200780c */ /* 0x000fc80003f25270 */
[----:B------:R-:W-:Y:S02]  /*11920*/  SEL R4, RZ, 0x1, P1 ;  /* 0x00000001ff047807 */ /* 0x000fe40000800000 */
[C---:B--2---:R-:W-:Y:S02]  /*11930*/  SHF.L.U32 R5, R7.reuse, 0x1f, RZ ;  /* 0x0000001f07057819 */ /* 0x044fe400000006ff */
[----:B------:R-:W-:Y:S02]  /*11940*/  LOP3.LUT R7, R7, R4, RZ, 0x3c, !PT ;  /* 0x0000000407077212 */ /* 0x000fe400078e3cff */
[----:B------:R-:W0:Y:S01]  /*11950*/  SYNCS.PHASECHK.TRANS64.TRYWAIT P0, [R6+URZ], R5 ;  /* 0x00000005060075a7 */ /* 0x000e22000800017f */
[----:B------:R-:W-:Y:S02]  /*11960*/  SEL R4, R2, RZ, P1 ;  /* 0x000000ff02047207 */ /* 0x000fe40000800000 */
[----:B------:R-:W-:Y:S02]  /*11970*/  SHF.L.U32 R2, R7, 0x1f, RZ ;  /* 0x0000001f07027819 */ /* 0x000fe400000006ff */
[----:B------:R-:W-:Y:S01]  /*11980*/  LEA R3, R4, R3, 0x3 ;  /* 0x0000000304037211 */ /* 0x000fe200078e18ff */
[----:B0-----:R-:W-:Y:S06]  /*11990*/  @!P0 BRA `(.L_x_133) ;  /* 0x00000014000c8947 */ /* 0x001fec0003800000 */
.L_x_178:
[----:B------:R-:W1:Y:S02]  /*119a0*/  SYNCS.PHASECHK.TRANS64.TRYWAIT P0, [R3+URZ], R2 ;  /* 0x00000002030075a7 */ /* 0x000e64000800017f */
[----:B-1----:R-:W-:Y:S05]  /*119b0*/  @!P0 BRA `(.L_x_134) ;  /* 0x0000001400188947 */ /* 0x002fea0003800000 */
.L_x_179:
[----:B------:R-:W-:Y:S05]  /*119c0*/  @!P2 BRA `(.L_x_135) ;  /* 0x000000000004a947 */ /* 0x000fea0003800000 */
[----:B------:R-:W-:Y:S01]  /*119d0*/  BPT.TRAP 0x1 ;  /* 0x000000040000795c */ /* 0x000fe20000300000 */
.L_x_135:
[----:B-1----:R-:W-:-:S04]  /*119e0*/  VIADD R3, R0, 0x38860 ;  /* 0x0003886000037836 */ /* 0x002fc80000000000 */
[----:B------:R-:W-:-:S04]  /*119f0*/  IMAD R18, R18, 0x8, R3 ;  /* 0x0000000812127824 */ /* 0x000fc800078e0203 */
[----:B------:R-:W1:Y:S02]  /*11a00*/  SYNCS.PHASECHK.TRANS64.TRYWAIT P0, [R18+URZ], R5 ;  /* 0x00000005120075a7 */ /* 0x000e64000800017f */
[----:B-1----:R-:W-:Y:S05]  /*11a10*/  @!P0 BRA `(.L_x_136) ;  /* 0x0000001400148947 */ /* 0x002fea0003800000 */
.L_x_180:
[----:B------:R-:W-:-:S07]  /*11a20*/  IMAD R3, R4, 0x8, R3 ;  /* 0x0000000804037824 */ /* 0x000fce00078e0203 */
.L_x_137:
[----:B--2---:R2:W4:Y:S02]  /*11a30*/  SYNCS.PHASECHK.TRANS64.TRYWAIT P0, [R3+URZ], R2 ;  /* 0x00000002030075a7 */ /* 0x004524000800017f */
[----:B----4-:R-:W-:Y:S05]  /*11a40*/  @!P0 NANOSLEEP.SYNCS 0x989680 ;  /* 0x009896800000895d */ /* 0x010fea0003900000 */
[----:B------:R-:W4:Y:S02]  /*11a50*/  @!P0 SYNCS.PHASECHK.TRANS64 P0, [R3+URZ], R2 ;  /* 0x00000002030085a7 */ /* 0x000f24000800007f */
[----:B----4-:R-:W-:Y:S05]  /*11a60*/  @!P0 BRA `(.L_x_137) ;  /* 0xfffffffc00f08947 */ /* 0x010fea000383ffff */
.L_x_130:
[----:B------:R-:W-:Y:S05]  /*11a70*/  BSYNC B0 ;  /* 0x0000000000007941 */ /* 0x000fea0003800000 */
.L_x_129:
[----:B------:R-:W-:Y:S05]  /*11a80*/  EXIT ;  /* 0x000000000000794d */ /* 0x000fea0003800000 */
.L_x_10:
[----:B0-----:R-:W-:-:S04]  /*11a90*/  IMAD.U32 R3, RZ, RZ, UR36 ;  /* 0x00000024ff037e24 */ /* 0x001fc8000f8e00ff */
[----:B------:R0:W1:Y:S03]  /*11aa0*/  SYNCS.PHASECHK.TRANS64.TRYWAIT P1, [R3+URZ+0x38800], R0 ;  /* 0x03880000030075a7 */ /* 0x000066000802017f */
[----:B-1----:R-:W-:Y:S05]  /*11ab0*/  @!P1 NANOSLEEP.SYNCS 0x989680 ;  /* 0x009896800000995d */ /* 0x002fea0003900000 */
[----:B------:R-:W1:Y:S02]  /*11ac0*/  @!P1 SYNCS.PHASECHK.TRANS64 P1, [R3+URZ+0x38800], R0 ;  /* 0x03880000030095a7 */ /* 0x000e64000802007f */
[----:B-1----:R-:W-:Y:S05]  /*11ad0*/  @!P1 BRA `(.L_x_10) ;  /* 0xfffffffc00ec9947 */ /* 0x002fea000383ffff */
[----:B------:R-:W-:Y:S05]  /*11ae0*/  BRA `(.L_x_138) ;  /* 0xfffffef400dc7947 */ /* 0x000fea000383ffff */
.L_x_14:
[----:B-1----:R1:W2:Y:S02]  /*11af0*/  SYNCS.PHASECHK.TRANS64.TRYWAIT P2, [R0+URZ+0x38830], R3 ;  /* 0x03883003000075a7 */ /* 0x0022a4000804017f */
[----:B--2---:R-:W-:Y:S05]  /*11b00*/  @!P2 NANOSLEEP.SYNCS 0x989680 ;  /* 0x009896800000a95d */ /* 0x004fea0003900000 */
[----:B------:R-:W2:Y:S02]  /*11b10*/  @!P2 SYNCS.PHASECHK.TRANS64 P2, [R0+URZ+0x38830], R3 ;  /* 0x038830030000a5a7 */ /* 0x000ea4000804007f */
[----:B--2---:R-:W-:Y:S05]  /*11b20*/  @!P2 BRA `(.L_x_14) ;  /* 0xfffffffc00f0a947 */ /* 0x004fea000383ffff */
[----:B------:R-:W-:Y:S05]  /*11b30*/  BRA `(.L_x_13) ;  /* 0xfffffef8000c7947 */ /* 0x000fea000383ffff */
.L_x_19:
[----:B------:R-:W-:-:S13]  /*11b40*/  R2UR UR4, R223 ;  /* 0x00000000df0472ca */ /* 0x000fda00000e0000 */
[----:B-1----:R-:W-:-:S04]  /*11b50*/  IMAD.U32 R4, RZ, RZ, UR4 ;  /* 0x00000004ff047e24 */ /* 0x002fc8000f8e00ff */
[----:B------:R1:W2:Y:S03]  /*11b60*/  SYNCS.PHASECHK.TRANS64.TRYWAIT P2, [R4+URZ+0x38830], R3 ;  /* 0x03883003040075a7 */ /* 0x0002a6000804017f */
[----:B--2---:R-:W-:Y:S05]  /*11b70*/  @!P2 NANOSLEEP.SYNCS 0x989680 ;  /* 0x009896800000a95d */ /* 0x004fea0003900000 */
[----:B------:R-:W2:Y:S02]  /*11b80*/  @!P2 SYNCS.PHASECHK.TRANS64 P2, [R4+URZ+0x38830], R3 ;  /* 0x038830030400a5a7 */ /* 0x000ea4000804007f */
[----:B--2---:R-:W-:Y:S05]  /*11b90*/  @!P2 BRA `(.L_x_19) ;  /* 0xfffffffc00e8a947 */ /* 0x004fea000383ffff */
[----:B------:R-:W-:Y:S05]  /*11ba0*/  BRA `(.L_x_18) ;  /* 0xffffff3c00bc7947 */ /* 0x000fea000383ffff */
.L_x_23:
[----:B01----:R-:W-:-:S04]  /*11bb0*/  IMAD.U32 R3, RZ, RZ, UR4 ;  /* 0x00000004ff037e24 */ /* 0x003fc8000f8e00ff */
[----:B------:R0:W1:Y:S03]  /*11bc0*/  SYNCS.PHASECHK.TRANS64.TRYWAIT P2, [R3+URZ+0x38850], R0 ;  /* 0x03885000030075a7 */ /* 0x000066000804017f */
[----:B-1----:R-:W-:Y:S05]  /*11bd0*/  @!P2 NANOSLEEP.SYNCS 0x989680 ;  /* 0x009896800000a95d */ /* 0x002fea0003900000 */
[----:B------:R-:W1:Y:S02]  /*11be0*/  @!P2 SYNCS.PHASECHK.TRANS64 P2, [R3+URZ+0x38850], R0 ;  /* 0x038850000300a5a7 */ /* 0x000e64000804007f */
[----:B-1----:R-:W-:Y:S05]  /*11bf0*/  @!P2 BRA `(.L_x_23) ;  /* 0xfffffffc00eca947 */ /* 0x002fea000383ffff */
[----:B------:R-:W-:Y:S05]  /*11c00*/  BRA `(.L_x_22) ;  /* 0xffffff6400e07947 */ /* 0x000fea000383ffff */
.L_x_28:
[----:B-1----:R-:W-:-:S04]  /*11c10*/  IMAD.U32 R7, RZ, RZ, UR12 ;  /* 0x0000000cff077e24 */ /* 0x002fc8000f8e00ff */
[----:B------:R1:W2:Y:S03]  /*11c20*/  SYNCS.PHASECHK.TRANS64.TRYWAIT P0, [R7+URZ+0x38850], R0 ;  /* 0x03885000070075a7 */ /* 0x0002a6000800017f */
[----:B--2---:R-:W-:Y:S05]  /*11c30*/  @!P0 NANOSLEEP.SYNCS 0x989680 ;  /* 0x009896800000895d */ /* 0x004fea0003900000 */
[----:B------:R-:W2:Y:S02]  /*11c40*/  @!P0 SYNCS.PHASECHK.TRANS64 P0, [R7+URZ+0x38850], R0 ;  /* 0x03885000070085a7 */ /* 0x000ea4000800007f */
[----:B--2---:R-:W-:Y:S05]  /*11c50*/  @!P0 BRA `(.L_x_28) ;  /* 0xfffffffc00ec8947 */ /* 0x004fea000383ffff */
[----:B------:R-:W-:Y:S05]  /*11c60*/  BRA `(.L_x_27) ;  /* 0xffffff8400307947 */ /* 0x000fea000383ffff */
.L_x_42:
[----:B-1----:R-:W1:Y:S01]  /*11c70*/  S2R R0, SR_TID.X ;  /* 0x0000000000007919 */ /* 0x002e620000002100 */
[----:B------:R-:W-:Y:S01]  /*11c80*/  BSSY B0, `(.L_x_139) ;  /* 0x000000a000007945 */ /* 0x000fe20003800000 */
[----:B------:R-:W-:Y:S01]  /*11c90*/  MOV R12, RZ ;  /* 0x000000ff000c7202 */ /* 0x000fe20000000f00 */
[----:B------:R-:W-:Y:S02]  /*11ca0*/  IMAD.MOV.U32 R11, RZ, RZ, 0x1f ;  /* 0x0000001fff0b7424 */ /* 0x000fe400078e00ff */
[----:B------:R-:W-:Y:S01]  /*11cb0*/  IMAD.MOV.U32 R15, RZ, RZ, -0x1 ;  /* 0xffffffffff0f7424 */ /* 0x000fe200078e00ff */
[----:B-1----:R-:W-:-:S04]  /*11cc0*/  SHF.R.U32.HI R0, RZ, 0x5, R0 ;  /* 0x00000005ff007819 */ /* 0x002fc80000011600 */
[----:B------:R-:W-:-:S05]  /*11cd0*/  LOP3.LUT R0, R0, 0x3, RZ, 0xc0, !PT ;  /* 0x0000000300007812 */ /* 0x000fca00078ec0ff */
[----:B------:R-:W-:-:S07]  /*11ce0*/  IMAD.MOV.U32 R13, RZ, RZ, R0 ;  /* 0x000000ffff0d7224 */ /* 0x000fce00078e0000 */
[----:B0-----:R-:W-:Y:S05]  /*11cf0*/  WARPSYNC.COLLECTIVE R15, `(.L_x_140) ;  /* 0x000000000f087348 */ /* 0x001fea0003c00000 */
[----:B------:R1:W2:Y:S02]  /*11d00*/  SHFL.IDX P6, R14, R13, R12, R11 ;  /* 0x0000000c0d0e7389 */ /* 0x0002a400000c000b */
[----:B012---:R-:W-:Y:S01]  /*11d10*/  ENDCOLLECTIVE ;  /* 0x000000000000791b */ /* 0x007fe20003800000 */
.L_x_140:
[----:B------:R-:W-:Y:S05]  /*11d20*/  BSYNC B0 ;  /* 0x0000000000007941 */ /* 0x000fea0003800000 */
.L_x_139:
[----:B------:R-:W-:Y:S05]  /*11d30*/  BRA `(.L_x_141) ;  /* 0xffffffb800047947 */ /* 0x000fea000383ffff */
.L_x_44:
[----:B------:R-:W-:Y:S01]  /*11d40*/  BSSY B0, `(.L_x_142) ;  /* 0x0000006000007945 */ /* 0x000fe20003800000 */
[----:B------:R-:W-:-:S07]  /*11d50*/  IMAD.MOV.U32 R15, RZ, RZ, -0x1 ;  /* 0xffffffffff0f7424 */ /* 0x000fce00078e00ff */
[----:B01----:R-:W-:Y:S05]  /*11d60*/  WARPSYNC.COLLECTIVE R15, `(.L_x_143) ;  /* 0x000000000f0c7348 */ /* 0x003fea0003c00000 */
[----:B------:R-:W-:Y:S02]  /*11d70*/  ELECT P6, UR62, PT ;  /* 0x00000000003e782f */ /* 0x000fe400038c0000 */
[----:B------:R-:W-:Y:S01]  /*11d80*/  MOV R14, UR62 ;  /* 0x0000003e000e7c02 */ /* 0x000fe20008000f00 */
[----:B01----:R-:W-:Y:S10]  /*11d90*/  ENDCOLLECTIVE ;  /* 0x000000000000791b */ /* 0x003ff40003800000 */
.L_x_143:
[----:B------:R-:W-:Y:S05]  /*11da0*/  BSYNC B0 ;  /* 0x0000000000007941 */ /* 0x000fea0003800000 */
.L_x_142:
[----:B------:R-:W-:Y:S05]  /*11db0*/  BRA `(.L_x_144) ;  /* 0xffffffb800047947 */ /* 0x000fea000383ffff */
.L_x_46:
[----:B-1----:R1:W3:Y:S02]  /*11dc0*/  SYNCS.PHASECHK.TRANS64.TRYWAIT P0, [R0+URZ+0x38840], R2 ;  /* 0x03884002000075a7 */ /* 0x0022e4000800017f */
[----:B---3--:R-:W-:Y:S05]  /*11dd0*/  @!P0 NANOSLEEP.SYNCS 0x989680 ;  /* 0x009896800000895d */ /* 0x008fea0003900000 */
[----:B------:R-:W3:Y:S02]  /*11de0*/  @!P0 SYNCS.PHASECHK.TRANS64 P0, [R0+URZ+0x38840], R2 ;  /* 0x03884002000085a7 */ /* 0x000ee4000800007f */
[----:B---3--:R-:W-:Y:S05]  /*11df0*/  @!P0 BRA `(.L_x_46) ;  /* 0xfffffffc00f08947 */ /* 0x008fea000383ffff */
[----:B------:R-:W-:Y:S05]  /*11e00*/  BRA `(.L_x_145) ;  /* 0xffffffb800647947 */ /* 0x000fea000383ffff */
.L_x_49:
[----:B------:R-:W-:Y:S01]  /*11e10*/  IMAD.MOV.U32 R13, RZ, RZ, R3 ;  /* 0x000000ffff0d7224 */ /* 0x000fe200078e0003 */
[----:B------:R-:W0:Y:S01]  /*11e20*/  S2R R6, SR_TID.X ;  /* 0x0000000000067919 */ /* 0x000e220000002100 */
[----:B------:R-:W-:Y:S02]  /*11e30*/  IMAD.MOV.U32 R12, RZ, RZ, RZ ;  /* 0x000000ffff0c7224 */ /* 0x000fe400078e00ff */
[----:B------:R-:W-:Y:S02]  /*11e40*/  IMAD.MOV.U32 R11, RZ, RZ, 0x181f ;  /* 0x0000181fff0b7424 */ /* 0x000fe400078e00ff */
[----:B------:R-:W-:-:S07]  /*11e50*/  IMAD.MOV.U32 R15, RZ, RZ, -0x1 ;  /* 0xffffffffff0f7424 */ /* 0x000fce00078e00ff */
[----:B0----5:R-:W-:Y:S05]  /*11e60*/  WARPSYNC.COLLECTIVE R15, `(.L_x_146) ;  /* 0x000000000f087348 */ /* 0x021fea0003c00000 */
[----:B------:R1:W2:Y:S02]  /*11e70*/  SHFL.IDX P6, R14, R13, R12, R11 ;  /* 0x0000000c0d0e7389 */ /* 0x0002a400000c000b */
[----:B012--5:R-:W-:Y:S01]  /*11e80*/  ENDCOLLECTIVE ;  /* 0x000000000000791b */ /* 0x027fe20003800000 */
.L_x_146:
[----:B------:R-:W-:Y:S02]  /*11e90*/  MOV R13, R4 ;  /* 0x00000004000d7202 */ /* 0x000fe40000000f00 */
[----:B------:R-:W-:Y:S01]  /*11ea0*/  LOP3.LUT R6, R6, 0x7f, RZ, 0xc0, !PT ;  /* 0x0000007f06067812 */ /* 0x000fe200078ec0ff */
[----:B------:R-:W-:-:S07]  /*11eb0*/  IMAD.MOV.U32 R7, RZ, RZ, R14 ;  /* 0x000000ffff077224 */ /* 0x000fce00078e000e */
[----:B------:R-:W-:Y:S05]  /*11ec0*/  WARPSYNC.COLLECTIVE R15, `(.L_x_147) ;  /* 0x000000000f087348 */ /* 0x000fea0003c00000 */
[----:B------:R0:W1:Y:S02]  /*11ed0*/  SHFL.IDX P6, R14, R13, R12, R11 ;  /* 0x0000000c0d0e7389 */ /* 0x00006400000c000b */
[----:B01----:R-:W-:Y:S01]  /*11ee0*/  ENDCOLLECTIVE ;  /* 0x000000000000791b */ /* 0x003fe20003800000 */
.L_x_147:
[----:B------:R-:W-:Y:S01]  /*11ef0*/  SHF.R.U32.HI R0, RZ, 0x3, R6 ;  /* 0x00000003ff007819 */ /* 0x000fe20000011606 */
[----:B------:R-:W-:Y:S01]  /*11f00*/  ULDC UR4, c[0x0][0x288] ;  /* 0x0000a20000047ab9 */ /* 0x000fe20000000800 */
[----:B------:R-:W-:Y:S01]  /*11f10*/  ULDC.64 UR6, c[0x0][0x208] ;  /* 0x0000820000067ab9 */ /* 0x000fe20000000a00 */
[----:B------:R-:W-:Y:S02]  /*11f20*/  IMAD R2, R8, UR4, RZ ;  /* 0x0000000408027c24 */ /* 0x000fe4000f8e02ff */
[----:B------:R-:W-:-:S04]  /*11f30*/  IMAD.IADD R0, R0, 0x1, R5 ;  /* 0x0000000100007824 */ /* 0x000fc800078e0205 */
[C---:B------:R-:W-:Y:S01]  /*11f40*/  VIADD R5, R0.reuse, 0x10 ;  /* 0x0000001000057836 */ /* 0x040fe20000000000 */
[----:B------:R-:W-:Y:S01]  /*11f50*/  ISETP.GE.AND P4, PT, R0, R2, PT ;  /* 0x000000020000720c */ /* 0x000fe20003f86270 */
[----:B------:R-:W-:Y:S02]  /*11f60*/  IMAD.MOV.U32 R13, RZ, RZ, R3 ;  /* 0x000000ffff0d7224 */ /* 0x000fe400078e0003 */
[----:B------:R-:W-:Y:S02]  /*11f70*/  IMAD.MOV.U32 R12, RZ, RZ, 0x1 ;  /* 0x00000001ff0c7424 */ /* 0x000fe400078e00ff */
[----:B------:R-:W-:-:S08]  /*11f80*/  IMAD.MOV.U32 R6, RZ, RZ, R14 ;  /* 0x000000ffff067224 */ /* 0x000fd000078e000e */
[----:B------:R-:W-:-:S05]  /*11f90*/  @!P4 LEA R6, P5, R10, R6, 0x1 ;  /* 0x000000060a06c211 */ /* 0x000fca00078a08ff */
[----:B------:R-:W-:-:S05]  /*11fa0*/  @!P4 IMAD.X R7, RZ, RZ, R7, P5 ;  /* 0x000000ffff07c224 */ /* 0x000fca00028e0607 */
[----:B------:R-:W-:Y:S01]  /*11fb0*/  @!PT LDS RZ, [RZ] ;  /* 0x00000000fffff984 */ /* 0x000fe20000000800 */
[----:B------:R-:W-:Y:S01]  /*11fc0*/  @!PT LDS RZ, [RZ] ;  /* 0x00000000fffff984 */ /* 0x000fe20000000800 */
[----:B------:R-:W-:Y:S01]  /*11fd0*/  @!PT LDS RZ, [RZ] ;  /* 0x00000000fffff984 */ /* 0x000fe20000000800 */
[----:B------:R0:W-:Y:S04]  /*11fe0*/  @!P4 LDGSTS.E.BYPASS.LTC128B.128 [R9+0x14400], desc[UR6][R6.64], !P0 ;  /* 0x144000000609cfae */ /* 0x0001e8000c101d46 */
[----:B------:R0:W-:Y:S04]  /*11ff0*/  @!P4 LDGSTS.E.BYPASS.LTC128B.128 [R9+0x18400], desc[UR6][R6.64+0x80], !P1 ;  /* 0x184000800609cfae */ /* 0x0001e8000c901d46 */
[----:B------:R0:W-:Y:S04]  /*12000*/  @!P4 LDGSTS.E.BYPASS.LTC128B.128 [R9+0x1c400], desc[UR6][R6.64+0x100], !P2 ;  /* 0x1c4001000609cfae */ /* 0x0001e8000d101d46 */
[----:B------:R0:W-:Y:S01]  /*12010*/  @!P4 LDGSTS.E.BYPASS.LTC128B.128 [R9+0x20400], desc[UR6][R6.64+0x180], !P3 ;  /* 0x204001800609cfae */ /* 0x0001e2000d901d46 */
[----:B------:R-:W-:-:S13]  /*12020*/  ISETP.GE.AND P4, PT, R5, R2, PT ;  /* 0x000000020500720c */ /* 0x000fda0003f86270 */
[----:B0-----:R-:W-:Y:S05]  /*12030*/  WARPSYNC.COLLECTIVE R15, `(.L_x_148) ;  /* 0x000000000f087348 */ /* 0x001fea0003c00000 */
[----:B------:R1:W2:Y:S02]  /*12040*/  SHFL.IDX P6, R14, R13, R12, R11 ;  /* 0x0000000c0d0e7389 */ /* 0x0002a400000c000b */
[----:B012---:R-:W-:Y:S01]  /*12050*/  ENDCOLLECTIVE ;  /* 0x000000000000791b */ /* 0x007fe20003800000 */
.L_x_148:
[----:B------:R-:W-:Y:S02]  /*12060*/  IMAD.MOV.U32 R13, RZ, RZ, R4 ;  /* 0x000000ffff0d7224 */ /* 0x000fe400078e0004 */
[----:B------:R-:W-:-:S07]  /*12070*/  IMAD.MOV.U32 R5, RZ, RZ, R14 ;  /* 0x000000ffff057224 */ /* 0x000fce00078e000e */
[----:B------:R-:W-:Y:S05]  /*12080*/  WARPSYNC.COLLECTIVE R15, `(.L_x_149) ;  /* 0x000000000f087348 */ /* 0x000fea0003c00000 */
[----:B------:R0:W1:Y:S02]  /*12090*/  SHFL.IDX P6, R14, R13, R12, R11 ;  /* 0x0000000c0d0e7389 */ /* 0x00006400000c000b */
[----:B01----:R-:W-:Y:S01]  /*120a0*/  ENDCOLLECTIVE ;  /* 0x000000000000791b */ /* 0x003fe20003800000 */
.L_x_149:
[----:B------:R-:W-:Y:S01]  /*120b0*/  ULDC.64 UR4, c[0x0][0x208] ;  /* 0x0000820000047ab9 */ /* 0x000fe20000000a00 */
[----:B------:R-:W-:Y:S02]  /*120c0*/  IMAD.MOV.U32 R13, RZ, RZ, R3 ;  /* 0x000000ffff0d7224 */ /* 0x000fe400078e0003 */
[----:B------:R-:W-:Y:S01]  /*120d0*/  IMAD.MOV.U32 R12, RZ, RZ, 0x2 ;  /* 0x00000002ff0c7424 */ /* 0x000fe200078e00ff */
[----:B------:R-:W-:-:S04]  /*120e0*/  MOV R6, R14 ;  /* 0x0000000e00067202 */ /* 0x000fc80000000f00 */
[----:B------:R-:W-:-:S05]  /*120f0*/  @!P4 LEA R6, P5, R10, R6, 0x1 ;  /* 0x000000060a06c211 */ /* 0x000fca00078a08ff */
[----:B------:R-:W-:-:S04]  /*12100*/  @!P4 IMAD.X R5, RZ, RZ, R5, P5 ;  /* 0x000000ffff05c224 */ /* 0x000fc800028e0605 */
[----:B------:R-:W-:Y:S02]  /*12110*/  @!P4 IMAD.MOV.U32 R7, RZ, RZ, R5 ;  /* 0x000000ffff07c224 */ /* 0x000fe400078e0005 */
[----:B------:R-:W-:-:S03]  /*12120*/  VIADD R5, R0, 0x20 ;  /* 0x0000002000057836 */ /* 0x000fc60000000000 */
        /* <DEDUP_REMOVED lines=11> */
.L_x_150:
[----:B------:R-:W-:Y:S02]  /*121e0*/  IMAD.MOV.U32 R13, RZ, RZ, R4 ;  /* 0x000000ffff0d7224 */ /* 0x000fe400078e0004 */
[----:B------:R-:W-:-:S07]  /*121f0*/  IMAD.MOV.U32 R5, RZ, RZ, R14 ;  /* 0x000000ffff057224 */ /* 0x000fce00078e000e */
[----:B------:R-:W-:Y:S05]  /*12200*/  WARPSYNC.COLLECTIVE R15, `(.L_x_151) ;  /* 0x000000000f087348 */ /* 0x000fea0003c00000 */
[----:B------:R0:W1:Y:S02]  /*12210*/  SHFL.IDX P6, R14, R13, R12, R11 ;  /* 0x0000000c0d0e7389 */ /* 0x00006400000c000b */
[----:B01----:R-:W-:Y:S01]  /*12220*/  ENDCOLLECTIVE ;  /* 0x000000000000791b */ /* 0x003fe20003800000 */
.L_x_151:
[----:B------:R-:W-:Y:S01]  /*12230*/  ULDC.64 UR4, c[0x0][0x208] ;  /* 0x0000820000047ab9 */ /* 0x000fe20000000a00 */
[----:B------:R-:W-:Y:S02]  /*12240*/  IMAD.MOV.U32 R13, RZ, RZ, R3 ;  /* 0x000000ffff0d7224 */ /* 0x000fe400078e0003 */
[----:B------:R-:W-:Y:S02]  /*12250*/  IMAD.MOV.U32 R12, RZ, RZ, 0x3 ;  /* 0x00000003ff0c7424 */ /* 0x000fe400078e00ff */
[----:B------:R-:W-:-:S05]  /*12260*/  IMAD.MOV.U32 R6, RZ, RZ, R14 ;  /* 0x000000ffff067224 */ /* 0x000fca00078e000e */
[----:B------:R-:W-:-:S04]  /*12270*/  @!P4 LEA R6, P5, R10, R6, 0x1 ;  /* 0x000000060a06c211 */ /* 0x000fc800078a08ff */
[----:B------:R-:W-:-:S05]  /*12280*/  @!P4 IADD3.X R5, RZ, R5, RZ, P5, !PT ;  /* 0x00000005ff05c210 */ /* 0x000fca0002ffe4ff */
        /* <DEDUP_REMOVED lines=13> */
.L_x_152:
[----:B------:R-:W-:Y:S02]  /*12360*/  IMAD.MOV.U32 R13, RZ, RZ, R4 ;  /* 0x000000ffff0d7224 */ /* 0x000fe400078e0004 */
[----:B------:R-:W-:-:S07]  /*12370*/  IMAD.MOV.U32 R5, RZ, RZ, R14 ;  /* 0x000000ffff057224 */ /* 0x000fce00078e000e */
[----:B------:R-:W-:Y:S05]  /*12380*/  WARPSYNC.COLLECTIVE R15, `(.L_x_153) ;  /* 0x000000000f087348 */ /* 0x000fea0003c00000 */
[----:B------:R0:W1:Y:S02]  /*12390*/  SHFL.IDX P6, R14, R13, R12, R11 ;  /* 0x0000000c0d0e7389 */ /* 0x00006400000c000b */
[----:B01----:R-:W-:Y:S01]  /*123a0*/  ENDCOLLECTIVE ;  /* 0x000000000000791b */ /* 0x003fe20003800000 */
.L_x_153:
[----:B------:R-:W-:Y:S01]  /*123b0*/  ULDC.64 UR4, c[0x0][0x208] ;  /* 0x0000820000047ab9 */ /* 0x000fe20000000a00 */
[----:B------:R-:W-:Y:S02]  /*123c0*/  IMAD.MOV.U32 R13, RZ, RZ, R3 ;  /* 0x000000ffff0d7224 */ /* 0x000fe400078e0003 */
[----:B------:R-:W-:Y:S02]  /*123d0*/  IMAD.MOV.U32 R12, RZ, RZ, 0x4 ;  /* 0x00000004ff0c7424 */ /* 0x000fe400078e00ff */
[----:B------:R-:W-:-:S05]  /*123e0*/  IMAD.MOV.U32 R6, RZ, RZ, R14 ;  /* 0x000000ffff067224 */ /* 0x000fca00078e000e */
[----:B------:R-:W-:-:S05]  /*123f0*/  @!P4 LEA R6, P5, R10, R6, 0x1 ;  /* 0x000000060a06c211 */ /* 0x000fca00078a08ff */
[----:B------:R-:W-:-:S05]  /*12400*/  @!P4 IMAD.X R5, RZ, RZ, R5, P5 ;  /* 0x000000ffff05c224 */ /* 0x000fca00028e0605 */
[----:B------:R-:W-:Y:S01]  /*12410*/  @!P4 MOV R7, R5 ;  /* 0x000000050007c202 */ /* 0x000fe20000000f00 */
[----:B------:R-:W-:-:S04]  /*12420*/  VIADD R5, R0, 0x40 ;  /* 0x0000004000057836 */ /* 0x000fc80000000000 */
        /* <DEDUP_REMOVED lines=11> */
.L_x_154:
[----:B------:R-:W-:Y:S02]  /*124e0*/  IMAD.MOV.U32 R13, RZ, RZ, R4 ;  /* 0x000000ffff0d7224 */ /* 0x000fe400078e0004 */
[----:B------:R-:W-:-:S07]  /*124f0*/  IMAD.MOV.U32 R5, RZ, RZ, R14 ;  /* 0x000000ffff057224 */ /* 0x000fce00078e000e */
[----:B------:R-:W-:Y:S05]  /*12500*/  WARPSYNC.COLLECTIVE R15, `(.L_x_155) ;  /* 0x000000000f087348 */ /* 0x000fea0003c00000 */
[----:B------:R0:W1:Y:S02]  /*12510*/  SHFL.IDX P6, R14, R13, R12, R11 ;  /* 0x0000000c0d0e7389 */ /* 0x00006400000c000b */
[----:B01----:R-:W-:Y:S01]  /*12520*/  ENDCOLLECTIVE ;  /* 0x000000000000791b */ /* 0x003fe20003800000 */
.L_x_155:
[----:B------:R-:W-:Y:S01]  /*12530*/  ULDC.64 UR4, c[0x0][0x208] ;  /* 0x0000820000047ab9 */ /* 0x000fe20000000a00 */
[----:B------:R-:W-:Y:S02]  /*12540*/  IMAD.MOV.U32 R13, RZ, RZ, R3 ;  /* 0x000000ffff0d7224 */ /* 0x000fe400078e0003 */
[----:B------:R-:W-:Y:S02]  /*12550*/  IMAD.MOV.U32 R12, RZ, RZ, 0x5 ;  /* 0x00000005ff0c7424 */ /* 0x000fe400078e00ff */
[----:B------:R-:W-:-:S05]  /*12560*/  IMAD.MOV.U32 R6, RZ, RZ, R14 ;  /* 0x000000ffff067224 */ /* 0x000fca00078e000e */
[----:B------:R-:W-:-:S05]  /*12570*/  @!P4 LEA R6, P5, R10, R6, 0x1 ;  /* 0x000000060a06c211 */ /* 0x000fca00078a08ff */
[----:B------:R-:W-:-:S04]  /*12580*/  @!P4 IMAD.X R5, RZ, RZ, R5, P5 ;  /* 0x000000ffff05c224 */ /* 0x000fc800028e0605 */
[----:B------:R-:W-:Y:S01]  /*12590*/  @!P4 IMAD.MOV.U32 R7, RZ, RZ, R5 ;  /* 0x000000ffff07c224 */ /* 0x000fe200078e0005 */
[----:B------:R-:W-:-:S04]  /*125a0*/  IADD3 R5, R0, 0x50, RZ ;  /* 0x0000005000057810 */ /* 0x000fc80007ffe0ff */
        /* <DEDUP_REMOVED lines=11> */
.L_x_156:
[----:B------:R-:W-:Y:S02]  /*12660*/  IMAD.MOV.U32 R13, RZ, RZ, R4 ;  /* 0x000000ffff0d7224 */ /* 0x000fe400078e0004 */
[----:B------:R-:W-:-:S07]  /*12670*/  IMAD.MOV.U32 R5, RZ, RZ, R14 ;  /* 0x000000ffff057224 */ /* 0x000fce00078e000e */
[----:B------:R-:W-:Y:S05]  /*12680*/  WARPSYNC.COLLECTIVE R15, `(.L_x_157) ;  /* 0x000000000f087348 */ /* 0x000fea0003c00000 */
[----:B------:R0:W1:Y:S02]  /*12690*/  SHFL.IDX P6, R14, R13, R12, R11 ;  /* 0x0000000c0d0e7389 */ /* 0x00006400000c000b */
[----:B01----:R-:W-:Y:S01]  /*126a0*/  ENDCOLLECTIVE ;  /* 0x000000000000791b */ /* 0x003fe20003800000 */
.L_x_157:
[----:B------:R-:W-:Y:S01]  /*126b0*/  ULDC.64 UR4, c[0x0][0x208] ;  /* 0x0000820000047ab9 */ /* 0x000fe20000000a00 */
[----:B------:R-:W-:Y:S01]  /*126c0*/  MOV R13, R3 ;  /* 0x00000003000d7202 */ /* 0x000fe20000000f00 */
[----:B------:R-:W-:Y:S02]  /*126d0*/  IMAD.MOV.U32 R12, RZ, RZ, 0x6 ;  /* 0x00000006ff0c7424 */ /* 0x000fe400078e00ff */
[----:B------:R-:W-:-:S05]  /*126e0*/  IMAD.MOV.U32 R6, RZ, RZ, R14 ;  /* 0x000000ffff067224 */ /* 0x000fca00078e000e */
        /* <DEDUP_REMOVED lines=15> */
.L_x_158:
[----:B------:R-:W-:Y:S02]  /*127e0*/  IMAD.MOV.U32 R13, RZ, RZ, R4 ;  /* 0x000000ffff0d7224 */ /* 0x000fe400078e0004 */
[----:B------:R-:W-:-:S07]  /*127f0*/  IMAD.MOV.U32 R5, RZ, RZ, R14 ;  /* 0x000000ffff057224 */ /* 0x000fce00078e000e */
[----:B------:R-:W-:Y:S05]  /*12800*/  WARPSYNC.COLLECTIVE R15, `(.L_x_159) ;  /* 0x000000000f087348 */ /* 0x000fea0003c00000 */
[----:B------:R0:W1:Y:S02]  /*12810*/  SHFL.IDX P6, R14, R13, R12, R11 ;  /* 0x0000000c0d0e7389 */ /* 0x00006400000c000b */
[----:B01----:R-:W-:Y:S01]  /*12820*/  ENDCOLLECTIVE ;  /* 0x000000000000791b */ /* 0x003fe20003800000 */
.L_x_159:
[----:B------:R-:W-:Y:S01]  /*12830*/  ULDC.64 UR4, c[0x0][0x208] ;  /* 0x0000820000047ab9 */ /* 0x000fe20000000a00 */
[----:B------:R-:W-:Y:S02]  /*12840*/  IMAD.MOV.U32 R13, RZ, RZ, R3 ;  /* 0x000000ffff0d7224 */ /* 0x000fe400078e0003 */
[----:B------:R-:W-:Y:S02]  /*12850*/  IMAD.MOV.U32 R12, RZ, RZ, 0x7 ;  /* 0x00000007ff0c7424 */ /* 0x000fe400078e00ff */
[----:B------:R-:W-:-:S05]  /*12860*/  IMAD.MOV.U32 R6, RZ, RZ, R14 ;  /* 0x000000ffff067224 */ /* 0x000fca00078e000e */
[----:B------:R-:W-:-:S05]  /*12870*/  @!P4 LEA R6, P5, R10, R6, 0x1 ;  /* 0x000000060a06c211 */ /* 0x000fca00078a08ff */
[----:B------:R-:W-:-:S04]  /*12880*/  @!P4 IMAD.X R5, RZ, RZ, R5, P5 ;  /* 0x000000ffff05c224 */ /* 0x000fc800028e0605 */
[----:B------:R-:W-:-:S05]  /*12890*/  @!P4 IMAD.MOV.U32 R7, RZ, RZ, R5 ;  /* 0x000000ffff07c224 */ /* 0x000fca00078e0005 */
[----:B------:R-:W-:Y:S01]  /*128a0*/  @!PT LDS RZ, [RZ] ;  /* 0x00000000fffff984 */ /* 0x000fe20000000800 */
[----:B------:R-:W-:Y:S01]  /*128b0*/  @!PT LDS RZ, [RZ] ;  /* 0x00000000fffff984 */ /* 0x000fe20000000800 */
[----:B------:R-:W-:Y:S01]  /*128c0*/  @!PT LDS RZ, [RZ] ;  /* 0x00000000fffff984 */ /* 0x000fe20000000800 */
[----:B------:R0:W-:Y:S04]  /*128d0*/  @!P4 LDGSTS.E.BYPASS.LTC128B.128 [R9+0x17400], desc[UR4][R6.64], !P0 ;  /* 0x174000000609cfae */ /* 0x0001e8000c101d44 */
[----:B------:R0:W-:Y:S04]  /*128e0*/  @!P4 LDGSTS.E.BYPASS.LTC128B.128 [R9+0x1b400], desc[UR4][R6.64+0x80], !P1 ;  /* 0x1b4000800609cfae */ /* 0x0001e8000c901d44 */
[----:B------:R0:W-:Y:S04]  /*128f0*/  @!P4 LDGSTS.E.BYPASS.LTC128B.128 [R9+0x1f400], desc[UR4][R6.64+0x100], !P2 ;  /* 0x1f4001000609cfae */ /* 0x0001e8000d101d44 */
[----:B------:R0:W-:Y:S02]  /*12900*/  @!P4 LDGSTS.E.BYPASS.LTC128B.128 [R9+0x23400], desc[UR4][R6.64+0x180], !P3 ;  /* 0x234001800609cfae */ /* 0x0001e4000d901d44 */
[----:B0-----:R-:W-:Y:S05]  /*12910*/  WARPSYNC.COLLECTIVE R15, `(.L_x_160) ;  /* 0x000000000f087348 */ /* 0x001fea0003c00000 */
[----:B------:R1:W2:Y:S02]  /*12920*/  SHFL.IDX P6, R14, R13, R12, R11 ;  /* 0x0000000c0d0e7389 */ /* 0x0002a400000c000b */
[----:B012---:R-:W-:Y:S01]  /*12930*/  ENDCOLLECTIVE ;  /* 0x000000000000791b */ /* 0x007fe20003800000 */
.L_x_160:
[----:B------:R-:W-:Y:S01]  /*12940*/  IMAD.MOV.U32 R13, RZ, RZ, R4 ;  /* 0x000000ffff0d7224 */ /* 0x000fe200078e0004 */
[----:B------:R-:W-:-:S07]  /*12950*/  MOV R5, R14 ;  /* 0x0000000e00057202 */ /* 0x000fce0000000f00 */
[----:B------:R-:W-:Y:S05]  /*12960*/  WARPSYNC.COLLECTIVE R15, `(.L_x_161) ;  /* 0x000000000f087348 */ /* 0x000fea0003c00000 */
[----:B------:R0:W1:Y:S02]  /*12970*/  SHFL.IDX P6, R14, R13, R12, R11 ;  /* 0x0000000c0d0e7389 */ /* 0x00006400000c000b */
[----:B01----:R-:W-:Y:S01]  /*12980*/  ENDCOLLECTIVE ;  /* 0x000000000000791b */ /* 0x003fe20003800000 */
.L_x_161:
[----:B------:R-:W-:Y:S01]  /*12990*/  IMAD.MOV.U32 R3, RZ, RZ, R14 ;  /* 0x000000ffff037224 */ /* 0x000fe200078e000e */
[----:B------:R-:W-:Y:S06]  /*129a0*/  BRA `(.L_x_162) ;  /* 0xffffffb800ec7947 */ /* 0x000fec000383ffff */
.L_x_53:
[----:B0-----:R0:W3:Y:S02]  /*129b0*/  SYNCS.PHASECHK.TRANS64.TRYWAIT P0, [R9+URZ+0x38820], R0 ;  /* 0x03882000090075a7 */ /* 0x0010e4000800017f */
[----:B---3--:R-:W-:Y:S05]  /*129c0*/  @!P0 NANOSLEEP.SYNCS 0x989680 ;  /* 0x009896800000895d */ /* 0x008fea0003900000 */
[----:B------:R-:W3:Y:S02]  /*129d0*/  @!P0 SYNCS.PHASECHK.TRANS64 P0, [R9+URZ+0x38820], R0 ;  /* 0x03882000090085a7 */ /* 0x000ee4000800007f */
[----:B---3--:R-:W-:Y:S05]  /*129e0*/  @!P0 BRA `(.L_x_53) ;  /* 0xfffffffc00f08947 */ /* 0x008fea000383ffff */
[----:B------:R-:W-:Y:S05]  /*129f0*/  BRA `(.L_x_163) ;  /* 0xffffffbc004c7947 */ /* 0x000fea000383ffff */
.L_x_60:
[----:B--2---:R2:W3:Y:S02]  /*12a00*/  SYNCS.PHASECHK.TRANS64.TRYWAIT P0, [R3+URZ+0x38840], R2 ;  /* 0x03884002030075a7 */ /* 0x0044e4000800017f */
[----:B---3--:R-:W-:Y:S05]  /*12a10*/  @!P0 NANOSLEEP.SYNCS 0x989680 ;  /* 0x009896800000895d */ /* 0x008fea0003900000 */
[----:B------:R-:W3:Y:S02]  /*12a20*/  @!P0 SYNCS.PHASECHK.TRANS64 P0, [R3+URZ+0x38840], R2 ;  /* 0x03884002030085a7 */ /* 0x000ee4000800007f */
[----:B---3--:R-:W-:Y:S05]  /*12a30*/  @!P0 BRA `(.L_x_60) ;  /* 0xfffffffc00f08947 */ /* 0x008fea000383ffff */
[----:B------:R-:W-:Y:S05]  /*12a40*/  BRA `(.L_x_164) ;  /* 0xffffffc000047947 */ /* 0x000fea000383ffff */
.L_x_68:
[----:B0-----:R0:W1:Y:S02]  /*12a50*/  SYNCS.PHASECHK.TRANS64.TRYWAIT P0, [R3+URZ+0x60], R2 ;  /* 0x00006002030075a7 */ /* 0x001064000800017f */
[----:B-1----:R-:W-:Y:S05]  /*12a60*/  @!P0 NANOSLEEP.SYNCS 0x989680 ;  /* 0x009896800000895d */ /* 0x002fea0003900000 */
[----:B------:R-:W1:Y:S02]  /*12a70*/  @!P0 SYNCS.PHASECHK.TRANS64 P0, [R3+URZ+0x60], R2 ;  /* 0x00006002030085a7 */ /* 0x000e64000800007f */
[----:B-1----:R-:W-:Y:S05]  /*12a80*/  @!P0 BRA `(.L_x_68) ;  /* 0xfffffffc00f08947 */ /* 0x002fea000383ffff */
[----:B------:R-:W-:Y:S05]  /*12a90*/  BRA `(.L_x_165) ;  /* 0xffffffc400547947 */ /* 0x000fea000383ffff */
.L_x_80:
[----:B--2---:R2:W3:Y:S02]  /*12aa0*/  SYNCS.PHASECHK.TRANS64.TRYWAIT P0, [R3+URZ+0x38840], R2 ;  /* 0x03884002030075a7 */ /* 0x0044e4000800017f */
[----:B---3--:R-:W-:Y:S05]  /*12ab0*/  @!P0 NANOSLEEP.SYNCS 0x989680 ;  /* 0x009896800000895d */ /* 0x008fea0003900000 */
[----:B------:R-:W3:Y:S02]  /*12ac0*/  @!P0 SYNCS.PHASECHK.TRANS64 P0, [R3+URZ+0x38840], R2 ;  /* 0x03884002030085a7 */ /* 0x000ee4000800007f */
[----:B---3--:R-:W-:Y:S05]  /*12ad0*/  @!P0 BRA `(.L_x_80) ;  /* 0xfffffffc00f08947 */ /* 0x008fea000383ffff */
[----:B------:R-:W-:Y:S05]  /*12ae0*/  BRA `(.L_x_166) ;  /* 0xffffffcc00547947 */ /* 0x000fea000383ffff */
.L_x_88:
[----:B0-----:R0:W1:Y:S02]  /*12af0*/  SYNCS.PHASECHK.TRANS64.TRYWAIT P0, [R5+URZ+0x60], R2 ;  /* 0x00006002050075a7 */ /* 0x001064000800017f */
[----:B-1----:R-:W-:Y:S05]  /*12b00*/  @!P0 NANOSLEEP.SYNCS 0x989680 ;  /* 0x009896800000895d */ /* 0x002fea0003900000 */
[----:B------:R-:W1:Y:S02]  /*12b10*/  @!P0 SYNCS.PHASECHK.TRANS64 P0, [R5+URZ+0x60], R2 ;  /* 0x00006002050085a7 */ /* 0x000e64000800007f */
[----:B-1----:R-:W-:Y:S05]  /*12b20*/  @!P0 BRA `(.L_x_88) ;  /* 0xfffffffc00f08947 */ /* 0x002fea000383ffff */
[----:B------:R-:W-:Y:S05]  /*12b30*/  BRA `(.L_x_167) ;  /* 0xffffffd000a47947 */ /* 0x000fea000383ffff */
.L_x_99:
[----:B---3--:R3:W4:Y:S02]  /*12b40*/  SYNCS.PHASECHK.TRANS64.TRYWAIT P0, [R2+URZ+0x38840], R3 ;  /* 0x03884003020075a7 */ /* 0x008724000800017f */
[----:B----4-:R-:W-:Y:S05]  /*12b50*/  @!P0 NANOSLEEP.SYNCS 0x989680 ;  /* 0x009896800000895d */ /* 0x010fea0003900000 */
[----:B------:R-:W4:Y:S02]  /*12b60*/  @!P0 SYNCS.PHASECHK.TRANS64 P0, [R2+URZ+0x38840], R3 ;  /* 0x03884003020085a7 */ /* 0x000f24000800007f */
[----:B----4-:R-:W-:Y:S05]  /*12b70*/  @!P0 BRA `(.L_x_99) ;  /* 0xfffffffc00f08947 */ /* 0x010fea000383ffff */
[----:B------:R-:W-:Y:S05]  /*12b80*/  BRA `(.L_x_168) ;  /* 0xffffffd800747947 */ /* 0x000fea000383ffff */
.L_x_107:
[----:B0-----:R0:W1:Y:S02]  /*12b90*/  SYNCS.PHASECHK.TRANS64.TRYWAIT P0, [R5+URZ+0x60], R7 ;  /* 0x00006007050075a7 */ /* 0x001064000800017f */
[----:B-1----:R-:W-:Y:S05]  /*12ba0*/  @!P0 NANOSLEEP.SYNCS 0x989680 ;  /* 0x009896800000895d */ /* 0x002fea0003900000 */
[----:B------:R-:W1:Y:S02]  /*12bb0*/  @!P0 SYNCS.PHASECHK.TRANS64 P0, [R5+URZ+0x60], R7 ;  /* 0x00006007050085a7 */ /* 0x000e64000800007f */
[----:B-1----:R-:W-:Y:S05]  /*12bc0*/  @!P0 BRA `(.L_x_107) ;  /* 0xfffffffc00f08947 */ /* 0x002fea000383ffff */
[----:B------:R-:W-:Y:S05]  /*12bd0*/  BRA `(.L_x_169) ;  /* 0xffffffdc00c47947 */ /* 0x000fea000383ffff */
.L_x_118:
[----:B0-----:R0:W2:Y:S02]  /*12be0*/  SYNCS.PHASECHK.TRANS64.TRYWAIT P0, [R2+URZ+0x38860], R3 ;  /* 0x03886003020075a7 */ /* 0x0010a4000800017f */
[----:B--2---:R-:W-:Y:S05]  /*12bf0*/  @!P0 NANOSLEEP.SYNCS 0x989680 ;  /* 0x009896800000895d */ /* 0x004fea0003900000 */
[----:B------:R-:W2:Y:S02]  /*12c00*/  @!P0 SYNCS.PHASECHK.TRANS64 P0, [R2+URZ+0x38860], R3 ;  /* 0x03886003020085a7 */ /* 0x000ea4000800007f */
[----:B--2---:R-:W-:Y:S05]  /*12c10*/  @!P0 BRA `(.L_x_118) ;  /* 0xfffffffc00f08947 */ /* 0x004fea000383ffff */
[----:B------:R-:W-:Y:S05]  /*12c20*/  BRA `(.L_x_170) ;  /* 0xffffffe4003c7947 */ /* 0x000fea000383ffff */
.L_x_127:
[----:B0-----:R0:W1:Y:S02]  /*12c30*/  SYNCS.PHASECHK.TRANS64.TRYWAIT P0, [R0+URZ+0x38820], R3 ;  /* 0x03882003000075a7 */ /* 0x001064000800017f */
[----:B-1----:R-:W-:Y:S05]  /*12c40*/  @!P0 NANOSLEEP.SYNCS 0x989680 ;  /* 0x009896800000895d */ /* 0x002fea0003900000 */
[----:B------:R-:W1:Y:S02]  /*12c50*/  @!P0 SYNCS.PHASECHK.TRANS64 P0, [R0+URZ+0x38820], R3 ;  /* 0x03882003000085a7 */ /* 0x000e64000800007f */
[----:B-1----:R-:W-:Y:S05]  /*12c60*/  @!P0 BRA `(.L_x_127) ;  /* 0xfffffffc00f08947 */ /* 0x002fea000383ffff */
[----:B------:R-:W-:Y:S05]  /*12c70*/  BRA `(.L_x_171) ;  /* 0xffffffe800c07947 */ /* 0x000fea000383ffff */
.L_x_128:
[----:B------:R-:W1:Y:S01]  /*12c80*/  S2R R2, SR_TID.X ;  /* 0x0000000000027919 */ /* 0x000e620000002100 */
[----:B------:R-:W-:Y:S01]  /*12c90*/  BSSY B0, `(.L_x_172) ;  /* 0x000000a000007945 */ /* 0x000fe20003800000 */
[----:B------:R-:W-:Y:S02]  /*12ca0*/  IMAD.MOV.U32 R12, RZ, RZ, RZ ;  /* 0x000000ffff0c7224 */ /* 0x000fe400078e00ff */
[----:B------:R-:W-:Y:S02]  /*12cb0*/  IMAD.MOV.U32 R11, RZ, RZ, 0x1f ;  /* 0x0000001fff0b7424 */ /* 0x000fe400078e00ff */
[----:B------:R-:W-:Y:S01]  /*12cc0*/  IMAD.MOV.U32 R15, RZ, RZ, -0x1 ;  /* 0xffffffffff0f7424 */ /* 0x000fe200078e00ff */
[----:B-1----:R-:W-:-:S04]  /*12cd0*/  SHF.R.U32.HI R2, RZ, 0x5, R2 ;  /* 0x00000005ff027819 */ /* 0x002fc80000011602 */
[----:B------:R-:W-:-:S05]  /*12ce0*/  LOP3.LUT R2, R2, 0x3, RZ, 0xc0, !PT ;  /* 0x0000000302027812 */ /* 0x000fca00078ec0ff */
[----:B------:R-:W-:-:S07]  /*12cf0*/  IMAD.MOV.U32 R13, RZ, RZ, R2 ;  /* 0x000000ffff0d7224 */ /* 0x000fce00078e0002 */
[----:B0--3--:R-:W-:Y:S05]  /*12d00*/  WARPSYNC.COLLECTIVE R15, `(.L_x_173) ;  /* 0x000000000f087348 */ /* 0x009fea0003c00000 */
[----:B------:R1:W2:Y:S02]  /*12d10*/  SHFL.IDX P6, R14, R13, R12, R11 ;  /* 0x0000000c0d0e7389 */ /* 0x0002a400000c000b */
[----:B0123--:R-:W-:Y:S01]  /*12d20*/  ENDCOLLECTIVE ;  /* 0x000000000000791b */ /* 0x00ffe20003800000 */
.L_x_173:
[----:B------:R-:W-:Y:S05]  /*12d30*/  BSYNC B0 ;  /* 0x0000000000007941 */ /* 0x000fea0003800000 */
.L_x_172:
[----:B------:R-:W-:Y:S05]  /*12d40*/  BRA `(.L_x_174) ;  /* 0xffffffe800a87947 */ /* 0x000fea000383ffff */
.L_x_131:
[----:B------:R-:W-:Y:S01]  /*12d50*/  BSSY B1, `(.L_x_175) ;  /* 0x0000006000017945 */ /* 0x000fe20003800000 */
[----:B------:R-:W-:-:S07]  /*12d60*/  IMAD.MOV.U32 R15, RZ, RZ, -0x1 ;  /* 0xffffffffff0f7424 */ /* 0x000fce00078e00ff */
[----:B01-3--:R-:W-:Y:S05]  /*12d70*/  WARPSYNC.COLLECTIVE R15, `(.L_x_176) ;  /* 0x000000000f0c7348 */ /* 0x00bfea0003c00000 */
[----:B------:R-:W-:Y:S02]  /*12d80*/  ELECT P6, UR62, PT ;  /* 0x00000000003e782f */ /* 0x000fe400038c0000 */
[----:B------:R-:W-:Y:S01]  /*12d90*/  MOV R14, UR62 ;  /* 0x0000003e000e7c02 */ /* 0x000fe20008000f00 */
[----:B01-3--:R-:W-:Y:S10]  /*12da0*/  ENDCOLLECTIVE ;  /* 0x000000000000791b */ /* 0x00bff40003800000 */
.L_x_176:
[----:B------:R-:W-:Y:S05]  /*12db0*/  BSYNC B1 ;  /* 0x0000000000017941 */ /* 0x000fea0003800000 */
.L_x_175:
[----:B------:R-:W-:Y:S05]  /*12dc0*/  BRA `(.L_x_177) ;  /* 0xffffffe800a07947 */ /* 0x000fea000383ffff */
.L_x_133:
[----:B0-----:R0:W1:Y:S02]  /*12dd0*/  SYNCS.PHASECHK.TRANS64.TRYWAIT P0, [R6+URZ], R5 ;  /* 0x00000005060075a7 */ /* 0x001064000800017f */
[----:B-1----:R-:W-:Y:S05]  /*12de0*/  @!P0 NANOSLEEP.SYNCS 0x989680 ;  /* 0x009896800000895d */ /* 0x002fea0003900000 */
[----:B------:R-:W1:Y:S02]  /*12df0*/  @!P0 SYNCS.PHASECHK.TRANS64 P0, [R6+URZ], R5 ;  /* 0x00000005060085a7 */ /* 0x000e64000800007f */
[----:B-1----:R-:W-:Y:S05]  /*12e00*/  @!P0 BRA `(.L_x_133) ;  /* 0xfffffffc00f08947 */ /* 0x002fea000383ffff */
[----:B------:R-:W-:Y:S05]  /*12e10*/  BRA `(.L_x_178) ;  /* 0xffffffe800e07947 */ /* 0x000fea000383ffff */
.L_x_134:
[----:B-1----:R1:W2:Y:S02]  /*12e20*/  SYNCS.PHASECHK.TRANS64.TRYWAIT P0, [R3+URZ], R2 ;  /* 0x00000002030075a7 */ /* 0x0022a4000800017f */
[----:B--2---:R-:W-:Y:S05]  /*12e30*/  @!P0 NANOSLEEP.SYNCS 0x989680 ;  /* 0x009896800000895d */ /* 0x004fea0003900000 */
[----:B------:R-:W2:Y:S02]  /*12e40*/  @!P0 SYNCS.PHASECHK.TRANS64 P0, [R3+URZ], R2 ;  /* 0x00000002030085a7 */ /* 0x000ea4000800007f */
[----:B--2---:R-:W-:Y:S05]  /*12e50*/  @!P0 BRA `(.L_x_134) ;  /* 0xfffffffc00f08947 */ /* 0x004fea000383ffff */
[----:B------:R-:W-:Y:S05]  /*12e60*/  BRA `(.L_x_179) ;  /* 0xffffffe800d47947 */ /* 0x000fea000383ffff */
.L_x_136:
[----:B-1----:R1:W2:Y:S02]  /*12e70*/  SYNCS.PHASECHK.TRANS64.TRYWAIT P0, [R18+URZ], R5 ;  /* 0x00000005120075a7 */ /* 0x0022a4000800017f */
[----:B--2---:R-:W-:Y:S05]  /*12e80*/  @!P0 NANOSLEEP.SYNCS 0x989680 ;  /* 0x009896800000895d */ /* 0x004fea0003900000 */
[----:B------:R-:W2:Y:S02]  /*12e90*/  @!P0 SYNCS.PHASECHK.TRANS64 P0, [R18+URZ], R5 ;  /* 0x00000005120085a7 */ /* 0x000ea4000800007f */
[----:B--2---:R-:W-:Y:S05]  /*12ea0*/  @!P0 BRA `(.L_x_136) ;  /* 0xfffffffc00f08947 */ /* 0x004fea000383ffff */
[----:B------:R-:W-:Y:S05]  /*12eb0*/  BRA `(.L_x_180) ;  /* 0xffffffe800d87947 */ /* 0x000fea000383ffff */
.L_x_181:
[----:B------:R-:W-:-:S00]  /*12ec0*/  BRA `(.L_x_181) ;  /* 0xfffffffc00fc7947 */ /* 0x000fc0000383ffff */
[----:B------:R-:W-:-:S00]  /*12ed0*/  NOP ;  /* 0x0000000000007918 */ /* 0x000fc00000000000 */
        /* <DEDUP_REMOVED lines=10> */
.L_x_3424:


//--------------------- .text._ZN7cutlass13device_kernelIN5flash11enable_sm90INS1_16FlashAttnFwdSm90INS1_25CollectiveMainloopFwdSm90ILi2EN4cute5tupleIJNS5_1CILi2EEENS7_ILi1EEES9_EEENS6_IJNS7_ILi128EEENS7_ILi80EEENS7_ILi256EEEEEELi256ENS_10bfloat16_tEfNS_4arch4Sm90ELb0ELb0ELb1ELb0ELb0ELb0ELb0ELb1ELb1ELb1ELb0ELb0EEENS1_21CollectiveEpilogueFwdINS6_IJSB_SD_SC_EEESA_SF_SH_Li256ELb0ELb1ELb0ELb0EEENS1_29StaticPersistentTileSchedulerILb0EEEEEEEEEvNT_6ParamsE --------------------------
	.section	.text._ZN7cutlass13device_kernelIN5flash11enable_sm90INS1_16FlashAttnFwdSm90INS1_25CollectiveMainloopFwdSm90ILi2EN4cute5tupleIJNS5_1CILi2EEENS7_ILi1EEES9_EEENS6_IJNS7_ILi128EEENS7_ILi80EEENS7_ILi256EEEEEELi256ENS_10bfloat16_tEfNS_4arch4Sm90ELb0ELb0ELb1ELb0ELb0ELb0ELb0ELb1ELb1ELb1ELb0ELb0EEENS1_21CollectiveEpilogueFwdINS6_IJSB_SD_SC_EEESA_SF_SH_Li256ELb0ELb1ELb0ELb0EEENS1_29StaticPersistentTileSchedulerILb0EEEEEEEEEvNT_6ParamsE,"ax",@progbits
	.align	128
.text._ZN7cutlass13device_kernelIN5flash11enable_sm90INS1_16FlashAttnFwdSm90INS1_25CollectiveMainloopFwdSm90ILi2EN4cute5tupleIJNS5_1CILi2EEENS7_ILi1EEES9_EEENS6_IJNS7_ILi128EEENS7_ILi80EEENS7_ILi256EEEEEELi256ENS_10bfloat16_tEfNS_4arch4Sm90ELb0ELb0ELb1ELb0ELb0ELb0ELb0ELb1ELb1ELb1ELb0ELb0EEENS1_21CollectiveEpilogueFwdINS6_IJSB_SD_SC_EEESA_SF_SH_Li256ELb0ELb1ELb0ELb0EEENS1_29StaticPersistentTileSchedulerILb0EEEEEEEEEvNT_6ParamsE:
        .type           _ZN7cutlass13device_kernelIN5flash11enable_sm90INS1_16FlashAttnFwdSm90INS1_25CollectiveMainloopFwdSm90ILi2EN4cute5tupleIJNS5_1CILi2EEENS7_ILi1EEES9_EEENS6_IJNS7_ILi128EEENS7_ILi80EEENS7_ILi256EEEEEELi256ENS_10bfloat16_tEfNS_4arch4Sm90ELb0ELb0ELb1ELb0ELb0ELb0ELb0ELb1ELb1ELb1ELb0ELb0EEENS1_21CollectiveEpilogueFwdINS6_IJSB_SD_SC_EEESA_SF_SH_Li256ELb0ELb1ELb0ELb0EEENS1_29StaticPersistentTileSchedulerILb0EEEEEEEEEvNT_6ParamsE,@function
        .size           _ZN7cutlass13device_kernelIN5flash11enable_sm90INS1_16FlashAttnFwdSm90INS1_25CollectiveMainloopFwdSm90ILi2EN4cute5tupleIJNS5_1CILi2EEENS7_ILi1EEES9_EEENS6_IJNS7_ILi128EEENS7_ILi80EEENS7_ILi256EEEEEELi256ENS_10bfloat16_tEfNS_4arch4Sm90ELb0ELb0ELb1ELb0ELb0ELb0ELb0ELb1ELb1ELb1ELb0ELb0EEENS1_21CollectiveEpilogueFwdINS6_IJSB_SD_SC_EEESA_SF_SH_Li256ELb0ELb1ELb0ELb0EEENS1_29StaticPersistentTileSchedulerILb0EEEEEEEEEvNT_6ParamsE,(.L_x_3425 - _ZN7cutlass13device_kernelIN5flash11enable_sm90INS1_16FlashAttnFwdSm90INS1_25CollectiveMainloopFwdSm90ILi2EN4cute5tupleIJNS5_1CILi2EEENS7_ILi1EEES9_EEENS6_IJNS7_ILi128EEENS7_ILi80EEENS7_ILi256EEEEEELi256ENS_10bfloat16_tEfNS_4arch4Sm90ELb0ELb0ELb1ELb0ELb0ELb0ELb0ELb1ELb1ELb1ELb0ELb0EEENS1_21CollectiveEpilogueFwdINS6_IJSB_SD_SC_EEESA_SF_SH_Li256ELb0ELb1ELb0ELb0EEENS1_29StaticPersistentTileSchedulerILb0EEEEEEEEEvNT_6ParamsE)
        .other          _ZN7cutlass13device_kernelIN5flash11enable_sm90INS1_16FlashAttnFwdSm90INS1_25CollectiveMainloopFwdSm90ILi2EN4cute5tupleIJNS5_1CILi2EEENS7_ILi1EEES9_EEENS6_IJNS7_ILi128EEENS7_ILi80EEENS7_ILi256EEEEEELi256ENS_10bfloat16_tEfNS_4arch4Sm90ELb0ELb0ELb1ELb0ELb0ELb0ELb0ELb1ELb1ELb1ELb0ELb0EEENS1_21CollectiveEpilogueFwdINS6_IJSB_SD_SC_EEESA_SF_SH_Li256ELb0ELb1ELb0ELb0EEENS1_29StaticPersistentTileSchedulerILb0EEEEEEEEEvNT_6ParamsE,@"STO_CUDA_ENTRY STV_DEFAULT"
_ZN7cutlass13device_kernelIN5flash11enable_sm90INS1_16FlashAttnFwdSm90INS1_25CollectiveMainloopFwdSm90ILi2EN4cute5tupleIJNS5_1CILi2EEENS7_ILi1EEES9_EEENS6_IJNS7_ILi128EEENS7_ILi80EEENS7_ILi256EEEEEELi256ENS_10bfloat16_tEfNS_4arch4Sm90ELb0ELb0ELb1ELb0ELb0ELb0ELb0ELb1ELb1ELb1ELb0ELb0EEENS1_21CollectiveEpilogueFwdINS6_IJSB_SD_SC_EEESA_SF_SH_Li256ELb0ELb1ELb0ELb0EEENS1_29StaticPersistentTileSchedulerILb0EEEEEEEEEvNT_6ParamsE:
        /* <DEDUP_REMOVED lines=18> */
.L_x_183:
[----:B------:R-:W-:Y:S05]  /*0120*/  BSYNC B0 ;  /* 0x0000000000007941 */ /* 0x000fea0003800000 */
.L_x_182:
        /* <DEDUP_REMOVED lines=41> */
.L_x_184:
[----:B0-----:R-:W0:Y:S01]  /*03c0*/  S2UR UR4, SR_CTAID.Y ;  /* 0x00000000000479c3 */ /* 0x001e220000002600 */
[----:B------:R-:W3:Y:S01]  /*03d0*/  SHFL.IDX PT, R8, R2, RZ, 0x1f ;  /* 0x00001fff02087589 */ /* 0x000ee200000e0000 */
[----:B------:R-:W-:Y:S01]  /*03e0*/  ULDC UR5, c[0x0][0x154] ;  /* 0x0000550000057ab9 */ /* 0x000fe20000000800 */
[----:B------:R-:W-:-:S05]  /*03f0*/  NOP ;  /* 0x0000000000007918 */ /* 0x000fca0000000000 */
[----:B------:R-:W5:Y:S08]  /*0400*/  S2UR UR6, SR_CTAID.X ;  /* 0x00000000000679c3 */ /* 0x000f700000002500 */
[----:B------:R-:W1:Y:S01]  /*0410*/  LDC R7, c[0x0][0x148] ;  /* 0x00005200ff077b82 */ /* 0x000e620000000800 */
[----:B0-----:R-:W-:Y:S02]  /*0420*/  I2FP.F32.U32 R3, UR4 ;  /* 0x0000000400037c45 */ /* 0x001fe40008201000 */
[----:B---3--:R-:W-:-:S03]  /*0430*/  ISETP.NE.AND P0, PT, R8, RZ, PT ;  /* 0x000000ff0800720c */ /* 0x008fc60003f05270 */
[----:B------:R-:W-:Y:S01]  /*0440*/  FMUL R6, R3, UR5 ;  /* 0x0000000503067c20 */ /* 0x000fe20008400000 */
[----:B------:R-:W-:Y:S02]  /*0450*/  SHF.R.S32.HI R3, RZ, 0x1f, R0 ;  /* 0x0000001fff037819 */ /* 0x000fe40000011400 */
[----:B-----5:R-:W-:Y:S02]  /*0460*/  I2FP.F32.U32 R5, UR6 ;  /* 0x0000000600057c45 */ /* 0x020fe40008201000 */
[----:B------:R-:W-:Y:S01]  /*0470*/  LEA.HI R3, R3, R0, RZ, 0x7 ;  /* 0x0000000003037211 */ /* 0x000fe200078f38ff */
[----:B------:R-:W0:Y:S02]  /*0480*/  F2I.U32.TRUNC.NTZ R6, R6 ;  /* 0x0000000600067305 */ /* 0x000e24000020f000 */
[----:B0-----:R-:W-:-:S04]  /*0490*/  IMAD.MOV R12, RZ, RZ, -R6 ;  /* 0x000000ffff0c7224 */ /* 0x001fc800078e0a06 */
[----:B-1----:R-:W-:Y:S01]  /*04a0*/  IMAD R12, R7, R12, UR4 ;  /* 0x00000004070c7e24 */ /* 0x002fe2000f8e020c */
[----:B------:R-:W-:Y:S02]  /*04b0*/  ULDC UR4, c[0x0][0x150] ;  /* 0x0000540000047ab9 */ /* 0x000fe40000000800 */
[----:B------:R-:W-:Y:S01]  /*04c0*/  FMUL R10, R5, UR4 ;  /* 0x00000004050a7c20 */ /* 0x000fe20008400000 */
[----:B------:R-:W-:Y:S06]  /*04d0*/  @P0 BRA `(.L_x_185) ;  /* 0x0000000000480947 */ /* 0x000fec0003800000 */
[----:B------:R-:W0:Y:S01]  /*04e0*/  S2UR UR5, SR_CgaCtaId ;  /* 0x00000000000579c3 */ /* 0x000e220000008800 */
        /* <DEDUP_REMOVED lines=12> */
[----:B0-----:R0:W1:Y:S08]  /*05b0*/  SYNCS.EXCH.64 URZ, [UR8+0x38850], UR4 ;  /* 0x03885004083f75b2 */ /* 0x0010700008000100 */
[----:B------:R0:W3:Y:S01]  /*05c0*/  SYNCS.EXCH.64 URZ, [UR8+0x38860], UR6 ;  /* 0x03886006083f75b2 */ /* 0x0000e20008000100 */
[----:B------:R0:W0:Y:S01]  /*05d0*/  SYNCS.EXCH.64 URZ, [UR8+0x38858], UR4 ;  /* 0x03885804083f75b2 */ /* 0x0000220008000100 */
[----:B------:R0:W0:Y:S01]  /*05e0*/  SYNCS.EXCH.64 URZ, [UR8+0x38868], UR6 ;  /* 0x03886806083f75b2 */ /* 0x0000220008000100 */
[----:B------:R-:W-:Y:S01]  /*05f0*/  NOP ;  /* 0x0000000000007918 */ /* 0x000fe20000000000 */
.L_x_185:
[----:B------:R-:W5:Y:S01]  /*0600*/  SHFL.IDX PT, R7, R2, RZ, 0x1f ;  /* 0x00001fff02077589 */ /* 0x000f6200000e0000 */
[----:B------:R-:W-:Y:S01]  /*0610*/  LOP3.LUT R3, R3, 0xffffff80, RZ, 0xc0, !PT ;  /* 0xffffff8003037812 */ /* 0x000fe200078ec0ff */
[----:B------:R-:W0:Y:S01]  /*0620*/  LDC R11, c[0x0][0x144] ;  /* 0x00005100ff0b7b82 */ /* 0x000e220000000800 */
[----:B------:R-:W0:Y:S01]  /*0630*/  F2I.U32.TRUNC.NTZ R10, R10 ;  /* 0x0000000a000a7305 */ /* 0x000e22000020f000 */
[----:B------:R-:W-:Y:S01]  /*0640*/  SHF.R.S32.HI R9, RZ, 0x1f, R8 ;  /* 0x0000001fff097819 */ /* 0x000fe20000011408 */
[----:B------:R-:W-:Y:S01]  /*0650*/  NOP ;  /* 0x0000000000007918 */ /* 0x000fe20000000000 */
[----:B------:R-:W-:-:S05]  /*0660*/  IMAD.IADD R3, R0, 0x1, -R3 ;  /* 0x0000000100037824 */ /* 0x000fca00078e0a03 */
[----:B------:R-:W-:-:S04]  /*0670*/  SHF.R.S32.HI R6, RZ, 0x1f, R3 ;  /* 0x0000001fff067819 */ /* 0x000fc80000011403 */
[----:B------:R-:W-:-:S04]  /*0680*/  LEA.HI R6, R6, R3, RZ, 0x3 ;  /* 0x0000000306067211 */ /* 0x000fc800078f18ff */
[--C-:B------:R-:W-:Y:S02]  /*0690*/  SHF.R.S32.HI R5, RZ, 0x3, R6.reuse ;  /* 0x00000003ff057819 */ /* 0x100fe40000011406 */
[----:B------:R-:W-:Y:S02]  /*06a0*/  SHF.R.S32.HI R6, RZ, 0x1f, R6 ;  /* 0x0000001fff067819 */ /* 0x000fe40000011406 */
[----:B-----5:R-:W-:Y:S02]  /*06b0*/  ISETP.NE.AND P0, PT, R7, RZ, PT ;  /* 0x000000ff0700720c */ /* 0x020fe40003f05270 */
[----:B------:R-:W-:Y:S02]  /*06c0*/  LEA.HI R6, R6, R5, RZ, 0x2 ;  /* 0x0000000506067211 */ /* 0x000fe400078f10ff */
[----:B------:R-:W-:Y:S02]  /*06d0*/  SHF.R.S32.HI R7, RZ, 0x1f, R4 ;  /* 0x0000001fff077819 */ /* 0x000fe40000011404 */
[----:B------:R-:W-:-:S02]  /*06e0*/  LOP3.LUT R6, R6, 0xfffffffc, RZ, 0xc0, !PT ;  /* 0xfffffffc06067812 */ /* 0x000fc400078ec0ff */
[----:B------:R-:W-:-:S05]  /*06f0*/  LEA.HI R7, R7, R4, RZ, 0x2 ;  /* 0x0000000407077211 */ /* 0x000fca00078f10ff */
[----:B------:R-:W-:Y:S05]  /*0700*/  @P0 BRA `(.L_x_186) ;  /* 0x0000000000480947 */ /* 0x000fea0003800000 */
[----:B0-----:R-:W0:Y:S01]  /*0710*/  S2UR UR5, SR_CgaCtaId ;  /* 0x00000000000579c3 */ /* 0x001e220000008800 */
[----:B------:R-:W-:Y:S01]  /*0720*/  UMOV UR4, 0x400 ;  /* 0x0000040000047882 */ /* 0x000fe20000000000 */
[----:B------:R-:W-:Y:S01]  /*0730*/  UMOV UR6, 0x1 ;  /* 0x0000000100067882 */ /* 0x000fe20000000000 */
[----:B------:R-:W-:Y:S01]  /*0740*/  UMOV UR9, 0x2 ;  /* 0x0000000200097882 */ /* 0x000fe20000000000 */
[----:B------:R-:W-:-:S04]  /*0750*/  UIADD3 UR6, -UR6, 0x100000, URZ ;  /* 0x0010000006067890 */ /* 0x000fc8000fffe13f */
[----:B------:R-:W-:Y:S02]  /*0760*/  USHF.L.U32 UR7, UR6, 0xb, URZ ;  /* 0x0000000b06077899 */ /* 0x000fe4000800063f */
[----:B------:R-:W-:Y:S01]  /*0770*/  USHF.L.U32 UR6, UR6, 0x1, URZ ;  /* 0x0000000106067899 */ /* 0x000fe2000800063f */
[----:B------:R-:W-:Y:S01]  /*0780*/  ELECT P0, URZ, PT ;  /* 0x00000000003f782f */ /* 0x000fe20003800000 */
[----:B0-----:R-:W-:Y:S02]  /*0790*/  ULEA UR8, UR5, UR4, 0x18 ;  /* 0x0000000405087291 */ /* 0x001fe4000f8ec03f */
[----:B------:R-:W-:-:S04]  /*07a0*/  UIADD3 UR4, -UR9, 0x100000, URZ ;  /* 0x0010000009047890 */ /* 0x000fc8000fffe13f */
[----:B------:R-:W-:Y:S02]  /*07b0*/  USHF.L.U32 UR5, UR4, 0xb, URZ ;  /* 0x0000000b04057899 */ /* 0x000fe4000800063f */
[----:B------:R-:W-:Y:S01]  /*07c0*/  USHF.L.U32 UR4, UR4, 0x1, URZ ;  /* 0x0000000104047899 */ /* 0x000fe2000800063f */
[----:B------:R-:W0:Y:S03]  /*07d0*/  FENCE.VIEW.ASYNC.S ;  /* 0x00000000000073c6 */ /* 0x000e260000000000 */
[----:B0-----:R0:W0:Y:S08]  /*07e0*/  SYNCS.EXCH.64 URZ, [UR8+0x38870], UR6 ;  /* 0x03887006083f75b2 */ /* 0x0010300008000100 */
[----:B------:R0:W0:Y:S01]  /*07f0*/  SYNCS.EXCH.64 URZ, [UR8+0x38880], UR4 ;  /* 0x03888004083f75b2 */ /* 0x0000220008000100 */
[----:B------:R0:W0:Y:S01]  /*0800*/  SYNCS.EXCH.64 URZ, [UR8+0x38878], UR6 ;  /* 0x03887806083f75b2 */ /* 0x0000220008000100 */
[----:B------:R0:W0:Y:S01]  /*0810*/  SYNCS.EXCH.64 URZ, [UR8+0x38888], UR4 ;  /* 0x03888804083f75b2 */ /* 0x0000220008000100 */
[----:B------:R-:W-:Y:S01]  /*0820*/  NOP ;  /* 0x0000000000007918 */ /* 0x000fe20000000000 */
.L_x_186:
[----:B------:R-:W5:Y:S01]  /*0830*/  SHFL.IDX PT, R13, R2, RZ, 0x1f ;  /* 0x00001fff020d7589 */ /* 0x000f6200000e0000 */
[----:B0-----:R-:W0:Y:S01]  /*0840*/  S2UR UR4, SR_CTAID.X ;  /* 0x00000000000479c3 */ /* 0x001e220000002500 */
[----:B------:R-:W-:Y:S01]  /*0850*/  LOP3.LUT R7, R7, 0x3ffffffc, RZ, 0xc0, !PT ;  /* 0x3ffffffc07077812 */ /* 0x000fe200078ec0ff */
[----:B------:R-:W-:Y:S01]  /*0860*/  IMAD.IADD R6, R5, 0x1, -R6 ;  /* 0x0000000105067824 */ /* 0x000fe200078e0a06 */
[----:B------:R-:W-:Y:S01]  /*0870*/  LEA.HI R9, R9, R8, RZ, 0x2 ;  /* 0x0000000809097211 */ /* 0x000fe200078f10ff */
[----:B------:R-:W-:Y:S01]  /*0880*/  IMAD.MOV R10, RZ, RZ, -R10 ;  /* 0x000000ffff0a7224 */ /* 0x000fe200078e0a0a */
[----:B------:R-:W-:Y:S01]  /*0890*/  NOP ;  /* 0x0000000000007918 */ /* 0x000fe20000000000 */
[----:B------:R-:W-:Y:S01]  /*08a0*/  IMAD.IADD R7, R4, 0x1, -R7 ;  /* 0x0000000104077824 */ /* 0x000fe200078e0a07 */
[----:B------:R-:W-:-:S03]  /*08b0*/  LOP3.LUT R9, R9, 0x3ffffffc, RZ, 0xc0, !PT ;  /* 0x3ffffffc09097812 */ /* 0x000fc600078ec0ff */
[--C-:B------:R-:W-:Y:S02]  /*08c0*/  IMAD R7, R7, 0x4, R6.reuse ;  /* 0x0000000407077824 */ /* 0x100fe400078e0206 */
[----:B------:R-:W-:Y:S02]  /*08d0*/  IMAD.IADD R9, R8, 0x1, -R9 ;  /* 0x0000000108097824 */ /* 0x000fe400078e0a09 */
[----:B------:R-:W1:Y:S01]  /*08e0*/  LDC R8, c[0x0][0x140] ;  /* 0x00005000ff087b82 */ /* 0x000e620000000800 */
[----:B------:R-:W-:Y:S01]  /*08f0*/  LEA.HI R4, R7, R7, RZ, 0x1 ;  /* 0x0000000707047211 */ /* 0x000fe200078f08ff */
[----:B------:R-:W-:-:S03]  /*0900*/  IMAD R9, R9, 0x4, R6 ;  /* 0x0000000409097824 */ /* 0x000fc600078e0206 */
[----:B------:R-:W-:Y:S02]  /*0910*/  LOP3.LUT R4, R4, 0xfffffffe, RZ, 0xc0, !PT ;  /* 0xfffffffe04047812 */ /* 0x000fe400078ec0ff */
[----:B------:R-:W-:Y:S02]  /*0920*/  LEA.HI R5, R9, R9, RZ, 0x1 ;  /* 0x0000000909057211 */ /* 0x000fe400078f08ff */
[----:B-----5:R-:W-:Y:S01]  /*0930*/  ISETP.NE.AND P0, PT, R13, RZ, PT ;  /* 0x000000ff0d00720c */ /* 0x020fe20003f05270 */
[----:B0-----:R-:W-:Y:S02]  /*0940*/  IMAD R11, R11, R10, UR4 ;  /* 0x000000040b0b7e24 */ /* 0x001fe4000f8e020a */
[----:B------:R-:W-:-:S05]  /*0950*/  IMAD.IADD R4, R7, 0x1, -R4 ;  /* 0x0000000107047824 */ /* 0x000fca00078e0a04 */
[----:B------:R-:W-:Y:S02]  /*0960*/  ISETP.NE.AND P5, PT, R4, R11, PT ;  /* 0x0000000b0400720c */ /* 0x000fe40003fa5270 */
[----:B------:R-:W-:-:S05]  /*0970*/  LOP3.LUT R4, R5, 0xfffffffe, RZ, 0xc0, !PT ;  /* 0xfffffffe05047812 */ /* 0x000fca00078ec0ff */
[----:B------:R-:W-:Y:S01]  /*0980*/  IMAD.IADD R4, R9, 0x1, -R4 ;  /* 0x0000000109047824 */ /* 0x000fe200078e0a04 */
        /* <DEDUP_REMOVED lines=19> */
.L_x_187:
[----:B------:R-:W5:Y:S01]  /*0ac0*/  SHFL.IDX PT, R6, R2, RZ, 0x1f ;  /* 0x00001fff02067589 */ /* 0x000f6200000e0000 */
[----:B------:R-:W-:Y:S01]  /*0ad0*/  ISETP.NE.AND P2, PT, R4, R11, PT ;  /* 0x0000000b0400720c */ /* 0x000fe20003f45270 */
[----:B------:R-:W-:Y:S01]  /*0ae0*/  IMAD.SHL.U32 R4, R7, 0x4, RZ ;  /* 0x0000000407047824 */ /* 0x000fe200078e00ff */
[----:B------:R-:W-:Y:S01]  /*0af0*/  LOP3.LUT P0, RZ, R3, 0x7, RZ, 0xc0, !PT ;  /* 0x0000000703ff7812 */ /* 0x000fe2000780c0ff */
[----:B------:R-:W-:Y:S01]  /*0b00*/  IMAD.SHL.U32 R22, R9, 0x4, RZ ;  /* 0x0000000409167824 */ /* 0x000fe200078e00ff */
[----:B-1----:R-:W-:Y:S01]  /*0b10*/  ISETP.EQ.U32.AND P1, PT, R8, 0x1, PT ;  /* 0x000000010800780c */ /* 0x002fe20003f22070 */
[----:B------:R-:W-:Y:S01]  /*0b20*/  IMAD.MOV.U32 R19, RZ, RZ, 0x1 ;  /* 0x00000001ff137424 */ /* 0x000fe200078e00ff */
[----:B------:R-:W-:Y:S01]  /*0b30*/  LOP3.LUT R23, R7, 0xc, R4, 0x78, !PT ;  /* 0x0000000c07177812 */ /* 0x000fe200078e7804 */
[----:B------:R-:W-:Y:S01]  /*0b40*/  IMAD.MOV.U32 R18, RZ, RZ, 0x1 ;  /* 0x00000001ff127424 */ /* 0x000fe200078e00ff */
[----:B------:R-:W-:Y:S01]  /*0b50*/  LOP3.LUT R22, R9, 0xc, R22, 0x78, !PT ;  /* 0x0000000c09167812 */ /* 0x000fe200078e7816 */
[----:B------:R-:W-:Y:S01]  /*0b60*/  NOP ;  /* 0x0000000000007918 */ /* 0x000fe20000000000 */
[----:B------:R-:W-:-:S02]  /*0b70*/  @P5 LEA.HI R4, R23, R23, RZ, 0x1 ;  /* 0x0000001717045211 */ /* 0x000fc400078f08ff */
[----:B------:R-:W-:Y:S02]  /*0b80*/  ISETP.LT.U32.AND P4, PT, R23, 0x2, !P0 ;  /* 0x000000021700780c */ /* 0x000fe40004781070 */
[----:B------:R-:W-:Y:S02]  /*0b90*/  @P5 SHF.R.S32.HI R4, RZ, 0x1, R4 ;  /* 0x00000001ff045819 */ /* 0x000fe40000011404 */
[----:B------:R-:W-:Y:S02]  /*0ba0*/  @P2 LEA.HI R5, R22, R22, RZ, 0x1 ;  /* 0x0000001616052211 */ /* 0x000fe400078f08ff */
[----:B------:R-:W-:Y:S02]  /*0bb0*/  @P5 ISETP.NE.AND P6, PT, R4, R12, PT ;  /* 0x0000000c0400520c */ /* 0x000fe40003fc5270 */
[----:B------:R-:W-:Y:S02]  /*0bc0*/  SEL R4, RZ, 0x1, !P4 ;  /* 0x00000001ff047807 */ /* 0x000fe40006000000 */
[----:B------:R-:W-:-:S02]  /*0bd0*/  @P2 SHF.R.S32.HI R5, RZ, 0x1, R5 ;  /* 0x00000001ff052819 */ /* 0x000fc40000011405 */
[----:B-----5:R-:W-:Y:S02]  /*0be0*/  ISETP.NE.AND P4, PT, R6, RZ, PT ;  /* 0x000000ff0600720c */ /* 0x020fe40003f85270 */
[----:B------:R-:W-:Y:S02]  /*0bf0*/  @P2 ISETP.NE.AND P3, PT, R5, R12, PT ;  /* 0x0000000c0500220c */ /* 0x000fe40003f65270 */
[----:B------:R-:W-:Y:S02]  /*0c00*/  @P5 SEL R19, RZ, 0x1, P6 ;  /* 0x00000001ff135807 */ /* 0x000fe40003000000 */
[----:B------:R-:W-:Y:S02]  /*0c10*/  ISETP.LT.U32.AND P0, PT, R22, 0x2, !P0 ;  /* 0x000000021600780c */ /* 0x000fe40004701070 */
[----:B------:R-:W-:Y:S02]  /*0c20*/  LOP3.LUT R19, R19, R4, RZ, 0xc0, !PT ;  /* 0x0000000413137212 */ /* 0x000fe400078ec0ff */
[----:B------:R-:W-:-:S02]  /*0c30*/  SEL R3, RZ, 0x1, !P0 ;  /* 0x00000001ff037807 */ /* 0x000fc40004000000 */
[----:B------:R-:W-:Y:S01]  /*0c40*/  @P2 SEL R18, RZ, 0x1, P3 ;  /* 0x00000001ff122807 */ /* 0x000fe20001800000 */
[----:B------:R-:W-:Y:S06]  /*0c50*/  @P4 BRA `(.L_x_188) ;  /* 0x0000000000484947 */ /* 0x000fec0003800000 */
        /* <DEDUP_REMOVED lines=17> */
[----:B-1----:R-:W-:Y:S01]  /*0d70*/  NOP ;  /* 0x0000000000007918 */ /* 0x002fe20000000000 */
.L_x_188:
[----:B------:R-:W-:Y:S01]  /*0d80*/  LOP3.LUT R18, R18, R3, RZ, 0xc0, !PT ;  /* 0x0000000312127212 */ /* 0x000fe200078ec0ff */
[----:B------:R-:W-:Y:S01]  /*0d90*/  NOP ;  /* 0x0000000000007918 */ /* 0x000fe20000000000 */
[----:B------:R-:W-:Y:S05]  /*0da0*/  @!P1 BRA `(.L_x_189) ;  /* 0x0000000000089947 */ /* 0x000fea0003800000 */
[----:B0-234-:R-:W-:Y:S01]  /*0db0*/  UCGABAR_ARV ;  /* 0x00000000000079c7 */ /* 0x01dfe20008000000 */
[----:B------:R-:W-:Y:S05]  /*0dc0*/  BRA `(.L_x_190) ;  /* 0x0000000000047947 */ /* 0x000fea0003800000 */
.L_x_189:
[----:B0-234-:R-:W-:Y:S01]  /*0dd0*/  NOP ;  /* 0x0000000000007918 */ /* 0x01dfe20000000000 */
.L_x_190:
[----:B------:R-:W-:Y:S05]  /*0de0*/  @!P1 BRA `(.L_x_191) ;  /* 0x00000000000c9947 */ /* 0x000fea0003800000 */
[----:B------:R-:W-:Y:S01]  /*0df0*/  UCGABAR_WAIT ;  /* 0x0000000000007dc7 */ /* 0x000fe20008000000 */
[----:B------:R-:W-:Y:S01]  /*0e00*/  CCTL.IVALL ;  /* 0x00000000ff00798f */ /* 0x000fe20002000000 */
[----:B------:R-:W-:Y:S05]  /*0e10*/  BRA `(.L_x_192) ;  /* 0x0000000000047947 */ /* 0x000fea0003800000 */
.L_x_191:
[----:B------:R-:W-:Y:S06]  /*0e20*/  BAR.SYNC.DEFER_BLOCKING 0x0 ;  /* 0x0000000000007b1d */ /* 0x000fec0000010000 */
.L_x_192:
[----:B------:R-:W-:Y:S01]  /*0e30*/  UMOV UR4, 0x1 ;  /* 0x0000000100047882 */ /* 0x000fe20000000000 */
[----:B------:R-:W-:Y:S01]  /*0e40*/  PLOP3.LUT P0, PT, PT, PT, UP0, 0x80, 0x0 ;  /* 0x000000000000781c */ /* 0x000fe20003f0f008 */
[----:B------:R-:W-:-:S06]  /*0e50*/  USEL UR4, UR4, 0x2, !UP0 ;  /* 0x0000000204047887 */ /* 0x000fcc000c000000 */
[----:B------:R-:W-:-:S05]  /*0e60*/  IMAD.U32 R3, RZ, RZ, UR4 ;  /* 0x00000004ff037e24 */ /* 0x000fca000f8e00ff */
[----:B------:R0:W-:Y:S01]  /*0e70*/  STL [R1+0x30], R3 ;  /* 0x0000300301007387 */ /* 0x0001e20000100800 */
[----:B------:R-:W-:Y:S05]  /*0e80*/  @!P0 BRA `(.L_x_193) ;  /* 0x000000b800e48947 */ /* 0x000fea0003800000 */
.L_x_194:
        /* <DEDUP_REMOVED lines=39> */
[----:B------:R-:W-:Y:S01]  /*1100*/  SHF.R.S32.HI R9, RZ, 0x4, R4 ;  /* 0x00000004ff097819 */ /* 0x000fe20000011404 */
[----:B------:R-:W-:Y:S01]  /*1110*/  IMAD.IADD R215, R0, 0x1, -R215 ;  /* 0x0000000100d77824 */ /* 0x000fe200078e0ad7 */
[----:B------:R-:W-:Y:S02]  /*1120*/  LOP3.LUT R11, R11, 0xfffffff8, RZ, 0xc0, !PT ;  /* 0xfffffff80b0b7812 */ /* 0x000fe400078ec0ff */
[----:B------:R-:W-:Y:S01]  /*1130*/  LEA.HI R2, R2, R223, RZ, 0x1 ;  /* 0x000000df02027211 */ /* 0x000fe200078f08ff */
[----:B------:R-:W-:Y:S01]  /*1140*/  IMAD.SHL.U32 R17, R215, 0x8, RZ ;  /* 0x00000008d7117824 */ /* 0x000fe200078e00ff */
[----:B------:R-:W-:Y:S01]  /*1150*/  LEA.HI R5, R5, R222, RZ, 0x5 ;  /* 0x000000de05057211 */ /* 0x000fe200078f28ff */
[----:B------:R-:W-:Y:S01]  /*1160*/  IMAD.IADD R8, R8, 0x1, -R11 ;  /* 0x0000000108087824 */ /* 0x000fe200078e0a0b */
[----:B------:R-:W-:Y:S01]  /*1170*/  LEA.HI R4, R4, R9, RZ, 0x1 ;  /* 0x0000000904047211 */ /* 0x000fe200078f08ff */
[----:B------:R-:W-:Y:S01]  /*1180*/  VIADD R214, R17, 0x40 ;  /* 0x0000004011d67836 */ /* 0x000fe20000000000 */
[----:B------:R-:W-:Y:S01]  /*1190*/  LEA.HI R0, R13, R13, RZ, 0x1 ;  /* 0x0000000d0d007211 */ /* 0x000fe200078f08ff */
[C---:B------:R-:W-:Y:S01]  /*11a0*/  VIADD R213, R17.reuse, 0x80 ;  /* 0x0000008011d57836 */ /* 0x040fe20000000000 */
[----:B------:R-:W-:Y:S01]  /*11b0*/  LOP3.LUT R2, R2, 0x3fffffe, RZ, 0xc0, !PT ;  /* 0x03fffffe02027812 */ /* 0x000fe200078ec0ff */
[----:B------:R-:W-:Y:S01]  /*11c0*/  VIADD R212, R17, 0xc0 ;  /* 0x000000c011d47836 */ /* 0x000fe20000000000 */
[----:B------:R-:W-:-:S02]  /*11d0*/  SHF.R.S32.HI R5, RZ, 0x5, R5 ;  /* 0x00000005ff057819 */ /* 0x000fc40000011405 */
[----:B------:R-:W-:Y:S01]  /*11e0*/  LOP3.LUT R6, R6, 0xfffffc00, RZ, 0xc0, !PT ;  /* 0xfffffc0006067812 */ /* 0x000fe200078ec0ff */
[----:B------:R-:W-:Y:S01]  /*11f0*/  IMAD.IADD R2, R223, 0x1, -R2 ;  /* 0x00000001df027824 */ /* 0x000fe200078e0a02 */
[----:B------:R-:W-:Y:S01]  /*1200*/  LOP3.LUT R4, R4, 0x1ffffffe, RZ, 0xc0, !PT ;  /* 0x1ffffffe04047812 */ /* 0x000fe200078ec0ff */
[----:B------:R-:W-:Y:S01]  /*1210*/  IMAD R5, R5, 0x10, R8 ;  /* 0x0000001005057824 */ /* 0x000fe200078e0208 */
[----:B------:R-:W-:Y:S01]  /*1220*/  LOP3.LUT R3, R3, 0x7ffffffc, RZ, 0xc0, !PT ;  /* 0x7ffffffc03037812 */ /* 0x000fe200078ec0ff */
[----:B------:R-:W-:Y:S01]  /*1230*/  IMAD R7, R7, 0x40, R6 ;  /* 0x0000004007077824 */ /* 0x000fe200078e0206 */
[----:B------:R-:W-:Y:S01]  /*1240*/  LOP3.LUT R0, R0, 0x1ffffffe, RZ, 0xc0, !PT ;  /* 0x1ffffffe00007812 */ /* 0x000fe200078ec0ff */
[----:B------:R-:W-:Y:S01]  /*1250*/  IMAD.IADD R4, R9, 0x1, -R4 ;  /* 0x0000000109047824 */ /* 0x000fe200078e0a04 */
[----:B------:R-:W-:Y:S01]  /*1260*/  SHF.R.S32.HI R220, RZ, 0x3, R220 ;  /* 0x00000003ffdc7819 */ /* 0x000fe200000114dc */
[----:B------:R-:W-:Y:S01]  /*1270*/  IMAD.MOV.U32 R6, RZ, RZ, -0x2 ;  /* 0xfffffffeff067424 */ /* 0x000fe200078e00ff */
[----:B------:R-:W-:Y:S01]  /*1280*/  SHF.R.S32.HI R231, RZ, 0x1f, R214 ;  /* 0x0000001fffe77819 */ /* 0x000fe200000114d6 */
[----:B------:R-:W-:Y:S01]  /*1290*/  IMAD.IADD R3, R222, 0x1, -R3 ;  /* 0x00000001de037824 */ /* 0x000fe200078e0a03 */
[----:B------:R-:W-:Y:S01]  /*12a0*/  SHF.R.S32.HI R230, RZ, 0x1f, R213 ;  /* 0x0000001fffe67819 */ /* 0x000fe200000114d5 */
[----:B------:R-:W-:Y:S01]  /*12b0*/  IMAD.IADD R225, R13, 0x1, -R0 ;  /* 0x000000010de17824 */ /* 0x000fe200078e0a00 */
[----:B------:R-:W-:Y:S01]  /*12c0*/  SHF.R.S32.HI R229, RZ, 0x1f, R212 ;  /* 0x0000001fffe57819 */ /* 0x000fe200000114d4 */
[----:B------:R-:W-:-:S02]  /*12d0*/  IMAD R224, R2, 0x40, R5 ;  /* 0x0000004002e07824 */ /* 0x000fc400078e0205 */
[----:B------:R-:W-:Y:S02]  /*12e0*/  IMAD R226, R4, 0x8, R7 ;  /* 0x0000000804e27824 */ /* 0x000fe400078e0207 */
[----:B------:R-:W-:Y:S02]  /*12f0*/  IMAD R227, R3, R6, 0x50 ;  /* 0x0000005003e37424 */ /* 0x000fe400078e0206 */
[----:B------:R-:W-:-:S07]  /*1300*/  IMAD R225, R225, 0x8, R224 ;  /* 0x00000008e1e17824 */ /* 0x000fce00078e02e0 */
.L_x_227:
        /* <DEDUP_REMOVED lines=42> */
[----:B------:R-:W-:Y:S02]  /*15b0*/  IMAD.U32 R217, RZ, RZ, UR4 ;  /* 0x00000004ffd97e24 */ /* 0x000fe4000f8e00ff */
[----:B------:R-:W-:Y:S01]  /*15c0*/  IMAD.U32 R152, RZ, RZ, UR5 ;  /* 0x00000005ff987e24 */ /* 0x000fe2000f8e00ff */
[----:B--2---:R-:W-:Y:S06]  /*15d0*/  @!P0 BRA `(.L_x_195) ;  /* 0x0000000000408947 */ /* 0x004fec0003800000 */
[----:B------:R-:W-:Y:S01]  /*15e0*/  MOV R0, 0x0 ;  /* 0x0000000000007802 */ /* 0x000fe20000000f00 */
[----:B------:R-:W-:Y:S01]  /*15f0*/  ULDC.64 UR4, c[0x4][0xa8] ;  /* 0x01002a0000047ab9 */ /* 0x000fe20000000a00 */
[----:B------:R-:W-:Y:S01]  /*1600*/  ULDC.64 UR6, c[0x4][0x28] ;  /* 0x01000a0000067ab9 */ /* 0x000fe20000000a00 */
[----:B------:R-:W-:Y:S01]  /*1610*/  IMAD.U32 R4, RZ, RZ, UR4 ;  /* 0x00000004ff047e24 */ /* 0x000fe2000f8e00ff */
[----:B------:R0:W1:Y:S01]  /*1620*/  LDC.64 R2, c[0x4][R0] ;  /* 0x0100000000027b82 */ /* 0x0000620000000a00 */
[----:B------:R-:W-:Y:S01]  /*1630*/  IMAD.U32 R5, RZ, RZ, UR5 ;  /* 0x00000005ff057e24 */ /* 0x000fe2000f8e00ff */
[----:B------:R-:W-:Y:S01]  /*1640*/  ULDC.64 UR4, c[0x4][0xb0] ;  /* 0x01002c0000047ab9 */ /* 0x000fe20000000a00 */
        /* <DEDUP_REMOVED lines=9> */
.L_x_195:
        /* <DEDUP_REMOVED lines=9> */
.L_x_336:
[----:B------:R-:W-:Y:S05]  /*1770*/  @!P0 BRA `(.L_x_197) ;  /* 0x0000000000048947 */ /* 0x000fea0003800000 */
[----:B------:R-:W-:Y:S01]  /*1780*/  BPT.TRAP 0x1 ;  /* 0x000000040000795c */ /* 0x000fe20000300000 */
.L_x_197:
        /* <DEDUP_REMOVED lines=8> */
.L_x_198:
[----:B-1----:R-:W-:Y:S05]  /*1810*/  @P1 BRA `(.L_x_199) ;  /* 0x0000000000081947 */ /* 0x002fea0003800000 */
[----:B------:R-:W1:Y:S02]  /*1820*/  SYNCS.PHASECHK.TRANS64.TRYWAIT P1, [R0+URZ+0x38830], R3 ;  /* 0x03883003000075a7 */ /* 0x000e64000802017f */
[----:B-1----:R-:W-:Y:S05]  /*1830*/  @!P1 BRA `(.L_x_200) ;  /* 0x0000010400fc9947 */ /* 0x002fea0003800000 */
.L_x_199:
[----:B------:R-:W-:Y:S05]  /*1840*/  WARPSYNC.ALL ;  /* 0x0000000000007948 */ /* 0x000fea0003800000 */
[----:B------:R-:W-:Y:S01]  /*1850*/  UIADD3 UR36, UR36, 0x24400, URZ ;  /* 0x0002440024247890 */ /* 0x000fe2000fffe03f */
[----:B------:R-:W-:Y:S01]  /*1860*/  WARPGROUP.ARRIVE ;  /* 0x00000000000079c5 */ /* 0x000fe20000000000 */
[----:B------:R-:W-:Y:S02]  /*1870*/  ULOP3.LUT UR5, UR37, 0x10000, URZ, 0xfc, !UPT ;  /* 0x0001000025057892 */ /* 0x000fe4000f8efc3f */
[----:B------:R-:W-:Y:S01]  /*1880*/  USHF.R.U32.HI UR36, URZ, 0x4, UR36 ;  /* 0x000000043f247899 */ /* 0x000fe20008011624 */
[----:B------:R-:W-:Y:S01]  /*1890*/  UMOV UR17, 0x40000040 ;  /* 0x4000004000117882 */ /* 0x000fe20000000000 */
[----:B------:R-:W-:-:S02]  /*18a0*/  UMOV UR19, 0x40000040 ;  /* 0x4000004000137882 */ /* 0x000fc40000000000 */
[----:B------:R-:W-:Y:S01]  /*18b0*/  ULOP3.LUT UR36, UR36, 0x3fff, URZ, 0xc0, !UPT ;  /* 0x00003fff24247892 */ /* 0x000fe2000f8ec03f */
[----:B------:R-:W-:Y:S01]  /*18c0*/  IMAD.U32 R13, RZ, RZ, UR17 ;  /* 0x00000011ff0d7e24 */ /* 0x000fe2000f8e00ff */
[----:B------:R-:W-:Y:S01]  /*18d0*/  UMOV UR16, UR5 ;  /* 0x0000000500107c82 */ /* 0x000fe20008000000 */
[----:B------:R-:W-:Y:S01]  /*18e0*/  UMOV UR9, UR17 ;  /* 0x0000001100097c82 */ /* 0x000fe20008000000 */
[----:B------:R-:W-:Y:S01]  /*18f0*/  ULOP3.LUT UR4, UR36, 0x10000, URZ, 0xfc, !UPT ;  /* 0x0001000024047892 */ /* 0x000fe2000f8efc3f */
[----:B------:R-:W-:Y:S01]  /*1900*/  IMAD.U32 R12, RZ, RZ, UR16 ;  /* 0x00000010ff0c7e24 */ /* 0x000fe2000f8e00ff */
[----:B------:R-:W-:Y:S01]  /*1910*/  UMOV UR8, UR16 ;  /* 0x0000001000087c82 */ /* 0x000fe20008000000 */
[----:B------:R-:W-:Y:S01]  /*1920*/  UMOV UR11, 0x40000040 ;  /* 0x40000040000b7882 */ /* 0x000fe20000000000 */
[----:B------:R-:W-:Y:S01]  /*1930*/  UMOV UR12, UR16 ;  /* 0x00000010000c7c82 */ /* 0x000fe20008000000 */
[----:B------:R-:W-:Y:S01]  /*1940*/  UMOV UR13, UR17 ;  /* 0x00000011000d7c82 */ /* 0x000fe20008000000 */
[----:B------:R-:W-:Y:S01]  /*1950*/  IMAD.U32 R15, RZ, RZ, UR4 ;  /* 0x00000004ff0f7e24 */ /* 0x000fe2000f8e00ff */
[----:B------:R-:W-:Y:S01]  /*1960*/  UIMAD UR4, UR60, 0xa00, UR4 ;  /* 0x00000a003c0478a4 */ /* 0x000fe2000f8e0204 */
[----:B------:R-:W-:Y:S01]  /*1970*/  UMOV UR15, 0x40000040 ;  /* 0x40000040000f7882 */ /* 0x000fe20000000000 */
[----:B------:R-:W-:-:S02]  /*1980*/  UMOV UR23, 0x40000040 ;  /* 0x4000004000177882 */ /* 0x000fc40000000000 */
[----:B------:R-:W-:Y:S02]  /*1990*/  UIADD3 UR10, UR4, 0x80, URZ ;  /* 0x00000080040a7890 */ /* 0x000fe4000fffe03f */
[----:B------:R-:W-:Y:S02]  /*19a0*/  UIADD3 UR14, UR4, 0x100, URZ ;  /* 0x00000100040e7890 */ /* 0x000fe4000fffe03f */
[----:B------:R-:W-:Y:S01]  /*19b0*/  UMOV UR18, UR4 ;  /* 0x0000000400127c82 */ /* 0x000fe20008000000 */
[----:B------:R-:W-:Y:S01]  /*19c0*/  UIADD3 UR6, UR4, 0x180, URZ ;  /* 0x0000018004067890 */ /* 0x000fe2000fffe03f */
[----:B------:R-:W-:Y:S01]  /*19d0*/  HGMMA.64x16x16.F32.BF16 R56, gdesc[UR16], RZ, !UPT, gsb0 ;  /* 0x00200000103879f0 */ /* 0x000fe2000c0018ff */
[----:B------:R-:W-:Y:S01]  /*19e0*/  UIADD3 UR7, UR4, 0x200, URZ ;  /* 0x0000020004077890 */ /* 0x000fe2000fffe03f */
[----:B------:R-:W-:Y:S01]  /*19f0*/  UMOV UR19, 0x40000040 ;  /* 0x4000004000137882 */ /* 0x000fe20000000000 */
[----:B------:R-:W-:Y:S02]  /*1a00*/  UIADD3 UR22, UR4, 0x382, URZ ;  /* 0x0000038204167890 */ /* 0x000fe4000fffe03f */
[----:B------:R-:W-:Y:S01]  /*1a10*/  UIADD3 UR26, UR4, 0x384, URZ ;  /* 0x00000384041a7890 */ /* 0x000fe2000fffe03f */
[----:B------:R-:W-:Y:S01]  /*1a20*/  UMOV UR27, 0x40000040 ;  /* 0x40000040001b7882 */ /* 0x000fe20000000000 */
        /* <DEDUP_REMOVED lines=16> */
[----:B------:R-:W-:-:S02]  /*1b30*/  WARPGROUP.DEPBAR.LE gsb0, 0x0 ;  /* 0x00008000000079c5 */ /* 0x000fc40000010000 */
[----:B------:R-:W-:-:S06]  /*1b40*/  WARPGROUP.ARRIVE ;  /* 0x00000000000079c5 */ /* 0x000fcc0000000000 */
[----:B------:R-:W-:Y:S01]  /*1b50*/  HGMMA.64x16x16.F32.BF16 R48, gdesc[UR8], RZ, !UPT, gsb0 ;  /* 0x00200000083079f0 */ /* 0x000fe2000c0018ff */
[----:B------:R-:W-:Y:S01]  /*1b60*/  UMOV UR8, UR16 ;  /* 0x0000001000087c82 */ /* 0x000fe20008000000 */
[----:B------:R-:W-:Y:S01]  /*1b70*/  UMOV UR9, UR17 ;  /* 0x0000001100097c82 */ /* 0x000fe20008000000 */
[----:B------:R-:W-:Y:S01]  /*1b80*/  UMOV UR10, UR6 ;  /* 0x00000006000a7c82 */ /* 0x000fe20008000000 */
[----:B------:R-:W-:Y:S01]  /*1b90*/  UMOV UR11, 0x40000040 ;  /* 0x40000040000b7882 */ /* 0x000fe20000000000 */
[----:B------:R-:W-:Y:S01]  /*1ba0*/  UIADD3 UR6, UR5, 0x2, URZ ;  /* 0x0000000205067890 */ /* 0x000fe2000fffe03f */
[----:B------:R-:W-:Y:S02]  /*1bb0*/  WARPGROUP.DEPBAR.LE gsb0, 0x0 ;  /* 0x00008000000079c5 */ /* 0x000fe40000010000 */
[----:B------:R-:W-:-:S06]  /*1bc0*/  WARPGROUP.ARRIVE ;  /* 0x00000000000079c5 */ /* 0x000fcc0000000000 */
[----:B------:R-:W-:Y:S01]  /*1bd0*/  HGMMA.64x16x16.F32.BF16 R40, gdesc[UR12], RZ, !UPT, gsb0 ;  /* 0x002000000c2879f0 */ /* 0x000fe2000c0018ff */
[----:B------:R-:W-:Y:S01]  /*1be0*/  UIADD3 UR14, UR4, 0x102, URZ ;  /* 0x00000102040e7890 */ /* 0x000fe2000fffe03f */
[----:B------:R-:W-:Y:S01]  /*1bf0*/  UMOV UR15, 0x40000040 ;  /* 0x40000040000f7882 */ /* 0x000fe20000000000 */
[----:B------:R-:W-:Y:S02]  /*1c00*/  WARPGROUP.DEPBAR.LE gsb0, 0x0 ;  /* 0x00008000000079c5 */ /* 0x000fe40000010000 */
[----:B------:R-:W-:-:S06]  /*1c10*/  WARPGROUP.ARRIVE ;  /* 0x00000000000079c5 */ /* 0x000fcc0000000000 */
[----:B------:R-:W-:Y:S01]  /*1c20*/  HGMMA.64x16x16.F32.BF16 R32, gdesc[UR8], RZ, !UPT, gsb0 ;  /* 0x00200000082079f0 */ /* 0x000fe2000c0018ff */
[----:B------:R-:W-:Y:S01]  /*1c30*/  UMOV UR8, UR16 ;  /* 0x0000001000087c82 */ /* 0x000fe20008000000 */
[----:B------:R-:W-:Y:S01]  /*1c40*/  UMOV UR9, UR17 ;  /* 0x0000001100097c82 */ /* 0x000fe20008000000 */
[----:B------:R-:W-:Y:S01]  /*1c50*/  UMOV UR10, UR7 ;  /* 0x00000007000a7c82 */ /* 0x000fe20008000000 */
[----:B------:R-:W-:Y:S01]  /*1c60*/  UMOV UR11, 0x40000040 ;  /* 0x40000040000b7882 */ /* 0x000fe20000000000 */
[----:B------:R-:W-:Y:S01]  /*1c70*/  UMOV UR16, UR6 ;  /* 0x0000000600107c82 */ /* 0x000fe20008000000 */
[----:B------:R-:W-:Y:S01]  /*1c80*/  UIADD3 UR6, UR4, 0x2, URZ ;  /* 0x0000000204067890 */ /* 0x000fe2000fffe03f */
[----:B------:R-:W-:Y:S01]  /*1c90*/  IMAD.U32 R10, RZ, RZ, UR16 ;  /* 0x00000010ff0a7e24 */ /* 0x000fe2000f8e00ff */
[----:B------:R-:W-:Y:S01]  /*1ca0*/  UMOV UR17, 0x40000040 ;  /* 0x4000004000117882 */ /* 0x000fe20000000000 */
[----:B------:R-:W-:Y:S01]  /*1cb0*/  UMOV UR12, UR16 ;  /* 0x00000010000c7c82 */ /* 0x000fe20008000000 */
[----:B------:R-:W-:Y:S01]  /*1cc0*/  UMOV UR13, UR17 ;  /* 0x00000011000d7c82 */ /* 0x000fe20008000000 */
[----:B------:R-:W-:Y:S01]  /*1cd0*/  UIADD3 UR7, UR4, 0x202, URZ ;  /* 0x0000020204077890 */ /* 0x000fe2000fffe03f */
[----:B------:R-:W-:Y:S01]  /*1ce0*/  IMAD.U32 R11, RZ, RZ, UR17 ;  /* 0x00000011ff0b7e24 */ /* 0x000fe2000f8e00ff */
[----:B------:R-:W-:Y:S01]  /*1cf0*/  UMOV UR18, UR6 ;  /* 0x0000000600127c82 */ /* 0x000fe20008000000 */
[----:B------:R-:W-:Y:S01]  /*1d00*/  UIADD3 UR6, UR4, 0x182, URZ ;  /* 0x0000018204067890 */ /* 0x000fe2000fffe03f */
[----:B------:R-:W-:-:S02]  /*1d10*/  WARPGROUP.DEPBAR.LE gsb0, 0x0 ;  /* 0x00008000000079c5 */ /* 0x000fc40000010000 */
        /* <DEDUP_REMOVED lines=76> */
[----:B------:R-:W-:Y:S02]  /*21e0*/  UIADD3 UR8, UR5, 0x6, URZ ;  /* 0x0000000605087890 */ /* 0x000fe4000fffe03f */
[----:B------:R-:W-:Y:S01]  /*21f0*/  UIADD3 UR10, UR4, 0x6, URZ ;  /* 0x00000006040a7890 */ /* 0x000fe2000fffe03f */
[----:B------:R-:W-:Y:S01]  /*2200*/  UMOV UR9, 0x40000040 ;  /* 0x4000004000097882 */ /* 0x000fe20000000000 */
[----:B------:R-:W-:Y:S01]  /*2210*/  UMOV UR11, 0x40000040 ;  /* 0x40000040000b7882 */ /* 0x000fe20000000000 */
        /* <DEDUP_REMOVED lines=23> */
[----:B01----:R-:W-:Y:S02]  /*2390*/  MOV R3, UR12 ;  /* 0x0000000c00037c02 */ /* 0x003fe40008000f00 */
[----:B------:R-:W-:Y:S01]  /*23a0*/  MOV R2, UR13 ;  /* 0x0000000d00027c02 */ /* 0x000fe20008000f00 */
        /* <DEDUP_REMOVED lines=31> */
[----:B------:R-:W-:Y:S02]  /*25a0*/  MOV R4, UR17 ;  /* 0x0000001100047c02 */ /* 0x000fe40008000f00 */
        /* <DEDUP_REMOVED lines=10> */
[----:B------:R-:W-:Y:S01]  /*2650*/  UMOV UR13, 0x40000040 ;  /* 0x40000040000d7882 */ /* 0x000fe20000000000 */
[----:B------:R-:W-:Y:S01]  /*2660*/  UMOV UR15, 0x40000040 ;  /* 0x40000040000f7882 */ /* 0x000fe20000000000 */
[----:B------:R-:W-:Y:S01]  /*2670*/  IMAD.U32 R7, RZ, RZ, UR13 ;  /* 0x0000000dff077e24 */ /* 0x000fe2000f8e00ff */
        /* <DEDUP_REMOVED lines=257> */
[----:B------:R-:W-:-:S07]  /*3690*/  UIADD3 UR5, UR5, 0xc06, URZ ;  /* 0x00000c0605057890 */ /* 0x000fce000fffe03f */
[----:B------:R-:W-:Y:S01]  /*36a0*/  UMOV UR12, UR5 ;  /* 0x00000005000c7c82 */ /* 0x000fe20008000000 */
[----:B------:R-:W-:Y:S01]  /*36b0*/  UIADD3 UR5, UR4, 0x786, URZ ;  /* 0x0000078604057890 */ /* 0x000fe2000fffe03f */
[----:B------:R-:W-:Y:S01]  /*36c0*/  IMAD.U32 R6, RZ, RZ, UR12 ;  /* 0x0000000cff067e24 */ /* 0x000fe2000f8e00ff */
[----:B------:R-:W-:-:S05]  /*36d0*/  UMOV UR16, UR12 ;  /* 0x0000000c00107c82 */ /* 0x000fca0008000000 */
        /* <DEDUP_REMOVED lines=40> */
[----:B------:R-:W-:-:S07]  /*3960*/  UIADD3 UR7, UR4, 0x806, URZ ;  /* 0x0000080604077890 */ /* 0x000fce000fffe03f */
        /* <DEDUP_REMOVED lines=11> */
[----:B------:R-:W-:Y:S01]  /*3a20*/  UMOV UR5, UR15 ;  /* 0x0000000f00057c82 */ /* 0x000fe20008000000 */
[----:B------:R-:W-:Y:S02]  /*3a30*/  R2UR UR13, R2 ;  /* 0x00000000020d72ca */ /* 0x000fe400000e0000 */
[----:B------:R-:W-:Y:S01]  /*3a40*/  R2UR UR12, R3 ;  /* 0x00000000030c72ca */ /* 0x000fe200000e0000 */
[----:B------:R-:W-:Y:S02]  /*3a50*/  WARPGROUP.DEPBAR.LE gsb0, 0x0 ;  /* 0x00008000000079c5 */ /* 0x000fe40000010000 */
[----:B------:R-:W-:-:S06]  /*3a60*/  WARPGROUP.ARRIVE ;  /* 0x00000000000079c5 */ /* 0x000fcc0000000000 */
[----:B------:R-:W-:Y:S01]  /*3a70*/  HGMMA.64x16x16.F32.BF16 R48, gdesc[UR16], R48, gsb0 ;  /* 0x00200000103079f0 */ /* 0x000fe20008001830 */
[----:B------:R-:W-:Y:S02]  /*3a80*/  R2UR UR17, R4 ;  /* 0x00000000041172ca */ /* 0x000fe400000e0000 */
[----:B------:R-:W-:Y:S01]  /*3a90*/  R2UR UR16, R5 ;  /* 0x00000000051072ca */ /* 0x000fe200000e0000 */
        /* <DEDUP_REMOVED lines=16> */
.L_x_201:
[----:B------:R-:W-:Y:S01]  /*3ba0*/  R2UR UR5, R152 ;  /* 0x00000000980572ca */ /* 0x000fe200000e0000 */
[----:B------:R-:W-:Y:S01]  /*3bb0*/  ULDC UR4, c[0x0][0x9d8] ;  /* 0x0002760000047ab9 */ /* 0x000fe20000000800 */
[----:B------:R-:W-:Y:S02]  /*3bc0*/  VIADD R2, R227, UR61 ;  /* 0x0000003de3027c36 */ /* 0x000fe40008000000 */
[----:B------:R-:W-:Y:S01]  /*3bd0*/  FMUL.FTZ R56, R56, UR4 ;  /* 0x0000000438387c20 */ /* 0x000fe20008410000 */
[----:B------:R-:W-:Y:S01]  /*3be0*/  FMUL.FTZ R57, R57, UR4 ;  /* 0x0000000439397c20 */ /* 0x000fe20008410000 */
[----:B------:R-:W-:Y:S01]  /*3bf0*/  FMUL.FTZ R60, R60, UR4 ;  /* 0x000000043c3c7c20 */ /* 0x000fe20008410000 */
[----:B------:R-:W-:Y:S01]  /*3c00*/  FMUL.FTZ R61, R61, UR4 ;  /* 0x000000043d3d7c20 */ /* 0x000fe20008410000 */
[----:B------:R-:W-:Y:S01]  /*3c10*/  FMUL.FTZ R48, R48, UR4 ;  /* 0x0000000430307c20 */ /* 0x000fe20008410000 */
[----:B------:R-:W-:Y:S01]  /*3c20*/  FMUL.FTZ R58, R58, UR4 ;  /* 0x000000043a3a7c20 */ /* 0x000fe20008410000 */
[----:B------:R-:W0:Y:S01]  /*3c30*/  MUFU.TANH R56, R56 ;  /* 0x0000003800387308 */ /* 0x000e220000002400 */
[----:B------:R-:W-:Y:S01]  /*3c40*/  FMUL.FTZ R49, R49, UR4 ;  /* 0x0000000431317c20 */ /* 0x000fe20008410000 */
[----:B------:R-:W-:Y:S01]  /*3c50*/  FMUL.FTZ R59, R59, UR4 ;  /* 0x000000043b3b7c20 */ /* 0x000fe20008410000 */
[----:B------:R-:W-:Y:S01]  /*3c60*/  FMUL.FTZ R52, R52, UR4 ;  /* 0x0000000434347c20 */ /* 0x000fe20008410000 */
[----:B------:R-:W-:-:S02]  /*3c70*/  IMAD.U32 R3, RZ, RZ, UR5 ;  /* 0x00000005ff037e24 */ /* 0x000fc4000f8e00ff */
[----:B------:R-:W-:Y:S01]  /*3c80*/  FMUL.FTZ R62, R62, UR4 ;  /* 0x000000043e3e7c20 */ /* 0x000fe20008410000 */
[----:B------:R-:W-:Y:S01]  /*3c90*/  FMUL.FTZ R53, R53, UR4 ;  /* 0x0000000435357c20 */ /* 0x000fe20008410000 */
[----:B------:R-:W-:Y:S01]  /*3ca0*/  FMUL.FTZ R63, R63, UR4 ;  /* 0x000000043f3f7c20 */ /* 0x000fe20008410000 */
[----:B------:R-:W1:Y:S01]  /*3cb0*/  MUFU.TANH R57, R57 ;  /* 0x0000003900397308 */ /* 0x000e620000002400 */
[----:B------:R-:W-:Y:S02]  /*3cc0*/  IMAD R2, R3, -0x50, R2 ;  /* 0xffffffb003027824 */ /* 0x000fe400078e0202 */
[----:B------:R-:W-:Y:S01]  /*3cd0*/  FMUL.FTZ R40, R40, UR4 ;  /* 0x0000000428287c20 */ /* 0x000fe20008410000 */
[----:B------:R-:W-:Y:S01]  /*3ce0*/  FMUL.FTZ R50, R50, UR4 ;  /* 0x0000000432327c20 */ /* 0x000fe20008410000 */
[----:B------:R-:W-:Y:S01]  /*3cf0*/  FMUL.FTZ R41, R41, UR4 ;  /* 0x0000000429297c20 */ /* 0x000fe20008410000 */
[----:B------:R-:W-:Y:S01]  /*3d00*/  FMUL.FTZ R51, R51, UR4 ;  /* 0x0000000433337c20 */ /* 0x000fe20008410000 */
[----:B------:R-:W-:Y:S01]  /*3d10*/  ISETP.GT.AND P2, PT, R2, RZ, PT ;  /* 0x000000ff0200720c */ /* 0x000fe20003f44270 */
[----:B------:R-:W-:Y:S01]  /*3d20*/  FMUL.FTZ R44, R44, UR4 ;  /* 0x000000042c2c7c20 */ /* 0x000fe20008410000 */
[----:B------:R-:W2:Y:S01]  /*3d30*/  MUFU.TANH R60, R60 ;  /* 0x0000003c003c7308 */ /* 0x000ea20000002400 */
[----:B------:R-:W-:Y:S01]  /*3d40*/  ISETP.GT.AND P1, PT, R2, 0x1, PT ;  /* 0x000000010200780c */ /* 0x000fe20003f24270 */
[----:B------:R-:W-:Y:S01]  /*3d50*/  FMUL.FTZ R54, R54, UR4 ;  /* 0x0000000436367c20 */ /* 0x000fe20008410000 */
[----:B------:R-:W-:Y:S01]  /*3d60*/  ISETP.GT.AND P6, PT, R2, 0x8, PT ;  /* 0x000000080200780c */ /* 0x000fe20003fc4270 */
[----:B------:R-:W-:Y:S01]  /*3d70*/  FMUL.FTZ R45, R45, UR4 ;  /* 0x000000042d2d7c20 */ /* 0x000fe20008410000 */
[----:B0-----:R-:W-:Y:S01]  /*3d80*/  FSEL R56, R56, -INF , P2 ;  /* 0xff80000038387808 */ /* 0x001fe20001000000 */
[----:B------:R-:W-:Y:S01]  /*3d90*/  FMUL.FTZ R55, R55, UR4 ;  /* 0x0000000437377c20 */ /* 0x000fe20008410000 */
[----:B------:R-:W-:Y:S01]  /*3da0*/  ISETP.GT.AND P5, PT, R2, 0x9, PT ;  /* 0x000000090200780c */ /* 0x000fe20003fa4270 */
[----:B------:R-:W0:Y:S01]  /*3db0*/  MUFU.TANH R61, R61 ;  /* 0x0000003d003d7308 */ /* 0x000e220000002400 */
[----:B-1----:R-:W-:Y:S01]  /*3dc0*/  FSEL R57, R57, -INF , P1 ;  /* 0xff80000039397808 */ /* 0x002fe20000800000 */
[----:B------:R-:W-:Y:S01]  /*3dd0*/  FMUL.FTZ R32, R32, UR4 ;  /* 0x0000000420207c20 */ /* 0x000fe20008410000 */
[----:B------:R-:W-:Y:S01]  /*3de0*/  ISETP.GT.AND P4, PT, R2, 0x10, PT ;  /* 0x000000100200780c */ /* 0x000fe20003f84270 */
[----:B------:R-:W-:Y:S01]  /*3df0*/  FMUL.FTZ R42, R42, UR4 ;  /* 0x000000042a2a7c20 */ /* 0x000fe20008410000 */
[----:B------:R-:W-:Y:S01]  /*3e00*/  FMNMX.FTZ R3, R56, R57, !PT ;  /* 0x0000003938037209 */ /* 0x000fe20007810000 */
[----:B------:R-:W-:Y:S01]  /*3e10*/  FMUL.FTZ R33, R33, UR4 ;  /* 0x0000000421217c20 */ /* 0x000fe20008410000 */
[----:B------:R-:W-:Y:S01]  /*3e20*/  ISETP.GT.AND P3, PT, R2, 0x11, PT ;  /* 0x000000110200780c */ /* 0x000fe20003f64270 */
[----:B------:R-:W1:Y:S01]  /*3e30*/  MUFU.TANH R48, R48 ;  /* 0x0000003000307308 */ /* 0x000e620000002400 */
[----:B--2---:R-:W-:Y:S01]  /*3e40*/  FSEL R60, R60, -INF , P6 ;  /* 0xff8000003c3c7808 */ /* 0x004fe20003000000 */
[----:B------:R-:W-:Y:S01]  /*3e50*/  FMUL.FTZ R43, R43, UR4 ;  /* 0x000000042b2b7c20 */ /* 0x000fe20008410000 */
[----:B------:R-:W-:Y:S01]  /*3e60*/  FMUL.FTZ R36, R36, UR4 ;  /* 0x0000000424247c20 */ /* 0x000fe20008410000 */
[----:B------:R-:W-:Y:S01]  /*3e70*/  FMUL.FTZ R46, R46, UR4 ;  /* 0x000000042e2e7c20 */ /* 0x000fe20008410000 */
[----:B------:R-:W-:Y:S01]  /*3e80*/  FMNMX.FTZ R4, R60, R3, !PT ;  /* 0x000000033c047209 */ /* 0x000fe20007810000 */
[----:B------:R-:W-:Y:S01]  /*3e90*/  FMUL.FTZ R37, R37, UR4 ;  /* 0x0000000425257c20 */ /* 0x000fe20008410000 */
[----:B------:R-:W-:Y:S01]  /*3ea0*/  FMUL.FTZ R47, R47, UR4 ;  /* 0x000000042f2f7c20 */ /* 0x000fe20008410000 */
[----:B------:R-:W2:Y:S01]  /*3eb0*/  MUFU.TANH R58, R58 ;  /* 0x0000003a003a7308 */ /* 0x000ea20000002400 */
[----:B0-----:R-:W-:Y:S01]  /*3ec0*/  FSEL R61, R61, -INF , P5 ;  /* 0xff8000003d3d7808 */ /* 0x001fe20002800000 */
[----:B------:R-:W-:Y:S01]  /*3ed0*/  FMUL.FTZ R24, R24, UR4 ;  /* 0x0000000418187c20 */ /* 0x000fe20008410000 */
[----:B------:R-:W-:Y:S01]  /*3ee0*/  FMUL.FTZ R34, R34, UR4 ;  /* 0x0000000422227c20 */ /* 0x000fe20008410000 */
[----:B------:R-:W-:Y:S01]  /*3ef0*/  FMUL.FTZ R25, R25, UR4 ;  /* 0x0000000419197c20 */ /* 0x000fe20008410000 */
[----:B------:R-:W-:Y:S01]  /*3f00*/  FMNMX.FTZ R3, R61, R4, !PT ;  /* 0x000000043d037209 */ /* 0x000fe20007810000 */
[----:B------:R-:W-:Y:S01]  /*3f10*/  FMUL.FTZ R35, R35, UR4 ;  /* 0x0000000423237c20 */ /* 0x000fe20008410000 */
[----:B------:R-:W-:Y:S01]  /*3f20*/  FMUL.FTZ R28, R28, UR4 ;  /* 0x000000041c1c7c20 */ /* 0x000fe20008410000 */
[----:B------:R-:W0:Y:S01]  /*3f30*/  MUFU.TANH R49, R49 ;  /* 0x0000003100317308 */ /* 0x000e220000002400 */
[----:B-1----:R-:W-:Y:S01]  /*3f40*/  FSEL R48, R48, -INF , P4 ;  /* 0xff80000030307808 */ /* 0x002fe20002000000 */
[----:B------:R-:W-:Y:S01]  /*3f50*/  FMUL.FTZ R29, R29, UR4 ;  /* 0x000000041d1d7c20 */ /* 0x000fe20008410000 */
[----:B------:R-:W-:Y:S01]  /*3f60*/  FMUL.FTZ R38, R38, UR4 ;  /* 0x0000000426267c20 */ /* 0x000fe20008410000 */
[----:B------:R-:W-:Y:S01]  /*3f70*/  FMUL.FTZ R39, R39, UR4 ;  /* 0x0000000427277c20 */ /* 0x000fe20008410000 */
[----:B------:R-:W-:Y:S01]  /*3f80*/  FMNMX.FTZ R4, R48, R3, !PT ;  /* 0x0000000330047209 */ /* 0x000fe20007810000 */
[----:B------:R-:W-:Y:S01]  /*3f90*/  FMUL.FTZ R26, R26, UR4 ;  /* 0x000000041a1a7c20 */ /* 0x000fe20008410000 */
[----:B------:R-:W-:Y:S01]  /*3fa0*/  FMUL.FTZ R27, R27, UR4 ;  /* 0x000000041b1b7c20 */ /* 0x000fe20008410000 */
[----:B------:R-:W1:Y:S01]  /*3fb0*/  MUFU.TANH R59, R59 ;  /* 0x0000003b003b7308 */ /* 0x000e620000002400 */
[----:B--2---:R-:W-:Y:S01]  /*3fc0*/  FSEL R58, R58, -INF , P2 ;  /* 0xff8000003a3a7808 */ /* 0x004fe20001000000 */
[----:B------:R-:W-:Y:S01]  /*3fd0*/  FMUL.FTZ R30, R30, UR4 ;  /* 0x000000041e1e7c20 */ /* 0x000fe20008410000 */
[----:B------:R-:W-:Y:S01]  /*3fe0*/  ISETP.GT.AND P2, PT, R2, 0x18, PT ;  /* 0x000000180200780c */ /* 0x000fe20003f44270 */
[----:B------:R-:W-:Y:S01]  /*3ff0*/  FMUL.FTZ R31, R31, UR4 ;  /* 0x000000041f1f7c20 */ /* 0x000fe20008410000 */
[----:B------:R-:W-:Y:S01]  /*4000*/  ULDC UR5, c[0x0][0x988] ;  /* 0x0002620000057ab9 */ /* 0x000fe20000000800 */
[----:B------:R-:W-:Y:S01]  /*4010*/  P2R R20, PR, RZ, 0x1 ;  /* 0x00000001ff147803 */ /* 0x000fe20000000000 */
[----:B------:R-:W-:Y:S01]  /*4020*/  UISETP.GE.AND UP0, UPT, UR61, 0x51, UPT ;  /* 0x000000513d00788c */ /* 0x000fe2000bf06270 */
[----:B------:R-:W2:Y:S01]  /*4030*/  MUFU.TANH R52, R52 ;  /* 0x0000003400347308 */ /* 0x000ea20000002400 */
[----:B0-----:R-:W-:-:S02]  /*4040*/  FSEL R49, R49, -INF , P3 ;  /* 0xff80000031317808 */ /* 0x001fc40001800000 */
[----:B------:R-:W-:Y:S02]  /*4050*/  CS2R R150, SRZ ;  /* 0x0000000000967805 */ /* 0x000fe4000001ff00 */
[----:B------:R-:W-:Y:S02]  /*4060*/  CS2R R148, SRZ ;  /* 0x0000000000947805 */ /* 0x000fe4000001ff00 */
[----:B------:R-:W-:Y:S02]  /*4070*/  CS2R R146, SRZ ;  /* 0x0000000000927805 */ /* 0x000fe4000001ff00 */
[----:B------:R-:W-:Y:S02]  /*4080*/  FMNMX.FTZ R3, R49, R4, !PT ;  /* 0x0000000431037209 */ /* 0x000fe40007810000 */
[----:B------:R-:W-:Y:S02]  /*4090*/  CS2R R144, SRZ ;  /* 0x0000000000907805 */ /* 0x000fe4000001ff00 */
[----:B------:R-:W-:Y:S01]  /*40a0*/  CS2R R142, SRZ ;  /* 0x00000000008e7805 */ /* 0x000fe2000001ff00 */
[----:B------:R-:W0:Y:S01]  /*40b0*/  MUFU.TANH R62, R62 ;  /* 0x0000003e003e7308 */ /* 0x000e220000002400 */
[----:B-1----:R-:W-:-:S02]  /*40c0*/  FSEL R59, R59, -INF , P1 ;  /* 0xff8000003b3b7808 */ /* 0x002fc40000800000 */
[----:B------:R-:W-:Y:S02]  /*40d0*/  CS2R R140, SRZ ;  /* 0x00000000008c7805 */ /* 0x000fe4000001ff00 */
[----:B------:R-:W-:Y:S02]  /*40e0*/  ISETP.GT.AND P1, PT, R2, 0x19, PT ;  /* 0x000000190200780c */ /* 0x000fe40003f24270 */
[----:B------:R-:W-:Y:S02]  /*40f0*/  CS2R R138, SRZ ;  /* 0x00000000008a7805 */ /* 0x000fe4000001ff00 */
[----:B------:R-:W-:Y:S02]  /*4100*/  CS2R R136, SRZ ;  /* 0x0000000000887805 */ /* 0x000fe4000001ff00 */
[----:B------:R-:W-:Y:S02]  /*4110*/  CS2R R134, SRZ ;  /* 0x0000000000867805 */ /* 0x000fe4000001ff00 */
[----:B------:R-:W-:Y:S01]  /*4120*/  CS2R R132, SRZ ;  /* 0x0000000000847805 */ /* 0x000fe2000001ff00 */
[----:B------:R-:W1:Y:S01]  /*4130*/  MUFU.TANH R53, R53 ;  /* 0x0000003500357308 */ /* 0x000e620000002400 */
[----:B--2---:R-:W-:-:S02]  /*4140*/  FSEL R52, R52, -INF , P2 ;  /* 0xff80000034347808 */ /* 0x004fc40001000000 */
[----:B------:R-:W-:Y:S02]  /*4150*/  CS2R R130, SRZ ;  /* 0x0000000000827805 */ /* 0x000fe4000001ff00 */
[----:B------:R-:W-:Y:S02]  /*4160*/  CS2R R128, SRZ ;  /* 0x0000000000807805 */ /* 0x000fe4000001ff00 */
[----:B------:R-:W-:Y:S02]  /*4170*/  CS2R R126, SRZ ;  /* 0x00000000007e7805 */ /* 0x000fe4000001ff00 */
[----:B------:R-:W-:Y:S02]  /*4180*/  FMNMX.FTZ R4, R52, R3, !PT ;  /* 0x0000000334047209 */ /* 0x000fe40007810000 */
[----:B------:R-:W-:Y:S02]  /*4190*/  CS2R R124, SRZ ;  /* 0x00000000007c7805 */ /* 0x000fe4000001ff00 */
[----:B------:R-:W-:Y:S01]  /*41a0*/  CS2R R122, SRZ ;  /* 0x00000000007a7805 */ /* 0x000fe2000001ff00 */
[----:B------:R-:W2:Y:S01]  /*41b0*/  MUFU.TANH R63, R63 ;  /* 0x0000003f003f7308 */ /* 0x000ea20000002400 */
[----:B0-----:R-:W-:-:S02]  /*41c0*/  FSEL R62, R62, -INF , P6 ;  /* 0xff8000003e3e7808 */ /* 0x001fc40003000000 */
[----:B------:R-:W-:Y:S02]  /*41d0*/  CS2R R120, SRZ ;  /* 0x0000000000787805 */ /* 0x000fe4000001ff00 */
[----:B------:R-:W-:Y:S02]  /*41e0*/  ISETP.GT.AND P6, PT, R2, 0x20, PT ;  /* 0x000000200200780c */ /* 0x000fe40003fc4270 */
[----:B------:R-:W-:Y:S02]  /*41f0*/  CS2R R118, SRZ ;  /* 0x0000000000767805 */ /* 0x000fe4000001ff00 */
[----:B------:R-:W-:Y:S02]  /*4200*/  CS2R R116, SRZ ;  /* 0x0000000000747805 */ /* 0x000fe4000001ff00 */
[----:B------:R-:W-:Y:S02]  /*4210*/  CS2R R114, SRZ ;  /* 0x0000000000727805 */ /* 0x000fe4000001ff00 */
[----:B------:R-:W-:Y:S01]  /*4220*/  CS2R R112, SRZ ;  /* 0x0000000000707805 */ /* 0x000fe2000001ff00 */
[----:B------:R-:W0:Y:S01]  /*4230*/  MUFU.TANH R40, R40 ;  /* 0x0000002800287308 */ /* 0x000e220000002400 */
[----:B-1----:R-:W-:-:S02]  /*4240*/  FSEL R53, R53, -INF , P1 ;  /* 0xff80000035357808 */ /* 0x002fc40000800000 */
[----:B------:R-:W-:Y:S02]  /*4250*/  CS2R R110, SRZ ;  /* 0x00000000006e7805 */ /* 0x000fe4000001ff00 */
[----:B------:R-:W-:Y:S02]  /*4260*/  CS2R R108, SRZ ;  /* 0x00000000006c7805 */ /* 0x000fe4000001ff00 */
[----:B------:R-:W-:Y:S02]  /*4270*/  CS2R R106, SRZ ;  /* 0x00000000006a7805 */ /* 0x000fe4000001ff00 */
[----:B------:R-:W-:Y:S02]  /*4280*/  FMNMX.FTZ R3, R53, R4, !PT ;  /* 0x0000000435037209 */ /* 0x000fe40007810000 */
[----:B------:R-:W-:Y:S02]  /*4290*/  CS2R R104, SRZ ;  /* 0x0000000000687805 */ /* 0x000fe4000001ff00 */
[----:B------:R-:W-:Y:S01]  /*42a0*/  CS2R R102, SRZ ;  /* 0x0000000000667805 */ /* 0x000fe2000001ff00 */
[----:B------:R-:W1:Y:S01]  /*42b0*/  MUFU.TANH R50, R50 ;  /* 0x0000003200327308 */ /* 0x000e620000002400 */
[----:B--2---:R-:W-:-:S02]  /*42c0*/  FSEL R63, R63, -INF , P5 ;  /* 0xff8000003f3f7808 */ /* 0x004fc40002800000 */
[----:B------:R-:W-:Y:S02]  /*42d0*/  CS2R R100, SRZ ;  /* 0x0000000000647805 */ /* 0x000fe4000001ff00 */
[----:B------:R-:W-:Y:S02]  /*42e0*/  ISETP.GT.AND P5, PT, R2, 0x21, PT ;  /* 0x000000210200780c */ /* 0x000fe40003fa4270 */
[----:B------:R-:W-:Y:S02]  /*42f0*/  CS2R R98, SRZ ;  /* 0x0000000000627805 */ /* 0x000fe4000001ff00 */
[----:B------:R-:W-:Y:S02]  /*4300*/  CS2R R96, SRZ ;  /* 0x0000000000607805 */ /* 0x000fe4000001ff00 */
[----:B------:R-:W-:Y:S02]  /*4310*/  CS2R R94, SRZ ;  /* 0x00000000005e7805 */ /* 0x000fe4000001ff00 */
[----:B------:R-:W-:Y:S01]  /*4320*/  CS2R R92, SRZ ;  /* 0x00000000005c7805 */ /* 0x000fe2000001ff00 */
        /* <DEDUP_REMOVED lines=22> */
[----:B------:R-:W-:Y:S01]  /*4490*/  CS2R R64, SRZ ;  /* 0x0000000000407805 */ /* 0x000fe2000001ff00 */
[----:B------:R-:W2:Y:S01]  /*44a0*/  MUFU.TANH R54, R54 ;  /* 0x0000003600367308 */ /* 0x000ea20000002400 */
[----:B0-----:R-:W-:-:S02]  /*44b0*/  FSEL R51, R51, -INF , P3 ;  /* 0xff80000033337808 */ /* 0x001fc40001800000 */
[----:B------:R-:W-:-:S05]  /*44c0*/  ISETP.GT.AND P3, PT, R2, 0x29, PT ;  /* 0x000000290200780c */ /* 0x000fca0003f64270 */
[----:B------:R-:W0:Y:S01]  /*44d0*/  MUFU.TANH R45, R45 ;  /* 0x0000002d002d7308 */ /* 0x000e220000002400 */
[----:B-1----:R-:W-:-:S04]  /*44e0*/  FSEL R44, R44, -INF , P4 ;  /* 0xff8000002c2c7808 */ /* 0x002fc80002000000 */
[----:B------:R-:W-:-:S03]  /*44f0*/  FMNMX.FTZ R4, R44, R3, !PT ;  /* 0x000000032c047209 */ /* 0x000fc60007810000 */
[----:B------:R-:W1:Y:S01]  /*4500*/  MUFU.TANH R55, R55 ;  /* 0x0000003700377308 */ /* 0x000e620000002400 */
[----:B--2---:R-:W-:Y:S02]  /*4510*/  FSEL R54, R54, -INF , P2 ;  /* 0xff80000036367808 */ /* 0x004fe40001000000 */
[----:B------:R-:W-:-:S05]  /*4520*/  ISETP.GT.AND P2, PT, R2, 0x30, PT ;  /* 0x000000300200780c */ /* 0x000fca0003f44270 */
[----:B------:R-:W2:Y:S01]  /*4530*/  MUFU.TANH R32, R32 ;  /* 0x0000002000207308 */ /* 0x000ea20000002400 */
[----:B0-----:R-:W-:-:S04]  /*4540*/  FSEL R45, R45, -INF , P3 ;  /* 0xff8000002d2d7808 */ /* 0x001fc80001800000 */
[----:B------:R-:W-:-:S03]  /*4550*/  FMNMX.FTZ R3, R45, R4, !PT ;  /* 0x000000042d037209 */ /* 0x000fc60007810000 */
[----:B------:R-:W0:Y:S01]  /*4560*/  MUFU.TANH R42, R42 ;  /* 0x0000002a002a7308 */ /* 0x000e220000002400 */
[----:B-1----:R-:W-:Y:S02]  /*4570*/  FSEL R55, R55, -INF , P1 ;  /* 0xff80000037377808 */ /* 0x002fe40000800000 */
[----:B------:R-:W-:-:S05]  /*4580*/  ISETP.GT.AND P1, PT, R2, 0x31, PT ;  /* 0x000000310200780c */ /* 0x000fca0003f24270 */
        /* <DEDUP_REMOVED lines=44> */
[----:B------:R-:W1:Y:S06]  /*4850*/  SHFL.BFLY PT, R3, R2, 0x2, 0x1f ;  /* 0x0c401f0002037f89 */ /* 0x000e6c00000e0000 */
[----:B------:R-:W3:Y:S01]  /*4860*/  MUFU.TANH R27, R27 ;  /* 0x0000001b001b7308 */ /* 0x000ee20000002400 */
[----:B--2---:R-:W-:-:S07]  /*4870*/  FSEL R39, R39, -INF , P5 ;  /* 0xff80000027277808 */ /* 0x004fce0002800000 */
[----:B------:R-:W2:Y:S01]  /*4880*/  MUFU.TANH R30, R30 ;  /* 0x0000001e001e7308 */ /* 0x000ea20000002400 */
[----:B0-----:R-:W-:-:S07]  /*4890*/  FSEL R26, R26, -INF , P4 ;  /* 0xff8000001a1a7808 */ /* 0x001fce0002000000 */
[----:B------:R-:W0:Y:S01]  /*48a0*/  MUFU.TANH R31, R31 ;  /* 0x0000001f001f7308 */ /* 0x000e220000002400 */
[----:B---3--:R-:W-:Y:S02]  /*48b0*/  FSEL R27, R27, -INF , P3 ;  /* 0xff8000001b1b7808 */ /* 0x008fe40001800000 */
[----:B-1----:R-:W-:-:S05]  /*48c0*/  FMNMX.FTZ R3, R2, R3, !PT ;  /* 0x0000000302037209 */ /* 0x002fca0007810000 */
[----:B------:R-:W1:Y:S01]  /*48d0*/  SHFL.BFLY PT, R4, R3, 0x1, 0x1f ;  /* 0x0c201f0003047f89 */ /* 0x000e6200000e0000 */
[----:B--2---:R-:W-:Y:S02]  /*48e0*/  FSEL R30, R30, -INF , P2 ;  /* 0xff8000001e1e7808 */ /* 0x004fe40001000000 */
[----:B0-----:R-:W-:Y:S02]  /*48f0*/  FSEL R31, R31, -INF , P1 ;  /* 0xff8000001f1f7808 */ /* 0x001fe40000800000 */
[----:B-1----:R-:W-:Y:S02]  /*4900*/  FMNMX.FTZ R4, R3, R4, !PT ;  /* 0x0000000403047209 */ /* 0x002fe40007810000 */
        /* <DEDUP_REMOVED lines=42> */
[----:B------:R-:W-:Y:S02]  /*4bb0*/  F2FP.BF16.F32.PACK_AB R208, R57, R56 ;  /* 0x0000003839d0723e */ /* 0x000fe400000010ff */
[----:B------:R-:W-:Y:S02]  /*4bc0*/  CS2R R56, SRZ ;  /* 0x0000000000387805 */ /* 0x000fe4000001ff00 */
[----:B------:R-:W-:Y:S01]  /*4bd0*/  FMNMX.FTZ R2, R38, R3, !PT ;  /* 0x0000000326027209 */ /* 0x000fe20007810000 */
[----:B------:R-:W-:Y:S03]  /*4be0*/  MUFU.EX2 R48, R48 ;  /* 0x0000003000307308 */ /* 0x000fe60000000800 */
        /* <DEDUP_REMOVED lines=9> */
[----:B------:R-:W2:Y:S01]  /*4c80*/  MUFU.EX2 R53, R53 ;  /* 0x0000003500357308 */ /* 0x000ea20000000800 */
[----:B0-----:R-:W-:-:S07]  /*4c90*/  F2FP.BF16.F32.PACK_AB R204, R49, R48 ;  /* 0x0000003031cc723e */ /* 0x001fce00000010ff */
[----:B------:R-:W-:Y:S08]  /*4ca0*/  MUFU.EX2 R40, R40 ;  /* 0x0000002800287308 */ /* 0x000ff00000000800 */
[----:B------:R-:W0:Y:S01]  /*4cb0*/  MUFU.EX2 R41, R41 ;  /* 0x0000002900297308 */ /* 0x000e220000000800 */
[----:B--2---:R-:W-:Y:S02]  /*4cc0*/  F2FP.BF16.F32.PACK_AB R206, R53, R52 ;  /* 0x0000003435ce723e */ /* 0x004fe400000010ff */
[----:B-1----:R-:W-:-:S05]  /*4cd0*/  FMNMX.FTZ R5, R2, R3, !PT ;  /* 0x0000000302057209 */ /* 0x002fca0007810000 */
[----:B------:R-:W-:Y:S01]  /*4ce0*/  MUFU.EX2 R44, R44 ;  /* 0x0000002c002c7308 */ /* 0x000fe20000000800 */
[----:B------:R-:W1:Y:S07]  /*4cf0*/  SHFL.BFLY PT, R2, R5, 0x1, 0x1f ;  /* 0x0c201f0005027f89 */ /* 0x000e6e00000e0000 */
[----:B------:R-:W2:Y:S01]  /*4d00*/  MUFU.EX2 R45, R45 ;  /* 0x0000002d002d7308 */ /* 0x000ea20000000800 */
[----:B0-----:R-:W-:-:S07]  /*4d10*/  F2FP.BF16.F32.PACK_AB R200, R41, R40 ;  /* 0x0000002829c8723e */ /* 0x001fce00000010ff */
[----:B------:R-:W-:Y:S08]  /*4d20*/  MUFU.EX2 R32, R32 ;  /* 0x0000002000207308 */ /* 0x000ff00000000800 */
[----:B------:R-:W-:Y:S01]  /*4d30*/  MUFU.EX2 R33, R33 ;  /* 0x0000002100217308 */ /* 0x000fe20000000800 */
[----:B--2---:R-:W-:Y:S02]  /*4d40*/  F2FP.BF16.F32.PACK_AB R202, R45, R44 ;  /* 0x0000002c2dca723e */ /* 0x004fe400000010ff */
[----:B-1----:R-:W-:-:S04]  /*4d50*/  FMNMX.FTZ R3, R5, R2, !PT ;  /* 0x0000000205037209 */ /* 0x002fc80007810000 */
[C---:B------:R-:W-:Y:S01]  /*4d60*/  FSETP.NEU.FTZ.AND P1, PT, R3.reuse, -INF , PT ;  /* 0xff8000000300780b */ /* 0x040fe20003f3d000 */
[----:B------:R-:W-:Y:S01]  /*4d70*/  FMUL.FTZ R2, R3, UR5 ;  /* 0x0000000503027c20 */ /* 0x000fe20008410000 */
[----:B------:R0:W-:Y:S04]  /*4d80*/  MUFU.EX2 R5, R14 ;  /* 0x0000000e00057308 */ /* 0x0001e80000000800 */
[----:B------:R-:W-:Y:S02]  /*4d90*/  FSEL R2, R2, RZ, P1 ;  /* 0x000000ff02027208 */ /* 0x000fe40000800000 */
[----:B------:R-:W-:Y:S02]  /*4da0*/  ISETP.NE.AND P1, PT, R19, RZ, PT ;  /* 0x000000ff1300720c */ /* 0x000fe40003f25270 */
[----:B------:R-:W-:Y:S01]  /*4db0*/  MUFU.EX2 R36, R36 ;  /* 0x0000002400247308 */ /* 0x000fe20000000800 */
[--C-:B------:R-:W-:Y:S01]  /*4dc0*/  FFMA.FTZ R58, R58, UR5, -R2.reuse ;  /* 0x000000053a3a7c23 */ /* 0x100fe20008010802 */
[--C-:B------:R-:W-:Y:S01]  /*4dd0*/  FFMA.FTZ R59, R59, UR5, -R2.reuse ;  /* 0x000000053b3b7c23 */ /* 0x100fe20008010802 */
[--C-:B------:R-:W-:Y:S01]  /*4de0*/  FFMA.FTZ R62, R62, UR5, -R2.reuse ;  /* 0x000000053e3e7c23 */ /* 0x100fe20008010802 */
[--C-:B------:R-:W-:Y:S01]  /*4df0*/  FFMA.FTZ R63, R63, UR5, -R2.reuse ;  /* 0x000000053f3f7c23 */ /* 0x100fe20008010802 */
[--C-:B------:R-:W-:Y:S01]  /*4e00*/  FFMA.FTZ R50, R50, UR5, -R2.reuse ;  /* 0x0000000532327c23 */ /* 0x100fe20008010802 */
[----:B0-----:R-:W-:Y:S01]  /*4e10*/  FADD.FTZ R14, R60, R21 ;  /* 0x000000153c0e7221 */ /* 0x001fe20000010000 */
        /* <DEDUP_REMOVED lines=8> */
[----:B------:R-:W-:Y:S01]  /*4ea0*/  FFMA.FTZ R46, R46, UR5, -R2 ;  /* 0x000000052e2e7c23 */ /* 0x000fe20008010802 */
[----:B------:R-:W0:Y:S01]  /*4eb0*/  MUFU.EX2 R59, R59 ;  /* 0x0000003b003b7308 */ /* 0x000e220000000800 */
[----:B------:R-:W-:-:S02]  /*4ec0*/  @P1 VIADD R0, R0, 0x38840 ;  /* 0x0003884000001836 */ /* 0x000fc40000000000 */
[----:B------:R-:W-:Y:S01]  /*4ed0*/  FADD.FTZ R29, R49, R14 ;  /* 0x0000000e311d7221 */ /* 0x000fe20000010000 */
[--C-:B------:R-:W-:Y:S01]  /*4ee0*/  FFMA.FTZ R47, R47, UR5, -R2.reuse ;  /* 0x000000052f2f7c23 */ /* 0x100fe20008010802 */
[--C-:B------:R-:W-:Y:S01]  /*4ef0*/  FFMA.FTZ R34, R34, UR5, -R2.reuse ;  /* 0x0000000522227c23 */ /* 0x100fe20008010802 */
[----:B------:R-:W-:Y:S01]  /*4f00*/  FFMA.FTZ R35, R35, UR5, -R2 ;  /* 0x0000000523237c23 */ /* 0x000fe20008010802 */
[----:B------:R-:W-:Y:S01]  /*4f10*/  FADD.FTZ R20, R52, R29 ;  /* 0x0000001d34147221 */ /* 0x000fe20000010000 */
[----:B------:R-:W-:Y:S01]  /*4f20*/  @P1 PRMT R0, R23, 0x654, R0 ;  /* 0x0000065417001816 */ /* 0x000fe20000000000 */
[----:B------:R-:W1:Y:S01]  /*4f30*/  MUFU.EX2 R62, R62 ;  /* 0x0000003e003e7308 */ /* 0x000e620000000800 */
[----:B------:R-:W-:Y:S01]  /*4f40*/  FFMA.FTZ R38, R38, UR5, -R2 ;  /* 0x0000000526267c23 */ /* 0x000fe20008010802 */
[----:B------:R-:W-:Y:S01]  /*4f50*/  FADD.FTZ R29, R53, R20 ;  /* 0x00000014351d7221 */ /* 0x000fe20000010000 */
[----:B------:R2:W-:Y:S01]  /*4f60*/  @P1 SYNCS.ARRIVE.TRANS64.RED.A1T0 RZ, [R0+URZ], RZ ;  /* 0x000000ff00ff19a7 */ /* 0x0005e2000810043f */
[--C-:B------:R-:W-:Y:S01]  /*4f70*/  FFMA.FTZ R39, R39, UR5, -R2.reuse ;  /* 0x0000000527277c23 */ /* 0x100fe20008010802 */
[--C-:B------:R-:W-:Y:S01]  /*4f80*/  FFMA.FTZ R26, R26, UR5, -R2.reuse ;  /* 0x000000051a1a7c23 */ /* 0x100fe20008010802 */
[----:B------:R-:W-:Y:S01]  /*4f90*/  FADD.FTZ R20, R40, R29 ;  /* 0x0000001d28147221 */ /* 0x000fe20000010000 */
[----:B------:R-:W-:Y:S01]  /*4fa0*/  FFMA.FTZ R27, R27, UR5, -R2 ;  /* 0x000000051b1b7c23 */ /* 0x000fe20008010802 */
[----:B------:R-:W3:Y:S01]  /*4fb0*/  MUFU.EX2 R63, R63 ;  /* 0x0000003f003f7308 */ /* 0x000ee20000000800 */
[----:B0-----:R-:W-:Y:S01]  /*4fc0*/  FADD.FTZ R21, R58, R59 ;  /* 0x0000003b3a157221 */ /* 0x001fe20000010000 */
[----:B------:R-:W-:Y:S01]  /*4fd0*/  FADD.FTZ R29, R41, R20 ;  /* 0x00000014291d7221 */ /* 0x000fe20000010000 */
[--C-:B------:R-:W-:Y:S01]  /*4fe0*/  FFMA.FTZ R30, R30, UR5, -R2.reuse ;  /* 0x000000051e1e7c23 */ /* 0x100fe20008010802 */
[----:B------:R-:W-:Y:S01]  /*4ff0*/  FFMA.FTZ R2, R31, UR5, -R2 ;  /* 0x000000051f027c23 */ /* 0x000fe20008010802 */
[----:B------:R-:W-:Y:S01]  /*5000*/  PLOP3.LUT P1, PT, PT, PT, UP0, 0x80, 0x0 ;  /* 0x000000000000781c */ /* 0x000fe20003f2f008 */
[----:B--2---:R-:W-:Y:S01]  /*5010*/  FADD.FTZ R0, R44, R29 ;  /* 0x0000001d2c007221 */ /* 0x004fe20000010000 */
[----:B------:R-:W-:Y:S01]  /*5020*/  F2FP.BF16.F32.PACK_AB R196, R33, R32 ;  /* 0x0000002021c4723e */ /* 0x000fe200000010ff */
[----:B------:R-:W0:Y:S01]  /*5030*/  MUFU.EX2 R50, R50 ;  /* 0x0000003200327308 */ /* 0x000e220000000800 */
[----:B-1----:R-:W-:Y:S01]  /*5040*/  FADD.FTZ R14, R62, R21 ;  /* 0x000000153e0e7221 */ /* 0x002fe20000010000 */
[----:B------:R-:W-:Y:S01]  /*5050*/  FADD.FTZ R29, R45, R0 ;  /* 0x000000002d1d7221 */ /* 0x000fe20000010000 */
[----:B------:R-:W-:-:S02]  /*5060*/  F2FP.BF16.F32.PACK_AB R209, R59, R58 ;  /* 0x0000003a3bd1723e */ /* 0x000fc400000010ff */
[----:B------:R-:W-:Y:S02]  /*5070*/  CS2R R60, SRZ ;  /* 0x00000000003c7805 */ /* 0x000fe4000001ff00 */
[----:B------:R-:W-:Y:S02]  /*5080*/  CS2R R58, SRZ ;  /* 0x00000000003a7805 */ /* 0x000fe4000001ff00 */
[----:B------:R-:W-:Y:S02]  /*5090*/  CS2R R52, SRZ ;  /* 0x0000000000347805 */ /* 0x000fe4000001ff00 */
[----:B------:R-:W-:Y:S01]  /*50a0*/  CS2R R48, SRZ ;  /* 0x0000000000307805 */ /* 0x000fe2000001ff00 */
[----:B------:R-:W1:Y:S01]  /*50b0*/  MUFU.EX2 R51, R51 ;  /* 0x0000003300337308 */ /* 0x000e620000000800 */
[C---:B---3--:R-:W-:Y:S01]  /*50c0*/  FADD.FTZ R21, R63.reuse, R14 ;  /* 0x0000000e3f157221 */ /* 0x048fe20000010000 */
[----:B------:R-:W-:Y:S02]  /*50d0*/  F2FP.BF16.F32.PACK_AB R211, R63, R62 ;  /* 0x0000003e3fd3723e */ /* 0x000fe400000010ff */
[----:B------:R-:W-:-:S02]  /*50e0*/  CS2R R62, SRZ ;  /* 0x00000000003e7805 */ /* 0x000fc4000001ff00 */
[----:B------:R-:W-:Y:S02]  /*50f0*/  CS2R R44, SRZ ;  /* 0x00000000002c7805 */ /* 0x000fe4000001ff00 */
[----:B------:R-:W-:Y:S01]  /*5100*/  CS2R R40, SRZ ;  /* 0x0000000000287805 */ /* 0x000fe2000001ff00 */
[----:B------:R-:W2:Y:S01]  /*5110*/  MUFU.EX2 R54, R54 ;  /* 0x0000003600367308 */ /* 0x000ea20000000800 */
[----:B0-----:R-:W-:-:S07]  /*5120*/  FADD.FTZ R14, R50, R21 ;  /* 0x00000015320e7221 */ /* 0x001fce0000010000 */
[----:B------:R-:W0:Y:S01]  /*5130*/  MUFU.EX2 R55, R55 ;  /* 0x0000003700377308 */ /* 0x000e220000000800 */
[C---:B-1----:R-:W-:Y:S01]  /*5140*/  FADD.FTZ R21, R51.reuse, R14 ;  /* 0x0000000e33157221 */ /* 0x042fe20000010000 */
[----:B------:R-:W-:Y:S02]  /*5150*/  F2FP.BF16.F32.PACK_AB R205, R51, R50 ;  /* 0x0000003233cd723e */ /* 0x000fe400000010ff */
[----:B------:R-:W-:-:S04]  /*5160*/  CS2R R50, SRZ ;  /* 0x0000000000327805 */ /* 0x000fc8000001ff00 */
[----:B------:R-:W1:Y:S01]  /*5170*/  MUFU.EX2 R42, R42 ;  /* 0x0000002a002a7308 */ /* 0x000e620000000800 */
[----:B--2---:R-:W-:-:S07]  /*5180*/  FADD.FTZ R14, R54, R21 ;  /* 0x00000015360e7221 */ /* 0x004fce0000010000 */
[----:B------:R-:W2:Y:S01]  /*5190*/  MUFU.EX2 R43, R43 ;  /* 0x0000002b002b7308 */ /* 0x000ea20000000800 */
[C---:B0-----:R-:W-:Y:S01]  /*51a0*/  FADD.FTZ R21, R55.reuse, R14 ;  /* 0x0000000e37157221 */ /* 0x041fe20000010000 */
[----:B------:R-:W-:Y:S01]  /*51b0*/  FADD.FTZ R14, R32, R29 ;  /* 0x0000001d200e7221 */ /* 0x000fe20000010000 */
[----:B------:R-:W-:Y:S02]  /*51c0*/  F2FP.BF16.F32.PACK_AB R207, R55, R54 ;  /* 0x0000003637cf723e */ /* 0x000fe400000010ff */
[----:B------:R-:W-:Y:S01]  /*51d0*/  CS2R R54, SRZ ;  /* 0x0000000000367805 */ /* 0x000fe2000001ff00 */
[----:B------:R-:W-:Y:S01]  /*51e0*/  FADD.FTZ R29, R33, R14 ;  /* 0x0000000e211d7221 */ /* 0x000fe20000010000 */
[----:B------:R-:W-:Y:S01]  /*51f0*/  CS2R R32, SRZ ;  /* 0x0000000000207805 */ /* 0x000fe2000001ff00 */
[----:B------:R-:W0:Y:S01]  /*5200*/  MUFU.EX2 R46, R46 ;  /* 0x0000002e002e7308 */ /* 0x000e220000000800 */
[----:B-1----:R-:W-:Y:S01]  /*5210*/  FADD.FTZ R0, R42, R21 ;  /* 0x000000152a007221 */ /* 0x002fe20000010000 */
[----:B------:R-:W-:-:S06]  /*5220*/  FADD.FTZ R14, R36, R29 ;  /* 0x0000001d240e7221 */ /* 0x000fcc0000010000 */
[----:B------:R-:W1:Y:S01]  /*5230*/  MUFU.EX2 R47, R47 ;  /* 0x0000002f002f7308 */ /* 0x000e620000000800 */
[C---:B--2---:R-:W-:Y:S01]  /*5240*/  FADD.FTZ R21, R43.reuse, R0 ;  /* 0x000000002b157221 */ /* 0x044fe20000010000 */
[----:B------:R-:W-:Y:S02]  /*5250*/  F2FP.BF16.F32.PACK_AB R201, R43, R42 ;  /* 0x0000002a2bc9723e */ /* 0x000fe400000010ff */
[----:B------:R-:W-:-:S04]  /*5260*/  CS2R R42, SRZ ;  /* 0x00000000002a7805 */ /* 0x000fc8000001ff00 */
        /* <DEDUP_REMOVED lines=10> */
[----:B------:R-:W-:Y:S02]  /*5310*/  F2FP.BF16.F32.PACK_AB R198, R37, R36 ;  /* 0x0000002425c6723e */ /* 0x000fe400000010ff */
[----:B------:R-:W-:-:S04]  /*5320*/  CS2R R36, SRZ ;  /* 0x0000000000247805 */ /* 0x000fc8000001ff00 */
[----:B------:R-:W0:Y:S01]  /*5330*/  MUFU.EX2 R38, R38 ;  /* 0x0000002600267308 */ /* 0x000e220000000800 */
[C---:B-1----:R-:W-:Y:S01]  /*5340*/  FADD.FTZ R21, R35.reuse, R0 ;  /* 0x0000000023157221 */ /* 0x042fe20000010000 */
[----:B------:R-:W-:Y:S02]  /*5350*/  F2FP.BF16.F32.PACK_AB R197, R35, R34 ;  /* 0x0000002223c5723e */ /* 0x000fe400000010ff */
[----:B------:R-:W-:-:S04]  /*5360*/  CS2R R34, SRZ ;  /* 0x0000000000227805 */ /* 0x000fc8000001ff00 */
[----:B------:R-:W1:Y:S01]  /*5370*/  MUFU.EX2 R25, R25 ;  /* 0x0000001900197308 */ /* 0x000e620000000800 */
[----:B--2---:R-:W-:-:S07]  /*5380*/  FADD.FTZ R14, R24, R29 ;  /* 0x0000001d180e7221 */ /* 0x004fce0000010000 */
[----:B------:R-:W2:Y:S01]  /*5390*/  MUFU.EX2 R39, R39 ;  /* 0x0000002700277308 */ /* 0x000ea20000000800 */
[----:B0-----:R-:W-:-:S07]  /*53a0*/  FADD.FTZ R0, R38, R21 ;  /* 0x0000001526007221 */ /* 0x001fce0000010000 */
[----:B------:R-:W0:Y:S01]  /*53b0*/  MUFU.EX2 R28, R28 ;  /* 0x0000001c001c7308 */ /* 0x000e220000000800 */
[C---:B-1----:R-:W-:Y:S01]  /*53c0*/  FADD.FTZ R29, R25.reuse, R14 ;  /* 0x0000000e191d7221 */ /* 0x042fe20000010000 */
[----:B------:R-:W-:Y:S02]  /*53d0*/  F2FP.BF16.F32.PACK_AB R192, R25, R24 ;  /* 0x0000001819c0723e */ /* 0x000fe400000010ff */
[----:B------:R-:W-:-:S04]  /*53e0*/  CS2R R24, SRZ ;  /* 0x0000000000187805 */ /* 0x000fc8000001ff00 */
[----:B------:R-:W1:Y:S01]  /*53f0*/  MUFU.EX2 R26, R26 ;  /* 0x0000001a001a7308 */ /* 0x000e620000000800 */
[C---:B--2---:R-:W-:Y:S01]  /*5400*/  FADD.FTZ R21, R39.reuse, R0 ;  /* 0x0000000027157221 */ /* 0x044fe20000010000 */
[----:B------:R-:W-:Y:S02]  /*5410*/  F2FP.BF16.F32.PACK_AB R199, R39, R38 ;  /* 0x0000002627c7723e */ /* 0x000fe400000010ff */
[----:B------:R-:W-:-:S04]  /*5420*/  CS2R R38, SRZ ;  /* 0x0000000000267805 */ /* 0x000fc8000001ff00 */
[----:B------:R-:W2:Y:S01]  /*5430*/  MUFU.EX2 R27, R27 ;  /* 0x0000001b001b7308 */ /* 0x000ea20000000800 */
[----:B0-----:R-:W-:Y:S01]  /*5440*/  FADD.FTZ R14, R28, R29 ;  /* 0x0000001d1c0e7221 */ /* 0x001fe20000010000 */
[C---:B------:R-:W-:Y:S02]  /*5450*/  F2FP.BF16.F32.PACK_AB R194, R5.reuse, R28 ;  /* 0x0000001c05c2723e */ /* 0x040fe400000010ff */
[----:B------:R-:W-:Y:S01]  /*5460*/  CS2R R28, SRZ ;  /* 0x00000000001c7805 */ /* 0x000fe2000001ff00 */
[----:B------:R-:W-:-:S03]  /*5470*/  FADD.FTZ R14, R5, R14 ;  /* 0x0000000e050e7221 */ /* 0x000fc60000010000 */
[----:B------:R-:W0:Y:S01]  /*5480*/  MUFU.EX2 R30, R30 ;  /* 0x0000001e001e7308 */ /* 0x000e220000000800 */
[----:B-1----:R-:W-:-:S07]  /*5490*/  FADD.FTZ R0, R26, R21 ;  /* 0x000000151a007221 */ /* 0x002fce0000010000 */
[----:B------:R1:W3:Y:S01]  /*54a0*/  MUFU.EX2 R195, R2 ;  /* 0x0000000200c37308 */ /* 0x0002e20000000800 */
[C---:B--2---:R-:W-:Y:S01]  /*54b0*/  FADD.FTZ R5, R27.reuse, R0 ;  /* 0x000000001b057221 */ /* 0x044fe20000010000 */
[----:B------:R-:W-:Y:S02]  /*54c0*/  F2FP.BF16.F32.PACK_AB R193, R27, R26 ;  /* 0x0000001a1bc1723e */ /* 0x000fe400000010ff */
[----:B------:R-:W-:Y:S01]  /*54d0*/  CS2R R26, SRZ ;  /* 0x00000000001a7805 */ /* 0x000fe2000001ff00 */
[----:B0-----:R-:W-:Y:S01]  /*54e0*/  FADD.FTZ R0, R30, R5 ;  /* 0x000000051e007221 */ /* 0x001fe20000010000 */
[----:B-1----:R-:W-:-:S03]  /*54f0*/  IMAD.MOV.U32 R2, RZ, RZ, 0x3f800000 ;  /* 0x3f800000ff027424 */ /* 0x002fc600078e00ff */
[C---:B---3--:R-:W-:Y:S01]  /*5500*/  FADD.FTZ R5, R195.reuse, R0 ;  /* 0x00000000c3057221 */ /* 0x048fe20000010000 */
[----:B------:R-:W-:Y:S01]  /*5510*/  F2FP.BF16.F32.PACK_AB R195, R195, R30 ;  /* 0x0000001ec3c3723e */ /* 0x000fe200000010ff */
[----:B------:R-:W-:Y:S01]  /*5520*/  IMAD.MOV.U32 R0, RZ, RZ, 0x3f800000 ;  /* 0x3f800000ff007424 */ /* 0x000fe200078e00ff */
[----:B------:R-:W-:Y:S01]  /*5530*/  CS2R R30, SRZ ;  /* 0x00000000001e7805 */ /* 0x000fe2000001ff00 */
[----:B------:R-:W-:Y:S06]  /*5540*/  @!P1 BRA `(.L_x_202) ;  /* 0x0000004000189947 */ /* 0x000fec0003800000 */
[----:B------:R-:W-:Y:S01]  /*5550*/  R2UR UR4, R152 ;  /* 0x00000000980472ca */ /* 0x000fe200000e0000 */
[----:B------:R-:W-:Y:S01]  /*5560*/  IMAD.MOV.U32 R20, RZ, RZ, R3 ;  /* 0x000000ffff147224 */ /* 0x000fe200078e0003 */
[----:B------:R-:W-:Y:S01]  /*5570*/  ULDC UR61, c[0x0][0x9d8] ;  /* 0x00027600003d7ab9 */ /* 0x000fe20000000800 */
[----:B------:R-:W-:Y:S02]  /*5580*/  IMAD.MOV.U32 R21, RZ, RZ, R4 ;  /* 0x000000ffff157224 */ /* 0x000fe400078e0004 */
[----:B------:R-:W-:Y:S02]  /*5590*/  IMAD.U32 R234, RZ, RZ, UR60 ;  /* 0x0000003cffea7e24 */ /* 0x000fe4000f8e00ff */
[----:B------:R-:W-:Y:S02]  /*55a0*/  IMAD.MOV.U32 R0, RZ, RZ, 0x3f800000 ;  /* 0x3f800000ff007424 */ /* 0x000fe400078e00ff */
[----:B------:R-:W-:-:S04]  /*55b0*/  IMAD.MOV.U32 R151, RZ, RZ, RZ ;  /* 0x000000ffff977224 */ /* 0x000fc800078e00ff */
[----:B------:R-:W-:-:S06]  /*55c0*/  UIADD3 UR4, UR4, -0x2, URZ ;  /* 0xfffffffe04047890 */ /* 0x000fcc000fffe03f */
[----:B------:R-:W-:Y:S01]  /*55d0*/  IMAD.U32 R233, RZ, RZ, UR4 ;  /* 0x00000004ffe97e24 */ /* 0x000fe2000f8e00ff */
[----:B------:R-:W-:-:S13]  /*55e0*/  R2UR UR4, R16 ;  /* 0x00000000100472ca */ /* 0x000fda00000e0000 */
[----:B------:R-:W-:-:S07]  /*55f0*/  IMAD.U32 R235, RZ, RZ, UR4 ;  /* 0x00000004ffeb7e24 */ /* 0x000fce000f8e00ff */
.L_x_213:
        /* <DEDUP_REMOVED lines=10> */
.L_x_203:
        /* <DEDUP_REMOVED lines=12> */
.L_x_204:
[----:B-1----:R-:W-:Y:S05]  /*5760*/  @P1 BRA `(.L_x_205) ;  /* 0x00000000000c1947 */ /* 0x002fea0003800000 */
[----:B------:R-:W-:-:S13]  /*5770*/  R2UR UR4, R232 ;  /* 0x00000000e80472ca */ /* 0x000fda00000e0000 */
[----:B------:R-:W1:Y:S02]  /*5780*/  SYNCS.PHASECHK.TRANS64.TRYWAIT P1, [UR4+0x38830], R3 ;  /* 0x03883003ff0075a7 */ /* 0x000e640008020144 */
[----:B-1----:R-:W-:Y:S05]  /*5790*/  @!P1 BRA `(.L_x_206) ;  /* 0x000000c800389947 */ /* 0x002fea0003800000 */
.L_x_205:
        /* <DEDUP_REMOVED lines=195> */
[----:B-1----:R-:W-:-:S06]  /*63d0*/  WARPGROUP.ARRIVE ;  /* 0x00000000000079c5 */ /* 0x002fcc0000000000 */
        /* <DEDUP_REMOVED lines=447> */
.L_x_207:
[----:B------:R-:W-:Y:S02]  /*7fd0*/  R2UR UR6, R4 ;  /* 0x00000000040672ca */ /* 0x000fe400000e0000 */
[----:B------:R-:W-:Y:S02]  /*7fe0*/  R2UR UR4, R234 ;  /* 0x00000000ea0472ca */ /* 0x000fe400000e0000 */
[----:B------:R-:W-:-:S11]  /*7ff0*/  R2UR UR5, R235 ;  /* 0x00000000eb0572ca */ /* 0x000fd600000e0000 */
[----:B------:R-:W-:Y:S02]  /*8000*/  ULEA UR4, UR4, UR6, 0x3 ;  /* 0x0000000604047291 */ /* 0x000fe4000f8e183f */
[----:B------:R-:W-:-:S05]  /*8010*/  IMAD.U32 R0, RZ, RZ, UR5 ;  /* 0x00000005ff007e24 */ /* 0x000fca000f8e00ff */
[----:B------:R-:W-:-:S04]  /*8020*/  SHF.L.U32 R0, R0, 0x1f, RZ ;  /* 0x0000001f00007819 */ /* 0x000fc800000006ff */
[----:B------:R1:W2:Y:S01]  /*8030*/  SYNCS.PHASECHK.TRANS64.TRYWAIT P1, [UR4+0x38850], R0 ;  /* 0x03885000ff0075a7 */ /* 0x0002a20008020144 */
[----:B------:R-:W-:Y:S05]  /*8040*/  @!P0 BRA `(.L_x_208) ;  /* 0x0000000000048947 */ /* 0x000fea0003800000 */
[----:B------:R-:W-:Y:S01]  /*8050*/  BPT.TRAP 0x1 ;  /* 0x000000040000795c */ /* 0x000fe20000300000 */
.L_x_208:
[----:B--2---:R-:W-:Y:S05]  /*8060*/  @P1 BRA `(.L_x_209) ;  /* 0x0000000000081947 */ /* 0x004fea0003800000 */
[----:B------:R-:W2:Y:S02]  /*8070*/  SYNCS.PHASECHK.TRANS64.TRYWAIT P1, [UR4+0x38850], R0 ;  /* 0x03885000ff0075a7 */ /* 0x000ea40008020144 */
[----:B--2---:R-:W-:Y:S05]  /*8080*/  @!P1 BRA `(.L_x_210) ;  /* 0x000000a000189947 */ /* 0x004fea0003800000 */
.L_x_209:
[----:B------:R-:W-:Y:S01]  /*8090*/  R2UR UR5, R4 ;  /* 0x00000000040572ca */ /* 0x000fe200000e0000 */
[----:B------:R-:W-:Y:S01]  /*80a0*/  WARPGROUP.ARRIVE ;  /* 0x00000000000079c5 */ /* 0x000fe20000000000 */
[----:B------:R-:W-:Y:S01]  /*80b0*/  R2UR UR6, R234 ;  /* 0x00000000ea0672ca */ /* 0x000fe200000e0000 */
[----:B------:R-:W-:-:S10]  /*80c0*/  UMOV UR7, 0x40000040 ;  /* 0x4000004000077882 */ /* 0x000fd40000000000 */
[----:B------:R-:W-:-:S04]  /*80d0*/  UIADD3 UR5, UR5, 0x400, URZ ;  /* 0x0000040005057890 */ /* 0x000fc8000fffe03f */
[----:B------:R-:W-:-:S04]  /*80e0*/  USHF.R.U32.HI UR5, URZ, 0x4, UR5 ;  /* 0x000000043f057899 */ /* 0x000fc80008011605 */
[----:B------:R-:W-:-:S04]  /*80f0*/  ULOP3.LUT UR5, UR5, 0x3fff, URZ, 0xc0, !UPT ;  /* 0x00003fff05057892 */ /* 0x000fc8000f8ec03f */
[----:B------:R-:W-:-:S04]  /*8100*/  ULOP3.LUT UR5, UR5, 0x2800000, URZ, 0xfc, !UPT ;  /* 0x0280000005057892 */ /* 0x000fc8000f8efc3f */
[----:B------:R-:W-:-:S07]  /*8110*/  UIMAD UR5, UR6, 0xa00, UR5 ;  /* 0x00000a00060578a4 */ /* 0x000fce000f8e0205 */
[----:B------:R-:W-:Y:S02]  /*8120*/  UMOV UR6, UR5 ;  /* 0x0000000500067c82 */ /* 0x000fe40008000000 */
        /* <DEDUP_REMOVED lines=24> */
[----:B------:R-:W-:Y:S03]  /*82b0*/  HGMMA.64x256x16.F32.BF16 R24, R192, gdesc[UR4].tnspB, R24, gsb0 ;  /* 0x43e00004c0187df0 */ /* 0x000fe60008001818 */
[----:B------:R-:W-:Y:S02]  /*82c0*/  WARPGROUP.DEPBAR.LE gsb0, 0x0 ;  /* 0x00008000000079c5 */ /* 0x000fe40000010000 */
[----:B------:R-:W-:Y:S05]  /*82d0*/  @!P0 BRA `(.L_x_211) ;  /* 0x0000000000048947 */ /* 0x000fea0003800000 */
[----:B------:R-:W-:Y:S01]  /*82e0*/  BPT.TRAP 0x1 ;  /* 0x000000040000795c */ /* 0x000fe20000300000 */
.L_x_211:
        /* <DEDUP_REMOVED lines=10> */
[----:B------:R-:W-:Y:S01]  /*8390*/  FMUL.FTZ R178, R178, UR61 ;  /* 0x0000003db2b27c20 */ /* 0x000fe20008410000 */
[----:B------:R-:W-:Y:S01]  /*83a0*/  FMUL.FTZ R177, R177, UR61 ;  /* 0x0000003db1b17c20 */ /* 0x000fe20008410000 */
[----:B------:R-:W-:Y:S01]  /*83b0*/  FMUL.FTZ R179, R179, UR61 ;  /* 0x0000003db3b37c20 */ /* 0x000fe20008410000 */
[----:B------:R-:W-:Y:S01]  /*83c0*/  FMUL.FTZ R180, R180, UR61 ;  /* 0x0000003db4b47c20 */ /* 0x000fe20008410000 */
[----:B------:R-:W2:Y:S01]  /*83d0*/  MUFU.TANH R193, R193 ;  /* 0x000000c100c17308 */ /* 0x000ea20000002400 */
[----:B------:R-:W-:Y:S01]  /*83e0*/  FMUL.FTZ R182, R182, UR61 ;  /* 0x0000003db6b67c20 */ /* 0x000fe20008410000 */
[----:B------:R-:W-:Y:S01]  /*83f0*/  FMUL.FTZ R192, R169, UR61 ;  /* 0x0000003da9c07c20 */ /* 0x000fe20008410000 */
[----:B------:R-:W-:Y:S01]  /*8400*/  FMUL.FTZ R169, R171, UR61 ;  /* 0x0000003daba97c20 */ /* 0x000fe20008410000 */
[----:B------:R-:W-:Y:S01]  /*8410*/  FMUL.FTZ R171, R175, UR61 ;  /* 0x0000003dafab7c20 */ /* 0x000fe20008410000 */
[----:B------:R-:W-:Y:S01]  /*8420*/  FMUL.FTZ R181, R181, UR61 ;  /* 0x0000003db5b57c20 */ /* 0x000fe20008410000 */
[----:B------:R-:W-:Y:S01]  /*8430*/  FMUL.FTZ R175, R161, UR61 ;  /* 0x0000003da1af7c20 */ /* 0x000fe20008410000 */
[----:B------:R-:W-:Y:S01]  /*8440*/  FMUL.FTZ R183, R183, UR61 ;  /* 0x0000003db7b77c20 */ /* 0x000fe20008410000 */
[----:B------:R-:W3:Y:S01]  /*8450*/  MUFU.TANH R185, R185 ;  /* 0x000000b900b97308 */ /* 0x000ee20000002400 */
[----:B01----:R-:W-:Y:S01]  /*8460*/  FMNMX.FTZ R0, R184, R21, !PT ;  /* 0x00000015b8007209 */ /* 0x003fe20007810000 */
[----:B------:R-:W-:Y:S01]  /*8470*/  FMUL.FTZ R161, R163, UR61 ;  /* 0x0000003da3a17c20 */ /* 0x000fe20008410000 */
[----:B------:R-:W-:Y:S01]  /*8480*/  FMUL.FTZ R163, R167, UR61 ;  /* 0x0000003da7a37c20 */ /* 0x000fe20008410000 */
[----:B------:R-:W-:Y:S01]  /*8490*/  FMUL.FTZ R167, R153, UR61 ;  /* 0x0000003d99a77c20 */ /* 0x000fe20008410000 */
[----:B------:R-:W-:Y:S01]  /*84a0*/  FMUL.FTZ R191, R168, UR61 ;  /* 0x0000003da8bf7c20 */ /* 0x000fe20008410000 */
[----:B------:R-:W-:Y:S01]  /*84b0*/  FMUL.FTZ R168, R170, UR61 ;  /* 0x0000003daaa87c20 */ /* 0x000fe20008410000 */
[----:B------:R-:W-:Y:S01]  /*84c0*/  FMUL.FTZ R170, R174, UR61 ;  /* 0x0000003daeaa7c20 */ /* 0x000fe20008410000 */
[----:B------:R-:W0:Y:S01]  /*84d0*/  MUFU.TANH R186, R186 ;  /* 0x000000ba00ba7308 */ /* 0x000e220000002400 */
[----:B--2---:R-:W-:Y:S01]  /*84e0*/  FMNMX.FTZ R3, R193, R20, !PT ;  /* 0x00000014c1037209 */ /* 0x004fe20007810000 */
[----:B------:R-:W-:Y:S01]  /*84f0*/  FMUL.FTZ R172, R172, UR61 ;  /* 0x0000003dacac7c20 */ /* 0x000fe20008410000 */
[----:B------:R-:W-:Y:S01]  /*8500*/  FMUL.FTZ R173, R173, UR61 ;  /* 0x0000003dadad7c20 */ /* 0x000fe20008410000 */
[----:B------:R-:W-:Y:S01]  /*8510*/  FMUL.FTZ R174, R160, UR61 ;  /* 0x0000003da0ae7c20 */ /* 0x000fe20008410000 */
[----:B------:R-:W-:Y:S01]  /*8520*/  FMUL.FTZ R160, R162, UR61 ;  /* 0x0000003da2a07c20 */ /* 0x000fe20008410000 */
[----:B------:R-:W-:Y:S01]  /*8530*/  FMUL.FTZ R162, R166, UR61 ;  /* 0x0000003da6a27c20 */ /* 0x000fe20008410000 */
[----:B------:R-:W-:Y:S01]  /*8540*/  FMUL.FTZ R164, R164, UR61 ;  /* 0x0000003da4a47c20 */ /* 0x000fe20008410000 */
[----:B------:R-:W1:Y:S01]  /*8550*/  MUFU.TANH R187, R187 ;  /* 0x000000bb00bb7308 */ /* 0x000e620000002400 */
[----:B---3--:R-:W-:Y:S01]  /*8560*/  FMNMX.FTZ R0, R185, R0, !PT ;  /* 0x00000000b9007209 */ /* 0x008fe20007810000 */
[----:B------:R-:W-:Y:S01]  /*8570*/  FMUL.FTZ R165, R165, UR61 ;  /* 0x0000003da5a57c20 */ /* 0x000fe20008410000 */
[----:B------:R-:W-:Y:S01]  /*8580*/  FMUL.FTZ R166, R152, UR61 ;  /* 0x0000003d98a67c20 */ /* 0x000fe20008410000 */
[----:B------:R-:W-:Y:S01]  /*8590*/  FMUL.FTZ R152, R154, UR61 ;  /* 0x0000003d9a987c20 */ /* 0x000fe20008410000 */
[----:B------:R-:W-:Y:S01]  /*85a0*/  FMUL.FTZ R154, R158, UR61 ;  /* 0x0000003d9e9a7c20 */ /* 0x000fe20008410000 */
[----:B------:R-:W-:Y:S01]  /*85b0*/  FMUL.FTZ R156, R156, UR61 ;  /* 0x0000003d9c9c7c20 */ /* 0x000fe20008410000 */
[----:B------:R-:W-:Y:S01]  /*85c0*/  FMUL.FTZ R197, R157, UR61 ;  /* 0x0000003d9dc57c20 */ /* 0x000fe20008410000 */
[----:B------:R-:W2:Y:S01]  /*85d0*/  MUFU.TANH R189, R189 ;  /* 0x000000bd00bd7308 */ /* 0x000ea20000002400 */
[----:B0-----:R-:W-:Y:S01]  /*85e0*/  FMNMX.FTZ R2, R186, R3, !PT ;  /* 0x00000003ba027209 */ /* 0x001fe20007810000 */
[----:B------:R-:W-:Y:S01]  /*85f0*/  ULDC UR5, c[0x0][0x988] ;  /* 0x0002620000057ab9 */ /* 0x000fe20000000800 */
[----:B------:R-:W-:-:S02]  /*8600*/  R2UR UR6, R232 ;  /* 0x00000000e80672ca */ /* 0x000fc400000e0000 */
[----:B------:R-:W-:-:S03]  /*8610*/  ISETP.NE.AND P1, PT, R19, RZ, PT ;  /* 0x000000ff1300720c */ /* 0x000fc60003f25270 */
        /* <DEDUP_REMOVED lines=11> */
[----:B0-----:R-:W-:Y:S01]  /*86d0*/  FMNMX.FTZ R2, R178, R153, !PT ;  /* 0x00000099b2027209 */ /* 0x001fe20007810000 */
[----:B------:R-:W-:-:S06]  /*86e0*/  FMUL.FTZ R153, R155, UR61 ;  /* 0x0000003d9b997c20 */ /* 0x000fcc0008410000 */
        /* <DEDUP_REMOVED lines=56> */
[----:B-1----:R-:W-:Y:S02]  /*8a70*/  FMNMX.FTZ R0, R156, R3, !PT ;  /* 0x000000039c007209 */ /* 0x002fe40007810000 */
[----:B--2---:R-:W-:-:S05]  /*8a80*/  FMNMX.FTZ R2, R155, R2, !PT ;  /* 0x000000029b027209 */ /* 0x004fca0007810000 */
[----:B------:R-:W1:Y:S01]  /*8a90*/  SHFL.BFLY PT, R159, R2, 0x2, 0x1f ;  /* 0x0c401f00029f7f89 */ /* 0x000e6200000e0000 */
[----:B0-----:R-:W-:-:S05]  /*8aa0*/  FMNMX.FTZ R0, R197, R0, !PT ;  /* 0x00000000c5007209 */ /* 0x001fca0007810000 */
[----:B------:R-:W0:Y:S01]  /*8ab0*/  SHFL.BFLY PT, R3, R0, 0x2, 0x1f ;  /* 0x0c401f0000037f89 */ /* 0x000e2200000e0000 */
[----:B-1----:R-:W-:-:S05]  /*8ac0*/  FMNMX.FTZ R159, R2, R159, !PT ;  /* 0x0000009f029f7209 */ /* 0x002fca0007810000 */
[----:B------:R-:W1:Y:S01]  /*8ad0*/  SHFL.BFLY PT, R158, R159, 0x1, 0x1f ;  /* 0x0c201f009f9e7f89 */ /* 0x000e6200000e0000 */
[----:B0-----:R-:W-:-:S05]  /*8ae0*/  FMNMX.FTZ R157, R0, R3, !PT ;  /* 0x00000003009d7209 */ /* 0x001fca0007810000 */
[----:B------:R-:W0:Y:S01]  /*8af0*/  SHFL.BFLY PT, R4, R157, 0x1, 0x1f ;  /* 0x0c201f009d047f89 */ /* 0x000e2200000e0000 */
[----:B-1----:R-:W-:-:S05]  /*8b00*/  FMNMX.FTZ R3, R159, R158, !PT ;  /* 0x0000009e9f037209 */ /* 0x002fca0007810000 */
[----:B------:R-:W-:Y:S01]  /*8b10*/  FADD.FTZ R0, -R3, R20 ;  /* 0x0000001403007221 */ /* 0x000fe20000010100 */
[----:B0-----:R-:W-:-:S03]  /*8b20*/  FMNMX.FTZ R4, R157, R4, !PT ;  /* 0x000000049d047209 */ /* 0x001fc60007810000 */
[----:B------:R-:W-:Y:S02]  /*8b30*/  FMUL.FTZ R0, R0, UR5 ;  /* 0x0000000500007c20 */ /* 0x000fe40008410000 */
[C---:B------:R-:W-:Y:S01]  /*8b40*/  FMUL.FTZ R20, R4.reuse, UR5 ;  /* 0x0000000504147c20 */ /* 0x040fe20008410000 */
[----:B------:R-:W-:-:S03]  /*8b50*/  FADD.FTZ R21, -R4, R21 ;  /* 0x0000001504157221 */ /* 0x000fc60000010100 */
[----:B------:R-:W-:Y:S01]  /*8b60*/  MUFU.EX2 R0, R0 ;  /* 0x0000000000007308 */ /* 0x000fe20000000800 */
[--C-:B------:R-:W-:Y:S01]  /*8b70*/  FFMA.FTZ R208, R185, UR5, -R20.reuse ;  /* 0x00000005b9d07c23 */ /* 0x100fe20008010814 */
[--C-:B------:R-:W-:Y:S01]  /*8b80*/  FFMA.FTZ R210, R187, UR5, -R20.reuse ;  /* 0x00000005bbd27c23 */ /* 0x100fe20008010814 */
[--C-:B------:R-:W-:Y:S01]  /*8b90*/  FFMA.FTZ R187, R177, UR5, -R20.reuse ;  /* 0x00000005b1bb7c23 */ /* 0x100fe20008010814 */
[--C-:B------:R-:W-:Y:S01]  /*8ba0*/  FFMA.FTZ R185, R181, UR5, -R20.reuse ;  /* 0x00000005b5b97c23 */ /* 0x100fe20008010814 */
[----:B------:R-:W-:Y:S01]  /*8bb0*/  FMUL.FTZ R158, R21, UR5 ;  /* 0x00000005159e7c20 */ /* 0x000fe20008410000 */
[--C-:B------:R-:W-:Y:S01]  /*8bc0*/  FFMA.FTZ R181, R192, UR5, -R20.reuse ;  /* 0x00000005c0b57c23 */ /* 0x100fe20008010814 */
        /* <DEDUP_REMOVED lines=14> */
[----:B------:R-:W-:Y:S01]  /*8cb0*/  FFMA.FTZ R165, R197, UR5, -R20 ;  /* 0x00000005c5a57c23 */ /* 0x000fe20008010814 */
[----:B------:R-:W-:Y:S01]  /*8cc0*/  FMUL.FTZ R20, R3, UR5 ;  /* 0x0000000503147c20 */ /* 0x000fe20008410000 */
[----:B------:R0:W-:Y:S03]  /*8cd0*/  MUFU.EX2 R2, R158 ;  /* 0x0000009e00027308 */ /* 0x0001e60000000800 */
[--C-:B------:R-:W-:Y:S01]  /*8ce0*/  FFMA.FTZ R209, R193, UR5, -R20.reuse ;  /* 0x00000005c1d17c23 */ /* 0x100fe20008010814 */
[--C-:B------:R-:W-:Y:S01]  /*8cf0*/  FFMA.FTZ R156, R186, UR5, -R20.reuse ;  /* 0x00000005ba9c7c23 */ /* 0x100fe20008010814 */
[--C-:B------:R-:W-:Y:S01]  /*8d00*/  FFMA.FTZ R211, R189, UR5, -R20.reuse ;  /* 0x00000005bdd37c23 */ /* 0x100fe20008010814 */
[--C-:B------:R-:W-:Y:S01]  /*8d10*/  FFMA.FTZ R205, R178, UR5, -R20.reuse ;  /* 0x00000005b2cd7c23 */ /* 0x100fe20008010814 */
[--C-:B------:R-:W-:Y:S01]  /*8d20*/  FFMA.FTZ R164, R179, UR5, -R20.reuse ;  /* 0x00000005b3a47c23 */ /* 0x100fe20008010814 */
[----:B------:R-:W1:Y:S01]  /*8d30*/  MUFU.EX2 R21, R21 ;  /* 0x0000001500157308 */ /* 0x000e620000000800 */
[--C-:B0-----:R-:W-:Y:S01]  /*8d40*/  FFMA.FTZ R158, R190, UR5, -R20.reuse ;  /* 0x00000005be9e7c23 */ /* 0x101fe20008010814 */
[--C-:B------:R-:W-:Y:S01]  /*8d50*/  FFMA.FTZ R207, R182, UR5, -R20.reuse ;  /* 0x00000005b6cf7c23 */ /* 0x100fe20008010814 */
[--C-:B------:R-:W-:Y:S01]  /*8d60*/  FFMA.FTZ R166, R183, UR5, -R20.reuse ;  /* 0x00000005b7a67c23 */ /* 0x100fe20008010814 */
[--C-:B------:R-:W-:Y:S01]  /*8d70*/  FFMA.FTZ R201, R168, UR5, -R20.reuse ;  /* 0x00000005a8c97c23 */ /* 0x100fe20008010814 */
[--C-:B------:R-:W-:Y:S01]  /*8d80*/  FFMA.FTZ R197, R160, UR5, -R20.reuse ;  /* 0x00000005a0c57c23 */ /* 0x100fe20008010814 */
[--C-:B------:R-:W-:Y:S01]  /*8d90*/  FFMA.FTZ R160, R161, UR5, -R20.reuse ;  /* 0x00000005a1a07c23 */ /* 0x100fe20008010814 */
[--C-:B------:R-:W-:Y:S01]  /*8da0*/  FFMA.FTZ R168, R169, UR5, -R20.reuse ;  /* 0x00000005a9a87c23 */ /* 0x100fe20008010814 */
[----:B------:R-:W0:Y:S01]  /*8db0*/  MUFU.EX2 R209, R209 ;  /* 0x000000d100d17308 */ /* 0x000e220000000800 */
[--C-:B------:R-:W-:Y:S01]  /*8dc0*/  FFMA.FTZ R199, R162, UR5, -R20.reuse ;  /* 0x00000005a2c77c23 */ /* 0x100fe20008010814 */
[--C-:B------:R-:W-:Y:S01]  /*8dd0*/  FFMA.FTZ R203, R170, UR5, -R20.reuse ;  /* 0x00000005aacb7c23 */ /* 0x100fe20008010814 */
[--C-:B------:R-:W-:Y:S01]  /*8de0*/  FFMA.FTZ R170, R171, UR5, -R20.reuse ;  /* 0x00000005abaa7c23 */ /* 0x100fe20008010814 */
[----:B------:R-:W-:-:S04]  /*8df0*/  FFMA.FTZ R193, R152, UR5, -R20 ;  /* 0x0000000598c17c23 */ /* 0x000fc80008010814 */
[----:B------:R-:W2:Y:S01]  /*8e00*/  MUFU.EX2 R208, R208 ;  /* 0x000000d000d07308 */ /* 0x000ea20000000800 */
[----:B-1----:R-:W-:-:S07]  /*8e10*/  FFMA.FTZ R167, R2, R14, R21 ;  /* 0x0000000e02a77223 */ /* 0x002fce0000010015 */
[----:B------:R-:W1:Y:S01]  /*8e20*/  MUFU.EX2 R156, R156 ;  /* 0x0000009c009c7308 */ /* 0x000e620000000800 */
[----:B0-----:R-:W-:-:S07]  /*8e30*/  FFMA.FTZ R5, R0, R5, R209 ;  /* 0x0000000500057223 */ /* 0x001fce00000100d1 */
[----:B------:R-:W0:Y:S01]  /*8e40*/  MUFU.EX2 R210, R210 ;  /* 0x000000d200d27308 */ /* 0x000e220000000800 */
[----:B--2---:R-:W-:-:S07]  /*8e50*/  FADD.FTZ R167, R208, R167 ;  /* 0x000000a7d0a77221 */ /* 0x004fce0000010000 */
[----:B------:R-:W2:Y:S01]  /*8e60*/  MUFU.EX2 R211, R211 ;  /* 0x000000d300d37308 */ /* 0x000ea20000000800 */
[----:B-1----:R-:W-:-:S07]  /*8e70*/  FADD.FTZ R14, R156, R5 ;  /* 0x000000059c0e7221 */ /* 0x002fce0000010000 */
[----:B------:R-:W1:Y:S01]  /*8e80*/  MUFU.EX2 R195, R195 ;  /* 0x000000c300c37308 */ /* 0x000e620000000800 */
[----:B0-----:R-:W-:-:S07]  /*8e90*/  FADD.FTZ R172, R210, R167 ;  /* 0x000000a7d2ac7221 */ /* 0x001fce0000010000 */
        /* <DEDUP_REMOVED lines=11> */
[----:B0-----:R-:W-:Y:S01]  /*8f50*/  FADD.FTZ R161, R187, R162 ;  /* 0x000000a2bba17221 */ /* 0x001fe20000010000 */
[----:B------:R-:W-:Y:S01]  /*8f60*/  FFMA.FTZ R162, R163, UR5, -R20 ;  /* 0x00000005a3a27c23 */ /* 0x000fe20008010814 */
[----:B------:R-:W-:-:S05]  /*8f70*/  IMAD.U32 R163, RZ, RZ, UR6 ;  /* 0x00000006ffa37e24 */ /* 0x000fca000f8e00ff */
        /* <DEDUP_REMOVED lines=15> */
[----:B-1----:R-:W-:Y:S01]  /*9070*/  FADD.FTZ R161, R181, R152 ;  /* 0x00000098b5a17221 */ /* 0x002fe20000010000 */
[--C-:B------:R-:W-:Y:S01]  /*9080*/  FFMA.FTZ R152, R153, UR5, -R20.reuse ;  /* 0x0000000599987c23 */ /* 0x100fe20008010814 */
[--C-:B------:R-:W-:Y:S01]  /*9090*/  FFMA.FTZ R153, R154, UR5, -R20.reuse ;  /* 0x000000059a997c23 */ /* 0x100fe20008010814 */
[----:B------:R-:W-:-:S04]  /*90a0*/  FFMA.FTZ R20, R155, UR5, -R20 ;  /* 0x000000059b147c23 */ /* 0x000fc80008010814 */
        /* <DEDUP_REMOVED lines=14> */
[----:B------:R-:W-:-:S05]  /*9190*/  @P1 VIADD R14, R163, 0x38840 ;  /* 0x00038840a30e1836 */ /* 0x000fca0000000000 */
[----:B------:R-:W-:Y:S01]  /*91a0*/  @P1 PRMT R14, R23, 0x654, R14 ;  /* 0x00000654170e1816 */ /* 0x000fe2000000000e */
[----:B------:R-:W0:Y:S01]  /*91b0*/  MUFU.EX2 R198, R198 ;  /* 0x000000c600c67308 */ /* 0x000e220000000800 */
[----:B--2---:R-:W-:Y:S02]  /*91c0*/  FADD.FTZ R161, R173, R154 ;  /* 0x0000009aada17221 */ /* 0x004fe40000010000 */
[----:B------:R2:W-:Y:S05]  /*91d0*/  @P1 SYNCS.ARRIVE.TRANS64.RED.A1T0 RZ, [R14+URZ], RZ ;  /* 0x000000ff0eff19a7 */ /* 0x0005ea000810043f */
[----:B------:R-:W3:Y:S01]  /*91e0*/  MUFU.EX2 R199, R199 ;  /* 0x000000c700c77308 */ /* 0x000ee20000000800 */
[----:B-1----:R-:W-:-:S07]  /*91f0*/  FADD.FTZ R154, R160, R5 ;  /* 0x00000005a09a7221 */ /* 0x002fce0000010000 */
[----:B------:R-:W1:Y:S01]  /*9200*/  MUFU.EX2 R159, R159 ;  /* 0x0000009f009f7308 */ /* 0x000e620000000800 */
[----:B0-----:R-:W-:-:S07]  /*9210*/  FADD.FTZ R172, R198, R161 ;  /* 0x000000a1c6ac7221 */ /* 0x001fce0000010000 */
[----:B------:R-:W2:Y:S01]  /*9220*/  MUFU.EX2 R162, R162 ;  /* 0x000000a200a27308 */ /* 0x000ea20000000800 */
[----:B---3--:R-:W-:-:S07]  /*9230*/  FADD.FTZ R5, R199, R154 ;  /* 0x0000009ac7057221 */ /* 0x008fce0000010000 */
[----:B------:R-:W0:Y:S01]  /*9240*/  MUFU.EX2 R192, R192 ;  /* 0x000000c000c07308 */ /* 0x000e220000000800 */
[----:B-1----:R-:W-:-:S07]  /*9250*/  FADD.FTZ R155, R159, R172 ;  /* 0x000000ac9f9b7221 */ /* 0x002fce0000010000 */
[----:B------:R-:W1:Y:S01]  /*9260*/  MUFU.EX2 R193, R193 ;  /* 0x000000c100c17308 */ /* 0x000e620000000800 */
[----:B--2---:R-:W-:-:S07]  /*9270*/  FADD.FTZ R14, R162, R5 ;  /* 0x00000005a20e7221 */ /* 0x004fce0000010000 */
[----:B------:R-:W2:Y:S01]  /*9280*/  MUFU.EX2 R157, R157 ;  /* 0x0000009d009d7308 */ /* 0x000ea20000000800 */
[----:B0-----:R-:W-:-:S07]  /*9290*/  FADD.FTZ R154, R192, R155 ;  /* 0x0000009bc09a7221 */ /* 0x001fce0000010000 */
        /* <DEDUP_REMOVED lines=9> */
[----:B--2---:R-:W-:Y:S01]  /*9330*/  FADD.FTZ R5, R153, R14 ;  /* 0x0000000e99057221 */ /* 0x004fe20000010000 */
[----:B0-----:R-:W-:-:S03]  /*9340*/  FADD.FTZ R14, R165, R154 ;  /* 0x0000009aa50e7221 */ /* 0x001fc60000010000 */
[----:B-1----:R-:W-:Y:S01]  /*9350*/  FADD.FTZ R5, R20, R5 ;  /* 0x0000000514057221 */ /* 0x002fe20000010000 */
[----:B------:R-:W-:Y:S06]  /*9360*/  @!P0 BRA `(.L_x_212) ;  /* 0x0000000000048947 */ /* 0x000fec0003800000 */
[----:B------:R-:W-:Y:S01]  /*9370*/  BPT.TRAP 0x1 ;  /* 0x000000040000795c */ /* 0x000fe20000300000 */
.L_x_212:
[----:B------:R-:W-:Y:S01]  /*9380*/  ISETP.NE.AND P1, PT, R18, RZ, PT ;  /* 0x000000ff1200720c */ /* 0x000fe20003f25270 */
[----:B------:R-:W-:Y:S01]  /*9390*/  IMAD.U32 R155, RZ, RZ, UR4 ;  /* 0x00000004ff9b7e24 */ /* 0x000fe2000f8e00ff */
[----:B------:R-:W-:Y:S01]  /*93a0*/  R2UR UR6, R233 ;  /* 0x00000000e90672ca */ /* 0x000fe200000e0000 */
[----:B------:R-:W-:Y:S01]  /*93b0*/  IMAD.U32 R234, RZ, RZ, UR60 ;  /* 0x0000003cffea7e24 */ /* 0x000fe2000f8e00ff */
[----:B------:R-:W-:Y:S02]  /*93c0*/  F2FP.BF16.F32.PACK_AB R210, R195, R210 ;  /* 0x000000d2c3d2723e */ /* 0x000fe400000010ff */
[----:B------:R-:W-:Y:S01]  /*93d0*/  F2FP.BF16.F32.PACK_AB R208, R208, R21 ;  /* 0x00000015d0d0723e */ /* 0x000fe200000010ff */
[----:B------:R-:W-:Y:S01]  /*93e0*/  IMAD.MOV.U32 R21, RZ, RZ, R4 ;  /* 0x000000ffff157224 */ /* 0x000fe200078e0004 */
[----:B------:R-:W-:Y:S01]  /*93f0*/  F2FP.BF16.F32.PACK_AB R195, R20, R153 ;  /* 0x0000009914c3723e */ /* 0x000fe200000010ff */
[----:B------:R-:W-:Y:S01]  /*9400*/  IMAD.MOV.U32 R20, RZ, RZ, R3 ;  /* 0x000000ffff147224 */ /* 0x000fe200078e0003 */
[----:B------:R-:W-:-:S02]  /*9410*/  F2FP.BF16.F32.PACK_AB R209, R156, R209 ;  /* 0x000000d19cd1723e */ /* 0x000fc400000010ff */
[----:B------:R-:W-:Y:S01]  /*9420*/  F2FP.BF16.F32.PACK_AB R211, R158, R211 ;  /* 0x000000d39ed3723e */ /* 0x000fe200000010ff */
[----:B------:R-:W-:Y:S01]  /*9430*/  @P1 VIADD R155, R155, 0x38860 ;  /* 0x000388609b9b1836 */ /* 0x000fe20000000000 */
[----:B------:R-:W-:Y:S01]  /*9440*/  F2FP.BF16.F32.PACK_AB R204, R187, R204 ;  /* 0x000000ccbbcc723e */ /* 0x000fe200000010ff */
[----:B------:R-:W-:Y:S01]  /*9450*/  UIADD3 UR4, UR6, -0x1, URZ ;  /* 0xffffffff06047890 */ /* 0x000fe2000fffe03f */
[----:B------:R-:W-:Y:S02]  /*9460*/  F2FP.BF16.F32.PACK_AB R205, R164, R205 ;  /* 0x000000cda4cd723e */ /* 0x000fe400000010ff */
[----:B------:R-:W-:Y:S02]  /*9470*/  @P1 PRMT R155, R22, 0x654, R155 ;  /* 0x00000654169b1816 */ /* 0x000fe4000000009b */
[----:B------:R-:W-:Y:S01]  /*9480*/  F2FP.BF16.F32.PACK_AB R206, R185, R206 ;  /* 0x000000ceb9ce723e */ /* 0x000fe200000010ff */
[----:B------:R-:W-:Y:S01]  /*9490*/  IMAD.U32 R233, RZ, RZ, UR4 ;  /* 0x00000004ffe97e24 */ /* 0x000fe2000f8e00ff */
[----:B------:R0:W-:Y:S01]  /*94a0*/  @P1 SYNCS.ARRIVE.TRANS64.RED.A1T0 RZ, [R155+URZ], RZ ;  /* 0x000000ff9bff19a7 */ /* 0x0001e2000810043f */
[----:B------:R-:W-:-:S02]  /*94b0*/  ISETP.LT.AND P1, PT, RZ, UR6, PT ;  /* 0x00000006ff007c0c */ /* 0x000fc4000bf21270 */
[----:B------:R-:W-:Y:S02]  /*94c0*/  R2UR UR6, R16 ;  /* 0x00000000100672ca */ /* 0x000fe400000e0000 */
[----:B------:R-:W-:Y:S02]  /*94d0*/  F2FP.BF16.F32.PACK_AB R207, R166, R207 ;  /* 0x000000cfa6cf723e */ /* 0x000fe400000010ff */
[----:B------:R-:W-:Y:S02]  /*94e0*/  F2FP.BF16.F32.PACK_AB R200, R181, R200 ;  /* 0x000000c8b5c8723e */ /* 0x000fe400000010ff */
[----:B------:R-:W-:Y:S02]  /*94f0*/  F2FP.BF16.F32.PACK_AB R201, R168, R201 ;  /* 0x000000c9a8c9723e */ /* 0x000fe400000010ff */
[----:B------:R-:W-:Y:S02]  /*9500*/  F2FP.BF16.F32.PACK_AB R202, R177, R202 ;  /* 0x000000cab1ca723e */ /* 0x000fe400000010ff */
[----:B------:R-:W-:-:S02]  /*9510*/  F2FP.BF16.F32.PACK_AB R203, R170, R203 ;  /* 0x000000cbaacb723e */ /* 0x000fc400000010ff */
[----:B------:R-:W-:Y:S01]  /*9520*/  F2FP.BF16.F32.PACK_AB R196, R173, R196 ;  /* 0x000000c4adc4723e */ /* 0x000fe200000010ff */
[----:B------:R-:W-:Y:S01]  /*9530*/  IMAD.U32 R235, RZ, RZ, UR6 ;  /* 0x00000006ffeb7e24 */ /* 0x000fe2000f8e00ff */
[----:B------:R-:W-:Y:S02]  /*9540*/  F2FP.BF16.F32.PACK_AB R197, R160, R197 ;  /* 0x000000c5a0c5723e */ /* 0x000fe400000010ff */
[----:B------:R-:W-:Y:S02]  /*9550*/  F2FP.BF16.F32.PACK_AB R198, R159, R198 ;  /* 0x000000c69fc6723e */ /* 0x000fe400000010ff */
[----:B------:R-:W-:Y:S02]  /*9560*/  F2FP.BF16.F32.PACK_AB R199, R162, R199 ;  /* 0x000000c7a2c7723e */ /* 0x000fe400000010ff */
[----:B------:R-:W-:Y:S02]  /*9570*/  F2FP.BF16.F32.PACK_AB R192, R157, R192 ;  /* 0x000000c09dc0723e */ /* 0x000fe400000010ff */
[----:B------:R-:W-:-:S02]  /*9580*/  F2FP.BF16.F32.PACK_AB R193, R152, R193 ;  /* 0x000000c198c1723e */ /* 0x000fc400000010ff */
[----:B------:R-:W-:Y:S01]  /*9590*/  F2FP.BF16.F32.PACK_AB R194, R165, R194 ;  /* 0x000000c2a5c2723e */ /* 0x000fe200000010ff */
[----:B0-----:R-:W-:Y:S06]  /*95a0*/  @P1 BRA `(.L_x_213) ;  /* 0xffffffc000141947 */ /* 0x001fec000383ffff */
.L_x_202:
        /* <DEDUP_REMOVED lines=131> */
.L_x_214:
        /* <DEDUP_REMOVED lines=10> */
.L_x_215:
[----:B-1----:R-:W-:Y:S05]  /*9e80*/  @P1 BRA `(.L_x_216) ;  /* 0x0000000000081947 */ /* 0x002fea0003800000 */
[----:B------:R-:W1:Y:S02]  /*9e90*/  SYNCS.PHASECHK.TRANS64.TRYWAIT P1, [UR9+0x38850], R0 ;  /* 0x03885000ff0075a7 */ /* 0x000e640008020149 */
[----:B-1----:R-:W-:Y:S05]  /*9ea0*/  @!P1 BRA `(.L_x_217) ;  /* 0x0000008000a89947 */ /* 0x002fea0003800000 */
.L_x_216:
[----:B------:R-:W-:Y:S01]  /*9eb0*/  UIADD3 UR6, UR4, 0x400, URZ ;  /* 0x0000040004067890 */ /* 0x000fe2000fffe03f */
[----:B------:R-:W-:Y:S01]  /*9ec0*/  WARPGROUP.ARRIVE ;  /* 0x00000000000079c5 */ /* 0x000fe20000000000 */
[----:B------:R-:W-:Y:S01]  /*9ed0*/  UMOV UR7, 0x40000040 ;  /* 0x4000004000077882 */ /* 0x000fe20000000000 */
[----:B-1----:R-:W1:Y:S01]  /*9ee0*/  SHFL.BFLY PT, R7, R14, 0x2, 0x1f ;  /* 0x0c401f000e077f89 */ /* 0x002e6200000e0000 */
[----:B------:R-:W-:Y:S01]  /*9ef0*/  USHF.R.U32.HI UR6, URZ, 0x4, UR6 ;  /* 0x000000043f067899 */ /* 0x000fe20008011606 */
[----:B------:R-:W-:Y:S02]  /*9f00*/  IMAD.MOV.U32 R6, RZ, RZ, RZ ;  /* 0x000000ffff067224 */ /* 0x000fe400078e00ff */
[----:B0-----:R-:W0:Y:S01]  /*9f10*/  SHFL.BFLY PT, R0, R5, 0x2, 0x1f ;  /* 0x0c401f0005007f89 */ /* 0x001e2200000e0000 */
[----:B------:R-:W-:Y:S01]  /*9f20*/  ULOP3.LUT UR6, UR6, 0x3fff, URZ, 0xc0, !UPT ;  /* 0x00003fff06067892 */ /* 0x000fe2000f8ec03f */
[----:B------:R-:W-:-:S03]  /*9f30*/  IMAD.U32 R13, RZ, RZ, UR5 ;  /* 0x00000005ff0d7e24 */ /* 0x000fc6000f8e00ff */
[----:B------:R-:W-:-:S04]  /*9f40*/  ULOP3.LUT UR6, UR6, 0x2800000, URZ, 0xfc, !UPT ;  /* 0x0280000006067892 */ /* 0x000fc8000f8efc3f */
[----:B------:R-:W-:-:S07]  /*9f50*/  UIMAD UR8, UR60, 0xa00, UR6 ;  /* 0x00000a003c0878a4 */ /* 0x000fce000f8e0206 */
[----:B------:R-:W-:Y:S02]  /*9f60*/  UMOV UR6, UR8 ;  /* 0x0000000800067c82 */ /* 0x000fe40008000000 */
[----:B------:R-:W-:Y:S01]  /*9f70*/  HGMMA.64x256x16.F32.BF16 R24, R208, gdesc[UR4].tnspB, R24, gsb0 ;  /* 0x43e00004d0187df0 */ /* 0x000fe20008001818 */
[----:B------:R-:W-:Y:S01]  /*9f80*/  UIADD3 UR6, UR8, 0x80, URZ ;  /* 0x0000008008067890 */ /* 0x000fe2000fffe03f */
[----:B-1----:R-:W-:Y:S01]  /*9f90*/  FADD.FTZ R7, R7, R14 ;  /* 0x0000000e07077221 */ /* 0x002fe20000010000 */
[----:B------:R-:W-:Y:S01]  /*9fa0*/  UMOV UR7, 0x40000040 ;  /* 0x4000004000077882 */ /* 0x000fe20000000000 */
[----:B0-----:R-:W-:Y:S01]  /*9fb0*/  FADD.FTZ R2, R0, R5 ;  /* 0x0000000500027221 */ /* 0x001fe20000010000 */
[----:B------:R-:W-:Y:S02]  /*9fc0*/  IMAD.MOV.U32 R5, RZ, RZ, RZ ;  /* 0x000000ffff057224 */ /* 0x000fe400078e00ff */
[----:B------:R-:W0:Y:S04]  /*9fd0*/  SHFL.BFLY PT, R0, R7, 0x1, 0x1f ;  /* 0x0c201f0007007f89 */ /* 0x000e2800000e0000 */
[----:B------:R-:W1:Y:S01]  /*9fe0*/  SHFL.BFLY PT, R9, R2, 0x1, 0x1f ;  /* 0x0c201f0002097f89 */ /* 0x000e6200000e0000 */
[----:B0-----:R-:W-:Y:S01]  /*9ff0*/  FADD.FTZ R11, R7, R0 ;  /* 0x00000000070b7221 */ /* 0x001fe20000010000 */
[----:B------:R-:W-:-:S02]  /*a000*/  IMAD.U32 R7, RZ, RZ, UR5 ;  /* 0x00000005ff077e24 */ /* 0x000fc4000f8e00ff */
[----:B------:R-:W-:Y:S02]  /*a010*/  IMAD.MOV.U32 R0, RZ, RZ, -0x800000 ;  /* 0xff800000ff007424 */ /* 0x000fe400078e00ff */
[----:B-1----:R-:W-:Y:S01]  /*a020*/  FADD.FTZ R12, R2, R9 ;  /* 0x00000009020c7221 */ /* 0x002fe20000010000 */
[----:B------:R-:W-:Y:S01]  /*a030*/  FSETP.NE.FTZ.AND P1, PT, R11, RZ, PT ;  /* 0x000000ff0b00720b */ /* 0x000fe20003f35000 */
[----:B------:R-:W-:-:S03]  /*a040*/  IMAD.MOV.U32 R2, RZ, RZ, -0x800000 ;  /* 0xff800000ff027424 */ /* 0x000fc600078e00ff */
[----:B------:R-:W-:-:S09]  /*a050*/  FSETP.NE.FTZ.AND P2, PT, R12, RZ, PT ;  /* 0x000000ff0c00720b */ /* 0x000fd20003f55000 */
[----:B------:R-:W0:Y:S01]  /*a060*/  @P1 MUFU.LG2 R8, R11 ;  /* 0x0000000b00081308 */ /* 0x000e220000000c00 */
[----:B------:R-:W-:-:S03]  /*a070*/  @P1 FMUL.FTZ R7, R7, 0.69314718246459960938 ;  /* 0x3f31721807071820 */ /* 0x000fc60000410000 */
[----:B------:R-:W-:-:S04]  /*a080*/  @P2 FMUL.FTZ R13, R13, 0.69314718246459960938 ;  /* 0x3f3172180d0d2820 */ /* 0x000fc80000410000 */
[----:B------:R-:W1:Y:S08]  /*a090*/  @P2 MUFU.LG2 R9, R12 ;  /* 0x0000000c00092308 */ /* 0x000e700000000c00 */
[----:B------:R2:W3:Y:S01]  /*a0a0*/  @P1 MUFU.RCP R6, R11 ;  /* 0x0000000b00061308 */ /* 0x0004e20000001000 */
[----:B0-----:R-:W-:-:S04]  /*a0b0*/  @P1 FMUL.FTZ R8, R8, 0.69314718246459960938 ;  /* 0x3f31721808081820 */ /* 0x001fc80000410000 */
[----:B------:R-:W-:-:S03]  /*a0c0*/  @P1 FFMA.FTZ R2, R7, R4, R8 ;  /* 0x0000000407021223 */ /* 0x000fc60000010008 */
[----:B------:R2:W0:Y:S01]  /*a0d0*/  @P2 MUFU.RCP R5, R12 ;  /* 0x0000000c00052308 */ /* 0x0004220000001000 */
[----:B-1----:R-:W-:-:S04]  /*a0e0*/  @P2 FMUL.FTZ R10, R9, 0.69314718246459960938 ;  /* 0x3f317218090a2820 */ /* 0x002fc80000410000 */
        /* <DEDUP_REMOVED lines=18> */
[----:B------:R-:W-:Y:S01]  /*a210*/  UMOV UR7, 0x40000040 ;  /* 0x4000004000077882 */ /* 0x000fe20000000000 */
[----:B------:R-:W-:Y:S02]  /*a220*/  WARPGROUP.DEPBAR.LE gsb0, 0x0 ;  /* 0x00008000000079c5 */ /* 0x000fe40000010000 */
[----:B------:R-:W-:-:S15]  /*a230*/  WARPGROUP.ARRIVE ;  /* 0x00000000000079c5 */ /* 0x000fde0000000000 */
[----:B------:R-:W-:-:S08]  /*a240*/  NOP ;  /* 0x0000000000007918 */ /* 0x000fd00000000000 */
[----:B------:R-:W-:Y:S03]  /*a250*/  HGMMA.64x256x16.F32.BF16 R24, R192, gdesc[UR4].tnspB, R24, gsb0 ;  /* 0x43e00004c0187df0 */ /* 0x000fe60008001818 */
[----:B------:R-:W-:Y:S02]  /*a260*/  WARPGROUP.DEPBAR.LE gsb0, 0x0 ;  /* 0x00008000000079c5 */ /* 0x000fe40000010000 */
[----:B0-23--:R-:W-:Y:S05]  /*a270*/  @!P0 BRA `(.L_x_218) ;  /* 0x0000000000048947 */ /* 0x00dfea0003800000 */
[----:B------:R-:W-:Y:S01]  /*a280*/  BPT.TRAP 0x1 ;  /* 0x000000040000795c */ /* 0x000fe20000300000 */
.L_x_218:
[----:B------:R-:W0:Y:S01]  /*a290*/  S2UR UR5, SR_SWINHI ;  /* 0x00000000000579c3 */ /* 0x000e220000002f00 */
[----:B------:R-:W-:Y:S01]  /*a2a0*/  ISETP.NE.AND P0, PT, R18, RZ, PT ;  /* 0x000000ff1200720c */ /* 0x000fe20003f05270 */
[----:B------:R-:W-:Y:S02]  /*a2b0*/  IMAD.U32 R7, RZ, RZ, UR9 ;  /* 0x00000009ff077e24 */ /* 0x000fe4000f8e00ff */
        /* <DEDUP_REMOVED lines=11> */
[----:B------:R-:W-:-:S02]  /*a370*/  @P0 VIADD R7, R7, 0x38860 ;  /* 0x0003886007070836 */ /* 0x000fc40000000000 */
[-C--:B------:R-:W-:Y:S01]  /*a380*/  FMUL.FTZ R185, R125, R6.reuse ;  /* 0x000000067db97220 */ /* 0x080fe20000410000 */
[----:B------:R-:W-:Y:S01]  /*a390*/  FMUL.FTZ R184, R129, R6 ;  /* 0x0000000681b87220 */ /* 0x000fe20000410000 */
[-C--:B------:R-:W-:Y:S01]  /*a3a0*/  FMUL.FTZ R27, R27, R5.reuse ;  /* 0x000000051b1b7220 */ /* 0x080fe20000410000 */
[-C--:B------:R-:W-:Y:S01]  /*a3b0*/  FMUL.FTZ R26, R26, R5.reuse ;  /* 0x000000051a1a7220 */ /* 0x080fe20000410000 */
[----:B------:R-:W-:Y:S01]  /*a3c0*/  @P0 PRMT R7, R22, 0x654, R7 ;  /* 0x0000065416070816 */ /* 0x000fe20000000007 */
[-C--:B------:R-:W-:Y:S01]  /*a3d0*/  FMUL.FTZ R3, R31, R5.reuse ;  /* 0x000000051f037220 */ /* 0x080fe20000410000 */
[-C--:B------:R-:W-:Y:S01]  /*a3e0*/  FMUL.FTZ R21, R30, R5.reuse ;  /* 0x000000051e157220 */ /* 0x080fe20000410000 */
[-C--:B------:R-:W-:Y:S01]  /*a3f0*/  FMUL.FTZ R35, R35, R5.reuse ;  /* 0x0000000523237220 */ /* 0x080fe20000410000 */
[-C--:B------:R-:W-:Y:S01]  /*a400*/  FMUL.FTZ R34, R34, R5.reuse ;  /* 0x0000000522227220 */ /* 0x080fe20000410000 */
[----:B------:R-:W-:Y:S01]  /*a410*/  UMOV UR6, UR4 ;  /* 0x0000000400067c82 */ /* 0x000fe20008000000 */
[----:B0-----:R-:W-:Y:S01]  /*a420*/  UMOV UR7, UR5 ;  /* 0x0000000500077c82 */ /* 0x001fe20008000000 */
[----:B------:R-:W-:Y:S01]  /*a430*/  FMUL.FTZ R39, R39, R5 ;  /* 0x0000000527277220 */ /* 0x000fe20000410000 */
[----:B------:R-:W-:-:S02]  /*a440*/  IMAD.U32 R164, RZ, RZ, UR6 ;  /* 0x00000006ffa47e24 */ /* 0x000fc4000f8e00ff */
[-C--:B------:R-:W-:Y:S01]  /*a450*/  FMUL.FTZ R38, R38, R5.reuse ;  /* 0x0000000526267220 */ /* 0x080fe20000410000 */
[----:B------:R-:W-:Y:S02]  /*a460*/  IMAD.U32 R165, RZ, RZ, UR7 ;  /* 0x00000007ffa57e24 */ /* 0x000fe4000f8e00ff */
[-C--:B------:R-:W-:Y:S01]  /*a470*/  FMUL.FTZ R43, R43, R5.reuse ;  /* 0x000000052b2b7220 */ /* 0x080fe20000410000 */
[-C--:B------:R-:W-:Y:S01]  /*a480*/  FMUL.FTZ R42, R42, R5.reuse ;  /* 0x000000052a2a7220 */ /* 0x080fe20000410000 */
[----:B------:R-:W-:Y:S01]  /*a490*/  FMUL.FTZ R47, R47, R5 ;  /* 0x000000052f2f7220 */ /* 0x000fe20000410000 */
[----:B------:R-:W-:-:S04]  /*a4a0*/  IMAD.WIDE R12, R226, 0x2, R164 ;  /* 0x00000002e20c7825 */ /* 0x000fc800078e02a4 */
[-C--:B------:R-:W-:Y:S01]  /*a4b0*/  FMUL.FTZ R46, R46, R5.reuse ;  /* 0x000000052e2e7220 */ /* 0x080fe20000410000 */
[-C--:B------:R-:W-:Y:S01]  /*a4c0*/  FMUL.FTZ R51, R51, R5.reuse ;  /* 0x0000000533337220 */ /* 0x080fe20000410000 */
[-C--:B------:R-:W-:Y:S01]  /*a4d0*/  FMUL.FTZ R50, R50, R5.reuse ;  /* 0x0000000532327220 */ /* 0x080fe20000410000 */
[-C--:B------:R-:W-:Y:S01]  /*a4e0*/  FMUL.FTZ R55, R55, R5.reuse ;  /* 0x0000000537377220 */ /* 0x080fe20000410000 */
[----:B------:R-:W-:Y:S01]  /*a4f0*/  IADD3 R11, P3, R12, 0xc060, RZ ;  /* 0x0000c0600c0b7810 */ /* 0x000fe20007f7e0ff */
[-C--:B------:R-:W-:Y:S01]  /*a500*/  FMUL.FTZ R54, R54, R5.reuse ;  /* 0x0000000536367220 */ /* 0x080fe20000410000 */
[-C--:B------:R-:W-:Y:S01]  /*a510*/  FMUL.FTZ R59, R59, R5.reuse ;  /* 0x000000053b3b7220 */ /* 0x080fe20000410000 */
[-C--:B------:R-:W-:Y:S01]  /*a520*/  FMUL.FTZ R58, R58, R5.reuse ;  /* 0x000000053a3a7220 */ /* 0x080fe20000410000 */
[----:B------:R-:W-:Y:S01]  /*a530*/  LOP3.LUT R4, R11, 0x380, RZ, 0xc0, !PT ;  /* 0x000003800b047812 */ /* 0x000fe200078ec0ff */
        /* <DEDUP_REMOVED lines=49> */
[----:B------:R0:W-:Y:S01]  /*a850*/  @P0 SYNCS.ARRIVE.TRANS64.RED.A1T0 RZ, [R7+URZ], RZ ;  /* 0x000000ff07ff09a7 */ /* 0x0001e2000810043f */
[----:B------:R-:W-:Y:S01]  /*a860*/  IMAD.X R5, RZ, RZ, R13, P3 ;  /* 0x000000ffff057224 */ /* 0x000fe200018e060d */
[----:B------:R-:W-:Y:S01]  /*a870*/  SHF.R.U64 R4, R4, 0x3, RZ ;  /* 0x0000000304047819 */ /* 0x000fe200000012ff */
[----:B------:R-:W-:Y:S01]  /*a880*/  IMAD R9, R220, 0x40, R17 ;  /* 0x00000040dc097824 */ /* 0x000fe200078e0211 */
[C---:B------:R-:W-:Y:S01]  /*a890*/  IADD3 R115, P4, R12.reuse, 0xc040, RZ ;  /* 0x0000c0400c737810 */ /* 0x040fe20007f9e0ff */
[----:B------:R-:W-:Y:S01]  /*a8a0*/  FMUL.FTZ R199, R53, R6 ;  /* 0x0000000635c77220 */ /* 0x000fe20000410000 */
[C---:B------:R-:W-:Y:S01]  /*a8b0*/  IADD3 R111, P5, R12.reuse, 0xc020, RZ ;  /* 0x0000c0200c6f7810 */ /* 0x040fe20007fbe0ff */
[----:B------:R-:W-:Y:S01]  /*a8c0*/  IMAD.WIDE R164, R9, 0x2, R164 ;  /* 0x0000000209a47825 */ /* 0x000fe200078e02a4 */
[----:B------:R-:W-:-:S03]  /*a8d0*/  IADD3 R107, P6, R12, 0xc000, RZ ;  /* 0x0000c0000c6b7810 */ /* 0x000fc60007fde0ff */
[-C--:B------:R-:W-:Y:S01]  /*a8e0*/  FMUL.FTZ R198, R57, R6.reuse ;  /* 0x0000000639c67220 */ /* 0x080fe20000410000 */
[C---:B------:R-:W-:Y:S01]  /*a8f0*/  IADD3 R69, P0, R12.reuse, 0x8060, RZ ;  /* 0x000080600c457810 */ /* 0x040fe20007f1e0ff */
[----:B------:R-:W-:Y:S01]  /*a900*/  FMUL.FTZ R197, R61, R6 ;  /* 0x000000063dc57220 */ /* 0x000fe20000410000 */
[C---:B------:R-:W-:Y:S01]  /*a910*/  IADD3 R31, P1, R12.reuse, 0x20, RZ ;  /* 0x000000200c1f7810 */ /* 0x040fe20007f3e0ff */
[--C-:B0-----:R-:W-:Y:S01]  /*a920*/  IMAD.X R7, RZ, RZ, R13.reuse, P4 ;  /* 0x000000ffff077224 */ /* 0x101fe200020e060d */
[C---:B------:R-:W-:Y:S01]  /*a930*/  IADD3 R56, P2, R12.reuse, 0x8040, RZ ;  /* 0x000080400c387810 */ /* 0x040fe20007f5e0ff */
[--C-:B------:R-:W-:Y:S01]  /*a940*/  IMAD.X R9, RZ, RZ, R13.reuse, P5 ;  /* 0x000000ffff097224 */ /* 0x100fe200028e060d */
[C---:B------:R-:W-:Y:S01]  /*a950*/  IADD3 R65, P3, R12.reuse, 0x8020, RZ ;  /* 0x000080200c417810 */ /* 0x040fe20007f7e0ff */
[--C-:B------:R-:W-:Y:S01]  /*a960*/  IMAD.X R135, RZ, RZ, R13.reuse, P0 ;  /* 0x000000ffff877224 */ /* 0x100fe200000e060d */
[----:B------:R-:W-:Y:S01]  /*a970*/  LOP3.LUT R131, R12, 0x380, RZ, 0xc0, !PT ;  /* 0x000003800c837812 */ /* 0x000fe200078ec0ff */
[--C-:B------:R-:W-:Y:S01]  /*a980*/  IMAD.X R139, RZ, RZ, R13.reuse, P1 ;  /* 0x000000ffff8b7224 */ /* 0x100fe200008e060d */
[----:B------:R-:W-:Y:S01]  /*a990*/  LOP3.LUT R4, R4, R11, RZ, 0x3c, !PT ;  /* 0x0000000b04047212 */ /* 0x000fe200078e3cff */
[--C-:B------:R-:W-:Y:S01]  /*a9a0*/  IMAD.X R11, RZ, RZ, R13.reuse, P6 ;  /* 0x000000ffff0b7224 */ /* 0x100fe200030e060d */
[C---:B------:R-:W-:Y:S01]  /*a9b0*/  IADD3 R30, P4, R12.reuse, 0x8000, RZ ;  /* 0x000080000c1e7810 */ /* 0x040fe20007f9e0ff */
        /* <DEDUP_REMOVED lines=14> */
[----:B------:R-:W-:-:S02]  /*aaa0*/  IMAD.X R161, RZ, RZ, R13, P2 ;  /* 0x000000ffffa17224 */ /* 0x000fc400010e060d */
[----:B------:R-:W-:Y:S01]  /*aab0*/  FMUL.FTZ R183, R52, R6 ;  /* 0x0000000634b77220 */ /* 0x000fe20000410000 */
[--C-:B------:R-:W-:Y:S01]  /*aac0*/  IMAD.X R163, RZ, RZ, R13.reuse, P3 ;  /* 0x000000ffffa37224 */ /* 0x100fe200018e060d */
[----:B------:R-:W-:Y:S01]  /*aad0*/  LOP3.LUT R130, R131, R12, RZ, 0x3c, !PT ;  /* 0x0000000c83827212 */ /* 0x000fe200078e3cff */
[----:B------:R-:W-:Y:S01]  /*aae0*/  IMAD.MOV.U32 R131, RZ, RZ, R13 ;  /* 0x000000ffff837224 */ /* 0x000fe200078e000d */
[----:B------:R-:W-:Y:S01]  /*aaf0*/  LOP3.LUT R13, R56, 0x380, RZ, 0xc0, !PT ;  /* 0x00000380380d7812 */ /* 0x000fe200078ec0ff */
[-C--:B------:R-:W-:Y:S01]  /*ab00*/  FMUL.FTZ R25, R25, R6.reuse ;  /* 0x0000000619197220 */ /* 0x080fe20000410000 */
[----:B------:R-:W-:Y:S01]  /*ab10*/  LOP3.LUT R12, R31, 0x380, RZ, 0xc0, !PT ;  /* 0x000003801f0c7812 */ /* 0x000fe200078ec0ff */
[-C--:B------:R-:W-:Y:S01]  /*ab20*/  FMUL.FTZ R24, R24, R6.reuse ;  /* 0x0000000618187220 */ /* 0x080fe20000410000 */
[----:B------:R-:W-:Y:S01]  /*ab30*/  SHF.R.U64 R13, R13, 0x3, RZ ;  /* 0x000000030d0d7819 */ /* 0x000fe200000012ff */
[-C--:B------:R-:W-:Y:S01]  /*ab40*/  FMUL.FTZ R29, R29, R6.reuse ;  /* 0x000000061d1d7220 */ /* 0x080fe20000410000 */
[----:B------:R-:W-:Y:S01]  /*ab50*/  SHF.R.U64 R12, R12, 0x3, RZ ;  /* 0x000000030c0c7819 */ /* 0x000fe200000012ff */
[----:B------:R-:W-:Y:S01]  /*ab60*/  FMUL.FTZ R28, R28, R6 ;  /* 0x000000061c1c7220 */ /* 0x000fe20000410000 */
[----:B------:R-:W-:Y:S01]  /*ab70*/  LOP3.LUT R142, R13, R56, RZ, 0x3c, !PT ;  /* 0x000000380d8e7212 */ /* 0x000fe200078e3cff */
[-C--:B------:R-:W-:Y:S01]  /*ab80*/  FMUL.FTZ R33, R33, R6.reuse ;  /* 0x0000000621217220 */ /* 0x080fe20000410000 */
[----:B------:R-:W-:Y:S01]  /*ab90*/  LOP3.LUT R13, R30, 0x380, RZ, 0xc0, !PT ;  /* 0x000003801e0d7812 */ /* 0x000fe200078ec0ff */
[-C--:B------:R-:W-:Y:S01]  /*aba0*/  FMUL.FTZ R32, R32, R6.reuse ;  /* 0x0000000620207220 */ /* 0x080fe20000410000 */
[----:B------:R-:W-:Y:S01]  /*abb0*/  LOP3.LUT R138, R12, R31, RZ, 0x3c, !PT ;  /* 0x0000001f0c8a7212 */ /* 0x000fe200078e3cff */
[-C--:B------:R-:W-:Y:S01]  /*abc0*/  FMUL.FTZ R36, R36, R6.reuse ;  /* 0x0000000624247220 */ /* 0x080fe20000410000 */
[----:B------:R-:W-:Y:S01]  /*abd0*/  SHF.R.U64 R13, R13, 0x3, RZ ;  /* 0x000000030d0d7819 */ /* 0x000fe200000012ff */
[-C--:B------:R-:W-:Y:S01]  /*abe0*/  FMUL.FTZ R41, R41, R6.reuse ;  /* 0x0000000629297220 */ /* 0x080fe20000410000 */
[----:B------:R-:W-:Y:S01]  /*abf0*/  LOP3.LUT R12, R61, 0x380, RZ, 0xc0, !PT ;  /* 0x000003803d0c7812 */ /* 0x000fe200078ec0ff */
[----:B------:R-:W-:Y:S01]  /*ac00*/  FMUL.FTZ R40, R40, R6 ;  /* 0x0000000628287220 */ /* 0x000fe20000410000 */
[----:B------:R-:W-:Y:S01]  /*ac10*/  LOP3.LUT R150, R13, R30, RZ, 0x3c, !PT ;  /* 0x0000001e0d967212 */ /* 0x000fe200078e3cff */
[-C--:B------:R-:W-:Y:S01]  /*ac20*/  FMUL.FTZ R44, R44, R6.reuse ;  /* 0x000000062c2c7220 */ /* 0x080fe20000410000 */
[----:B------:R-:W-:Y:S01]  /*ac30*/  LOP3.LUT R30, R57, 0x380, RZ, 0xc0, !PT ;  /* 0x00000380391e7812 */ /* 0x000fe200078ec0ff */
[-C--:B------:R-:W-:Y:S01]  /*ac40*/  FMUL.FTZ R49, R49, R6.reuse ;  /* 0x0000000631317220 */ /* 0x080fe20000410000 */
[----:B------:R-:W-:Y:S01]  /*ac50*/  LOP3.LUT R52, R65, 0x380, RZ, 0xc0, !PT ;  /* 0x0000038041347812 */ /* 0x000fe200078ec0ff */
[-C--:B------:R-:W-:Y:S01]  /*ac60*/  FMUL.FTZ R48, R48, R6.reuse ;  /* 0x0000000630307220 */ /* 0x080fe20000410000 */
[----:B------:R-:W-:Y:S01]  /*ac70*/  SHF.R.U64 R12, R12, 0x3, RZ ;  /* 0x000000030c0c7819 */ /* 0x000fe200000012ff */
[-C--:B------:R-:W-:Y:S01]  /*ac80*/  FMUL.FTZ R181, R60, R6.reuse ;  /* 0x000000063cb57220 */ /* 0x080fe20000410000 */
[----:B------:R-:W-:Y:S01]  /*ac90*/  LOP3.LUT R13, R20, 0x380, RZ, 0xc0, !PT ;  /* 0x00000380140d7812 */ /* 0x000fe200078ec0ff */
[-C--:B------:R-:W-:Y:S01]  /*aca0*/  FMUL.FTZ R180, R64, R6.reuse ;  /* 0x0000000640b47220 */ /* 0x080fe20000410000 */
[----:B------:R-:W-:Y:S01]  /*acb0*/  SHF.R.U64 R30, R30, 0x3, RZ ;  /* 0x000000031e1e7819 */ /* 0x000fe200000012ff */
[-C--:B------:R-:W-:Y:S01]  /*acc0*/  FMUL.FTZ R179, R68, R6.reuse ;  /* 0x0000000644b37220 */ /* 0x080fe20000410000 */
[----:B------:R-:W-:Y:S01]  /*acd0*/  SHF.R.U64 R52, R52, 0x3, RZ ;  /* 0x0000000334347819 */ /* 0x000fe200000012ff */
[-C--:B------:R-:W-:Y:S01]  /*ace0*/  FMUL.FTZ R73, R73, R6.reuse ;  /* 0x0000000649497220 */ /* 0x080fe20000410000 */
[----:B------:R-:W-:Y:S01]  /*acf0*/  LOP3.LUT R152, R12, R61, RZ, 0x3c, !PT ;  /* 0x0000003d0c987212 */ /* 0x000fe200078e3cff */
[-C--:B------:R-:W-:Y:S01]  /*ad00*/  FMUL.FTZ R72, R72, R6.reuse ;  /* 0x0000000648487220 */ /* 0x080fe20000410000 */
[----:B------:R-:W-:Y:S01]  /*ad10*/  LOP3.LUT R12, R53, 0x380, RZ, 0xc0, !PT ;  /* 0x00000380350c7812 */ /* 0x000fe200078ec0ff */
[-C--:B------:R-:W-:Y:S01]  /*ad20*/  FMUL.FTZ R76, R76, R6.reuse ;  /* 0x000000064c4c7220 */ /* 0x080fe20000410000 */
[----:B------:R-:W-:Y:S01]  /*ad30*/  SHF.R.U64 R13, R13, 0x3, RZ ;  /* 0x000000030d0d7819 */ /* 0x000fe200000012ff */
[-C--:B------:R-:W-:Y:S01]  /*ad40*/  FMUL.FTZ R81, R81, R6.reuse ;  /* 0x0000000651517220 */ /* 0x080fe20000410000 */
[----:B------:R-:W-:Y:S01]  /*ad50*/  LOP3.LUT R156, R30, R57, RZ, 0x3c, !PT ;  /* 0x000000391e9c7212 */ /* 0x000fe200078e3cff */
[-C--:B------:R-:W-:Y:S01]  /*ad60*/  FMUL.FTZ R80, R80, R6.reuse ;  /* 0x0000000650507220 */ /* 0x080fe20000410000 */
[----:B------:R-:W-:Y:S01]  /*ad70*/  IADD3 R30, P3, R164, 0x1000, RZ ;  /* 0x00001000a41e7810 */ /* 0x000fe20007f7e0ff */
[-C--:B------:R-:W-:Y:S01]  /*ad80*/  FMUL.FTZ R84, R84, R6.reuse ;  /* 0x0000000654547220 */ /* 0x080fe20000410000 */
[----:B------:R-:W-:Y:S01]  /*ad90*/  LOP3.LUT R31, R14, 0x380, RZ, 0xc0, !PT ;  /* 0x000003800e1f7812 */ /* 0x000fe200078ec0ff */
[-C--:B------:R-:W-:Y:S01]  /*ada0*/  FMUL.FTZ R89, R89, R6.reuse ;  /* 0x0000000659597220 */ /* 0x080fe20000410000 */
[----:B------:R-:W-:Y:S01]  /*adb0*/  LOP3.LUT R146, R52, R65, RZ, 0x3c, !PT ;  /* 0x0000004134927212 */ /* 0x000fe200078e3cff */
[-C--:B------:R-:W-:Y:S01]  /*adc0*/  FMUL.FTZ R88, R88, R6.reuse ;  /* 0x0000000658587220 */ /* 0x080fe20000410000 */
[----:B------:R-:W-:Y:S01]  /*add0*/  SHF.R.U64 R12, R12, 0x3, RZ ;  /* 0x000000030c0c7819 */ /* 0x000fe200000012ff */
[----:B------:R-:W-:Y:S01]  /*ade0*/  FMUL.FTZ R92, R92, R6 ;  /* 0x000000065c5c7220 */ /* 0x000fe20000410000 */
[----:B------:R-:W-:Y:S01]  /*adf0*/  LOP3.LUT R158, R13, R20, RZ, 0x3c, !PT ;  /* 0x000000140d9e7212 */ /* 0x000fe200078e3cff */
[-C--:B------:R-:W-:Y:S01]  /*ae00*/  FMUL.FTZ R97, R97, R6.reuse ;  /* 0x0000000661617220 */ /* 0x080fe20000410000 */
[----:B------:R-:W-:Y:S01]  /*ae10*/  LOP3.LUT R52, R15, 0x380, RZ, 0xc0, !PT ;  /* 0x000003800f347812 */ /* 0x000fe200078ec0ff */
[-C--:B------:R-:W-:Y:S01]  /*ae20*/  FMUL.FTZ R96, R96, R6.reuse ;  /* 0x0000000660607220 */ /* 0x080fe20000410000 */
[----:B------:R-:W-:Y:S01]  /*ae30*/  IADD3 R20, P4, R164, 0x2000, RZ ;  /* 0x00002000a4147810 */ /* 0x000fe20007f9e0ff */
[-C--:B------:R-:W-:Y:S01]  /*ae40*/  FMUL.FTZ R100, R100, R6.reuse ;  /* 0x0000000664647220 */ /* 0x080fe20000410000 */
[----:B------:R-:W-:Y:S01]  /*ae50*/  LOP3.LUT R13, R30, 0x380, RZ, 0xc0, !PT ;  /* 0x000003801e0d7812 */ /* 0x000fe200078ec0ff */
[-C--:B------:R-:W-:Y:S01]  /*ae60*/  FMUL.FTZ R104, R104, R6.reuse ;  /* 0x0000000668687220 */ /* 0x080fe20000410000 */
[----:B------:R-:W-:Y:S01]  /*ae70*/  SHF.R.U64 R31, R31, 0x3, RZ ;  /* 0x000000031f1f7819 */ /* 0x000fe200000012ff */
[-C--:B------:R-:W-:Y:S01]  /*ae80*/  FMUL.FTZ R108, R108, R6.reuse ;  /* 0x000000066c6c7220 */ /* 0x080fe20000410000 */
[----:B------:R-:W-:Y:S01]  /*ae90*/  LOP3.LUT R154, R12, R53, RZ, 0x3c, !PT ;  /* 0x000000350c9a7212 */ /* 0x000fe200078e3cff */
[-C--:B------:R-:W-:Y:S01]  /*aea0*/  FMUL.FTZ R112, R112, R6.reuse ;  /* 0x0000000670707220 */ /* 0x080fe20000410000 */
[----:B------:R-:W-:Y:S01]  /*aeb0*/  SHF.R.U64 R52, R52, 0x3, RZ ;  /* 0x0000000334347819 */ /* 0x000fe200000012ff */
[-C--:B------:R-:W-:Y:S01]  /*aec0*/  FMUL.FTZ R116, R116, R6.reuse ;  /* 0x0000000674747220 */ /* 0x080fe20000410000 */
[----:B------:R-:W-:Y:S01]  /*aed0*/  LOP3.LUT R12, R20, 0x380, RZ, 0xc0, !PT ;  /* 0x00000380140c7812 */ /* 0x000fe200078ec0ff */
[-C--:B------:R-:W-:Y:S01]  /*aee0*/  FMUL.FTZ R120, R120, R6.reuse ;  /* 0x0000000678787220 */ /* 0x080fe20000410000 */
[----:B------:R-:W-:Y:S01]  /*aef0*/  SHF.R.U64 R13, R13, 0x3, RZ ;  /* 0x000000030d0d7819 */ /* 0x000fe200000012ff */
[----:B------:R-:W-:Y:S01]  /*af00*/  FMUL.FTZ R124, R124, R6 ;  /* 0x000000067c7c7220 */ /* 0x000fe20000410000 */
[----:B------:R-:W-:Y:S01]  /*af10*/  LOP3.LUT R162, R31, R14, RZ, 0x3c, !PT ;  /* 0x0000000e1fa27212 */ /* 0x000fe200078e3cff */
[-C--:B------:R-:W-:Y:S01]  /*af20*/  FMUL.FTZ R128, R128, R6.reuse ;  /* 0x0000000680807220 */ /* 0x080fe20000410000 */
[----:B------:R-:W-:Y:S01]  /*af30*/  IADD3 R31, P5, R164, 0x3000, RZ ;  /* 0x00003000a41f7810 */ /* 0x000fe20007fbe0ff */
        /* <DEDUP_REMOVED lines=17> */
[----:B------:R-:W-:Y:S01]  /*b050*/  LOP3.LUT R30, R30, R31, RZ, 0x3c, !PT ;  /* 0x0000001f1e1e7212 */ /* 0x000fe200078e3cff */
[--C-:B------:R-:W-:Y:S01]  /*b060*/  IMAD.X R31, RZ, RZ, R165.reuse, P5 ;  /* 0x000000ffff1f7224 */ /* 0x100fe200028e06a5 */
[----:B------:R-:W-:Y:S01]  /*b070*/  IADD3 R111, P2, R164, 0x7000, RZ ;  /* 0x00007000a46f7810 */ /* 0x000fe20007f5e0ff */
[----:B------:R-:W-:Y:S01]  /*b080*/  FMUL.FTZ R148, R148, R6 ;  /* 0x0000000694947220 */ /* 0x000fe20000410000 */
[----:B------:R-:W-:Y:S01]  /*b090*/  IADD3 R53, P5, R164, 0xa000, RZ ;  /* 0x0000a000a4357810 */ /* 0x000fe20007fbe0ff */
[----:B------:R-:W0:Y:S01]  /*b0a0*/  LDC R200, c[0x0][0xbe8] ;  /* 0x0002fa00ffc87b82 */ /* 0x000e220000000800 */
[----:B------:R-:W-:Y:S01]  /*b0b0*/  LOP3.LUT R6, R115, 0x380, RZ, 0xc0, !PT ;  /* 0x0000038073067812 */ /* 0x000fe200078ec0ff */
[--C-:B------:R-:W-:Y:S01]  /*b0c0*/  IMAD.X R13, RZ, RZ, R165.reuse, P3 ;  /* 0x000000ffff0d7224 */ /* 0x100fe200018e06a5 */
[----:B------:R-:W-:Y:S01]  /*b0d0*/  LOP3.LUT R14, R15, R20, RZ, 0x3c, !PT ;  /* 0x000000140f0e7212 */ /* 0x000fe200078e3cff */
[----:B------:R-:W-:Y:S01]  /*b0e0*/  ULDC UR10, c[0x0][0xc44] ;  /* 0x00031100000a7ab9 */ /* 0x000fe20000000800 */
[----:B------:R-:W-:Y:S01]  /*b0f0*/  LOP3.LUT R110, R111, 0x380, RZ, 0xc0, !PT ;  /* 0x000003806f6e7812 */ /* 0x000fe200078ec0ff */
[----:B------:R-:W-:Y:S01]  /*b100*/  ULDC.64 UR8, c[0x0][0xb90] ;  /* 0x0002e40000087ab9 */ /* 0x000fe20000000a00 */
[----:B------:R-:W-:Y:S01]  /*b110*/  LOP3.LUT R20, R53, 0x380, RZ, 0xc0, !PT ;  /* 0x0000038035147812 */ /* 0x000fe200078ec0ff */
[----:B------:R-:W-:Y:S01]  /*b120*/  IMAD.X R15, RZ, RZ, R165, P4 ;  /* 0x000000ffff0f7224 */ /* 0x000fe200020e06a5 */
[----:B------:R-:W-:-:S02]  /*b130*/  SHF.R.U64 R6, R6, 0x3, RZ ;  /* 0x0000000306067819 */ /* 0x000fc400000012ff */
[----:B------:R-:W-:Y:S02]  /*b140*/  SHF.R.U64 R110, R110, 0x3, RZ ;  /* 0x000000036e6e7819 */ /* 0x000fe400000012ff */
[----:B------:R-:W-:Y:S02]  /*b150*/  SHF.R.U64 R20, R20, 0x3, RZ ;  /* 0x0000000314147819 */ /* 0x000fe400000012ff */
[----:B------:R-:W-:Y:S02]  /*b160*/  LOP3.LUT R6, R6, R115, RZ, 0x3c, !PT ;  /* 0x0000007306067212 */ /* 0x000fe400078e3cff */
[----:B------:R-:W-:Y:S01]  /*b170*/  LOP3.LUT R110, R110, R111, RZ, 0x3c, !PT ;  /* 0x0000006f6e6e7212 */ /* 0x000fe200078e3cff */
[----:B------:R-:W-:Y:S01]  /*b180*/  IMAD.X R111, RZ, RZ, R165, P2 ;  /* 0x000000ffff6f7224 */ /* 0x000fe200010e06a5 */
[----:B------:R-:W-:Y:S02]  /*b190*/  IADD3 R115, P3, R164, 0x8000, RZ ;  /* 0x00008000a4737810 */ /* 0x000fe40007f7e0ff */
[----:B------:R-:W-:-:S02]  /*b1a0*/  LOP3.LUT R20, R20, R53, RZ, 0x3c, !PT ;  /* 0x0000003514147212 */ /* 0x000fc400078e3cff */
[----:B------:R-:W-:Y:S02]  /*b1b0*/  IADD3 R53, P2, R164, 0xe000, RZ ;  /* 0x0000e000a4357810 */ /* 0x000fe40007f5e0ff */
[----:B------:R-:W-:Y:S02]  /*b1c0*/  LOP3.LUT R114, R115, 0x380, RZ, 0xc0, !PT ;  /* 0x0000038073727812 */ /* 0x000fe400078ec0ff */
[----:B------:R-:W-:Y:S02]  /*b1d0*/  LOP3.LUT R52, R53, 0x380, RZ, 0xc0, !PT ;  /* 0x0000038035347812 */ /* 0x000fe400078ec0ff */
[----:B------:R-:W-:Y:S02]  /*b1e0*/  SHF.R.U64 R114, R114, 0x3, RZ ;  /* 0x0000000372727819 */ /* 0x000fe400000012ff */
[----:B------:R-:W-:Y:S02]  /*b1f0*/  SHF.R.U64 R52, R52, 0x3, RZ ;  /* 0x0000000334347819 */ /* 0x000fe400000012ff */
[----:B------:R-:W-:-:S02]  /*b200*/  F2FP.BF16.F32.PACK_AB R24, R25, R24 ;  /* 0x000000181918723e */ /* 0x000fc400000010ff */
[----:B------:R-:W-:Y:S01]  /*b210*/  LOP3.LUT R114, R114, R115, RZ, 0x3c, !PT ;  /* 0x0000007372727212 */ /* 0x000fe200078e3cff */
[--C-:B------:R-:W-:Y:S01]  /*b220*/  IMAD.X R115, RZ, RZ, R165.reuse, P3 ;  /* 0x000000ffff737224 */ /* 0x100fe200018e06a5 */
[----:B------:R-:W-:Y:S02]  /*b230*/  F2FP.BF16.F32.PACK_AB R25, R27, R26 ;  /* 0x0000001a1b19723e */ /* 0x000fe400000010ff */
[----:B------:R-:W-:Y:S01]  /*b240*/  LOP3.LUT R52, R52, R53, RZ, 0x3c, !PT ;  /* 0x0000003534347212 */ /* 0x000fe200078e3cff */
[--C-:B------:R-:W-:Y:S01]  /*b250*/  IMAD.X R53, RZ, RZ, R165.reuse, P2 ;  /* 0x000000ffff357224 */ /* 0x100fe200010e06a5 */
[----:B------:R-:W-:Y:S02]  /*b260*/  MOV R201, R130 ;  /* 0x0000008200c97202 */ /* 0x000fe40000000f00 */
[----:B------:R-:W-:Y:S02]  /*b270*/  F2FP.BF16.F32.PACK_AB R26, R29, R28 ;  /* 0x0000001c1d1a723e */ /* 0x000fe400000010ff */
[----:B------:R-:W-:Y:S01]  /*b280*/  F2FP.BF16.F32.PACK_AB R27, R3, R21 ;  /* 0x00000015031b723e */ /* 0x000fe200000010ff */
[----:B------:R-:W-:Y:S01]  /*b290*/  BAR.SYNC.DEFER_BLOCKING 0x1, 0x100 ;  /* 0x0044000000007b1d */ /* 0x000fe20000010000 */
[----:B------:R-:W-:Y:S01]  /*b2a0*/  IADD3 R130, P3, R164, 0xf000, RZ ;  /* 0x0000f000a4827810 */ /* 0x000fe20007f7e0ff */
[----:B------:R-:W-:Y:S01]  /*b2b0*/  IMAD.X R21, RZ, RZ, R165, P5 ;  /* 0x000000ffff157224 */ /* 0x000fe200028e06a5 */
[----:B0-----:R-:W-:-:S02]  /*b2c0*/  ISETP.NE.AND P2, PT, R200, 0x1, PT ;  /* 0x00000001c800780c */ /* 0x001fc40003f45270 */
[----:B------:R-:W-:Y:S01]  /*b2d0*/  LOP3.LUT R3, R130, 0x380, RZ, 0xc0, !PT ;  /* 0x0000038082037812 */ /* 0x000fe200078ec0ff */
[----:B------:R-:W-:Y:S01]  /*b2e0*/  IMAD.X R131, RZ, RZ, R165, P3 ;  /* 0x000000ffff837224 */ /* 0x000fe200018e06a5 */
[----:B------:R-:W-:Y:S02]  /*b2f0*/  R2UR UR14, R218 ;  /* 0x00000000da0e72ca */ /* 0x000fe400000e0000 */
[----:B------:R-:W-:Y:S02]  /*b300*/  SHF.R.U64 R3, R3, 0x3, RZ ;  /* 0x0000000303037819 */ /* 0x000fe400000012ff */
[----:B------:R-:W-:Y:S02]  /*b310*/  R2UR UR13, R219 ;  /* 0x00000000db0d72ca */ /* 0x000fe400000e0000 */
[----:B------:R-:W-:Y:S02]  /*b320*/  LOP3.LUT R130, R3, R130, RZ, 0x3c, !PT ;  /* 0x0000008203827212 */ /* 0x000fe400078e3cff */
[----:B------:R-:W-:-:S02]  /*b330*/  LOP3.LUT R60, R69, 0x380, RZ, 0xc0, !PT ;  /* 0x00000380453c7812 */ /* 0x000fc400078ec0ff */
[----:B------:R-:W-:Y:S02]  /*b340*/  MOV R3, R4 ;  /* 0x0000000400037202 */ /* 0x000fe40000000f00 */
[----:B------:R-:W0:Y:S01]  /*b350*/  @P2 LDC R4, c[0x0][0xbec] ;  /* 0x0002fb00ff042b82 */ /* 0x000e220000000800 */
[----:B------:R-:W-:Y:S01]  /*b360*/  R2UR UR12, R217 ;  /* 0x00000000d90c72ca */ /* 0x000fe200000e0000 */
[----:B------:R-:W-:Y:S01]  /*b370*/  UIADD3 UR5, -UR14, URZ, URZ ;  /* 0x0000003f0e057290 */ /* 0x000fe2000fffe13f */
[----:B------:R-:W-:Y:S01]  /*b380*/  SHF.R.U64 R60, R60, 0x3, RZ ;  /* 0x000000033c3c7819 */ /* 0x000fe200000012ff */
[----:B------:R1:W-:Y:S02]  /*b390*/  STSM.16.M88.4 [R201], R24 ;  /* 0x00000018c9007844 */ /* 0x0003e40000000200 */
[----:B------:R-:W-:Y:S01]  /*b3a0*/  UIMAD UR10, UR10, UR5, UR13 ;  /* 0x000000050a0a72a4 */ /* 0x000fe2000f8e020d */
[----:B------:R-:W-:Y:S01]  /*b3b0*/  LOP3.LUT R134, R60, R69, RZ, 0x3c, !PT ;  /* 0x000000453c867212 */ /* 0x000fe200078e3cff */
[----:B------:R-:W2:Y:S01]  /*b3c0*/  @P2 LDC R5, c[0x0][0xbf0] ;  /* 0x0002fc00ff052b82 */ /* 0x000ea20000000800 */
[----:B------:R-:W-:Y:S01]  /*b3d0*/  IADD3 R65, P0, R164, 0x5000, RZ ;  /* 0x00005000a4417810 */ /* 0x000fe20007f1e0ff */
[----:B------:R-:W-:Y:S01]  /*b3e0*/  USHF.R.S32.HI UR11, URZ, 0x1f, UR10 ;  /* 0x0000001f3f0b7899 */ /* 0x000fe2000801140a */
[----:B------:R-:W-:Y:S01]  /*b3f0*/  MOV R134, R134 ;  /* 0x0000008600867202 */ /* 0x000fe20000000f00 */
[----:B------:R-:W-:Y:S01]  /*b400*/  IMAD R135, RZ, RZ, -UR13 ;  /* 0x8000000dff877e24 */ /* 0x000fe2000f8e02ff */
[----:B------:R-:W-:Y:S01]  /*b410*/  F2FP.BF16.F32.PACK_AB R40, R41, R40 ;  /* 0x000000282928723e */ /* 0x000fe200000010ff */
[----:B------:R-:W-:Y:S01]  /*b420*/  UIMAD UR5, UR11, UR8, URZ ;  /* 0x000000080b0572a4 */ /* 0x000fe2000f8e023f */
[----:B------:R-:W-:Y:S01]  /*b430*/  F2FP.BF16.F32.PACK_AB R41, R43, R42 ;  /* 0x0000002a2b29723e */ /* 0x000fe200000010ff */
[----:B------:R-:W-:Y:S01]  /*b440*/  UIMAD.WIDE.U32 UR6, UR10, UR8, URZ ;  /* 0x000000080a0672a5 */ /* 0x000fe2000f8e003f */
[----:B------:R-:W-:Y:S01]  /*b450*/  LOP3.LUT R64, R65, 0x380, RZ, 0xc0, !PT ;  /* 0x0000038041407812 */ /* 0x000fe200078ec0ff */
[----:B------:R-:W-:Y:S01]  /*b460*/  UIMAD UR5, UR10, UR9, UR5 ;  /* 0x000000090a0572a4 */ /* 0x000fe2000f8e0205 */
[----:B------:R-:W-:-:S02]  /*b470*/  F2FP.BF16.F32.PACK_AB R43, R47, R46 ;  /* 0x0000002e2f2b723e */ /* 0x000fc400000010ff */
[----:B-1----:R-:W-:Y:S01]  /*b480*/  MOV R26, R6 ;  /* 0x00000006001a7202 */ /* 0x002fe20000000f00 */
[----:B------:R-:W1:Y:S01]  /*b490*/  LDC.64 R24, c[0x0][0xb98] ;  /* 0x0002e600ff187b82 */ /* 0x000e620000000a00 */
[----:B------:R-:W-:Y:S01]  /*b4a0*/  LOP3.LUT R10, R107, 0x380, RZ, 0xc0, !PT ;  /* 0x000003806b0a7812 */ /* 0x000fe200078ec0ff */
[----:B------:R-:W-:Y:S01]  /*b4b0*/  IMAD.U32 R126, RZ, RZ, UR6 ;  /* 0x00000006ff7e7e24 */ /* 0x000fe2000f8e00ff */
[----:B------:R-:W-:Y:S01]  /*b4c0*/  SHF.R.U64 R64, R64, 0x3, RZ ;  /* 0x0000000340407819 */ /* 0x000fe200000012ff */
[----:B------:R-:W-:Y:S01]  /*b4d0*/  UIADD3 UR6, UR7, UR5, URZ ;  /* 0x0000000507067290 */ /* 0x000fe2000fffe03f */
[----:B------:R-:W-:Y:S01]  /*b4e0*/  SHF.R.U64 R10, R10, 0x3, RZ ;  /* 0x000000030a0a7819 */ /* 0x000fe200000012ff */
[----:B------:R-:W-:Y:S01]  /*b4f0*/  IMAD.U32 R127, RZ, RZ, UR7 ;  /* 0x00000007ff7f7e24 */ /* 0x000fe2000f8e00ff */
[----:B------:R-:W-:Y:S01]  /*b500*/  F2FP.BF16.F32.PACK_AB R32, R33, R32 ;  /* 0x000000202120723e */ /* 0x000fe200000010ff */
[----:B------:R-:W3:Y:S01]  /*b510*/  LDC R6, c[0x0][0xc38] ;  /* 0x00030e00ff067b82 */ /* 0x000ee20000000800 */
[----:B------:R-:W-:Y:S01]  /*b520*/  F2FP.BF16.F32.PACK_AB R33, R35, R34 ;  /* 0x000000222321723e */ /* 0x000fe200000010ff */
[----:B------:R-:W-:Y:S01]  /*b530*/  IMAD.U32 R127, RZ, RZ, UR6 ;  /* 0x00000006ff7f7e24 */ /* 0x000fe2000f8e00ff */
[----:B------:R-:W-:Y:S01]  /*b540*/  LOP3.LUT R64, R64, R65, RZ, 0x3c, !PT ;  /* 0x0000004140407212 */ /* 0x000fe200078e3cff */
[----:B------:R-:W-:Y:S01]  /*b550*/  IMAD.X R65, RZ, RZ, R165, P0 ;  /* 0x000000ffff417224 */ /* 0x000fe200000e06a5 */
[----:B------:R-:W-:Y:S01]  /*b560*/  MOV R138, R138 ;  /* 0x0000008a008a7202 */ /* 0x000fe20000000f00 */
[----:B------:R-:W-:Y:S01]  /*b570*/  ULDC.64 UR6, c[0x0][0xb88] ;  /* 0x0002e20000067ab9 */ /* 0x000fe20000000a00 */
[----:B------:R-:W-:Y:S01]  /*b580*/  F2FP.BF16.F32.PACK_AB R34, R178, R36 ;  /* 0x00000024b222723e */ /* 0x000fe200000010ff */
[----:B------:R-:W-:Y:S01]  /*b590*/  ULDC UR5, c[0x0][0xa88] ;  /* 0x0002a20000057ab9 */ /* 0x000fe20000000800 */
[----:B------:R-:W-:Y:S01]  /*b5a0*/  F2FP.BF16.F32.PACK_AB R35, R39, R38 ;  /* 0x000000262723723e */ /* 0x000fe200000010ff */
[----:B------:R-:W-:Y:S01]  /*b5b0*/  ULDC.64 UR8, c[0x0][0x208] ;  /* 0x0000820000087ab9 */ /* 0x000fe20000000a00 */
[----:B------:R-:W-:-:S02]  /*b5c0*/  LOP3.LUT R10, R10, R107, RZ, 0x3c, !PT ;  /* 0x0000006b0a0a7212 */ /* 0x000fc400078e3cff */
[C---:B------:R-:W-:Y:S01]  /*b5d0*/  IADD3 R107, P0, R164.reuse, 0xc000, RZ ;  /* 0x0000c000a46b7810 */ /* 0x040fe20007f1e0ff */
[----:B------:R1:W-:Y:S01]  /*b5e0*/  STSM.16.M88.4 [R138], R32 ;  /* 0x000000208a007844 */ /* 0x0003e20000000200 */
[C---:B------:R-:W-:Y:S02]  /*b5f0*/  IADD3 R57, P6, R164.reuse, 0x4000, RZ ;  /* 0x00004000a4397810 */ /* 0x040fe40007fde0ff */
[----:B------:R-:W-:Y:S02]  /*b600*/  IADD3 R69, P1, R164, 0x6000, RZ ;  /* 0x00006000a4457810 */ /* 0x000fe40007f3e0ff */
[----:B------:R-:W-:Y:S02]  /*b610*/  LOP3.LUT R106, R107, 0x380, RZ, 0xc0, !PT ;  /* 0x000003806b6a7812 */ /* 0x000fe400078ec0ff */
[----:B------:R-:W-:Y:S02]  /*b620*/  LOP3.LUT R56, R57, 0x380, RZ, 0xc0, !PT ;  /* 0x0000038039387812 */ /* 0x000fe400078ec0ff */
[----:B------:R-:W-:Y:S01]  /*b630*/  LOP3.LUT R68, R69, 0x380, RZ, 0xc0, !PT ;  /* 0x0000038045447812 */ /* 0x000fe200078ec0ff */
[----:B---3--:R-:W-:Y:S01]  /*b640*/  IMAD R135, R6, R135, UR12 ;  /* 0x0000000c06877e24 */ /* 0x008fe2000f8e0287 */
[----:B------:R-:W-:Y:S01]  /*b650*/  USHF.R.S32.HI UR12, URZ, 0x1f, UR14 ;  /* 0x0000001f3f0c7899 */ /* 0x000fe2000801140e */
[----:B------:R-:W-:-:S02]  /*b660*/  F2FP.BF16.F32.PACK_AB R48, R49, R48 ;  /* 0x000000303130723e */ /* 0x000fc400000010ff */
[----:B------:R-:W-:Y:S01]  /*b670*/  IMAD R47, R135, 0x80, R225 ;  /* 0x00000080872f7824 */ /* 0x000fe200078e02e1 */
[----:B------:R-:W-:Y:S02]  /*b680*/  MOV R154, R154 ;  /* 0x0000009a009a7202 */ /* 0x000fe40000000f00 */
[----:B-1----:R-:W-:Y:S01]  /*b690*/  IMAD R32, R24, UR12, RZ ;  /* 0x0000000c18207c24 */ /* 0x002fe2000f8e02ff */
[----:B------:R-:W-:Y:S01]  /*b6a0*/  F2FP.BF16.F32.PACK_AB R42, R177, R44 ;  /* 0x0000002cb12a723e */ /* 0x000fe200000010ff */
[----:B0-----:R-:W-:Y:S01]  /*b6b0*/  @P2 IMAD.HI.U32 R4, R47, R4, RZ ;  /* 0x000000042f042227 */ /* 0x001fe200078e00ff */
[----:B------:R-:W-:Y:S02]  /*b6c0*/  F2FP.BF16.F32.PACK_AB R49, R51, R50 ;  /* 0x000000323331723e */ /* 0x000fe400000010ff */
[----:B------:R-:W-:Y:S01]  /*b6d0*/  LOP3.LUT R29, R164, 0x380, RZ, 0xc0, !PT ;  /* 0x00000380a41d7812 */ /* 0x000fe200078ec0ff */
[----:B------:R-:W-:Y:S01]  /*b6e0*/  IMAD.MOV.U32 R39, RZ, RZ, R47 ;  /* 0x000000ffff277224 */ /* 0x000fe200078e002f */
[----:B--2---:R-:W-:Y:S01]  /*b6f0*/  @P2 SHF.R.U32.HI R39, RZ, R5, R4 ;  /* 0x00000005ff272219 */ /* 0x004fe20000011604 */
[----:B------:R-:W-:Y:S01]  /*b700*/  IMAD R32, R25, UR14, R32 ;  /* 0x0000000e19207c24 */ /* 0x000fe2000f8e0220 */
[----:B------:R-:W-:Y:S01]  /*b710*/  MOV R162, R162 ;  /* 0x000000a200a27202 */ /* 0x000fe20000000f00 */
[----:B------:R-:W-:Y:S01]  /*b720*/  IMAD.WIDE.U32 R24, R24, UR14, R126 ;  /* 0x0000000e18187c25 */ /* 0x000fe2000f8e007e */
[----:B------:R-:W-:Y:S01]  /*b730*/  F2FP.BF16.F32.PACK_AB R50, R199, R183 ;  /* 0x000000b7c732723e */ /* 0x000fe200000010ff */
[----:B------:R-:W-:Y:S01]  /*b740*/  STSM.16.M88.4 [R154], R40 ;  /* 0x000000289a007844 */ /* 0x000fe20000000200 */
[----:B------:R-:W-:Y:S01]  /*b750*/  F2FP.BF16.F32.PACK_AB R51, R55, R54 ;  /* 0x000000363733723e */ /* 0x000fe200000010ff */
[----:B------:R-:W-:Y:S01]  /*b760*/  IMAD.MOV R33, RZ, RZ, -R39 ;  /* 0x000000ffff217224 */ /* 0x000fe200078e0a27 */
[----:B------:R-:W-:-:S02]  /*b770*/  SHF.R.U64 R106, R106, 0x3, RZ ;  /* 0x000000036a6a7819 */ /* 0x000fc400000012ff */
[----:B------:R-:W-:Y:S01]  /*b780*/  MOV R160, R160 ;  /* 0x000000a000a07202 */ /* 0x000fe20000000f00 */
[----:B------:R-:W-:Y:S01]  /*b790*/  IMAD R33, R200, R33, R47 ;  /* 0x00000021c8217224 */ /* 0x000fe200078e022f */
[----:B------:R-:W-:Y:S01]  /*b7a0*/  F2FP.BF16.F32.PACK_AB R4, R198, R182 ;  /* 0x000000b6c604723e */ /* 0x000fe200000010ff */
[----:B------:R-:W-:Y:S01]  /*b7b0*/  STSM.16.M88.4 [R162], R48 ;  /* 0x00000030a2007844 */ /* 0x000fe20000000200 */
[----:B------:R-:W-:Y:S02]  /*b7c0*/  F2FP.BF16.F32.PACK_AB R5, R59, R58 ;  /* 0x0000003a3b05723e */ /* 0x000fe400000010ff */
[----:B------:R-:W-:Y:S02]  /*b7d0*/  F2FP.BF16.F32.PACK_AB R6, R197, R181 ;  /* 0x000000b5c506723e */ /* 0x000fe400000010ff */
[----:B------:R-:W-:Y:S02]  /*b7e0*/  F2FP.BF16.F32.PACK_AB R7, R63, R62 ;  /* 0x0000003e3f07723e */ /* 0x000fe400000010ff */
[----:B------:R-:W-:-:S02]  /*b7f0*/  SHF.R.U64 R56, R56, 0x3, RZ ;  /* 0x0000000338387819 */ /* 0x000fc400000012ff */
[----:B------:R-:W-:Y:S01]  /*b800*/  SHF.R.U64 R68, R68, 0x3, RZ ;  /* 0x0000000344447819 */ /* 0x000fe200000012ff */
[----:B------:R0:W-:Y:S01]  /*b810*/  STSM.16.M88.4 [R160], R4 ;  /* 0x00000004a0007844 */ /* 0x0001e20000000200 */
[----:B------:R-:W-:Y:S02]  /*b820*/  SHF.R.U64 R29, R29, 0x3, RZ ;  /* 0x000000031d1d7819 */ /* 0x000fe400000012ff */
[----:B------:R-:W-:Y:S01]  /*b830*/  LOP3.LUT R106, R106, R107, RZ, 0x3c, !PT ;  /* 0x0000006b6a6a7212 */ /* 0x000fe200078e3cff */
[--C-:B------:R-:W-:Y:S01]  /*b840*/  IMAD.X R107, RZ, RZ, R165.reuse, P0 ;  /* 0x000000ffff6b7224 */ /* 0x100fe200000e06a5 */
[----:B------:R-:W-:Y:S01]  /*b850*/  LOP3.LUT R56, R56, R57, RZ, 0x3c, !PT ;  /* 0x0000003938387212 */ /* 0x000fe200078e3cff */
[--C-:B------:R-:W-:Y:S01]  /*b860*/  IMAD.X R57, RZ, RZ, R165.reuse, P6 ;  /* 0x000000ffff397224 */ /* 0x100fe200030e06a5 */
[----:B------:R-:W-:Y:S01]  /*b870*/  LOP3.LUT R68, R68, R69, RZ, 0x3c, !PT ;  /* 0x0000004544447212 */ /* 0x000fe200078e3cff */
[----:B------:R-:W-:Y:S01]  /*b880*/  IMAD.X R69, RZ, RZ, R165, P1 ;  /* 0x000000ffff457224 */ /* 0x000fe200008e06a5 */
[----:B------:R-:W-:-:S02]  /*b890*/  IADD3 R123, P4, R164, 0x9000, RZ ;  /* 0x00009000a47b7810 */ /* 0x000fc40007f9e0ff */
[C---:B------:R-:W-:Y:S02]  /*b8a0*/  IADD3 R61, P6, R164.reuse, 0xb000, RZ ;  /* 0x0000b000a43d7810 */ /* 0x040fe40007fde0ff */
[----:B------:R-:W-:Y:S02]  /*b8b0*/  IADD3 R119, P1, R164, 0xd000, RZ ;  /* 0x0000d000a4777810 */ /* 0x000fe40007f3e0ff */
[----:B------:R-:W-:Y:S01]  /*b8c0*/  LOP3.LUT R28, R29, R164, RZ, 0x3c, !PT ;  /* 0x000000a41d1c7212 */ /* 0x000fe200078e3cff */
[----:B------:R-:W-:Y:S01]  /*b8d0*/  IMAD.MOV.U32 R29, RZ, RZ, R165 ;  /* 0x000000ffff1d7224 */ /* 0x000fe200078e00a5 */
[----:B0-----:R-:W-:Y:S02]  /*b8e0*/  SHF.R.S32.HI R5, RZ, 0x1f, R39 ;  /* 0x0000001fff057819 */ /* 0x001fe40000011427 */
[----:B------:R-:W-:Y:S02]  /*b8f0*/  SHF.R.S32.HI R6, RZ, 0x1f, R33 ;  /* 0x0000001fff067819 */ /* 0x000fe40000011421 */
[----:B------:R-:W-:Y:S01]  /*b900*/  IADD3 R4, P0, R39, R24, RZ ;  /* 0x0000001827047210 */ /* 0x000fe20007f1e0ff */
[----:B------:R-:W-:Y:S01]  /*b910*/  IMAD R24, R200, UR5, RZ ;  /* 0x00000005c8187c24 */ /* 0x000fe2000f8e02ff */
[----:B------:R-:W-:Y:S01]  /*b920*/  MOV R27, R8 ;  /* 0x00000008001b7202 */ /* 0x000fe20000000f00 */
[----:B------:R-:W-:Y:S01]  /*b930*/  IMAD R6, R6, UR6, RZ ;  /* 0x0000000606067c24 */ /* 0x000fe2000f8e02ff */
[----:B------:R-:W-:-:S02]  /*b940*/  MOV R164, R10 ;  /* 0x0000000a00a47202 */ /* 0x000fc40000000f00 */
[----:B------:R-:W-:Y:S02]  /*b950*/  MOV R158, R158 ;  /* 0x0000009e009e7202 */ /* 0x000fe40000000f00 */
[----:B------:R-:W-:Y:S02]  /*b960*/  F2FP.BF16.F32.PACK_AB R8, R196, R180 ;  /* 0x000000b4c408723e */ /* 0x000fe400000010ff */
[----:B------:R-:W-:Y:S02]  /*b970*/  F2FP.BF16.F32.PACK_AB R9, R67, R66 ;  /* 0x000000424309723e */ /* 0x000fe400000010ff */
[----:B------:R-:W-:Y:S02]  /*b980*/  F2FP.BF16.F32.PACK_AB R10, R195, R179 ;  /* 0x000000b3c30a723e */ /* 0x000fe400000010ff */
[----:B------:R-:W-:Y:S02]  /*b990*/  F2FP.BF16.F32.PACK_AB R11, R71, R70 ;  /* 0x00000046470b723e */ /* 0x000fe400000010ff */
[----:B------:R-:W-:-:S02]  /*b9a0*/  IADD3.X R5, R5, R25, R32, P0, !PT ;  /* 0x0000001905057210 */ /* 0x000fc400007fe420 */
[----:B------:R-:W-:Y:S01]  /*b9b0*/  LOP3.LUT R118, R119, 0x380, RZ, 0xc0, !PT ;  /* 0x0000038077767812 */ /* 0x000fe200078ec0ff */
[----:B------:R0:W-:Y:S01]  /*b9c0*/  STSM.16.M88.4 [R158], R8 ;  /* 0x000000089e007844 */ /* 0x0001e20000000200 */
[----:B------:R-:W-:Y:S01]  /*b9d0*/  F2FP.BF16.F32.PACK_AB R72, R73, R72 ;  /* 0x000000484948723e */ /* 0x000fe200000010ff */
[----:B------:R-:W-:Y:S01]  /*b9e0*/  IMAD.WIDE.U32 R4, R33, UR6, R4 ;  /* 0x0000000621047c25 */ /* 0x000fe2000f8e0004 */
[----:B------:R-:W-:Y:S02]  /*b9f0*/  SHF.R.U64 R118, R118, 0x3, RZ ;  /* 0x0000000376767819 */ /* 0x000fe400000012ff */
[----:B------:R-:W-:Y:S02]  /*ba00*/  F2FP.BF16.F32.PACK_AB R73, R75, R74 ;  /* 0x0000004a4b49723e */ /* 0x000fe400000010ff */
[----:B------:R-:W-:Y:S02]  /*ba10*/  F2FP.BF16.F32.PACK_AB R80, R81, R80 ;  /* 0x000000505150723e */ /* 0x000fe400000010ff */
[----:B------:R-:W-:-:S02]  /*ba20*/  MOV R156, R156 ;  /* 0x0000009c009c7202 */ /* 0x000fc40000000f00 */
[----:B------:R-:W-:Y:S02]  /*ba30*/  F2FP.BF16.F32.PACK_AB R74, R194, R76 ;  /* 0x0000004cc24a723e */ /* 0x000fe400000010ff */
[----:B------:R-:W-:Y:S02]  /*ba40*/  F2FP.BF16.F32.PACK_AB R75, R79, R78 ;  /* 0x0000004e4f4b723e */ /* 0x000fe400000010ff */
[----:B------:R-:W-:Y:S01]  /*ba50*/  F2FP.BF16.F32.PACK_AB R81, R83, R82 ;  /* 0x000000525351723e */ /* 0x000fe200000010ff */
[----:B0-----:R-:W-:Y:S01]  /*ba60*/  IMAD R9, R33, UR7, R6 ;  /* 0x0000000721097c24 */ /* 0x001fe2000f8e0206 */
[----:B------:R-:W-:Y:S01]  /*ba70*/  ULDC.64 UR6, c[0x0][0xb50] ;  /* 0x0002d40000067ab9 */ /* 0x000fe20000000a00 */
[----:B------:R-:W-:Y:S01]  /*ba80*/  IMAD R11, R135, 0x80, R224 ;  /* 0x00000080870b7824 */ /* 0x000fe200078e02e0 */
[----:B------:R-:W-:Y:S01]  /*ba90*/  F2FP.BF16.F32.PACK_AB R88, R89, R88 ;  /* 0x000000585958723e */ /* 0x000fe200000010ff */
[----:B------:R-:W-:Y:S01]  /*baa0*/  IMAD.IADD R5, R5, 0x1, R9 ;  /* 0x0000000105057824 */ /* 0x000fe200078e0209 */
[----:B------:R-:W-:Y:S01]  /*bab0*/  LOP3.LUT P0, RZ, R222, 0x3, RZ, 0xc0, !PT ;  /* 0x00000003deff7812 */ /* 0x000fe2000780c0ff */
[----:B------:R-:W-:Y:S01]  /*bac0*/  VIADD R7, R11, 0x8 ;  /* 0x000000080b077836 */ /* 0x000fe20000000000 */
[----:B------:R-:W-:Y:S01]  /*bad0*/  MOV R152, R152 ;  /* 0x0000009800987202 */ /* 0x000fe20000000f00 */
[----:B------:R-:W-:Y:S01]  /*bae0*/  STSM.16.M88.4 [R156], R72 ;  /* 0x000000489c007844 */ /* 0x000fe20000000200 */
[----:B------:R-:W-:-:S02]  /*baf0*/  F2FP.BF16.F32.PACK_AB R82, R193, R84 ;  /* 0x00000054c152723e */ /* 0x000fc400000010ff */
[----:B------:R-:W-:Y:S02]  /*bb00*/  F2FP.BF16.F32.PACK_AB R83, R87, R86 ;  /* 0x000000565753723e */ /* 0x000fe400000010ff */
[----:B------:R-:W-:Y:S02]  /*bb10*/  F2FP.BF16.F32.PACK_AB R89, R91, R90 ;  /* 0x0000005a5b59723e */ /* 0x000fe400000010ff */
[----:B------:R-:W-:Y:S01]  /*bb20*/  F2FP.BF16.F32.PACK_AB R96, R97, R96 ;  /* 0x000000606160723e */ /* 0x000fe200000010ff */
[----:B------:R-:W-:Y:S01]  /*bb30*/  STSM.16.M88.4 [R152], R80 ;  /* 0x0000005098007844 */ /* 0x000fe20000000200 */
[----:B------:R-:W-:Y:S02]  /*bb40*/  LEA R8, P3, R4, UR6, 0x2 ;  /* 0x0000000604087c11 */ /* 0x000fe4000f8610ff */
[----:B------:R-:W-:Y:S01]  /*bb50*/  LOP3.LUT R118, R118, R119, RZ, 0x3c, !PT ;  /* 0x0000007776767212 */ /* 0x000fe200078e3cff */
[----:B------:R-:W-:Y:S01]  /*bb60*/  IMAD.X R119, RZ, RZ, R165, P1 ;  /* 0x000000ffff777224 */ /* 0x000fe200008e06a5 */
[----:B------:R-:W-:Y:S01]  /*bb70*/  MOV R150, R150 ;  /* 0x0000009600967202 */ /* 0x000fe20000000f00 */
[----:B------:R-:W-:Y:S01]  /*bb80*/  SHFL.IDX PT, R44, R8, RZ, 0x1c1f ;  /* 0x001c1fff082c7589 */ /* 0x000fe200000e0000 */
[----:B------:R-:W-:-:S02]  /*bb90*/  F2FP.BF16.F32.PACK_AB R90, R192, R92 ;  /* 0x0000005cc05a723e */ /* 0x000fc400000010ff */
[----:B------:R-:W-:Y:S01]  /*bba0*/  F2FP.BF16.F32.PACK_AB R91, R95, R94 ;  /* 0x0000005e5f5b723e */ /* 0x000fe200000010ff */
[----:B------:R-:W-:Y:S01]  /*bbb0*/  SHFL.IDX PT, R46, R8, 0x1, 0x1c1f ;  /* 0x003c1f00082e7f89 */ /* 0x000fe200000e0000 */
[----:B------:R-:W-:Y:S02]  /*bbc0*/  F2FP.BF16.F32.PACK_AB R97, R99, R98 ;  /* 0x000000626361723e */ /* 0x000fe400000010ff */
[----:B------:R-:W-:Y:S01]  /*bbd0*/  MOV R146, R146 ;  /* 0x0000009200927202 */ /* 0x000fe20000000f00 */
[----:B------:R-:W-:Y:S01]  /*bbe0*/  STSM.16.M88.4 [R150], R88 ;  /* 0x0000005896007844 */ /* 0x000fe20000000200 */
[----:B------:R-:W-:Y:S02]  /*bbf0*/  F2FP.BF16.F32.PACK_AB R98, R191, R100 ;  /* 0x00000064bf62723e */ /* 0x000fe400000010ff */
[----:B------:R-:W-:Y:S02]  /*bc00*/  F2FP.BF16.F32.PACK_AB R99, R103, R102 ;  /* 0x000000666763723e */ /* 0x000fe400000010ff */
[----:B------:R-:W-:-:S02]  /*bc10*/  MOV R142, R142 ;  /* 0x0000008e008e7202 */ /* 0x000fc40000000f00 */
[----:B------:R-:W-:Y:S01]  /*bc20*/  F2FP.BF16.F32.PACK_AB R36, R190, R104 ;  /* 0x00000068be24723e */ /* 0x000fe200000010ff */
[----:B------:R-:W-:Y:S01]  /*bc30*/  STSM.16.M88.4 [R146], R96 ;  /* 0x0000006092007844 */ /* 0x000fe20000000200 */
[----:B------:R-:W-:Y:S02]  /*bc40*/  F2FP.BF16.F32.PACK_AB R37, R37, R45 ;  /* 0x0000002d2525723e */ /* 0x000fe400000010ff */
[----:B------:R-:W-:Y:S02]  /*bc50*/  F2FP.BF16.F32.PACK_AB R38, R189, R108 ;  /* 0x0000006cbd26723e */ /* 0x000fe400000010ff */
[----:B------:R-:W-:Y:S02]  /*bc60*/  F2FP.BF16.F32.PACK_AB R39, R77, R85 ;  /* 0x000000554d27723e */ /* 0x000fe400000010ff */
[-C--:B------:R-:W-:Y:S02]  /*bc70*/  ISETP.GE.OR P1, PT, R11, R24.reuse, P0 ;  /* 0x000000180b00720c */ /* 0x080fe40000726670 */
[----:B------:R-:W-:Y:S01]  /*bc80*/  ISETP.GE.OR P0, PT, R7, R24, P0 ;  /* 0x000000180700720c */ /* 0x000fe20000706670 */
[----:B------:R-:W-:Y:S01]  /*bc90*/  STSM.16.M88.4 [R142], R36 ;  /* 0x000000248e007844 */ /* 0x000fe20000000200 */
[----:B------:R-:W-:-:S02]  /*bca0*/  LEA.HI.X R9, R4, UR7, R5, 0x2, P3 ;  /* 0x0000000704097c11 */ /* 0x000fc400098f1405 */
[----:B------:R-:W-:Y:S02]  /*bcb0*/  F2FP.BF16.F32.PACK_AB R92, R188, R112 ;  /* 0x00000070bc5c723e */ /* 0x000fe400000010ff */
[----:B------:R-:W-:Y:S01]  /*bcc0*/  F2FP.BF16.F32.PACK_AB R93, R93, R101 ;  /* 0x000000655d5d723e */ /* 0x000fe200000010ff */
[----:B------:R-:W0:Y:S01]  /*bcd0*/  SHFL.IDX PT, R45, R9, RZ, 0x1c1f ;  /* 0x001c1fff092d7589 */ /* 0x000e2200000e0000 */
[----:B------:R-:W-:Y:S02]  /*bce0*/  F2FP.BF16.F32.PACK_AB R94, R187, R116 ;  /* 0x00000074bb5e723e */ /* 0x000fe400000010ff */
[----:B------:R-:W-:Y:S01]  /*bcf0*/  F2FP.BF16.F32.PACK_AB R95, R105, R109 ;  /* 0x0000006d695f723e */ /* 0x000fe200000010ff */
[----:B------:R-:W1:Y:S01]  /*bd00*/  SHFL.IDX PT, R47, R9, 0x1, 0x1c1f ;  /* 0x003c1f00092f7f89 */ /* 0x000e6200000e0000 */
[----:B------:R-:W-:Y:S02]  /*bd10*/  F2FP.BF16.F32.PACK_AB R4, R186, R120 ;  /* 0x00000078ba04723e */ /* 0x000fe400000010ff */
[----:B------:R-:W-:Y:S01]  /*bd20*/  F2FP.BF16.F32.PACK_AB R5, R113, R117 ;  /* 0x000000757105723e */ /* 0x000fe200000010ff */
[----:B------:R-:W-:Y:S01]  /*bd30*/  STSM.16.M88.4 [R134], R92 ;  /* 0x0000005c86007844 */ /* 0x000fe20000000200 */
[----:B------:R-:W-:-:S02]  /*bd40*/  F2FP.BF16.F32.PACK_AB R6, R185, R124 ;  /* 0x0000007cb906723e */ /* 0x000fc400000010ff */
[----:B------:R-:W-:Y:S02]  /*bd50*/  F2FP.BF16.F32.PACK_AB R7, R121, R125 ;  /* 0x0000007d7907723e */ /* 0x000fe400000010ff */
[----:B------:R-:W-:Y:S02]  /*bd60*/  F2FP.BF16.F32.PACK_AB R184, R184, R128 ;  /* 0x00000080b8b8723e */ /* 0x000fe400000010ff */
[----:B------:R-:W-:Y:S01]  /*bd70*/  F2FP.BF16.F32.PACK_AB R185, R129, R166 ;  /* 0x000000a681b9723e */ /* 0x000fe200000010ff */
[----:B------:R-:W-:Y:S01]  /*bd80*/  STSM.16.M88.4 [R164], R4 ;  /* 0x00000004a4007844 */ /* 0x000fe20000000200 */
[----:B------:R-:W-:Y:S02]  /*bd90*/  F2FP.BF16.F32.PACK_AB R186, R133, R132 ;  /* 0x0000008485ba723e */ /* 0x000fe400000010ff */
[----:B------:R-:W-:Y:S02]  /*bda0*/  F2FP.BF16.F32.PACK_AB R187, R167, R168 ;  /* 0x000000a8a7bb723e */ /* 0x000fe400000010ff */
[----:B------:R-:W-:-:S02]  /*bdb0*/  F2FP.BF16.F32.PACK_AB R169, R169, R170 ;  /* 0x000000aaa9a9723e */ /* 0x000fc400000010ff */
[----:B------:R-:W-:Y:S01]  /*bdc0*/  F2FP.BF16.F32.PACK_AB R168, R137, R136 ;  /* 0x0000008889a8723e */ /* 0x000fe200000010ff */
[----:B------:R-:W-:Y:S01]  /*bdd0*/  STSM.16.M88.4 [R27], R184 ;  /* 0x000000b81b007844 */ /* 0x000fe20000000200 */
[----:B------:R-:W-:Y:S02]  /*bde0*/  F2FP.BF16.F32.PACK_AB R170, R141, R140 ;  /* 0x0000008c8daa723e */ /* 0x000fe400000010ff */
[----:B------:R-:W-:Y:S02]  /*bdf0*/  F2FP.BF16.F32.PACK_AB R171, R171, R172 ;  /* 0x000000acabab723e */ /* 0x000fe400000010ff */
[----:B------:R-:W-:Y:S02]  /*be00*/  F2FP.BF16.F32.PACK_AB R173, R173, R174 ;  /* 0x000000aeadad723e */ /* 0x000fe400000010ff */
[----:B------:R-:W-:Y:S01]  /*be10*/  F2FP.BF16.F32.PACK_AB R172, R145, R144 ;  /* 0x0000009091ac723e */ /* 0x000fe200000010ff */
[----:B------:R-:W-:Y:S01]  /*be20*/  STSM.16.M88.4 [R26], R168 ;  /* 0x000000a81a007844 */ /* 0x000fe20000000200 */
[----:B------:R-:W-:-:S02]  /*be30*/  F2FP.BF16.F32.PACK_AB R174, R149, R148 ;  /* 0x0000009495ae723e */ /* 0x000fc400000010ff */
[----:B------:R-:W-:Y:S02]  /*be40*/  F2FP.BF16.F32.PACK_AB R175, R175, R176 ;  /* 0x000000b0afaf723e */ /* 0x000fe400000010ff */
[----:B------:R-:W-:Y:S02]  /*be50*/  LOP3.LUT R122, R123, 0x380, RZ, 0xc0, !PT ;  /* 0x000003807b7a7812 */ /* 0x000fe400078ec0ff */
[----:B------:R-:W-:Y:S01]  /*be60*/  LOP3.LUT R60, R61, 0x380, RZ, 0xc0, !PT ;  /* 0x000003803d3c7812 */ /* 0x000fe200078ec0ff */
[----:B------:R2:W-:Y:S01]  /*be70*/  STSM.16.M88.4 [R3], R172 ;  /* 0x000000ac03007844 */ /* 0x0005e20000000200 */
[----:B------:R-:W-:Y:S02]  /*be80*/  SHF.R.U64 R122, R122, 0x3, RZ ;  /* 0x000000037a7a7819 */ /* 0x000fe400000012ff */
[----:B------:R-:W-:Y:S01]  /*be90*/  SHF.R.U64 R60, R60, 0x3, RZ ;  /* 0x000000033c3c7819 */ /* 0x000fe200000012ff */
[----:B------:R-:W-:Y:S01]  /*bea0*/  BAR.SYNC.DEFER_BLOCKING 0x1, 0x100 ;  /* 0x0044000000007b1d */ /* 0x000fe20000010000 */
[----:B------:R-:W-:Y:S01]  /*beb0*/  LOP3.LUT R122, R122, R123, RZ, 0x3c, !PT ;  /* 0x0000007b7a7a7212 */ /* 0x000fe200078e3cff */
[--C-:B------:R-:W-:Y:S01]  /*bec0*/  IMAD.X R123, RZ, RZ, R165.reuse, P4 ;  /* 0x000000ffff7b7224 */ /* 0x100fe200020e06a5 */
[----:B------:R-:W-:Y:S01]  /*bed0*/  LOP3.LUT R60, R60, R61, RZ, 0x3c, !PT ;  /* 0x0000003d3c3c7212 */ /* 0x000fe200078e3cff */
[----:B------:R-:W-:-:S04]  /*bee0*/  IMAD.X R61, RZ, RZ, R165, P6 ;  /* 0x000000ffff3d7224 */ /* 0x000fc800030e06a5 */
[----:B--2---:R-:W2:Y:S01]  /*bef0*/  @P2 LDC R3, c[0x0][0xbec] ;  /* 0x0002fb00ff032b82 */ /* 0x004ea20000000800 */
[----:B0-----:R-:W-:Y:S04]  /*bf00*/  @!P1 ST.E desc[UR8][R44.64], R2 ;  /* 0x000000022c009985 */ /* 0x001fe8000c101908 */
[----:B-1----:R0:W-:Y:S04]  /*bf10*/  @!P0 ST.E desc[UR8][R46.64], R0 ;  /* 0x000000002e008985 */ /* 0x0021e8000c101908 */
[----:B------:R1:W5:Y:S04]  /*bf20*/  LD.E.128 R32, desc[UR8][R12.64] ;  /* 0x000000080c207980 */ /* 0x000368000c101d00 */
[----:B------:R3:W5:Y:S01]  /*bf30*/  LD.E.128 R36, desc[UR8][R14.64] ;  /* 0x000000080e247980 */ /* 0x000762000c101d00 */
[----:B0-----:R-:W-:-:S03]  /*bf40*/  IMAD R0, R215, 0x20, R220 ;  /* 0x00000020d7007824 */ /* 0x001fc600078e02dc */
[----:B------:R0:W5:Y:S01]  /*bf50*/  LD.E.128 R8, desc[UR8][R28.64] ;  /* 0x000000081c087980 */ /* 0x000162000c101d00 */
[----:B-1----:R-:W1:Y:S03]  /*bf60*/  @P2 LDC R13, c[0x0][0xbf0] ;  /* 0x0002fc00ff0d2b82 */ /* 0x002e660000000800 */
[----:B------:R0:W5:Y:S04]  /*bf70*/  LD.E.128 R40, desc[UR8][R30.64] ;  /* 0x000000081e287980 */ /* 0x000168000c101d00 */
[----:B------:R-:W5:Y:S01]  /*bf80*/  LD.E.128 R56, desc[UR8][R56.64] ;  /* 0x0000000838387980 */ /* 0x000f62000c101d00 */
[----:B---3--:R-:W3:Y:S03]  /*bf90*/  LDC.64 R14, c[0x0][0xae0] ;  /* 0x0002b800ff0e7b82 */ /* 0x008ee60000000a00 */
[----:B------:R-:W5:Y:S01]  /*bfa0*/  LD.E.128 R64, desc[UR8][R64.64] ;  /* 0x0000000840407980 */ /* 0x000f62000c101d00 */
[----:B------:R-:W-:-:S03]  /*bfb0*/  IMAD R12, R135, 0x80, R0 ;  /* 0x00000080870c7824 */ /* 0x000fc600078e0200 */
[----:B------:R-:W5:Y:S04]  /*bfc0*/  LD.E.128 R68, desc[UR8][R68.64] ;  /* 0x0000000844447980 */ /* 0x000f68000c101d00 */
[----:B------:R-:W5:Y:S04]  /*bfd0*/  LD.E.128 R108, desc[UR8][R110.64] ;  /* 0x000000086e6c7980 */ /* 0x000f68000c101d00 */
[----:B------:R-:W5:Y:S04]  /*bfe0*/  LD.E.128 R112, desc[UR8][R114.64] ;  /* 0x0000000872707980 */ /* 0x000f68000c101d00 */
[----:B------:R-:W5:Y:S04]  /*bff0*/  LD.E.128 R120, desc[UR8][R122.64] ;  /* 0x000000087a787980 */ /* 0x000f68000c101d00 */
[----:B------:R0:W5:Y:S04]  /*c000*/  LD.E.128 R4, desc[UR8][R20.64] ;  /* 0x0000000814047980 */ /* 0x000168000c101d00 */
[----:B------:R-:W5:Y:S04]  /*c010*/  LD.E.128 R60, desc[UR8][R60.64] ;  /* 0x000000083c3c7980 */ /* 0x000f68000c101d00 */
[----:B------:R-:W5:Y:S04]  /*c020*/  LD.E.128 R104, desc[UR8][R106.64] ;  /* 0x000000086a687980 */ /* 0x000f68000c101d00 */
[----:B------:R-:W5:Y:S04]  /*c030*/  LD.E.128 R116, desc[UR8][R118.64] ;  /* 0x0000000876747980 */ /* 0x000f68000c101d00 */
[----:B------:R-:W5:Y:S04]  /*c040*/  LD.E.128 R52, desc[UR8][R52.64] ;  /* 0x0000000834347980 */ /* 0x000f68000c101d00 */
[----:B------:R-:W5:Y:S01]  /*c050*/  LD.E.128 R128, desc[UR8][R130.64] ;  /* 0x0000000882807980 */ /* 0x000f62000c101d00 */
[----:B------:R-:W-:-:S02]  /*c060*/  ULDC.64 UR8, c[0x0][0xae8] ;  /* 0x0002ba0000087ab9 */ /* 0x000fc40000000a00 */
[----:B------:R-:W-:Y:S01]  /*c070*/  UIMAD UR5, UR11, UR8, URZ ;  /* 0x000000080b0572a4 */ /* 0x000fe2000f8e023f */
[----:B--2---:R-:W-:Y:S01]  /*c080*/  @P2 IMAD.HI.U32 R2, R12, R3, RZ ;  /* 0x000000030c022227 */ /* 0x004fe200078e00ff */
[----:B------:R-:W-:Y:S01]  /*c090*/  UIMAD.WIDE.U32 UR6, UR10, UR8, URZ ;  /* 0x000000080a0672a5 */ /* 0x000fe2000f8e003f */
[----:B------:R-:W-:Y:S01]  /*c0a0*/  R2UR UR13, R216 ;  /* 0x00000000d80d72ca */ /* 0x000fe200000e0000 */
[----:B------:R-:W-:Y:S01]  /*c0b0*/  UIMAD UR5, UR10, UR9, UR5 ;  /* 0x000000090a0572a4 */ /* 0x000fe2000f8e0205 */
[----:B------:R-:W-:Y:S01]  /*c0c0*/  IMAD.MOV.U32 R0, RZ, RZ, R12 ;  /* 0x000000ffff007224 */ /* 0x000fe200078e000c */
[----:B------:R-:W-:Y:S01]  /*c0d0*/  @!PT LDS RZ, [RZ] ;  /* 0x00000000fffff984 */ /* 0x000fe20000000800 */
[----:B------:R-:W-:Y:S01]  /*c0e0*/  @!PT LDS RZ, [RZ] ;  /* 0x00000000fffff984 */ /* 0x000fe20000000800 */
[----:B------:R-:W-:Y:S01]  /*c0f0*/  @!PT LDS RZ, [RZ] ;  /* 0x00000000fffff984 */ /* 0x000fe20000000800 */
[----:B------:R-:W-:Y:S01]  /*c100*/  @!PT LDS RZ, [RZ] ;  /* 0x00000000fffff984 */ /* 0x000fe20000000800 */
[----:B------:R2:W-:Y:S06]  /*c110*/  MEMBAR.ALL.CTA ;  /* 0x0000000000007992 */ /* 0x0005ec0000008000 */
[----:B--2---:R-:W2:Y:S01]  /*c120*/  FENCE.VIEW.ASYNC.S ;  /* 0x00000000000073c6 */ /* 0x004ea20000000000 */
[----:B------:R-:W-:Y:S01]  /*c130*/  ULDC.64 UR8, c[0x0][0xaf0] ;  /* 0x0002bc0000087ab9 */ /* 0x000fe20000000a00 */
[----:B------:R-:W-:Y:S01]  /*c140*/  UIADD3 UR7, UR7, UR5, URZ ;  /* 0x0000000507077290 */ /* 0x000fe2000fffe03f */
[----:B-1----:R-:W-:Y:S01]  /*c150*/  @P2 SHF.R.U32.HI R0, RZ, R13, R2 ;  /* 0x0000000dff002219 */ /* 0x002fe20000011602 */
[----:B------:R-:W-:-:S02]  /*c160*/  UIMAD UR5, UR12, UR8, URZ ;  /* 0x000000080c0572a4 */ /* 0x000fc4000f8e023f */
[----:B------:R-:W-:Y:S01]  /*c170*/  UIMAD.WIDE.U32 UR6, UR14, UR8, UR6 ;  /* 0x000000080e0672a5 */ /* 0x000fe2000f8e0006 */
[--C-:B------:R-:W-:Y:S01]  /*c180*/  SHF.R.S32.HI R3, RZ, 0x1f, R0.reuse ;  /* 0x0000001fff037819 */ /* 0x100fe20000011400 */
[----:B------:R-:W-:Y:S01]  /*c190*/  UIMAD UR5, UR14, UR9, UR5 ;  /* 0x000000090e0572a4 */ /* 0x000fe2000f8e0205 */
[----:B------:R-:W-:Y:S01]  /*c1a0*/  IMAD.MOV R13, RZ, RZ, -R0 ;  /* 0x000000ffff0d7224 */ /* 0x000fe200078e0a00 */
[----:B------:R-:W-:Y:S01]  /*c1b0*/  R2UR UR12, R16 ;  /* 0x00000000100c72ca */ /* 0x000fe200000e0000 */
[----:B------:R-:W-:Y:S01]  /*c1c0*/  ULDC.64 UR8, c[0x0][0xad8] ;  /* 0x0002b60000087ab9 */ /* 0x000fe20000000a00 */
[----:B------:R-:W-:Y:S01]  /*c1d0*/  UIADD3 UR7, UR7, UR5, URZ ;  /* 0x0000000507077290 */ /* 0x000fe2000fffe03f */
[-C--:B---3--:R-:W-:Y:S01]  /*c1e0*/  IMAD R3, R3, R14.reuse, RZ ;  /* 0x0000000e03037224 */ /* 0x088fe200078e02ff */
[----:B------:R-:W-:Y:S01]  /*c1f0*/  UIADD3 UR60, UR60, 0x1, URZ ;  /* 0x000000013c3c7890 */ /* 0x000fe2000fffe03f */
[----:B------:R-:W-:Y:S01]  /*c200*/  IMAD R13, R200, R13, R12 ;  /* 0x0000000dc80d7224 */ /* 0x000fe200078e020c */
[----:B------:R-:W-:Y:S01]  /*c210*/  UIADD3 UR4, UR4, 0x38820, URZ ;  /* 0x0003882004047890 */ /* 0x000fe2000fffe03f */
[C---:B------:R-:W-:Y:S01]  /*c220*/  IMAD R15, R0.reuse, R15, R3 ;  /* 0x0000000f000f7224 */ /* 0x040fe200078e0203 */
[----:B------:R-:W-:Y:S01]  /*c230*/  ULDC.64 UR10, c[0x0][0xa80] ;  /* 0x0002a000000a7ab9 */ /* 0x000fe20000000a00 */
[----:B------:R-:W-:Y:S01]  /*c240*/  IMAD.WIDE.U32 R2, R0, R14, UR6 ;  /* 0x0000000600027e25 */ /* 0x000fe2000f8e000e */
[----:B------:R-:W-:-:S03]  /*c250*/  SHF.R.S32.HI R0, RZ, 0x1f, R13 ;  /* 0x0000001fff007819 */ /* 0x000fc6000001140d */
[----:B------:R-:W-:Y:S02]  /*c260*/  IMAD.IADD R3, R3, 0x1, R15 ;  /* 0x0000000103037824 */ /* 0x000fe400078e020f */
[----:B------:R-:W-:Y:S02]  /*c270*/  IMAD R0, R0, UR8, RZ ;  /* 0x0000000800007c24 */ /* 0x000fe4000f8e02ff */
[----:B------:R-:W-:Y:S01]  /*c280*/  IMAD R135, R135, 0x80, R220 ;  /* 0x0000008087877824 */ /* 0x000fe200078e02dc */
[----:B------:R-:W-:Y:S01]  /*c290*/  ULDC UR5, c[0x0][0xc] ;  /* 0x0000030000057ab9 */ /* 0x000fe20000000800 */
[C---:B------:R-:W-:Y:S01]  /*c2a0*/  IMAD R15, R13.reuse, UR9, R0 ;  /* 0x000000090d0f7c24 */ /* 0x040fe2000f8e0200 */
[----:B------:R-:W-:Y:S01]  /*c2b0*/  UISETP.NE.AND UP0, UPT, UR60, 0x2, UPT ;  /* 0x000000023c00788c */ /* 0x000fe2000bf05270 */
[----:B------:R-:W-:Y:S01]  /*c2c0*/  IMAD.WIDE.U32 R2, R13, UR8, R2 ;  /* 0x000000080d027c25 */ /* 0x000fe2000f8e0002 */
[----:B------:R-:W-:Y:S01]  /*c2d0*/  UMOV UR6, 0x1 ;  /* 0x0000000100067882 */ /* 0x000fe20000000000 */
[----:B------:R-:W-:Y:S01]  /*c2e0*/  UIADD3 UR13, UR5, UR13, URZ ;  /* 0x0000000d050d7290 */ /* 0x000fe2000fffe03f */
[----:B------:R-:W-:Y:S01]  /*c2f0*/  ISETP.GE.AND P2, PT, R135, R24, PT ;  /* 0x000000188700720c */ /* 0x000fe20003f46270 */
[----:B------:R-:W-:Y:S01]  /*c300*/  UPRMT UR5, URZ, 0x654, UR4 ;  /* 0x000006543f057896 */ /* 0x000fe20008000004 */
[----:B------:R-:W-:Y:S01]  /*c310*/  IMAD.IADD R15, R3, 0x1, R15 ;  /* 0x00000001030f7824 */ /* 0x000fe200078e020f */
[----:B------:R-:W-:Y:S01]  /*c320*/  UPRMT UR4, UR6, 0x654, UR4 ;  /* 0x0000065406047896 */ /* 0x000fe20008000004 */
[----:B------:R-:W-:Y:S01]  /*c330*/  LEA R0, P0, R2, UR10, 0x1 ;  /* 0x0000000a02007c11 */ /* 0x000fe2000f8008ff */
[----:B------:R-:W-:Y:S01]  /*c340*/  USEL UR6, URZ, 0x1, UP0 ;  /* 0x000000013f067887 */ /* 0x000fe20008000000 */
[----:B------:R-:W-:-:S02]  /*c350*/  VIADD R13, R135, 0x20 ;  /* 0x00000020870d7836 */ /* 0x000fc40000000000 */
[----:B------:R-:W-:Y:S01]  /*c360*/  LEA.HI.X R25, R2, UR11, R15, 0x1, P0 ;  /* 0x0000000b02197c11 */ /* 0x000fe200080f0c0f */
[----:B------:R-:W-:Y:S01]  /*c370*/  ULOP3.LUT UR12, UR12, UR6, URZ, 0x3c, !UPT ;  /* 0x000000060c0c7292 */ /* 0x000fe2000f8e3c3f */
[----:B------:R-:W-:Y:S01]  /*c380*/  VIADD R3, R135, 0x40 ;  /* 0x0000004087037836 */ /* 0x000fe20000000000 */
[-C--:B------:R-:W-:Y:S01]  /*c390*/  ISETP.GE.AND P1, PT, R13, R24.reuse, PT ;  /* 0x000000180d00720c */ /* 0x080fe20003f26270 */
[----:B--2---:R-:W-:Y:S01]  /*c3a0*/  SYNCS.ARRIVE.TRANS64.RED.A1T0 RZ, [UR5], RZ ;  /* 0x000000ffffff79a7 */ /* 0x004fe20008100405 */
[----:B------:R-:W-:Y:S01]  /*c3b0*/  IMAD.U32 R216, RZ, RZ, UR13 ;  /* 0x0000000dffd87e24 */ /* 0x000fe2000f8e00ff */
[----:B------:R-:W-:Y:S01]  /*c3c0*/  USEL UR60, UR60, URZ, UP0 ;  /* 0x0000003f3c3c7287 */ /* 0x000fe20008000000 */
[----:B------:R0:W1:Y:S01]  /*c3d0*/  SHFL.IDX PT, R12, R0, RZ, 0x181f ;  /* 0x00181fff000c7589 */ /* 0x00006200000e0000 */
[----:B------:R-:W-:Y:S01]  /*c3e0*/  IMAD.U32 R16, RZ, RZ, UR12 ;  /* 0x0000000cff107e24 */ /* 0x000fe2000f8e00ff */
[----:B------:R-:W-:Y:S02]  /*c3f0*/  BSSY B0, `(.L_x_219) ;  /* 0x0000016000007945 */ /* 0x000fe40003800000 */
[----:B------:R0:W2:Y:S01]  /*c400*/  SHFL.IDX PT, R13, R25, RZ, 0x181f ;  /* 0x00181fff190d7589 */ /* 0x0000a200000e0000 */
[----:B------:R-:W-:Y:S01]  /*c410*/  SYNCS.ARRIVE.TRANS64.RED.A1T0 RZ, [UR4], RZ ;  /* 0x000000ffffff79a7 */ /* 0x000fe20008100404 */
[----:B------:R-:W-:Y:S01]  /*c420*/  ISETP.GE.AND P0, PT, R3, R24, PT ;  /* 0x000000180300720c */ /* 0x000fe20003f06270 */
[----:B------:R-:W-:-:S12]  /*c430*/  @P2 BRA `(.L_x_220) ;  /* 0x0000000000442947 */ /* 0x000fd80003800000 */
[----:B------:R-:W-:Y:S01]  /*c440*/  ULDC UR4, c[0x0][0xac8] ;  /* 0x0002b20000047ab9 */ /* 0x000fe20000000800 */
[----:B------:R-:W-:Y:S01]  /*c450*/  ULDC.64 UR6, c[0x0][0x208] ;  /* 0x0000820000067ab9 */ /* 0x000fe20000000a00 */
[----:B------:R-:W-:Y:S02]  /*c460*/  ISETP.GE.AND P4, PT, R214, UR4, PT ;  /* 0x00000004d6007c0c */ /* 0x000fe4000bf86270 */
[----:B------:R-:W-:Y:S02]  /*c470*/  ISETP.GE.AND P3, PT, R213, UR4, PT ;  /* 0x00000004d5007c0c */ /* 0x000fe4000bf66270 */
[----:B------:R-:W-:Y:S02]  /*c480*/  ISETP.GE.AND P2, PT, R212, UR4, PT ;  /* 0x00000004d4007c0c */ /* 0x000fe4000bf46270 */
[----:B------:R-:W-:-:S07]  /*c490*/  ISETP.GE.AND P5, PT, R17, UR4, PT ;  /* 0x0000000411007c0c */ /* 0x000fce000bfa6270 */
[----:B-1----:R-:W-:-:S04]  /*c4a0*/  @!P4 LEA R14, P6, R214, R12, 0x1 ;  /* 0x0000000cd60ec211 */ /* 0x002fc800078c08ff */
[----:B--2---:R-:W-:Y:S02]  /*c4b0*/  @!P4 LEA.HI.X R15, R214, R13, R231, 0x1, P6 ;  /* 0x0000000dd60fc211 */ /* 0x004fe400030f0ce7 */
[----:B0-----:R-:W-:Y:S01]  /*c4c0*/  @!P3 LEA R20, P6, R213, R12, 0x1 ;  /* 0x0000000cd514b211 */ /* 0x001fe200078c08ff */
        /* <DEDUP_REMOVED lines=8> */
.L_x_220:
[----:B------:R-:W-:Y:S05]  /*c550*/  BSYNC B0 ;  /* 0x0000000000007941 */ /* 0x000fea0003800000 */
.L_x_219:
[----:B---3-5:R3:W4:Y:S01]  /*c560*/  SHFL.IDX PT, R9, R25, 0x1, 0x181f ;  /* 0x00381f0019097f89 */ /* 0x02872200000e0000 */
        /* <DEDUP_REMOVED lines=10> */
[-C--:B-1----:R-:W-:Y:S02]  /*c610*/  @!P2 LEA R12, P5, R213, R8.reuse, 0x1 ;  /* 0x00000008d50ca211 */ /* 0x082fe400078a08ff */
[-C--:B----4-:R-:W-:Y:S02]  /*c620*/  @!P3 LEA.HI.X R11, R214, R9.reuse, R231, 0x1, P6 ;  /* 0x00000009d60bb211 */ /* 0x090fe400030f0ce7 */
[C---:B------:R-:W-:Y:S01]  /*c630*/  @!P1 LEA R14, P6, R212.reuse, R8, 0x1 ;  /* 0x00000008d40e9211 */ /* 0x040fe200078c08ff */
[----:B------:R-:W-:Y:S01]  /*c640*/  @!P4 IMAD.WIDE R2, R17, 0x2, R8 ;  /* 0x000000021102c825 */ /* 0x000fe200078e0208 */
[-C--:B--2---:R-:W-:Y:S02]  /*c650*/  @!P2 LEA.HI.X R13, R213, R9.reuse, R230, 0x1, P5 ;  /* 0x00000009d50da211 */ /* 0x084fe400028f0ce6 */
[----:B------:R-:W-:-:S02]  /*c660*/  @!P1 LEA.HI.X R15, R212, R9, R229, 0x1, P6 ;  /* 0x00000009d40f9211 */ /* 0x000fc400030f0ce5 */
[----:B------:R0:W-:Y:S04]  /*c670*/  @!P4 ST.E.128 desc[UR6][R2.64], R32 ;  /* 0x000000200200c985 */ /* 0x0001e8000c101d06 */
[----:B------:R0:W-:Y:S04]  /*c680*/  @!P3 ST.E.128 desc[UR6][R10.64], R64 ;  /* 0x000000400a00b985 */ /* 0x0001e8000c101d06 */
[----:B------:R0:W-:Y:S04]  /*c690*/  @!P2 ST.E.128 desc[UR6][R12.64], R120 ;  /* 0x000000780c00a985 */ /* 0x0001e8000c101d06 */
[----:B------:R0:W-:Y:S02]  /*c6a0*/  @!P1 ST.E.128 desc[UR6][R14.64], R116 ;  /* 0x000000740e009985 */ /* 0x0001e4000c101d06 */
.L_x_222:
[----:B------:R-:W-:Y:S05]  /*c6b0*/  BSYNC B0 ;  /* 0x0000000000007941 */ /* 0x000fea0003800000 */
.L_x_221:
[----:B----4-:R4:W1:Y:S01]  /*c6c0*/  SHFL.IDX PT, R9, R25, 0x2, 0x181f ;  /* 0x00581f0019097f89 */ /* 0x01086200000e0000 */
[----:B------:R-:W-:Y:S03]  /*c6d0*/  BSSY B0, `(.L_x_223) ;  /* 0x0000014000007945 */ /* 0x000fe60003800000 */
[----:B0-----:R4:W0:Y:S01]  /*c6e0*/  SHFL.IDX PT, R8, R0, 0x2, 0x181f ;  /* 0x00581f0000087f89 */ /* 0x00182200000e0000 */
        /* <DEDUP_REMOVED lines=8> */
[-C--:B-1----:R-:W-:Y:S02]  /*c770*/  @!P5 LEA R12, P1, R213, R8.reuse, 0x1 ;  /* 0x00000008d50cd211 */ /* 0x082fe400078208ff */
[----:B------:R-:W-:Y:S02]  /*c780*/  @!P6 LEA R14, P2, R212, R8, 0x1 ;  /* 0x00000008d40ee211 */ /* 0x000fe400078408ff */
[----:B------:R-:W-:Y:S01]  /*c790*/  @!P3 IMAD.WIDE R2, R17, 0x2, R8 ;  /* 0x000000021102b825 */ /* 0x000fe200078e0208 */
[-C--:B------:R-:W-:Y:S02]  /*c7a0*/  @!P4 LEA.HI.X R11, R214, R9.reuse, R231, 0x1, P0 ;  /* 0x00000009d60bc211 */ /* 0x080fe400000f0ce7 */
[-C--:B--2---:R-:W-:Y:S02]  /*c7b0*/  @!P5 LEA.HI.X R13, R213, R9.reuse, R230, 0x1, P1 ;  /* 0x00000009d50dd211 */ /* 0x084fe400008f0ce6 */
[----:B------:R-:W-:Y:S01]  /*c7c0*/  @!P6 LEA.HI.X R15, R212, R9, R229, 0x1, P2 ;  /* 0x00000009d40fe211 */ /* 0x000fe200010f0ce5 */
[----:B------:R0:W-:Y:S04]  /*c7d0*/  @!P3 ST.E.128 desc[UR6][R2.64], R36 ;  /* 0x000000240200b985 */ /* 0x0001e8000c101d06 */
[----:B------:R0:W-:Y:S04]  /*c7e0*/  @!P4 ST.E.128 desc[UR6][R10.64], R68 ;  /* 0x000000440a00c985 */ /* 0x0001e8000c101d06 */
[----:B------:R0:W-:Y:S04]  /*c7f0*/  @!P5 ST.E.128 desc[UR6][R12.64], R4 ;  /* 0x000000040c00d985 */ /* 0x0001e8000c101d06 */
[----:B------:R0:W-:Y:S02]  /*c800*/  @!P6 ST.E.128 desc[UR6][R14.64], R52 ;  /* 0x000000340e00e985 */ /* 0x0001e4000c101d06 */
.L_x_224:
[----:B------:R-:W-:Y:S05]  /*c810*/  BSYNC B0 ;  /* 0x0000000000007941 */ /* 0x000fea0003800000 */
.L_x_223:
        /* <DEDUP_REMOVED lines=20> */
[-C--:B-1----:R-:W-:Y:S02]  /*c960*/  @!P5 LEA.HI.X R9, R213, R5.reuse, R230, 0x1, P1 ;  /* 0x00000005d509d211 */ /* 0x082fe400008f0ce6 */
[----:B------:R-:W-:Y:S01]  /*c970*/  @!P6 LEA.HI.X R11, R212, R5, R229, 0x1, P2 ;  /* 0x00000005d40be211 */ /* 0x000fe200010f0ce5 */
[----:B------:R0:W-:Y:S04]  /*c980*/  @!P3 ST.E.128 desc[UR6][R2.64], R40 ;  /* 0x000000280200b985 */ /* 0x0001e8000c101d06 */
[----:B------:R0:W-:Y:S04]  /*c990*/  @!P4 ST.E.128 desc[UR6][R6.64], R108 ;  /* 0x0000006c0600c985 */ /* 0x0001e8000c101d06 */
[----:B------:R0:W-:Y:S04]  /*c9a0*/  @!P5 ST.E.128 desc[UR6][R8.64], R60 ;  /* 0x0000003c0800d985 */ /* 0x0001e8000c101d06 */
[----:B------:R0:W-:Y:S02]  /*c9b0*/  @!P6 ST.E.128 desc[UR6][R10.64], R128 ;  /* 0x000000800a00e985 */ /* 0x0001e4000c101d06 */
.L_x_226:
[----:B------:R-:W-:Y:S05]  /*c9c0*/  BSYNC B0 ;  /* 0x0000000000007941 */ /* 0x000fea0003800000 */
.L_x_225:
[----:B0--34-:R-:W0:Y:S01]  /*c9d0*/  LDC R0, c[0x0][0xc34] ;  /* 0x00030d00ff007b82 */ /* 0x019e220000000800 */
[----:B------:R-:W-:-:S13]  /*c9e0*/  R2UR UR4, R216 ;  /* 0x00000000d80472ca */ /* 0x000fda00000e0000 */
[----:B0-----:R-:W-:-:S13]  /*c9f0*/  ISETP.LE.AND P0, PT, R0, UR4, PT ;  /* 0x0000000400007c0c */ /* 0x001fda000bf03270 */
[----:B------:R-:W-:Y:S05]  /*ca00*/  @!P0 BRA `(.L_x_227) ;  /* 0xffffff4800408947 */ /* 0x000fea000383ffff */
[----:B------:R-:W-:Y:S05]  /*ca10*/  EXIT ;  /* 0x000000000000794d */ /* 0x000fea0003800000 */
.L_x_193:
        /* <DEDUP_REMOVED lines=10> */
[----:B------:R-:W2:Y:S01]  /*cac0*/  LDL R4, [R1+0x30] ;  /* 0x0000300001047983 */ /* 0x000ea20000100800 */
[----:B------:R-:W1:Y:S01]  /*cad0*/  S2UR UR4, SR_CgaCtaId ;  /* 0x00000000000479c3 */ /* 0x000e620000008800 */
[C---:B------:R-:W-:Y:S01]  /*cae0*/  IMAD.SHL.U32 R2, R0.reuse, 0x8, RZ ;  /* 0x0000000800027824 */ /* 0x040fe200078e00ff */
[C---:B------:R-:W-:Y:S01]  /*caf0*/  LOP3.LUT R5, R0.reuse, 0x7f, RZ, 0xc0, !PT ;  /* 0x0000007f00057812 */ /* 0x040fe200078ec0ff */
[----:B------:R-:W-:Y:S01]  /*cb00*/  UMOV UR36, 0x400 ;  /* 0x0000040000247882 */ /* 0x000fe20000000000 */
[----:B------:R-:W-:Y:S01]  /*cb10*/  LOP3.LUT P0, RZ, R0, 0x1f, RZ, 0xc0, !PT ;  /* 0x0000001f00ff7812 */ /* 0x000fe2000780c0ff */
[----:B------:R-:W-:Y:S01]  /*cb20*/  IMAD.MOV.U32 R19, RZ, RZ, RZ ;  /* 0x000000ffff137224 */ /* 0x000fe200078e00ff */
[----:B0-----:R-:W-:Y:S01]  /*cb30*/  LOP3.LUT R3, R2, 0x1f8, RZ, 0xc0, !PT ;  /* 0x000001f802037812 */ /* 0x001fe200078ec0ff */
[----:B------:R-:W-:Y:S01]  /*cb40*/  ULDC.64 UR38, c[0x0][0x198] ;  /* 0x0000660000267ab9 */ /* 0x000fe20000000a00 */
[C---:B------:R-:W-:Y:S01]  /*cb50*/  ISETP.NE.AND P1, PT, R5.reuse, RZ, PT ;  /* 0x000000ff0500720c */ /* 0x040fe20003f25270 */
[----:B------:R-:W-:Y:S01]  /*cb60*/  ULDC UR40, c[0x0][0xc] ;  /* 0x0000030000287ab9 */ /* 0x000fe20000000800 */
[----:B------:R-:W-:-:S02]  /*cb70*/  ISETP.NE.OR P0, PT, R5, RZ, !P0 ;  /* 0x000000ff0500720c */ /* 0x000fc40004705670 */
[----:B------:R-:W-:Y:S02]  /*cb80*/  LOP3.LUT R18, R18, 0xfffffffe, RZ, 0xc0, !PT ;  /* 0xfffffffe12127812 */ /* 0x000fe400078ec0ff */
[----:B------:R-:W-:-:S07]  /*cb90*/  LOP3.LUT R2, R2, 0x38, RZ, 0xc0, !PT ;  /* 0x0000003802027812 */ /* 0x000fce00078ec0ff */
[----:B------:R-:W-:Y:S01]  /*cba0*/  @P1 LOP3.LUT R18, R18, 0x1, RZ, 0xfc, !PT ;  /* 0x0000000112121812 */ /* 0x000fe200078efcff */
[----:B-1----:R-:W-:-:S03]  /*cbb0*/  ULEA UR36, UR4, UR36, 0x18 ;  /* 0x0000002404247291 */ /* 0x002fc6000f8ec03f */
[----:B------:R-:W-:-:S04]  /*cbc0*/  LOP3.LUT R18, R18, 0xfffffffd, RZ, 0xc0, !PT ;  /* 0xfffffffd12127812 */ /* 0x000fc800078ec0ff */
[----:B------:R-:W-:Y:S02]  /*cbd0*/  @P0 LOP3.LUT R18, R18, 0x2, RZ, 0xfc, !PT ;  /* 0x0000000212120812 */ /* 0x000fe400078efcff */
[----:B--2---:R-:W-:Y:S02]  /*cbe0*/  R2UR UR5, R4 ;  /* 0x00000000040572ca */ /* 0x004fe400000e0000 */
[----:B------:R-:W-:Y:S01]  /*cbf0*/  LOP3.LUT R4, R3, 0x38, R0, 0x78, !PT ;  /* 0x0000003803047812 */ /* 0x000fe200078e7800 */
[----:B------:R-:W-:Y:S02]  /*cc00*/  IMAD.SHL.U32 R3, R5, 0x8, RZ ;  /* 0x0000000805037824 */ /* 0x000fe400078e00ff */
[----:B------:R-:W-:-:S03]  /*cc10*/  IMAD.SHL.U32 R0, R0, 0x10, RZ ;  /* 0x0000001000007824 */ /* 0x000fc600078e00ff */
[----:B------:R-:W-:Y:S02]  /*cc20*/  LOP3.LUT R3, R4, 0x200, R3, 0xf8, !PT ;  /* 0x0000020004037812 */ /* 0x000fe400078ef803 */
[----:B------:R-:W-:-:S03]  /*cc30*/  SHF.R.U32.HI R4, RZ, 0x3, R5 ;  /* 0x00000003ff047819 */ /* 0x000fc60000011605 */
[----:B------:R-:W-:Y:S01]  /*cc40*/  ULOP3.LUT UR37, UR5, 0x2, URZ, 0xfc, !UPT ;  /* 0x0000000205257892 */ /* 0x000fe2000f8efc3f */
[----:B------:R-:W0:Y:S01]  /*cc50*/  S2UR UR5, SR_CTAID.X ;  /* 0x00000000000579c3 */ /* 0x000e220000002500 */
[----:B------:R-:W-:Y:S02]  /*cc60*/  LOP3.LUT R4, R4, 0x70, R0, 0xf8, !PT ;  /* 0x0000007004047812 */ /* 0x000fe400078ef800 */
[----:B------:R-:W-:Y:S02]  /*cc70*/  LEA R0, R3, UR36, 0x1 ;  /* 0x0000002403007c11 */ /* 0x000fe4000f8e08ff */
[----:B------:R-:W-:-:S03]  /*cc80*/  LOP3.LUT R4, R2, 0x40, RZ, 0xfc, !PT ;  /* 0x0000004002047812 */ /* 0x000fc600078efcff */
[----:B------:R1:W-:Y:S02]  /*cc90*/  STL [R1+0x10], R0 ;  /* 0x0000100001007387 */ /* 0x0003e40000100800 */
[----:B-1----:R-:W-:Y:S02]  /*cca0*/  IMAD.MOV.U32 R0, RZ, RZ, 0x1 ;  /* 0x00000001ff007424 */ /* 0x002fe400078e00ff */
[----:B0-----:R-:W-:-:S05]  /*ccb0*/  IMAD.U32 R3, RZ, RZ, UR5 ;  /* 0x00000005ff037e24 */ /* 0x001fca000f8e00ff */
[----:B------:R0:W-:Y:S04]  /*ccc0*/  STL [R1+0x24], R3 ;  /* 0x0000240301007387 */ /* 0x0001e80000100800 */
[----:B------:R-:W-:Y:S04]  /*ccd0*/  STL [R1+0x2c], RZ ;  /* 0x00002cff01007387 */ /* 0x000fe80000100800 */
[----:B------:R1:W-:Y:S01]  /*cce0*/  STL [R1], R0 ;  /* 0x0000000001007387 */ /* 0x0003e20000100800 */
[C---:B0-----:R-:W-:Y:S02]  /*ccf0*/  LOP3.LUT R3, R2.reuse, 0x80, RZ, 0xfc, !PT ;  /* 0x0000008002037812 */ /* 0x041fe400078efcff */
[----:B-1----:R-:W-:-:S07]  /*cd00*/  LOP3.LUT R0, R2, 0xc0, RZ, 0xfc, !PT ;  /* 0x000000c002007812 */ /* 0x002fce00078efcff */
.L_x_323:
[----:B------:R-:W2:Y:S01]  /*cd10*/  LDL R2, [R1+0x24] ;  /* 0x0000240001027983 */ /* 0x000ea20000100800 */
[----:B0-----:R-:W0:Y:S01]  /*cd20*/  LDC R0, c[0x0][0xc38] ;  /* 0x00030e00ff007b82 */ /* 0x001e220000000800 */
[----:B------:R-:W-:Y:S05]  /*cd30*/  YIELD ;  /* 0x0000000000007946 */ /* 0x000fea0003800000 */
[----:B------:R-:W-:Y:S02]  /*cd40*/  ULDC.64 UR4, c[0x0][0x418] ;  /* 0x0001060000047ab9 */ /* 0x000fe40000000a00 */
[----:B------:R-:W1:Y:S01]  /*cd50*/  LDC R16, c[0x0][0xc44] ;  /* 0x00031100ff107b82 */ /* 0x000e620000000800 */
[----:B------:R-:W-:-:S03]  /*cd60*/  UISETP.NE.U32.AND UP0, UPT, UR4, URZ, UPT ;  /* 0x0000003f0400728c */ /* 0x000fc6000bf05070 */
[----:B------:R-:W-:Y:S01]  /*cd70*/  ULDC UR4, c[0x0][0x424] ;  /* 0x0001090000047ab9 */ /* 0x000fe20000000800 */
[----:B------:R-:W-:-:S04]  /*cd80*/  UISETP.NE.AND.EX UP0, UPT, UR5, URZ, UPT, UP0 ;  /* 0x0000003f0500728c */ /* 0x000fc8000bf05300 */
[----:B------:R-:W-:Y:S01]  /*cd90*/  USEL UR4, UR4, 0x1, UP0 ;  /* 0x0000000104047887 */ /* 0x000fe20008000000 */
[----:B0-----:R-:W-:Y:S02]  /*cda0*/  ISETP.NE.AND P0, PT, R0, 0x1, PT ;  /* 0x000000010000780c */ /* 0x001fe40003f05270 */
[----:B-1----:R-:W-:-:S11]  /*cdb0*/  ISETP.NE.AND P1, PT, R16, 0x1, PT ;  /* 0x000000011000780c */ /* 0x002fd60003f25270 */
[----:B------:R-:W2:Y:S08]  /*cdc0*/  @P0 LDC R0, c[0x0][0xc3c] ;  /* 0x00030f00ff000b82 */ /* 0x000eb00000000800 */
[----:B------:R-:W0:Y:S01]  /*cdd0*/  @P0 LDC R3, c[0x0][0xc40] ;  /* 0x00031000ff030b82 */ /* 0x000e220000000800 */
[----:B--2---:R-:W-:-:S04]  /*cde0*/  @P0 IMAD.HI.U32 R0, R2, R0, RZ ;  /* 0x0000000002000227 */ /* 0x004fc800078e00ff */
[----:B------:R-:W-:Y:S01]  /*cdf0*/  IMAD.MOV.U32 R4, RZ, RZ, R2 ;  /* 0x000000ffff047224 */ /* 0x000fe200078e0002 */
[----:B0-----:R-:W-:Y:S02]  /*ce00*/  @P0 SHF.R.U32.HI R4, RZ, R3, R0 ;  /* 0x00000003ff040219 */ /* 0x001fe40000011600 */
[----:B------:R-:W0:Y:S03]  /*ce10*/  @P1 LDC.64 R2, c[0x0][0xc48] ;  /* 0x00031200ff021b82 */ /* 0x000e260000000a00 */
[----:B------:R-:W-:Y:S01]  /*ce20*/  IMAD.MOV.U32 R5, RZ, RZ, R4 ;  /* 0x000000ffff057224 */ /* 0x000fe200078e0004 */
[----:B------:R-:W-:Y:S04]  /*ce30*/  STL [R1+0x1c], R4 ;  /* 0x00001c0401007387 */ /* 0x000fe80000100800 */
[----:B------:R-:W1:Y:S01]  /*ce40*/  LDC R0, c[0x0][0x2f0] ;  /* 0x0000bc00ff007b82 */ /* 0x000e620000000800 */
[----:B0-----:R-:W-:-:S05]  /*ce50*/  @P1 IMAD.HI.U32 R2, R4, R2, RZ ;  /* 0x0000000204021227 */ /* 0x001fca00078e00ff */
[----:B------:R-:W-:Y:S01]  /*ce60*/  @P1 SHF.R.U32.HI R5, RZ, R3, R2 ;  /* 0x00000003ff051219 */ /* 0x000fe20000011602 */
[----:B-1----:R-:W-:Y:S01]  /*ce70*/  IMAD R0, R0, UR4, RZ ;  /* 0x0000000400007c24 */ /* 0x002fe2000f8e02ff */
[----:B------:R-:W-:-:S03]  /*ce80*/  UIADD3 UR4, UR36, 0x24400, URZ ;  /* 0x0002440024047890 */ /* 0x000fc6000fffe03f */
[----:B------:R-:W-:Y:S01]  /*ce90*/  STL [R1+0x14], R5 ;  /* 0x0000140501007387 */ /* 0x000fe20000100800 */
[----:B------:R-:W-:Y:S01]  /*cea0*/  IMAD.MOV R3, RZ, RZ, -R5 ;  /* 0x000000ffff037224 */ /* 0x000fe200078e0a05 */
[----:B------:R-:W-:Y:S02]  /*ceb0*/  ULOP3.LUT UP0, URZ, UR4, 0x3ff, URZ, 0xc0, !UPT ;  /* 0x000003ff043f7892 */ /* 0x000fe4000f80c03f */
[----:B------:R0:W-:Y:S01]  /*cec0*/  STL [R1+0x28], R0 ;  /* 0x0000280001007387 */ /* 0x0001e20000100800 */
[----:B------:R-:W-:-:S03]  /*ced0*/  IMAD R16, R16, R3, R4 ;  /* 0x0000000310107224 */ /* 0x000fc600078e0204 */
[----:B------:R-:W-:Y:S01]  /*cee0*/  PLOP3.LUT P0, PT, PT, PT, UP0, 0x80, 0x0 ;  /* 0x000000000000781c */ /* 0x000fe20003f0f008 */
[----:B0-----:R-:W-:-:S04]  /*cef0*/  VIADD R0, R0, 0x4f ;  /* 0x0000004f00007836 */ /* 0x001fc80000000000 */
[----:B------:R-:W-:-:S05]  /*cf00*/  IMAD.HI R0, R0, 0x66666667, RZ ;  /* 0x6666666700007827 */ /* 0x000fca00078e02ff */
[----:B------:R-:W-:-:S04]  /*cf10*/  SHF.R.U32.HI R2, RZ, 0x1f, R0 ;  /* 0x0000001fff027819 */ /* 0x000fc80000011600 */
[----:B------:R-:W-:-:S05]  /*cf20*/  LEA.HI.SX32 R0, R0, R2, 0x1b ;  /* 0x0000000200007211 */ /* 0x000fca00078fdaff */
[----:B------:R0:W-:Y:S01]  /*cf30*/  STL [R1+0x20], R0 ;  /* 0x0000200001007387 */ /* 0x0001e20000100800 */
[----:B------:R-:W-:Y:S05]  /*cf40*/  @!P0 BRA `(.L_x_229) ;  /* 0x0000000000408947 */ /* 0x000fea0003800000 */
[----:B------:R-:W-:Y:S01]  /*cf50*/  MOV R2, 0x0 ;  /* 0x0000000000027802 */ /* 0x000fe20000000f00 */
[----:B------:R-:W-:Y:S01]  /*cf60*/  ULDC.64 UR6, c[0x4][0xa8] ;  /* 0x01002a0000067ab9 */ /* 0x000fe20000000a00 */
[----:B------:R-:W-:Y:S01]  /*cf70*/  ULDC.64 UR8, c[0x4][0xb0] ;  /* 0x01002c0000087ab9 */ /* 0x000fe20000000a00 */
[----:B------:R-:W-:Y:S01]  /*cf80*/  ULDC.64 UR4, c[0x4][0x8] ;  /* 0x0100020000047ab9 */ /* 0x000fe20000000a00 */
[----:B------:R-:W-:Y:S02]  /*cf90*/  IMAD.U32 R4, RZ, RZ, UR6 ;  /* 0x00000006ff047e24 */ /* 0x000fe4000f8e00ff */
[----:B------:R-:W1:Y:S01]  /*cfa0*/  LDC.64 R2, c[0x4][R2] ;  /* 0x0100000002027b82 */ /* 0x000e620000000a00 */
[----:B------:R-:W-:Y:S02]  /*cfb0*/  IMAD.U32 R5, RZ, RZ, UR7 ;  /* 0x00000007ff057e24 */ /* 0x000fe4000f8e00ff */
[----:B------:R-:W-:Y:S02]  /*cfc0*/  IMAD.U32 R6, RZ, RZ, UR8 ;  /* 0x00000008ff067e24 */ /* 0x000fe4000f8e00ff */
[----:B------:R-:W-:-:S02]  /*cfd0*/  IMAD.U32 R7, RZ, RZ, UR9 ;  /* 0x00000009ff077e24 */ /* 0x000fc4000f8e00ff */
[----:B------:R-:W-:Y:S02]  /*cfe0*/  IMAD.U32 R10, RZ, RZ, UR4 ;  /* 0x00000004ff0a7e24 */ /* 0x000fe4000f8e00ff */
[----:B------:R-:W-:Y:S02]  /*cff0*/  IMAD.U32 R11, RZ, RZ, UR5 ;  /* 0x00000005ff0b7e24 */ /* 0x000fe4000f8e00ff */
[----:B------:R-:W-:Y:S02]  /*d000*/  IMAD.MOV.U32 R8, RZ, RZ, 0x70 ;  /* 0x00000070ff087424 */ /* 0x000fe400078e00ff */
[----:B------:R-:W-:Y:S02]  /*d010*/  IMAD.MOV.U32 R12, RZ, RZ, 0x1 ;  /* 0x00000001ff0c7424 */ /* 0x000fe400078e00ff */
[----:B------:R-:W-:-:S07]  /*d020*/  IMAD.MOV.U32 R13, RZ, RZ, RZ ;  /* 0x000000ffff0d7224 */ /* 0x000fce00078e00ff */
[----:B------:R-:W-:-:S07]  /*d030*/  LEPC R20, `(.L_x_229) ;  /* 0x000000001014794e */ /* 0x000fce0000000000 */
[----:B01----:R-:W-:Y:S05]  /*d040*/  CALL.ABS.NOINC R2 ;  /* 0x0000000002007343 */ /* 0x003fea0003c00000 */
.L_x_229:
        /* <DEDUP_REMOVED lines=8> */
[----:B------:R1:W2:Y:S01]  /*d0d0*/  LDC.64 R2, c[0x4][R17] ;  /* 0x0100000011027b82 */ /* 0x0002a20000000a00 */
[----:B------:R-:W-:Y:S02]  /*d0e0*/  IMAD.U32 R4, RZ, RZ, UR6 ;  /* 0x00000006ff047e24 */ /* 0x000fe4000f8e00ff */
[----:B------:R-:W-:Y:S02]  /*d0f0*/  IMAD.U32 R5, RZ, RZ, UR7 ;  /* 0x00000007ff057e24 */ /* 0x000fe4000f8e00ff */
[----:B------:R-:W-:Y:S02]  /*d100*/  IMAD.U32 R6, RZ, RZ, UR8 ;  /* 0x00000008ff067e24 */ /* 0x000fe4000f8e00ff */
[----:B------:R-:W-:-:S02]  /*d110*/  IMAD.U32 R7, RZ, RZ, UR9 ;  /* 0x00000009ff077e24 */ /* 0x000fc4000f8e00ff */
[----:B------:R-:W-:Y:S02]  /*d120*/  IMAD.U32 R10, RZ, RZ, UR4 ;  /* 0x00000004ff0a7e24 */ /* 0x000fe4000f8e00ff */
[----:B------:R-:W-:Y:S02]  /*d130*/  IMAD.U32 R11, RZ, RZ, UR5 ;  /* 0x00000005ff0b7e24 */ /* 0x000fe4000f8e00ff */
[----:B------:R-:W-:Y:S02]  /*d140*/  IMAD.MOV.U32 R8, RZ, RZ, 0x70 ;  /* 0x00000070ff087424 */ /* 0x000fe400078e00ff */
[----:B------:R-:W-:Y:S02]  /*d150*/  IMAD.MOV.U32 R12, RZ, RZ, 0x1 ;  /* 0x00000001ff0c7424 */ /* 0x000fe400078e00ff */
[----:B-1----:R-:W-:-:S07]  /*d160*/  IMAD.MOV.U32 R13, RZ, RZ, RZ ;  /* 0x000000ffff0d7224 */ /* 0x002fce00078e00ff */
[----:B------:R-:W-:-:S07]  /*d170*/  LEPC R20, `(.L_x_231) ;  /* 0x000000001014794e */ /* 0x000fce0000000000 */
[----:B0-2---:R-:W-:Y:S05]  /*d180*/  CALL.ABS.NOINC R2 ;  /* 0x0000000002007343 */ /* 0x005fea0003c00000 */
.L_x_231:
[----:B------:R0:W1:Y:S01]  /*d190*/  LDC.64 R2, c[0x4][R17] ;  /* 0x0100000011027b82 */ /* 0x0000620000000a00 */
[----:B------:R-:W-:Y:S01]  /*d1a0*/  ULDC.64 UR6, c[0x4][0xa8] ;  /* 0x01002a0000067ab9 */ /* 0x000fe20000000a00 */
[----:B------:R-:W-:Y:S01]  /*d1b0*/  ULDC.64 UR8, c[0x4][0xb0] ;  /* 0x01002c0000087ab9 */ /* 0x000fe20000000a00 */
[----:B------:R-:W-:Y:S01]  /*d1c0*/  ULDC.64 UR4, c[0x4][0x18] ;  /* 0x0100060000047ab9 */ /* 0x000fe20000000a00 */
        /* <DEDUP_REMOVED lines=8> */
[----:B0-----:R-:W-:-:S07]  /*d250*/  IMAD.MOV.U32 R13, RZ, RZ, RZ ;  /* 0x000000ffff0d7224 */ /* 0x001fce00078e00ff */
[----:B------:R-:W-:-:S07]  /*d260*/  LEPC R20, `(.L_x_230) ;  /* 0x000000001014794e */ /* 0x000fce0000000000 */
[----:B-1----:R-:W-:Y:S05]  /*d270*/  CALL.ABS.NOINC R2 ;  /* 0x0000000002007343 */ /* 0x002fea0003c00000 */
.L_x_230:
[----:B------:R-:W2:Y:S01]  /*d280*/  LDL R2, [R1+0x20] ;  /* 0x0000200001027983 */ /* 0x000ea20000100800 */
[----:B------:R-:W-:-:S03]  /*d290*/  ULDC.64 UR4, c[0x0][0x9f8] ;  /* 0x00027e0000047ab9 */ /* 0x000fc60000000a00 */
[----:B0-----:R-:W3:Y:S01]  /*d2a0*/  LDL R0, [R1+0x14] ;  /* 0x0000140001007983 */ /* 0x001ee20000100800 */
[----:B------:R-:W-:Y:S01]  /*d2b0*/  ISETP.NE.U32.AND P0, PT, RZ, UR4, PT ;  /* 0x00000004ff007c0c */ /* 0x000fe2000bf05070 */
[----:B------:R-:W-:-:S03]  /*d2c0*/  ULDC.64 UR6, c[0x0][0x208] ;  /* 0x0000820000067ab9 */ /* 0x000fc60000000a00 */
[----:B------:R-:W-:Y:S01]  /*d2d0*/  ISETP.NE.AND.EX P0, PT, RZ, UR5, PT, P0 ;  /* 0x00000005ff007c0c */ /* 0x000fe2000bf05300 */
[----:B--2---:R-:W-:-:S12]  /*d2e0*/  IMAD.MOV.U32 R17, RZ, RZ, R2 ;  /* 0x000000ffff117224 */ /* 0x004fd800078e0002 */
[----:B------:R-:W3:Y:S02]  /*d2f0*/  @P0 LDC.64 R2, c[0x0][0x9f8] ;  /* 0x00027e00ff020b82 */ /* 0x000ee40000000a00 */
[----:B---3--:R-:W-:-:S05]  /*d300*/  @P0 IMAD.WIDE R2, R0, 0x4, R2 ;  /* 0x0000000400020825 */ /* 0x008fca00078e0202 */
[----:B------:R0:W2:Y:S01]  /*d310*/  @P0 LDG.E R0, desc[UR6][R2.64] ;  /* 0x0000000602000981 */ /* 0x0000a2000c1e1900 */
[----:B------:R-:W-:Y:S01]  /*d320*/  VIADD R9, R17, 0xffffffff ;  /* 0xffffffff11097836 */ /* 0x000fe20000000000 */
[----:B------:R-:W-:Y:S01]  /*d330*/  UMOV UR4, 0xffffffff ;  /* 0xffffffff00047882 */ /* 0x000fe20000000000 */
[----:B------:R-:W-:-:S03]  /*d340*/  LOP3.LUT R18, R18, 0xfffffffb, RZ, 0xc0, !PT ;  /* 0xfffffffb12127812 */ /* 0x000fc600078ec0ff */
[----:B------:R1:W-:Y:S01]  /*d350*/  STL [R1+0x18], R9 ;  /* 0x0000180901007387 */ /* 0x0003e20000100800 */
[----:B0-----:R-:W0:Y:S02]  /*d360*/  LDC.64 R2, c[0x0][0x418] ;  /* 0x00010600ff027b82 */ /* 0x001e240000000a00 */
[----:B0-----:R-:W-:-:S04]  /*d370*/  ISETP.NE.U32.AND P0, PT, R2, RZ, PT ;  /* 0x000000ff0200720c */ /* 0x001fc80003f05070 */
[----:B------:R-:W-:-:S13]  /*d380*/  ISETP.NE.AND.EX P1, PT, R3, RZ, PT, P0 ;  /* 0x000000ff0300720c */ /* 0x000fda0003f25300 */
[----:B------:R-:W-:Y:S02]  /*d390*/  @P1 LOP3.LUT R18, R18, 0x4, RZ, 0xfc, !PT ;  /* 0x0000000412121812 */ /* 0x000fe400078efcff */
[----:B--2---:R-:W-:Y:S01]  /*d3a0*/  SHF.R.S32.HI R8, RZ, 0x1f, R0 ;  /* 0x0000001fff087819 */ /* 0x004fe20000011400 */
[----:B------:R1:W-:Y:S01]  /*d3b0*/  STL [R1+0x8], R0 ;  /* 0x0000080001007387 */ /* 0x0003e20000100800 */
[----:B------:R-:W-:-:S03]  /*d3c0*/  SEL R17, R0, RZ, !P1 ;  /* 0x000000ff00117207 */ /* 0x000fc60004800000 */
[----:B------:R1:W-:Y:S01]  /*d3d0*/  STL [R1+0xc], R8 ;  /* 0x00000c0801007387 */ /* 0x0003e20000100800 */
[----:B------:R-:W-:Y:S05]  /*d3e0*/  BRA.DIV UR4, `(.L_x_232) ;  /* 0x0000004e04707947 */ /* 0x000fea000b800000 */
[----:B------:R-:W0:Y:S02]  /*d3f0*/  S2R R4, SR_TID.X ;  /* 0x0000000000047919 */ /* 0x000e240000002100 */
[----:B0-----:R-:W-:-:S04]  /*d400*/  SHF.R.U32.HI R4, RZ, 0x5, R4 ;  /* 0x00000005ff047819 */ /* 0x001fc80000011604 */
[----:B------:R-:W-:-:S05]  /*d410*/  LOP3.LUT R4, R4, 0x3, RZ, 0xc0, !PT ;  /* 0x0000000304047812 */ /* 0x000fca00078ec0ff */
[----:B------:R0:W2:Y:S02]  /*d420*/  SHFL.IDX PT, R14, R4, RZ, 0x1f ;  /* 0x00001fff040e7589 */ /* 0x0000a400000e0000 */
.L_x_339:
[----:B--2---:R-:W-:Y:S02]  /*d430*/  ISETP.NE.AND P0, PT, R14, RZ, PT ;  /* 0x000000ff0e00720c */ /* 0x004fe40003f05270 */
[----:B------:R-:W-:Y:S02]  /*d440*/  PLOP3.LUT P2, PT, PT, PT, PT, 0x8, 0x0 ;  /* 0x000000000000781c */ /* 0x000fe40003f4e170 */
[----:B------:R-:W-:-:S11]  /*d450*/  LOP3.LUT R18, R18, 0xfffffff7, RZ, 0xc0, !PT ;  /* 0xfffffff712127812 */ /* 0x000fd600078ec0ff */
[----:B------:R-:W-:Y:S01]  /*d460*/  @P2 LOP3.LUT R18, R18, 0x8, RZ, 0xfc, !PT ;  /* 0x0000000812122812 */ /* 0x000fe200078efcff */
[----:B------:R-:W-:Y:S06]  /*d470*/  @P0 BRA `(.L_x_233) ;  /* 0x0000000400600947 */ /* 0x000fec0003800000 */
[----:B------:R-:W-:-:S03]  /*d480*/  UMOV UR4, 0xffffffff ;  /* 0xffffffff00047882 */ /* 0x000fc60000000000 */
[----:B------:R-:W-:Y:S05]  /*d490*/  BRA.DIV UR4, `(.L_x_234) ;  /* 0x0000004e04787947 */ /* 0x000fea000b800000 */
[----:B------:R-:W-:-:S13]  /*d4a0*/  ELECT P6, URZ, PT ;  /* 0x00000000003f782f */ /* 0x000fda00038c0000 */
.L_x_342:
[----:B------:R-:W-:Y:S05]  /*d4b0*/  @!P6 BRA `(.L_x_233) ;  /* 0x000000040050e947 */ /* 0x000fea0003800000 */
[----:B------:R2:W-:Y:S01]  /*d4c0*/  STL [R1+0x4], R9 ;  /* 0x0000040901007387 */ /* 0x0005e20000100800 */
[----:B------:R-:W-:Y:S05]  /*d4d0*/  @!P1 BRA `(.L_x_235) ;  /* 0x00000000004c9947 */ /* 0x000fea0003800000 */
[----:B------:R-:W3:Y:S01]  /*d4e0*/  LDC R7, c[0x0][0x43c] ;  /* 0x00010f00ff077b82 */ /* 0x000ee20000000800 */
[----:B------:R-:W-:Y:S01]  /*d4f0*/  ULDC.64 UR4, c[0x0][0x428] ;  /* 0x00010a0000047ab9 */ /* 0x000fe20000000a00 */
[----:B------:R-:W-:Y:S01]  /*d500*/  ULDC.64 UR6, c[0x0][0x208] ;  /* 0x0000820000067ab9 */ /* 0x000fe20000000a00 */
[----:B---3--:R-:W-:-:S13]  /*d510*/  ISETP.NE.AND P0, PT, R7, 0x1, PT ;  /* 0x000000010700780c */ /* 0x008fda0003f05270 */
[----:B0-----:R-:W0:Y:S02]  /*d520*/  @P0 LDC.64 R4, c[0x0][0x440] ;  /* 0x00011000ff040b82 */ /* 0x001e240000000a00 */
[----:B0-----:R-:W-:-:S04]  /*d530*/  @P0 IMAD.HI.U32 R6, R9, R4, RZ ;  /* 0x0000000409060227 */ /* 0x001fc800078e00ff */
[----:B------:R-:W-:Y:S01]  /*d540*/  IMAD.MOV.U32 R4, RZ, RZ, R9 ;  /* 0x000000ffff047224 */ /* 0x000fe200078e0009 */
[----:B------:R-:W-:-:S05]  /*d550*/  @P0 SHF.R.U32.HI R4, RZ, R5, R6 ;  /* 0x00000005ff040219 */ /* 0x000fca0000011606 */
[----:B------:R-:W-:-:S04]  /*d560*/  IMAD.MOV R5, RZ, RZ, -R4 ;  /* 0x000000ffff057224 */ /* 0x000fc800078e0a04 */
[----:B------:R-:W-:Y:S01]  /*d570*/  IMAD R6, R7, R5, R9 ;  /* 0x0000000507067224 */ /* 0x000fe200078e0209 */
[----:B------:R-:W-:-:S04]  /*d580*/  SHF.R.S32.HI R5, RZ, 0x1f, R4 ;  /* 0x0000001fff057819 */ /* 0x000fc80000011404 */
[----:B------:R0:W-:Y:S01]  /*d590*/  STL [R1+0x4], R6 ;  /* 0x0000040601007387 */ /* 0x0001e20000100800 */
[----:B------:R-:W-:-:S03]  /*d5a0*/  IMAD.WIDE.U32 R4, R0, UR4, R4 ;  /* 0x0000000400047c25 */ /* 0x000fc6000f8e0004 */
[----:B------:R-:W-:Y:S01]  /*d5b0*/  LEA R2, P0, R4, R2, 0x2 ;  /* 0x0000000204027211 */ /* 0x000fe200078010ff */
[----:B0-----:R-:W-:-:S04]  /*d5c0*/  IMAD R6, R8, UR4, RZ ;  /* 0x0000000408067c24 */ /* 0x001fc8000f8e02ff */
[----:B-1----:R-:W-:-:S04]  /*d5d0*/  IMAD R0, R0, UR5, R6 ;  /* 0x0000000500007c24 */ /* 0x002fc8000f8e0206 */
[----:B------:R-:W-:-:S05]  /*d5e0*/  IMAD.IADD R0, R5, 0x1, R0 ;  /* 0x0000000105007824 */ /* 0x000fca00078e0200 */
[----:B------:R-:W-:-:S05]  /*d5f0*/  LEA.HI.X R3, R4, R3, R0, 0x2, P0 ;  /* 0x0000000304037211 */ /* 0x000fca00000f1400 */
[----:B------:R3:W5:Y:S02]  /*d600*/  LDG.E R0, desc[UR6][R2.64] ;  /* 0x0000000602007981 */ /* 0x000764000c1e1900 */
.L_x_235:
[----:B---3--:R-:W3:Y:S01]  /*d610*/  LDL R3, [R1] ;  /* 0x0000000001037983 */ /* 0x008ee20000100800 */
[----:B------:R-:W-:Y:S02]  /*d620*/  LEA R2, R19, UR36, 0x3 ;  /* 0x0000002413027c11 */ /* 0x000fe4000f8e18ff */
[----:B---3--:R-:W-:-:S04]  /*d630*/  SHF.L.U32 R3, R3, 0x1f, RZ ;  /* 0x0000001f03037819 */ /* 0x008fc800000006ff */
[----:B------:R-:W3:Y:S02]  /*d640*/  SYNCS.PHASECHK.TRANS64.TRYWAIT P0, [R2+URZ+0x38840], R3 ;  /* 0x03884003020075a7 */ /* 0x000ee4000800017f */
[----:B---3--:R-:W-:Y:S05]  /*d650*/  @!P0 BRA `(.L_x_236) ;  /* 0x0000004c00288947 */ /* 0x008fea0003800000 */
.L_x_343:
[----:B0-----:R-:W0:Y:S01]  /*d660*/  S2R R4, SR_TID.X ;  /* 0x0000000000047919 */ /* 0x001e220000002100 */
[----:B------:R-:W-:-:S04]  /*d670*/  UPRMT UR4, UR37, 0x9910, URZ ;  /* 0x0000991025047896 */ /* 0x000fc8000800003f */
[----:B------:R-:W-:Y:S01]  /*d680*/  UISETP.NE.AND UP0, UPT, UR4, 0x2, UPT ;  /* 0x000000020400788c */ /* 0x000fe2000bf05270 */
[----:B0-----:R-:W-:-:S04]  /*d690*/  LOP3.LUT R4, R4, 0x7f, RZ, 0xc0, !PT ;  /* 0x0000007f04047812 */ /* 0x001fc800078ec0ff */
[----:B------:R-:W-:-:S13]  /*d6a0*/  ISETP.NE.AND P0, PT, R4, RZ, PT ;  /* 0x000000ff0400720c */ /* 0x000fda0003f05270 */
[----:B---3--:R-:W-:-:S04]  /*d6b0*/  @!P0 IMAD.MOV.U32 R3, RZ, RZ, 0xa000 ;  /* 0x0000a000ff038424 */ /* 0x008fc800078e00ff */
[----:B------:R0:W-:Y:S01]  /*d6c0*/  @!P0 SYNCS.ARRIVE.TRANS64 RZ, [R2+URZ+0x38830], R3 ;  /* 0x0388300302ff89a7 */ /* 0x0001e2000800003f */
[----:B------:R-:W-:-:S13]  /*d6d0*/  PLOP3.LUT P0, PT, PT, PT, UP0, 0x80, 0x0 ;  /* 0x000000000000781c */ /* 0x000fda0003f0f008 */
[----:B0-----:R-:W-:Y:S05]  /*d6e0*/  @P0 BRA `(.L_x_237) ;  /* 0x0000000000040947 */ /* 0x001fea0003800000 */
[----:B------:R-:W-:Y:S01]  /*d6f0*/  BPT.TRAP 0x1 ;  /* 0x000000040000795c */ /* 0x000fe20000300000 */
.L_x_237:
[----:B------:R-:W-:-:S13]  /*d700*/  LOP3.LUT P0, RZ, R18, 0x2, RZ, 0xc0, !PT ;  /* 0x0000000212ff7812 */ /* 0x000fda000780c0ff */
[----:B------:R-:W-:Y:S05]  /*d710*/  @P0 BRA `(.L_x_238) ;  /* 0x0000000000040947 */ /* 0x000fea0003800000 */
[----:B------:R-:W-:Y:S01]  /*d720*/  BPT.TRAP 0x1 ;  /* 0x000000040000795c */ /* 0x000fe20000300000 */
.L_x_238:
[----:B------:R-:W3:Y:S01]  /*d730*/  LDL R4, [R1+0x4] ;  /* 0x0000040001047983 */ /* 0x000ee20000100800 */
[----:B------:R-:W-:Y:S01]  /*d740*/  R2UR UR9, R2 ;  /* 0x00000000020972ca */ /* 0x000fe200000e0000 */
[----:B------:R-:W-:Y:S01]  /*d750*/  UIADD3 UR4, UP0, UR38, 0x370, URZ ;  /* 0x0000037026047890 */ /* 0x000fe2000ff1e03f */
[----:B------:R-:W-:Y:S01]  /*d760*/  R2UR UR12, R16 ;  /* 0x00000000100c72ca */ /* 0x000fe200000e0000 */
[----:B------:R-:W0:Y:S01]  /*d770*/  S2R R5, SR_CgaCtaId ;  /* 0x0000000000057919 */ /* 0x000e220000008800 */
[----:B-----5:R-:W-:Y:S01]  /*d780*/  R2UR UR13, R0 ;  /* 0x00000000000d72ca */ /* 0x020fe200000e0000 */
[----:B------:R-:W-:Y:S01]  /*d790*/  UMOV UR10, URZ ;  /* 0x0000003f000a7c82 */ /* 0x000fe20008000000 */
[----:B------:R-:W-:Y:S01]  /*d7a0*/  UMOV UR19, 0x30000 ;  /* 0x0003000000137882 */ /* 0x000fe20000000000 */
[----:B------:R-:W4:Y:S01]  /*d7b0*/  S2R R3, SR_CgaCtaId ;  /* 0x0000000000037919 */ /* 0x000f220000008800 */
[----:B------:R-:W-:Y:S01]  /*d7c0*/  UMOV UR6, 0x0 ;  /* 0x0000000000067882 */ /* 0x000fe20000000000 */
[----:B------:R-:W-:Y:S01]  /*d7d0*/  UMOV UR7, 0x14f00000 ;  /* 0x14f0000000077882 */ /* 0x000fe20000000000 */
[----:B------:R-:W-:Y:S01]  /*d7e0*/  UMOV UR16, 0x40 ;  /* 0x0000004000107882 */ /* 0x000fe20000000000 */
[----:B------:R-:W-:Y:S01]  /*d7f0*/  PLOP3.LUT P0, PT, PT, PT, PT, 0x80, 0x0 ;  /* 0x000000000000781c */ /* 0x000fe20003f0f070 */
[----:B------:R-:W-:Y:S01]  /*d800*/  IMAD.MOV.U32 R17, RZ, RZ, R0 ;  /* 0x000000ffff117224 */ /* 0x000fe200078e0000 */
[----:B------:R-:W-:Y:S01]  /*d810*/  UIADD3 UR9, UR9, 0x38830, URZ ;  /* 0x0003883009097890 */ /* 0x000fe2000fffe03f */
[----:B------:R-:W-:-:S10]  /*d820*/  LOP3.LUT R18, R18, 0xfffffff7, RZ, 0xc0, !PT ;  /* 0xfffffff712127812 */ /* 0x000fd400078ec0ff */
[----:B------:R-:W-:Y:S02]  /*d830*/  @P0 LOP3.LUT R18, R18, 0x8, RZ, 0xfc, !PT ;  /* 0x0000000812120812 */ /* 0x000fe400078efcff */
[----:B0-----:R-:W-:Y:S02]  /*d840*/  LOP3.LUT R5, R5, 0x1, RZ, 0xc0, !PT ;  /* 0x0000000105057812 */ /* 0x001fe400078ec0ff */
[----:B----4-:R-:W-:-:S03]  /*d850*/  LOP3.LUT R3, R3, 0x1, RZ, 0xc0, !PT ;  /* 0x0000000103037812 */ /* 0x010fc600078ec0ff */
[----:B------:R-:W-:-:S04]  /*d860*/  IMAD R5, R5, 0xa00, RZ ;  /* 0x00000a0005057824 */ /* 0x000fc800078e02ff */
[----:B------:R-:W-:Y:S02]  /*d870*/  IMAD R2, R19, 0x5000, R5 ;  /* 0x0000500013027824 */ /* 0x000fe400078e0205 */
[----:B------:R-:W-:-:S03]  /*d880*/  IMAD R3, R3, 0x28, RZ ;  /* 0x0000002803037824 */ /* 0x000fc600078e02ff */
[----:B------:R-:W-:Y:S02]  /*d890*/  R2UR UR5, R2 ;  /* 0x00000000020572ca */ /* 0x000fe400000e0000 */
[----:B------:R-:W-:-:S11]  /*d8a0*/  R2UR UR8, R3 ;  /* 0x00000000030872ca */ /* 0x000fd600000e0000 */
[----:B------:R-:W-:Y:S02]  /*d8b0*/  ULEA UR14, UR5, UR36, 0x1 ;  /* 0x00000024050e7291 */ /* 0x000fe4000f8e083f */
[----:B------:R-:W-:Y:S02]  /*d8c0*/  UIADD3.X UR5, URZ, UR39, URZ, UP0, !UPT ;  /* 0x000000273f057290 */ /* 0x000fe400087fe43f */
[----:B------:R-:W-:Y:S02]  /*d8d0*/  UIADD3 UR15, UR14, 0x26c00, URZ ;  /* 0x00026c000e0f7890 */ /* 0x000fe4000fffe03f */
[----:B------:R-:W-:Y:S02]  /*d8e0*/  UIADD3 UR17, UR14, 0x29400, URZ ;  /* 0x000294000e117890 */ /* 0x000fe4000fffe03f */
[----:B------:R-:W-:Y:S01]  /*d8f0*/  UIADD3 UR18, UR14, 0x2bc00, URZ ;  /* 0x0002bc000e127890 */ /* 0x000fe2000fffe03f */
[----:B---3--:R-:W-:-:S13]  /*d900*/  R2UR UR11, R4 ;  /* 0x00000000040b72ca */ /* 0x008fda00000e0000 */
[----:B------:R-:W-:Y:S02]  /*d910*/  UIMAD UR11, UR11, 0x50, UR8 ;  /* 0x000000500b0b78a4 */ /* 0x000fe4000f8e0208 */
[----:B------:R-:W-:-:S03]  /*d920*/  UIADD3 UR8, UR14, 0x24400, URZ ;  /* 0x000244000e087890 */ /* 0x000fc6000fffe03f */
[----:B------:R-:W-:-:S06]  /*d930*/  UMOV UR14, 0x80 ;  /* 0x00000080000e7882 */ /* 0x000fcc0000000000 */
[----:B------:R0:W-:Y:S02]  /*d940*/  UTMALDG.4D.MULTICAST [UR8], [UR4], UR19, desc[UR6] ;  /* 0x00000608040073b4 */ /* 0x0001e40008019813 */
[----:B0-----:R-:W-:Y:S01]  /*d950*/  UMOV UR8, UR15 ;  /* 0x0000000f00087c82 */ /* 0x001fe20008000000 */
[----:B------:R-:W-:Y:S02]  /*d960*/  UMOV UR10, UR16 ;  /* 0x00000010000a7c82 */ /* 0x000fe40008000000 */
[----:B------:R0:W-:Y:S02]  /*d970*/  UTMALDG.4D.MULTICAST [UR8], [UR4], UR19, desc[UR6] ;  /* 0x00000608040073b4 */ /* 0x0001e40008019813 */
[----:B0-----:R-:W-:Y:S01]  /*d980*/  UMOV UR8, UR17 ;  /* 0x0000001100087c82 */ /* 0x001fe20008000000 */
[----:B------:R-:W-:Y:S01]  /*d990*/  UMOV UR10, UR14 ;  /* 0x0000000e000a7c82 */ /* 0x000fe20008000000 */
[----:B------:R-:W-:Y:S01]  /*d9a0*/  UMOV UR14, 0xc0 ;  /* 0x000000c0000e7882 */ /* 0x000fe20000000000 */
[----:B------:R0:W-:Y:S02]  /*d9b0*/  UTMALDG.4D.MULTICAST [UR8], [UR4], UR19, desc[UR6] ;  /* 0x00000608040073b4 */ /* 0x0001e40008019813 */
[----:B0-----:R-:W-:Y:S01]  /*d9c0*/  UMOV UR8, UR18 ;  /* 0x0000001200087c82 */ /* 0x001fe20008000000 */
[----:B------:R-:W-:-:S02]  /*d9d0*/  UMOV UR10, UR14 ;  /* 0x0000000e000a7c82 */ /* 0x000fc40008000000 */
[----:B------:R3:W-:Y:S02]  /*d9e0*/  UTMALDG.4D.MULTICAST [UR8], [UR4], UR19, desc[UR6] ;  /* 0x00000608040073b4 */ /* 0x0007e40008019813 */
[----:B---3--:R-:W-:Y:S01]  /*d9f0*/  NOP ;  /* 0x0000000000007918 */ /* 0x008fe20000000000 */
.L_x_233:
        /* <DEDUP_REMOVED lines=10> */
[----:B0-----:R-:W-:Y:S02]  /*daa0*/  IMAD.U32 R4, RZ, RZ, UR6 ;  /* 0x00000006ff047e24 */ /* 0x001fe4000f8e00ff */
[----:B------:R-:W0:Y:S01]  /*dab0*/  LDC.64 R2, c[0x4][R2] ;  /* 0x0100000002027b82 */ /* 0x000e220000000a00 */
[----:B------:R-:W-:Y:S02]  /*dac0*/  IMAD.U32 R5, RZ, RZ, UR7 ;  /* 0x00000007ff057e24 */ /* 0x000fe4000f8e00ff */
[----:B------:R-:W-:Y:S02]  /*dad0*/  IMAD.U32 R6, RZ, RZ, UR8 ;  /* 0x00000008ff067e24 */ /* 0x000fe4000f8e00ff */
[----:B------:R-:W-:-:S02]  /*dae0*/  IMAD.U32 R7, RZ, RZ, UR9 ;  /* 0x00000009ff077e24 */ /* 0x000fc4000f8e00ff */
[----:B------:R-:W-:Y:S02]  /*daf0*/  IMAD.U32 R10, RZ, RZ, UR4 ;  /* 0x00000004ff0a7e24 */ /* 0x000fe4000f8e00ff */
[----:B------:R-:W-:Y:S02]  /*db00*/  IMAD.U32 R11, RZ, RZ, UR5 ;  /* 0x00000005ff0b7e24 */ /* 0x000fe4000f8e00ff */
[----:B-1----:R-:W-:Y:S02]  /*db10*/  IMAD.MOV.U32 R8, RZ, RZ, 0x70 ;  /* 0x00000070ff087424 */ /* 0x002fe400078e00ff */
[----:B------:R-:W-:Y:S02]  /*db20*/  IMAD.MOV.U32 R12, RZ, RZ, 0x1 ;  /* 0x00000001ff0c7424 */ /* 0x000fe400078e00ff */
[----:B------:R-:W-:-:S07]  /*db30*/  IMAD.MOV.U32 R13, RZ, RZ, RZ ;  /* 0x000000ffff0d7224 */ /* 0x000fce00078e00ff */
[----:B------:R-:W-:-:S07]  /*db40*/  LEPC R20, `(.L_x_239) ;  /* 0x000000001014794e */ /* 0x000fce0000000000 */
[----:B0-2---:R-:W-:Y:S05]  /*db50*/  CALL.ABS.NOINC R2 ;  /* 0x0000000002007343 */ /* 0x005fea0003c00000 */
.L_x_239:
[----:B0-----:R-:W3:Y:S01]  /*db60*/  LDL.LU R4, [R1+0x14] ;  /* 0x0000140001047983 */ /* 0x001ee20000300800 */
[----:B-1----:R-:W-:Y:S01]  /*db70*/  SHF.R.S32.HI R0, RZ, 0x1f, R16 ;  /* 0x0000001fff007819 */ /* 0x002fe20000011410 */
[----:B------:R-:W-:Y:S01]  /*db80*/  ULDC.64 UR4, c[0x0][0x2d8] ;  /* 0x0000b60000047ab9 */ /* 0x000fe20000000a00 */
[----:B------:R-:W0:Y:S01]  /*db90*/  LDC R8, c[0x0][0x448] ;  /* 0x00011200ff087b82 */ /* 0x000e220000000800 */
[----:B------:R-:W4:Y:S04]  /*dba0*/  LDL.LU R7, [R1+0x1c] ;  /* 0x00001c0001077983 */ /* 0x000f280000300800 */
[----:B------:R-:W5:Y:S01]  /*dbb0*/  LDL R5, [R1+0x24] ;  /* 0x0000240001057983 */ /* 0x000f620000100800 */
[----:B------:R-:W-:Y:S02]  /*dbc0*/  IMAD R0, R0, UR4, RZ ;  /* 0x0000000400007c24 */ /* 0x000fe4000f8e02ff */
[C---:B------:R-:W-:Y:S01]  /*dbd0*/  IMAD.WIDE.U32 R2, R16.reuse, UR4, RZ ;  /* 0x0000000410027c25 */ /* 0x040fe2000f8e00ff */
[----:B------:R-:W1:Y:S03]  /*dbe0*/  S2R R10, SR_TID.X ;  /* 0x00000000000a7919 */ /* 0x000e660000002100 */
[----:B------:R-:W-:Y:S01]  /*dbf0*/  IMAD R0, R16, UR5, R0 ;  /* 0x0000000510007c24 */ /* 0x000fe2000f8e0200 */
[----:B------:R-:W-:-:S03]  /*dc00*/  ULDC.64 UR4, c[0x0][0x2e0] ;  /* 0x0000b80000047ab9 */ /* 0x000fc60000000a00 */
[----:B------:R-:W-:Y:S01]  /*dc10*/  IMAD.IADD R3, R3, 0x1, R0 ;  /* 0x0000000103037824 */ /* 0x000fe200078e0200 */
[----:B0-----:R-:W-:-:S13]  /*dc20*/  ISETP.NE.AND P0, PT, R8, 0x1, PT ;  /* 0x000000010800780c */ /* 0x001fda0003f05270 */
[----:B------:R-:W0:Y:S01]  /*dc30*/  @P0 LDC R6, c[0x0][0x44c] ;  /* 0x00011300ff060b82 */ /* 0x000e220000000800 */
[----:B-1----:R-:W-:-:S05]  /*dc40*/  IMAD.SHL.U32 R10, R10, 0x8, RZ ;  /* 0x000000080a0a7824 */ /* 0x002fca00078e00ff */
[----:B------:R-:W-:-:S04]  /*dc50*/  LOP3.LUT R10, R10, 0x38, RZ, 0xc0, !PT ;  /* 0x000000380a0a7812 */ /* 0x000fc800078ec0ff */
[C---:B------:R-:W-:Y:S02]  /*dc60*/  LOP3.LUT R12, R10.reuse, 0x40, RZ, 0xfc, !PT ;  /* 0x000000400a0c7812 */ /* 0x040fe400078efcff */
[C---:B------:R-:W-:Y:S02]  /*dc70*/  LOP3.LUT R11, R10.reuse, 0x80, RZ, 0xfc, !PT ;  /* 0x000000800a0b7812 */ /* 0x040fe400078efcff */
[----:B------:R-:W-:Y:S02]  /*dc80*/  LOP3.LUT R10, R10, 0xc0, RZ, 0xfc, !PT ;  /* 0x000000c00a0a7812 */ /* 0x000fe400078efcff */
[----:B---3--:R-:W-:Y:S01]  /*dc90*/  SHF.R.S32.HI R0, RZ, 0x1f, R4 ;  /* 0x0000001fff007819 */ /* 0x008fe20000011404 */
[----:B------:R-:W-:-:S04]  /*dca0*/  IMAD.WIDE.U32 R2, R4, UR4, R2 ;  /* 0x0000000404027c25 */ /* 0x000fc8000f8e0002 */
[----:B------:R-:W-:Y:S01]  /*dcb0*/  IMAD R0, R0, UR4, RZ ;  /* 0x0000000400007c24 */ /* 0x000fe2000f8e02ff */
[----:B------:R-:W-:-:S03]  /*dcc0*/  ULDC UR4, c[0x0][0xc38] ;  /* 0x00030e0000047ab9 */ /* 0x000fc60000000800 */
[----:B------:R-:W-:Y:S02]  /*dcd0*/  IMAD R0, R4, UR5, R0 ;  /* 0x0000000504007c24 */ /* 0x000fe4000f8e0200 */
[----:B------:R-:W1:Y:S02]  /*dce0*/  S2R R4, SR_TID.X ;  /* 0x0000000000047919 */ /* 0x000e640000002100 */
[----:B------:R-:W-:Y:S02]  /*dcf0*/  IMAD.IADD R3, R3, 0x1, R0 ;  /* 0x0000000103037824 */ /* 0x000fe400078e0200 */
[----:B----4-:R-:W-:Y:S02]  /*dd00*/  IMAD.MOV R0, RZ, RZ, -R7 ;  /* 0x000000ffff007224 */ /* 0x010fe400078e0a07 */
[----:B------:R-:W3:Y:S02]  /*dd10*/  @P0 LDC R7, c[0x0][0x450] ;  /* 0x00011400ff070b82 */ /* 0x000ee40000000800 */
[----:B-----5:R-:W-:Y:S01]  /*dd20*/  IMAD R0, R0, UR4, R5 ;  /* 0x0000000400007c24 */ /* 0x020fe2000f8e0205 */
[----:B------:R-:W-:-:S03]  /*dd30*/  ULDC.64 UR4, c[0x0][0x2d0] ;  /* 0x0000b40000047ab9 */ /* 0x000fc60000000a00 */
[----:B------:R-:W-:Y:S01]  /*dd40*/  IMAD.SHL.U32 R5, R0, 0x80, RZ ;  /* 0x0000008000057824 */ /* 0x000fe200078e00ff */
[----:B-1----:R-:W-:-:S04]  /*dd50*/  LOP3.LUT R4, R4, 0x7f, RZ, 0xc0, !PT ;  /* 0x0000007f04047812 */ /* 0x002fc800078ec0ff */
[----:B--2---:R-:W-:Y:S02]  /*dd60*/  SHF.R.U32.HI R9, RZ, 0x3, R4 ;  /* 0x00000003ff097819 */ /* 0x004fe40000011604 */
[----:B------:R-:W1:Y:S02]  /*dd70*/  S2R R4, SR_TID.X ;  /* 0x0000000000047919 */ /* 0x000e640000002100 */
[----:B-1----:R-:W-:-:S05]  /*dd80*/  IMAD.SHL.U32 R4, R4, 0x10, RZ ;  /* 0x0000001004047824 */ /* 0x002fca00078e00ff */
[----:B------:R-:W-:Y:S02]  /*dd90*/  LOP3.LUT R4, R9, 0x70, R4, 0xf8, !PT ;  /* 0x0000007009047812 */ /* 0x000fe400078ef804 */
[----:B------:R-:W1:Y:S02]  /*dda0*/  S2R R9, SR_TID.X ;  /* 0x0000000000097919 */ /* 0x000e640000002100 */
[----:B------:R-:W-:-:S05]  /*ddb0*/  LOP3.LUT R0, R4, R5, RZ, 0xfc, !PT ;  /* 0x0000000504007212 */ /* 0x000fca00078efcff */
[----:B0-----:R-:W-:-:S04]  /*ddc0*/  @P0 IMAD.HI.U32 R6, R0, R6, RZ ;  /* 0x0000000600060227 */ /* 0x001fc800078e00ff */
[----:B------:R-:W-:Y:S01]  /*ddd0*/  IMAD.MOV.U32 R4, RZ, RZ, R0 ;  /* 0x000000ffff047224 */ /* 0x000fe200078e0000 */
[----:B---3--:R-:W-:-:S05]  /*dde0*/  @P0 SHF.R.U32.HI R4, RZ, R7, R6 ;  /* 0x00000007ff040219 */ /* 0x008fca0000011606 */
[----:B------:R-:W-:Y:S02]  /*ddf0*/  IMAD.MOV R6, RZ, RZ, -R4 ;  /* 0x000000ffff067224 */ /* 0x000fe400078e0a04 */
[----:B------:R-:W-:-:S04]  /*de00*/  IMAD.WIDE.U32 R2, R4, UR4, R2 ;  /* 0x0000000404027c25 */ /* 0x000fc8000f8e0002 */
[----:B------:R-:W-:Y:S01]  /*de10*/  IMAD R0, R8, R6, R0 ;  /* 0x0000000608007224 */ /* 0x000fe200078e0200 */
[----:B------:R-:W-:-:S05]  /*de20*/  SHF.R.S32.HI R6, RZ, 0x1f, R4 ;  /* 0x0000001fff067819 */ /* 0x000fca0000011404 */
[----:B------:R-:W-:Y:S02]  /*de30*/  IMAD R6, R6, UR4, RZ ;  /* 0x0000000406067c24 */ /* 0x000fe4000f8e02ff */
[----:B-1----:R-:W-:Y:S02]  /*de40*/  IMAD.SHL.U32 R9, R9, 0x8, RZ ;  /* 0x0000000809097824 */ /* 0x002fe400078e00ff */
[----:B------:R-:W-:Y:S01]  /*de50*/  IMAD R6, R4, UR5, R6 ;  /* 0x0000000504067c24 */ /* 0x000fe2000f8e0206 */
[----:B------:R-:W-:Y:S01]  /*de60*/  SHF.R.S32.HI R4, RZ, 0x1f, R0 ;  /* 0x0000001fff047819 */ /* 0x000fe20000011400 */
[----:B------:R-:W-:Y:S01]  /*de70*/  ULDC.64 UR4, c[0x0][0x2c8] ;  /* 0x0000b20000047ab9 */ /* 0x000fe20000000a00 */
[----:B------:R-:W-:Y:S01]  /*de80*/  LOP3.LUT R9, R9, 0x38, RZ, 0xc0, !PT ;  /* 0x0000003809097812 */ /* 0x000fe200078ec0ff */
[----:B------:R-:W-:Y:S02]  /*de90*/  IMAD.IADD R3, R3, 0x1, R6 ;  /* 0x0000000103037824 */ /* 0x000fe400078e0206 */
[----:B------:R-:W-:-:S02]  /*dea0*/  IMAD R4, R4, UR4, RZ ;  /* 0x0000000404047c24 */ /* 0x000fc4000f8e02ff */
[----:B------:R-:W-:-:S04]  /*deb0*/  IMAD.WIDE.U32 R2, R0, UR4, R2 ;  /* 0x0000000400027c25 */ /* 0x000fc8000f8e0002 */
[----:B------:R-:W-:Y:S01]  /*dec0*/  IMAD R4, R0, UR5, R4 ;  /* 0x0000000500047c24 */ /* 0x000fe2000f8e0204 */
[----:B------:R-:W-:-:S03]  /*ded0*/  ULDC.64 UR4, c[0x0][0x280] ;  /* 0x0000a00000047ab9 */ /* 0x000fc60000000a00 */
[----:B------:R-:W-:Y:S01]  /*dee0*/  IMAD.IADD R3, R3, 0x1, R4 ;  /* 0x0000000103037824 */ /* 0x000fe200078e0204 */
[C---:B------:R-:W-:Y:S01]  /*def0*/  LEA R4, P0, R2.reuse, UR4, 0x1 ;  /* 0x0000000402047c11 */ /* 0x040fe2000f8008ff */
[----:B------:R-:W-:Y:S02]  /*df00*/  ULDC UR4, c[0x0][0x2b8] ;  /* 0x0000ae0000047ab9 */ /* 0x000fe40000000800 */
[----:B------:R-:W-:Y:S02]  /*df10*/  ISETP.GE.AND P4, PT, R9, UR4, PT ;  /* 0x0000000409007c0c */ /* 0x000fe4000bf86270 */
[----:B------:R-:W-:Y:S01]  /*df20*/  LEA.HI.X R3, R2, UR5, R3, 0x1, P0 ;  /* 0x0000000502037c11 */ /* 0x000fe200080f0c03 */
[----:B------:R-:W-:Y:S01]  /*df30*/  UMOV UR5, 0xffffffff ;  /* 0xffffffff00057882 */ /* 0x000fe20000000000 */
[----:B------:R-:W-:Y:S02]  /*df40*/  ISETP.GE.AND P3, PT, R12, UR4, PT ;  /* 0x000000040c007c0c */ /* 0x000fe4000bf66270 */
[----:B------:R-:W-:-:S02]  /*df50*/  ISETP.GE.AND P0, PT, R11, UR4, PT ;  /* 0x000000040b007c0c */ /* 0x000fc4000bf06270 */
[----:B------:R-:W-:Y:S01]  /*df60*/  ISETP.GE.AND P1, PT, R10, UR4, PT ;  /* 0x000000040a007c0c */ /* 0x000fe2000bf26270 */
[----:B------:R-:W-:-:S12]  /*df70*/  BRA.DIV UR5, `(.L_x_240) ;  /* 0x0000004205f47947 */ /* 0x000fd8000b800000 */
[----:B------:R-:W2:Y:S01]  /*df80*/  LDL R10, [R1+0x10] ;  /* 0x00001000010a7983 */ /* 0x000ea20000100800 */
[----:B------:R-:W-:Y:S01]  /*df90*/  ULDC UR4, c[0x0][0x288] ;  /* 0x0000a20000047ab9 */ /* 0x000fe20000000800 */
[----:B------:R-:W0:Y:S02]  /*dfa0*/  S2R R6, SR_TID.X ;  /* 0x0000000000067919 */ /* 0x000e240000002100 */
[----:B------:R-:W1:Y:S01]  /*dfb0*/  SHFL.IDX PT, R7, R4, RZ, 0x181f ;  /* 0x00181fff04077589 */ /* 0x000e6200000e0000 */
[----:B------:R-:W-:Y:S01]  /*dfc0*/  IMAD R2, R8, UR4, RZ ;  /* 0x0000000408027c24 */ /* 0x000fe2000f8e02ff */
[----:B0-----:R-:W-:-:S04]  /*dfd0*/  LOP3.LUT R6, R6, 0x7f, RZ, 0xc0, !PT ;  /* 0x0000007f06067812 */ /* 0x001fc800078ec0ff */
[----:B------:R-:W-:Y:S02]  /*dfe0*/  SHF.R.U32.HI R11, RZ, 0x3, R6 ;  /* 0x00000003ff0b7819 */ /* 0x000fe40000011606 */
[----:B------:R-:W0:Y:S03]  /*dff0*/  SHFL.IDX PT, R6, R3, RZ, 0x181f ;  /* 0x00181fff03067589 */ /* 0x000e2600000e0000 */
[----:B------:R-:W-:-:S05]  /*e000*/  IMAD.IADD R0, R11, 0x1, R5 ;  /* 0x000000010b007824 */ /* 0x000fca00078e0205 */
[----:B------:R-:W-:-:S13]  /*e010*/  ISETP.GE.AND P2, PT, R0, R2, PT ;  /* 0x000000020000720c */ /* 0x000fda0003f46270 */
[----:B-1----:R-:W-:-:S05]  /*e020*/  @!P2 LEA R7, P5, R9, R7, 0x1 ;  /* 0x000000070907a211 */ /* 0x002fca00078a08ff */
[----:B0-----:R-:W-:-:S05]  /*e030*/  @!P2 IMAD.X R6, RZ, RZ, R6, P5 ;  /* 0x000000ffff06a224 */ /* 0x001fca00028e0606 */
[----:B------:R-:W-:-:S04]  /*e040*/  @!P2 LOP3.LUT R7, R7, R6, RZ, 0x3c, !PT ;  /* 0x000000060707a212 */ /* 0x000fc800078e3cff */
[----:B------:R-:W-:Y:S01]  /*e050*/  @!P2 LOP3.LUT R6, R7, R6, RZ, 0x3c, !PT ;  /* 0x000000060706a212 */ /* 0x000fe200078e3cff */
[----:B------:R-:W-:-:S03]  /*e060*/  ULDC.64 UR6, c[0x0][0x208] ;  /* 0x0000820000067ab9 */ /* 0x000fc60000000a00 */
[----:B------:R-:W-:Y:S01]  /*e070*/  @!P2 LOP3.LUT R7, R7, R6, RZ, 0x3c, !PT ;  /* 0x000000060707a212 */ /* 0x000fe200078e3cff */
[----:B------:R-:W-:-:S04]  /*e080*/  VIADD R5, R0, 0x10 ;  /* 0x0000001000057836 */ /* 0x000fc80000000000 */
[----:B------:R-:W-:Y:S01]  /*e090*/  @!PT LDS RZ, [RZ] ;  /* 0x00000000fffff984 */ /* 0x000fe20000000800 */
[----:B--2---:R-:W-:Y:S04]  /*e0a0*/  @!P2 LDGSTS.E.BYPASS.LTC128B.128 [R10+0x14400], desc[UR6][R6.64], !P4 ;  /* 0x14400000060aafae */ /* 0x004fe8000e101d46 */
[----:B------:R-:W-:Y:S04]  /*e0b0*/  @!P2 LDGSTS.E.BYPASS.LTC128B.128 [R10+0x18400], desc[UR6][R6.64+0x80], !P3 ;  /* 0x18400080060aafae */ /* 0x000fe8000d901d46 */
[----:B------:R-:W-:Y:S04]  /*e0c0*/  @!P2 LDGSTS.E.BYPASS.LTC128B.128 [R10+0x1c400], desc[UR6][R6.64+0x100], !P0 ;  /* 0x1c400100060aafae */ /* 0x000fe8000c101d46 */
[----:B------:R0:W-:Y:S01]  /*e0d0*/  @!P2 LDGSTS.E.BYPASS.LTC128B.128 [R10+0x20400], desc[UR6][R6.64+0x180], !P1 ;  /* 0x20400180060aafae */ /* 0x0001e2000c901d46 */
[----:B------:R-:W-:-:S03]  /*e0e0*/  ISETP.GE.AND P2, PT, R5, R2, PT ;  /* 0x000000020500720c */ /* 0x000fc60003f46270 */
[----:B0-----:R-:W0:Y:S04]  /*e0f0*/  SHFL.IDX PT, R7, R4, 0x1, 0x181f ;  /* 0x00381f0004077f89 */ /* 0x001e2800000e0000 */
[----:B------:R-:W1:Y:S06]  /*e100*/  SHFL.IDX PT, R6, R3, 0x1, 0x181f ;  /* 0x00381f0003067f89 */ /* 0x000e6c00000e0000 */
[----:B0-----:R-:W-:-:S05]  /*e110*/  @!P2 LEA R7, P5, R9, R7, 0x1 ;  /* 0x000000070907a211 */ /* 0x001fca00078a08ff */
[----:B-1----:R-:W-:-:S05]  /*e120*/  @!P2 IMAD.X R6, RZ, RZ, R6, P5 ;  /* 0x000000ffff06a224 */ /* 0x002fca00028e0606 */
[----:B------:R-:W-:-:S04]  /*e130*/  @!P2 LOP3.LUT R7, R7, R6, RZ, 0x3c, !PT ;  /* 0x000000060707a212 */ /* 0x000fc800078e3cff */
[----:B------:R-:W-:-:S04]  /*e140*/  @!P2 LOP3.LUT R6, R7, R6, RZ, 0x3c, !PT ;  /* 0x000000060706a212 */ /* 0x000fc800078e3cff */
[----:B------:R-:W-:-:S05]  /*e150*/  @!P2 LOP3.LUT R7, R7, R6, RZ, 0x3c, !PT ;  /* 0x000000060707a212 */ /* 0x000fca00078e3cff */
[----:B------:R-:W-:Y:S04]  /*e160*/  @!P2 LDGSTS.E.BYPASS.LTC128B.128 [R10+0x14c00], desc[UR6][R6.64], !P4 ;  /* 0x14c00000060aafae */ /* 0x000fe8000e101d46 */
[----:B------:R-:W-:Y:S04]  /*e170*/  @!P2 LDGSTS.E.BYPASS.LTC128B.128 [R10+0x18c00], desc[UR6][R6.64+0x80], !P3 ;  /* 0x18c00080060aafae */ /* 0x000fe8000d901d46 */
[----:B------:R-:W-:Y:S04]  /*e180*/  @!P2 LDGSTS.E.BYPASS.LTC128B.128 [R10+0x1cc00], desc[UR6][R6.64+0x100], !P0 ;  /* 0x1cc00100060aafae */ /* 0x000fe8000c101d46 */
[----:B------:R0:W-:Y:S01]  /*e190*/  @!P2 LDGSTS.E.BYPASS.LTC128B.128 [R10+0x20c00], desc[UR6][R6.64+0x180], !P1 ;  /* 0x20c00180060aafae */ /* 0x0001e2000c901d46 */
[----:B------:R-:W-:-:S03]  /*e1a0*/  VIADD R5, R0, 0x20 ;  /* 0x0000002000057836 */ /* 0x000fc60000000000 */
[----:B0-----:R-:W0:Y:S04]  /*e1b0*/  SHFL.IDX PT, R7, R4, 0x2, 0x181f ;  /* 0x00581f0004077f89 */ /* 0x001e2800000e0000 */
[----:B------:R-:W1:Y:S01]  /*e1c0*/  SHFL.IDX PT, R6, R3, 0x2, 0x181f ;  /* 0x00581f0003067f89 */ /* 0x000e6200000e0000 */
[----:B------:R-:W-:-:S13]  /*e1d0*/  ISETP.GE.AND P2, PT, R5, R2, PT ;  /* 0x000000020500720c */ /* 0x000fda0003f46270 */
        /* <DEDUP_REMOVED lines=56> */
[----:B------:R-:W-:Y:S01]  /*e560*/  @!P2 LOP3.LUT R7, R7, R6, RZ, 0x3c, !PT ;  /* 0x000000060707a212 */ /* 0x000fe200078e3cff */
[----:B------:R0:W1:Y:S04]  /*e570*/  SHFL.IDX PT, R5, R3, 0x7, 0x181f ;  /* 0x00f81f0003057f89 */ /* 0x00006800000e0000 */
[----:B------:R0:W-:Y:S04]  /*e580*/  @!P2 LDGSTS.E.BYPASS.LTC128B.128 [R10+0x17400], desc[UR6][R6.64], !P4 ;  /* 0x17400000060aafae */ /* 0x0001e8000e101d46 */
[----:B------:R0:W-:Y:S04]  /*e590*/  @!P2 LDGSTS.E.BYPASS.LTC128B.128 [R10+0x1b400], desc[UR6][R6.64+0x80], !P3 ;  /* 0x1b400080060aafae */ /* 0x0001e8000d901d46 */
[----:B------:R0:W-:Y:S04]  /*e5a0*/  @!P2 LDGSTS.E.BYPASS.LTC128B.128 [R10+0x1f400], desc[UR6][R6.64+0x100], !P0 ;  /* 0x1f400100060aafae */ /* 0x0001e8000c101d46 */
[----:B------:R0:W-:Y:S04]  /*e5b0*/  @!P2 LDGSTS.E.BYPASS.LTC128B.128 [R10+0x23400], desc[UR6][R6.64+0x180], !P1 ;  /* 0x23400180060aafae */ /* 0x0001e8000c901d46 */
[----:B------:R0:W2:Y:S02]  /*e5c0*/  SHFL.IDX PT, R3, R4, 0x7, 0x181f ;  /* 0x00f81f0004037f89 */ /* 0x0000a400000e0000 */
.L_x_360:
[----:B------:R-:W-:Y:S01]  /*e5d0*/  VIADD R0, R0, 0x70 ;  /* 0x0000007000007836 */ /* 0x000fe20000000000 */
[----:B------:R-:W-:Y:S04]  /*e5e0*/  BSSY B0, `(.L_x_241) ;  /* 0x000000e000007945 */ /* 0x000fe80003800000 */
[----:B------:R-:W-:-:S13]  /*e5f0*/  ISETP.GE.AND P2, PT, R0, R2, PT ;  /* 0x000000020000720c */ /* 0x000fda0003f46270 */
[----:B------:R-:W-:Y:S05]  /*e600*/  @P2 BRA `(.L_x_242) ;  /* 0x00000000002c2947 */ /* 0x000fea0003800000 */
[----:B0-----:R-:W3:Y:S01]  /*e610*/  LDL R4, [R1+0x10] ;  /* 0x0000100001047983 */ /* 0x001ee20000100800 */
[----:B--2---:R-:W-:Y:S01]  /*e620*/  LEA R2, P2, R9, R3, 0x1 ;  /* 0x0000000309027211 */ /* 0x004fe200078408ff */
[----:B------:R-:W-:-:S04]  /*e630*/  ULDC.64 UR4, c[0x0][0x208] ;  /* 0x0000820000047ab9 */ /* 0x000fc80000000a00 */
[----:B-1----:R-:W-:-:S05]  /*e640*/  IMAD.X R3, RZ, RZ, R5, P2 ;  /* 0x000000ffff037224 */ /* 0x002fca00010e0605 */
[----:B------:R-:W-:Y:S01]  /*e650*/  @!PT LDS RZ, [RZ] ;  /* 0x00000000fffff984 */ /* 0x000fe20000000800 */
[----:B------:R-:W-:Y:S01]  /*e660*/  @!PT LDS RZ, [RZ] ;  /* 0x00000000fffff984 */ /* 0x000fe20000000800 */
[----:B------:R-:W-:Y:S01]  /*e670*/  @!PT LDS RZ, [RZ] ;  /* 0x00000000fffff984 */ /* 0x000fe20000000800 */
[----:B---3--:R3:W-:Y:S04]  /*e680*/  LDGSTS.E.BYPASS.LTC128B.128 [R4+0x17c00], desc[UR4][R2.64], !P4 ;  /* 0x17c0000002047fae */ /* 0x0087e8000e101d44 */
[----:B------:R3:W-:Y:S04]  /*e690*/  LDGSTS.E.BYPASS.LTC128B.128 [R4+0x1bc00], desc[UR4][R2.64+0x80], !P3 ;  /* 0x1bc0008002047fae */ /* 0x0007e8000d901d44 */
[----:B------:R3:W-:Y:S04]  /*e6a0*/  LDGSTS.E.BYPASS.LTC128B.128 [R4+0x1fc00], desc[UR4][R2.64+0x100], !P0 ;  /* 0x1fc0010002047fae */ /* 0x0007e8000c101d44 */
[----:B------:R3:W-:Y:S02]  /*e6b0*/  LDGSTS.E.BYPASS.LTC128B.128 [R4+0x23c00], desc[UR4][R2.64+0x180], !P1 ;  /* 0x23c0018002047fae */ /* 0x0007e4000c901d44 */
.L_x_242:
[----:B------:R-:W-:Y:S05]  /*e6c0*/  BSYNC B0 ;  /* 0x0000000000007941 */ /* 0x000fea0003800000 */
.L_x_241:
        /* <DEDUP_REMOVED lines=10> */
[----:B------:R-:W4:Y:S01]  /*e770*/  SYNCS.PHASECHK.TRANS64.TRYWAIT P0, [UR36+0x38820], R0 ;  /* 0x03882000ff0075a7 */ /* 0x000f220008000164 */
[----:B---3--:R-:W-:Y:S02]  /*e780*/  ISETP.GE.AND P1, PT, R2, 0x51, PT ;  /* 0x000000510200780c */ /* 0x008fe40003f26270 */
[----:B----4-:R-:W-:Y:S11]  /*e790*/  @!P0 BRA `(.L_x_244) ;  /* 0x0000004800148947 */ /* 0x010ff60003800000 */
.L_x_361:
[----:B------:R-:W-:Y:S05]  /*e7a0*/  BSYNC B0 ;  /* 0x0000000000007941 */ /* 0x000fea0003800000 */
.L_x_243:
[----:B------:R-:W-:Y:S05]  /*e7b0*/  @!P1 BRA `(.L_x_245) ;  /* 0x0000002c00449947 */ /* 0x000fea0003800000 */
[----:B---3--:R-:W3:Y:S01]  /*e7c0*/  LDL R2, [R1+0x20] ;  /* 0x0000200001027983 */ /* 0x008ee20000100800 */
[----:B------:R-:W-:Y:S02]  /*e7d0*/  IMAD.MOV.U32 R0, RZ, RZ, 0x1 ;  /* 0x00000001ff007424 */ /* 0x000fe400078e00ff */
[----:B---3--:R-:W-:-:S05]  /*e7e0*/  IMAD.MOV R9, RZ, RZ, -R2 ;  /* 0x000000ffff097224 */ /* 0x008fca00078e0a02 */
[----:B------:R-:W-:-:S05]  /*e7f0*/  VIADDMNMX R9, R9, R0, 0xffffffff, !PT ;  /* 0xffffffff09097446 */ /* 0x000fca0007800100 */
[----:B------:R-:W-:-:S05]  /*e800*/  IMAD.IADD R0, R2, 0x1, R9 ;  /* 0x0000000102007824 */ /* 0x000fca00078e0209 */
[----:B------:R-:W-:-:S04]  /*e810*/  LOP3.LUT R0, R0, 0x1, RZ, 0xc0, !PT ;  /* 0x0000000100007812 */ /* 0x000fc800078ec0ff */
[----:B------:R-:W-:Y:S01]  /*e820*/  ISETP.NE.U32.AND P0, PT, R0, 0x1, PT ;  /* 0x000000010000780c */ /* 0x000fe20003f05070 */
[----:B------:R-:W-:-:S12]  /*e830*/  VIADD R0, R2, 0xfffffffe ;  /* 0xfffffffe02007836 */ /* 0x000fd80000000000 */
[----:B------:R-:W-:Y:S05]  /*e840*/  @P0 BRA `(.L_x_246) ;  /* 0x0000000c00b40947 */ /* 0x000fea0003800000 */
[----:B------:R-:W3:Y:S01]  /*e850*/  LDL R2, [R1] ;  /* 0x0000000001027983 */ /* 0x000ee20000100800 */
[----:B------:R-:W-:Y:S01]  /*e860*/  LOP3.LUT P2, RZ, R18, 0x8, RZ, 0xc0, !PT ;  /* 0x0000000812ff7812 */ /* 0x000fe2000784c0ff */
[----:B0-----:R-:W-:Y:S01]  /*e870*/  VIADD R4, R19, 0x1 ;  /* 0x0000000113047836 */ /* 0x001fe20000000000 */
[----:B------:R-:W-:Y:S04]  /*e880*/  BSSY B0, `(.L_x_247) ;  /* 0x00000e5000007945 */ /* 0x000fe80003800000 */
[----:B------:R-:W-:-:S04]  /*e890*/  ISETP.NE.AND P0, PT, R4, 0x2, PT ;  /* 0x000000020400780c */ /* 0x000fc80003f05270 */
[----:B------:R-:W-:Y:S02]  /*e8a0*/  SEL R8, RZ, 0x1, P0 ;  /* 0x00000001ff087807 */ /* 0x000fe40000000000 */
[----:B------:R-:W-:Y:S02]  /*e8b0*/  SEL R4, R4, RZ, P0 ;  /* 0x000000ff04047207 */ /* 0x000fe40000000000 */
[----:B---3--:R-:W-:Y:S01]  /*e8c0*/  LOP3.LUT R8, R2, R8, RZ, 0x3c, !PT ;  /* 0x0000000802087212 */ /* 0x008fe200078e3cff */
[----:B------:R-:W-:Y:S06]  /*e8d0*/  @!P2 BRA `(.L_x_248) ;  /* 0x0000000c007ca947 */ /* 0x000fec0003800000 */
[----:B------:R-:W-:Y:S01]  /*e8e0*/  LOP3.LUT P2, RZ, R18, 0x4, RZ, 0xc0, !PT ;  /* 0x0000000412ff7812 */ /* 0x000fe2000784c0ff */
[----:B------:R-:W-:-:S12]  /*e8f0*/  IMAD.MOV.U32 R6, RZ, RZ, R17 ;  /* 0x000000ffff067224 */ /* 0x000fd800078e0011 */
[----:B------:R-:W-:Y:S05]  /*e900*/  @!P2 BRA `(.L_x_249) ;  /* 0x000000000054a947 */ /* 0x000fea0003800000 */
[----:B------:R-:W3:Y:S01]  /*e910*/  LDL R10, [R1+0xc] ;  /* 0x00000c00010a7983 */ /* 0x000ee20000100800 */
[----:B------:R-:W0:Y:S01]  /*e920*/  LDC R6, c[0x0][0x43c] ;  /* 0x00010f00ff067b82 */ /* 0x000e220000000800 */
[----:B------:R-:W-:Y:S02]  /*e930*/  ULDC.64 UR4, c[0x0][0x428] ;  /* 0x00010a0000047ab9 */ /* 0x000fe40000000a00 */
[----:B------:R-:W4:Y:S01]  /*e940*/  LDL R7, [R1+0x8] ;  /* 0x0000080001077983 */ /* 0x000f220000100800 */
[----:B------:R-:W-:Y:S01]  /*e950*/  ULDC.64 UR6, c[0x0][0x208] ;  /* 0x0000820000067ab9 */ /* 0x000fe20000000a00 */
[----:B0-----:R-:W-:-:S13]  /*e960*/  ISETP.NE.AND P0, PT, R6, 0x1, PT ;  /* 0x000000010600780c */ /* 0x001fda0003f05270 */
[----:B--2---:R-:W1:Y:S02]  /*e970*/  @P0 LDC.64 R2, c[0x0][0x440] ;  /* 0x00011000ff020b82 */ /* 0x004e640000000a00 */
[----:B-1----:R-:W-:-:S04]  /*e980*/  @P0 IMAD.HI.U32 R5, R0, R2, RZ ;  /* 0x0000000200050227 */ /* 0x002fc800078e00ff */
[----:B------:R-:W-:Y:S01]  /*e990*/  IMAD.MOV.U32 R2, RZ, RZ, R0 ;  /* 0x000000ffff027224 */ /* 0x000fe200078e0000 */
[----:B------:R-:W-:-:S05]  /*e9a0*/  @P0 SHF.R.U32.HI R2, RZ, R3, R5 ;  /* 0x00000003ff020219 */ /* 0x000fca0000011605 */
[----:B------:R-:W-:-:S04]  /*e9b0*/  IMAD.MOV R3, RZ, RZ, -R2 ;  /* 0x000000ffff037224 */ /* 0x000fc800078e0a02 */
[----:B------:R-:W-:Y:S01]  /*e9c0*/  IMAD R0, R6, R3, R0 ;  /* 0x0000000306007224 */ /* 0x000fe200078e0200 */
[----:B------:R-:W-:Y:S01]  /*e9d0*/  SHF.R.S32.HI R3, RZ, 0x1f, R2 ;  /* 0x0000001fff037819 */ /* 0x000fe20000011402 */
[----:B---3--:R-:W-:-:S04]  /*e9e0*/  IMAD R5, R10, UR4, RZ ;  /* 0x000000040a057c24 */ /* 0x008fc8000f8e02ff */
[C---:B----4-:R-:W-:Y:S02]  /*e9f0*/  IMAD R5, R7.reuse, UR5, R5 ;  /* 0x0000000507057c24 */ /* 0x050fe4000f8e0205 */
[----:B------:R-:W-:Y:S01]  /*ea00*/  IMAD.WIDE.U32 R2, R7, UR4, R2 ;  /* 0x0000000407027c25 */ /* 0x000fe2000f8e0002 */
[----:B------:R-:W-:-:S03]  /*ea10*/  ULDC.64 UR4, c[0x0][0x418] ;  /* 0x0001060000047ab9 */ /* 0x000fc60000000a00 */
[----:B------:R-:W-:Y:S01]  /*ea20*/  IMAD.IADD R3, R5, 0x1, R3 ;  /* 0x0000000105037824 */ /* 0x000fe200078e0203 */
[----:B------:R-:W-:-:S04]  /*ea30*/  LEA R6, P0, R2, UR4, 0x2 ;  /* 0x0000000402067c11 */ /* 0x000fc8000f8010ff */
[----:B------:R-:W-:-:S05]  /*ea40*/  LEA.HI.X R7, R2, UR5, R3, 0x2, P0 ;  /* 0x0000000502077c11 */ /* 0x000fca00080f1403 */
[----:B------:R0:W5:Y:S04]  /*ea50*/  LDG.E R6, desc[UR6][R6.64] ;  /* 0x0000000606067981 */ /* 0x000168000c1e1900 */
.L_x_249:
[----:B--2---:R-:W-:Y:S01]  /*ea60*/  LEA R3, R4, UR36, 0x3 ;  /* 0x0000002404037c11 */ /* 0x004fe2000f8e18ff */
[----:B------:R-:W-:Y:S01]  /*ea70*/  BSSY B1, `(.L_x_250) ;  /* 0x0000004000017945 */ /* 0x000fe20003800000 */
[----:B------:R-:W-:-:S04]  /*ea80*/  SHF.L.U32 R2, R8, 0x1f, RZ ;  /* 0x0000001f08027819 */ /* 0x000fc800000006ff */
[----:B------:R-:W2:Y:S02]  /*ea90*/  SYNCS.PHASECHK.TRANS64.TRYWAIT P0, [R3+URZ+0x38840], R2 ;  /* 0x03884002030075a7 */ /* 0x000ea4000800017f */
[----:B--2---:R-:W-:Y:S05]  /*eaa0*/  @!P0 BRA `(.L_x_251) ;  /* 0x0000004400688947 */ /* 0x004fea0003800000 */
.L_x_362:
[----:B------:R-:W-:Y:S05]  /*eab0*/  BSYNC B1 ;  /* 0x0000000000017941 */ /* 0x000fea0003800000 */
.L_x_250:
[----:B-1----:R-:W1:Y:S01]  /*eac0*/  S2R R5, SR_TID.X ;  /* 0x0000000000057919 */ /* 0x002e620000002100 */
[----:B------:R-:W-:Y:S01]  /*ead0*/  UPRMT UR4, UR37, 0x9910, URZ ;  /* 0x0000991025047896 */ /* 0x000fe2000800003f */
[----:B-1----:R-:W-:-:S04]  /*eae0*/  LOP3.LUT R5, R5, 0x7f, RZ, 0xc0, !PT ;  /* 0x0000007f05057812 */ /* 0x002fc800078ec0ff */
[----:B------:R-:W-:-:S13]  /*eaf0*/  ISETP.NE.AND P0, PT, R5, RZ, PT ;  /* 0x000000ff0500720c */ /* 0x000fda0003f05270 */
[----:B--2---:R-:W-:-:S04]  /*eb00*/  @!P0 IMAD.MOV.U32 R2, RZ, RZ, 0xa000 ;  /* 0x0000a000ff028424 */ /* 0x004fc800078e00ff */
[----:B------:R1:W-:Y:S02]  /*eb10*/  @!P0 SYNCS.ARRIVE.TRANS64 RZ, [R3+URZ+0x38830], R2 ;  /* 0x0388300203ff89a7 */ /* 0x0003e4000800003f */
[----:B-1----:R-:W-:-:S05]  /*eb20*/  IMAD.U32 R2, RZ, RZ, UR4 ;  /* 0x00000004ff027e24 */ /* 0x002fca000f8e00ff */
[----:B------:R-:W-:-:S13]  /*eb30*/  ISETP.NE.AND P1, PT, R2, 0x2, PT ;  /* 0x000000020200780c */ /* 0x000fda0003f25270 */
[----:B------:R-:W-:Y:S05]  /*eb40*/  @P1 BRA `(.L_x_252) ;  /* 0x0000000000041947 */ /* 0x000fea0003800000 */
[----:B------:R-:W-:Y:S01]  /*eb50*/  BPT.TRAP 0x1 ;  /* 0x000000040000795c */ /* 0x000fe20000300000 */
.L_x_252:
[----:B------:R-:W-:Y:S01]  /*eb60*/  LOP3.LUT P0, RZ, R18, 0x2, RZ, 0xc0, !PT ;  /* 0x0000000212ff7812 */ /* 0x000fe2000780c0ff */
[----:B------:R-:W-:-:S12]  /*eb70*/  BSSY B1, `(.L_x_253) ;  /* 0x0000003000017945 */ /* 0x000fd80003800000 */
[----:B------:R-:W-:Y:S05]  /*eb80*/  @P0 BRA `(.L_x_254) ;  /* 0x0000000000040947 */ /* 0x000fea0003800000 */
[----:B------:R-:W-:Y:S01]  /*eb90*/  BPT.TRAP 0x1 ;  /* 0x000000040000795c */ /* 0x000fe20000300000 */
.L_x_254:
[----:B------:R-:W-:Y:S05]  /*eba0*/  BSYNC B1 ;  /* 0x0000000000017941 */ /* 0x000fea0003800000 */
.L_x_253:
[----:B------:R-:W1:Y:S01]  /*ebb0*/  S2R R2, SR_CgaCtaId ;  /* 0x0000000000027919 */ /* 0x000e620000008800 */
[----:B------:R-:W-:Y:S01]  /*ebc0*/  IMAD.MOV.U32 R10, RZ, RZ, RZ ;  /* 0x000000ffff0a7224 */ /* 0x000fe200078e00ff */
[----:B------:R-:W-:Y:S01]  /*ebd0*/  UIADD3 UR4, UP0, UR38, 0x370, URZ ;  /* 0x0000037026047890 */ /* 0x000fe2000ff1e03f */
[----:B------:R-:W-:Y:S01]  /*ebe0*/  PLOP3.LUT P0, PT, PT, PT, PT, 0x80, 0x0 ;  /* 0x000000000000781c */ /* 0x000fe20003f0f070 */
[----:B------:R-:W-:Y:S01]  /*ebf0*/  VIADD R3, R3, 0x38830 ;  /* 0x0003883003037836 */ /* 0x000fe20000000000 */
[----:B------:R-:W-:Y:S01]  /*ec00*/  UMOV UR6, 0x30000 ;  /* 0x0003000000067882 */ /* 0x000fe20000000000 */
[----:B------:R-:W-:Y:S01]  /*ec10*/  R2UR UR10, R10 ;  /* 0x000000000a0a72ca */ /* 0x000fe200000e0000 */
[----:B------:R-:W-:Y:S01]  /*ec20*/  UIADD3.X UR5, URZ, UR39, URZ, UP0, !UPT ;  /* 0x000000273f057290 */ /* 0x000fe200087fe43f */
[----:B------:R-:W-:Y:S01]  /*ec30*/  UMOV UR14, 0x0 ;  /* 0x00000000000e7882 */ /* 0x000fe20000000000 */
[----:B------:R-:W-:Y:S01]  /*ec40*/  UMOV UR15, 0x14f00000 ;  /* 0x14f00000000f7882 */ /* 0x000fe20000000000 */
[----:B-1----:R-:W-:-:S05]  /*ec50*/  LOP3.LUT R2, R2, 0x1, RZ, 0xc0, !PT ;  /* 0x0000000102027812 */ /* 0x002fca00078ec0ff */
[----:B------:R-:W-:-:S04]  /*ec60*/  IMAD R2, R2, 0xa00, RZ ;  /* 0x00000a0002027824 */ /* 0x000fc800078e02ff */
[----:B------:R-:W-:Y:S02]  /*ec70*/  IMAD R5, R4, 0x5000, R2 ;  /* 0x0000500004057824 */ /* 0x000fe400078e0202 */
[----:B------:R-:W1:Y:S03]  /*ec80*/  S2R R2, SR_CgaCtaId ;  /* 0x0000000000027919 */ /* 0x000e660000008800 */
[----:B------:R-:W-:-:S05]  /*ec90*/  LEA R5, R5, UR36, 0x1 ;  /* 0x0000002405057c11 */ /* 0x000fca000f8e08ff */
[----:B0-----:R-:W-:Y:S01]  /*eca0*/  VIADD R7, R5, 0x24400 ;  /* 0x0002440005077836 */ /* 0x001fe20000000000 */
[----:B-1----:R-:W-:-:S05]  /*ecb0*/  LOP3.LUT R2, R2, 0x1, RZ, 0xc0, !PT ;  /* 0x0000000102027812 */ /* 0x002fca00078ec0ff */
[----:B------:R-:W-:-:S04]  /*ecc0*/  IMAD R2, R2, 0x28, RZ ;  /* 0x0000002802027824 */ /* 0x000fc800078e02ff */
[----:B------:R-:W-:-:S07]  /*ecd0*/  IMAD R2, R0, 0x50, R2 ;  /* 0x0000005000027824 */ /* 0x000fce00078e0202 */
.L_x_255:
        /* <DEDUP_REMOVED lines=8> */
[----:B------:R0:W-:Y:S02]  /*ed60*/  UTMALDG.4D.MULTICAST [UR8], [UR4], UR6, desc[UR14] ;  /* 0x00000e08040073b4 */ /* 0x0001e40008019806 */
[----:B0-----:R-:W-:Y:S05]  /*ed70*/  @P0 BRA.U.ANY `(.L_x_255) ;  /* 0xfffffffd00d80947 */ /* 0x001fea000393ffff */
[----:B------:R-:W-:Y:S01]  /*ed80*/  IMAD.MOV.U32 R13, RZ, RZ, 0x40 ;  /* 0x00000040ff0d7424 */ /* 0x000fe200078e00ff */
[----:B------:R-:W-:Y:S01]  /*ed90*/  PLOP3.LUT P0, PT, PT, PT, PT, 0x80, 0x0 ;  /* 0x000000000000781c */ /* 0x000fe20003f0f070 */
[----:B------:R-:W-:Y:S01]  /*eda0*/  VIADD R7, R5, 0x26c00 ;  /* 0x00026c0005077836 */ /* 0x000fe20000000000 */
[----:B------:R-:W-:Y:S01]  /*edb0*/  UMOV UR6, 0x30000 ;  /* 0x0003000000067882 */ /* 0x000fe20000000000 */
[----:B------:R-:W-:Y:S01]  /*edc0*/  UMOV UR14, 0x0 ;  /* 0x00000000000e7882 */ /* 0x000fe20000000000 */
[----:B------:R-:W-:Y:S01]  /*edd0*/  R2UR UR10, R13 ;  /* 0x000000000d0a72ca */ /* 0x000fe200000e0000 */
[----:B------:R-:W-:-:S14]  /*ede0*/  UMOV UR15, 0x14f00000 ;  /* 0x14f00000000f7882 */ /* 0x000fdc0000000000 */
.L_x_256:
        /* <DEDUP_REMOVED lines=17> */
.L_x_257:
        /* <DEDUP_REMOVED lines=17> */
.L_x_258:
        /* <DEDUP_REMOVED lines=10> */
[----:B------:R-:W2:Y:S01]  /*f0b0*/  LDL.LU R7, [R1] ;  /* 0x0000000001077983 */ /* 0x000ea20000300800 */
[----:B------:R-:W-:Y:S01]  /*f0c0*/  LEA R2, R19, UR36, 0x3 ;  /* 0x0000002413027c11 */ /* 0x000fe2000f8e18ff */
[----:B------:R-:W-:Y:S01]  /*f0d0*/  BSSY B1, `(.L_x_259) ;  /* 0x0000004000017945 */ /* 0x000fe20003800000 */
[----:B--2---:R-:W-:-:S04]  /*f0e0*/  SHF.L.U32 R3, R7, 0x1f, RZ ;  /* 0x0000001f07037819 */ /* 0x004fc800000006ff */
[----:B------:R-:W0:Y:S02]  /*f0f0*/  SYNCS.PHASECHK.TRANS64.TRYWAIT P0, [R2+URZ+0x38860], R3 ;  /* 0x03886003020075a7 */ /* 0x000e24000800017f */
[----:B0-----:R-:W-:Y:S05]  /*f100*/  @!P0 BRA `(.L_x_260) ;  /* 0x0000003c00e48947 */ /* 0x001fea0003800000 */
.L_x_363:
[----:B------:R-:W-:Y:S05]  /*f110*/  BSYNC B1 ;  /* 0x0000000000017941 */ /* 0x000fea0003800000 */
.L_x_259:
[----:B------:R-:W1:Y:S02]  /*f120*/  S2R R5, SR_TID.X ;  /* 0x0000000000057919 */ /* 0x000e640000002100 */
[----:B-1----:R-:W-:-:S04]  /*f130*/  LOP3.LUT R5, R5, 0x7f, RZ, 0xc0, !PT ;  /* 0x0000007f05057812 */ /* 0x002fc800078ec0ff */
[----:B------:R-:W-:-:S13]  /*f140*/  ISETP.NE.AND P0, PT, R5, RZ, PT ;  /* 0x000000ff0500720c */ /* 0x000fda0003f05270 */
[----:B0-----:R-:W-:-:S04]  /*f150*/  @!P0 IMAD.MOV.U32 R3, RZ, RZ, 0xa000 ;  /* 0x0000a000ff038424 */ /* 0x001fc800078e00ff */
[----:B------:R0:W-:Y:S01]  /*f160*/  @!P0 SYNCS.ARRIVE.TRANS64 RZ, [R2+URZ+0x38850], R3 ;  /* 0x0388500302ff89a7 */ /* 0x0001e2000800003f */
[----:B------:R-:W-:Y:S05]  /*f170*/  @P1 BRA `(.L_x_261) ;  /* 0x0000000000041947 */ /* 0x000fea0003800000 */
[----:B------:R-:W-:Y:S01]  /*f180*/  BPT.TRAP 0x1 ;  /* 0x000000040000795c */ /* 0x000fe20000300000 */
.L_x_261:
[----:B------:R-:W-:Y:S01]  /*f190*/  LOP3.LUT P0, RZ, R18, 0x2, RZ, 0xc0, !PT ;  /* 0x0000000212ff7812 */ /* 0x000fe2000780c0ff */
[----:B------:R-:W-:-:S12]  /*f1a0*/  BSSY B1, `(.L_x_262) ;  /* 0x0000003000017945 */ /* 0x000fd80003800000 */
[----:B------:R-:W-:Y:S05]  /*f1b0*/  @P0 BRA `(.L_x_263) ;  /* 0x0000000000040947 */ /* 0x000fea0003800000 */
[----:B------:R-:W-:Y:S01]  /*f1c0*/  BPT.TRAP 0x1 ;  /* 0x000000040000795c */ /* 0x000fe20000300000 */
.L_x_263:
[----:B------:R-:W-:Y:S05]  /*f1d0*/  BSYNC B1 ;  /* 0x0000000000017941 */ /* 0x000fea0003800000 */
.L_x_262:
[----:B------:R-:W2:Y:S01]  /*f1e0*/  LDL.LU R5, [R1+0x4] ;  /* 0x0000040001057983 */ /* 0x000ea20000300800 */
[----:B0-----:R-:W0:Y:S01]  /*f1f0*/  S2R R3, SR_CgaCtaId ;  /* 0x0000000000037919 */ /* 0x001e220000008800 */
[----:B------:R-:W1:Y:S01]  /*f200*/  S2R R7, SR_CgaCtaId ;  /* 0x0000000000077919 */ /* 0x000e620000008800 */
[----:B------:R-:W-:Y:S01]  /*f210*/  R2UR UR10, R10 ;  /* 0x000000000a0a72ca */ /* 0x000fe200000e0000 */
[----:B------:R-:W-:Y:S01]  /*f220*/  UIADD3 UR4, UP0, UR38, 0x470, URZ ;  /* 0x0000047026047890 */ /* 0x000fe2000ff1e03f */
[----:B------:R-:W-:Y:S01]  /*f230*/  PLOP3.LUT P0, PT, PT, PT, PT, 0x80, 0x0 ;  /* 0x000000000000781c */ /* 0x000fe20003f0f070 */
[----:B------:R-:W-:Y:S01]  /*f240*/  VIADD R2, R2, 0x38850 ;  /* 0x0003885002027836 */ /* 0x000fe20000000000 */
[----:B------:R-:W-:Y:S01]  /*f250*/  UMOV UR6, 0x30000 ;  /* 0x0003000000067882 */ /* 0x000fe20000000000 */
[----:B------:R-:W-:Y:S01]  /*f260*/  UIADD3.X UR5, URZ, UR39, URZ, UP0, !UPT ;  /* 0x000000273f057290 */ /* 0x000fe200087fe43f */
[----:B0-----:R-:W-:-:S05]  /*f270*/  LOP3.LUT R3, R3, 0x1, RZ, 0xc0, !PT ;  /* 0x0000000103037812 */ /* 0x001fca00078ec0ff */
[----:B------:R-:W-:Y:S01]  /*f280*/  IMAD R3, R3, 0xa00, RZ ;  /* 0x00000a0003037824 */ /* 0x000fe200078e02ff */
[----:B-1----:R-:W-:-:S03]  /*f290*/  LOP3.LUT R7, R7, 0x1, RZ, 0xc0, !PT ;  /* 0x0000000107077812 */ /* 0x002fc600078ec0ff */
[----:B------:R-:W-:Y:S02]  /*f2a0*/  IMAD R3, R19, 0x5000, R3 ;  /* 0x0000500013037824 */ /* 0x000fe400078e0203 */
[----:B------:R-:W-:-:S03]  /*f2b0*/  IMAD R7, R7, 0x28, RZ ;  /* 0x0000002807077824 */ /* 0x000fc600078e02ff */
[----:B------:R-:W-:Y:S01]  /*f2c0*/  LEA R3, R3, UR36, 0x1 ;  /* 0x0000002403037c11 */ /* 0x000fe2000f8e08ff */
[----:B------:R-:W-:Y:S01]  /*f2d0*/  UMOV UR14, 0x0 ;  /* 0x00000000000e7882 */ /* 0x000fe20000000000 */
[----:B------:R-:W-:Y:S01]  /*f2e0*/  UMOV UR15, 0x14f00000 ;  /* 0x14f00000000f7882 */ /* 0x000fe20000000000 */
[----:B--2---:R-:W-:Y:S02]  /*f2f0*/  IMAD R5, R5, 0x50, R7 ;  /* 0x0000005005057824 */ /* 0x004fe400078e0207 */
[----:B------:R-:W-:-:S07]  /*f300*/  VIADD R7, R3, 0x400 ;  /* 0x0000040003077836 */ /* 0x000fce0000000000 */
.L_x_264:
        /* <DEDUP_REMOVED lines=10> */
[----:B------:R-:W-:Y:S01]  /*f3b0*/  R2UR UR10, R13 ;  /* 0x000000000d0a72ca */ /* 0x000fe200000e0000 */
[----:B------:R-:W-:Y:S01]  /*f3c0*/  VIADD R7, R3, 0x2c00 ;  /* 0x00002c0003077836 */ /* 0x000fe20000000000 */
[----:B------:R-:W-:Y:S01]  /*f3d0*/  PLOP3.LUT P0, PT, PT, PT, PT, 0x80, 0x0 ;  /* 0x000000000000781c */ /* 0x000fe20003f0f070 */
[----:B------:R-:W-:Y:S01]  /*f3e0*/  UMOV UR6, 0x30000 ;  /* 0x0003000000067882 */ /* 0x000fe20000000000 */
[----:B------:R-:W-:Y:S01]  /*f3f0*/  UMOV UR14, 0x0 ;  /* 0x00000000000e7882 */ /* 0x000fe20000000000 */
[----:B------:R-:W-:-:S10]  /*f400*/  UMOV UR15, 0x14f00000 ;  /* 0x14f00000000f7882 */ /* 0x000fd40000000000 */
.L_x_265:
        /* <DEDUP_REMOVED lines=16> */
.L_x_266:
        /* <DEDUP_REMOVED lines=16> */
.L_x_267:
        /* <DEDUP_REMOVED lines=10> */
[----:B------:R0:W-:Y:S01]  /*f6b0*/  STL [R1+0x4], R0 ;  /* 0x0000040001007387 */ /* 0x0001e20000100800 */
[----:B------:R-:W-:-:S07]  /*f6c0*/  IMAD.MOV.U32 R17, RZ, RZ, R6 ;  /* 0x000000ffff117224 */ /* 0x000fce00078e0006 */
.L_x_248:
[----:B------:R-:W-:Y:S05]  /*f6d0*/  BSYNC B0 ;  /* 0x0000000000007941 */ /* 0x000fea0003800000 */
.L_x_247:
[----:B0-----:R-:W3:Y:S01]  /*f6e0*/  LDL.LU R0, [R1+0x20] ;  /* 0x0000200001007983 */ /* 0x001ee20000300800 */
[----:B------:R-:W-:-:S03]  /*f6f0*/  IMAD.MOV.U32 R19, RZ, RZ, R4 ;  /* 0x000000ffff137224 */ /* 0x000fc600078e0004 */
[----:B------:R4:W-:Y:S02]  /*f700*/  STL [R1], R8 ;  /* 0x0000000801007387 */ /* 0x0009e40000100800 */
[----:B---34-:R-:W-:-:S07]  /*f710*/  VIADD R0, R0, 0xfffffffd ;  /* 0xfffffffd00007836 */ /* 0x018fce0000000000 */
.L_x_246:
[----:B------:R-:W3:Y:S01]  /*f720*/  LDL.LU R2, [R1+0x18] ;  /* 0x0000180001027983 */ /* 0x000ee20000300800 */
[----:B------:R-:W-:Y:S01]  /*f730*/  IMAD.MOV R9, RZ, RZ, -R9 ;  /* 0x000000ffff097224 */ /* 0x000fe200078e0a09 */
[----:B------:R-:W-:Y:S04]  /*f740*/  BSSY B0, `(.L_x_245) ;  /* 0x00001d8000007945 */ /* 0x000fe80003800000 */
[----:B---3--:R-:W-:-:S13]  /*f750*/  ISETP.NE.AND P0, PT, R2, R9, PT ;  /* 0x000000090200720c */ /* 0x008fda0003f05270 */
[----:B------:R-:W-:Y:S05]  /*f760*/  @!P0 BRA `(.L_x_268) ;  /* 0x0000001c00548947 */ /* 0x000fea0003800000 */
[----:B0-----:R-:W-:-:S07]  /*f770*/  IMAD.MOV.U32 R6, RZ, RZ, R17 ;  /* 0x000000ffff067224 */ /* 0x001fce00078e0011 */
.L_x_311:
[----:B---3--:R-:W3:Y:S01]  /*f780*/  LDL R2, [R1] ;  /* 0x0000000001027983 */ /* 0x008ee20000100800 */
[----:B------:R-:W-:Y:S01]  /*f790*/  LOP3.LUT P1, RZ, R18, 0x8, RZ, 0xc0, !PT ;  /* 0x0000000812ff7812 */ /* 0x000fe2000782c0ff */
[----:B------:R-:W-:Y:S01]  /*f7a0*/  VIADD R4, R19, 0x1 ;  /* 0x0000000113047836 */ /* 0x000fe20000000000 */
[----:B------:R-:W-:Y:S04]  /*f7b0*/  BSSY B1, `(.L_x_269) ;  /* 0x00000e5000017945 */ /* 0x000fe80003800000 */
[----:B------:R-:W-:-:S04]  /*f7c0*/  ISETP.NE.AND P0, PT, R4, 0x2, PT ;  /* 0x000000020400780c */ /* 0x000fc80003f05270 */
[----:B-1----:R-:W-:Y:S02]  /*f7d0*/  SEL R5, RZ, 0x1, P0 ;  /* 0x00000001ff057807 */ /* 0x002fe40000000000 */
[----:B------:R-:W-:Y:S02]  /*f7e0*/  SEL R4, R4, RZ, P0 ;  /* 0x000000ff04047207 */ /* 0x000fe40000000000 */
[----:B---3--:R-:W-:Y:S01]  /*f7f0*/  LOP3.LUT R5, R2, R5, RZ, 0x3c, !PT ;  /* 0x0000000502057212 */ /* 0x008fe200078e3cff */
[----:B0-----:R-:W-:Y:S06]  /*f800*/  @!P1 BRA `(.L_x_270) ;  /* 0x0000000c007c9947 */ /* 0x001fec0003800000 */
        /* <DEDUP_REMOVED lines=9> */
[----:B--2---:R-:W0:Y:S02]  /*f8a0*/  @P0 LDC.64 R2, c[0x0][0x440] ;  /* 0x00011000ff020b82 */ /* 0x004e240000000a00 */
[----:B0-----:R-:W-:-:S04]  /*f8b0*/  @P0 IMAD.HI.U32 R6, R0, R2, RZ ;  /* 0x0000000200060227 */ /* 0x001fc800078e00ff */
        /* <DEDUP_REMOVED lines=13> */
.L_x_271:
[----:B--2---:R-:W-:Y:S01]  /*f990*/  LEA R3, R4, UR36, 0x3 ;  /* 0x0000002404037c11 */ /* 0x004fe2000f8e18ff */
[----:B------:R-:W-:Y:S01]  /*f9a0*/  BSSY B2, `(.L_x_272) ;  /* 0x0000004000027945 */ /* 0x000fe20003800000 */
[----:B------:R-:W-:-:S04]  /*f9b0*/  SHF.L.U32 R2, R5, 0x1f, RZ ;  /* 0x0000001f05027819 */ /* 0x000fc800000006ff */
[----:B------:R-:W1:Y:S02]  /*f9c0*/  SYNCS.PHASECHK.TRANS64.TRYWAIT P0, [R3+URZ+0x38840], R2 ;  /* 0x03884002030075a7 */ /* 0x000e64000800017f */
[----:B-1----:R-:W-:Y:S05]  /*f9d0*/  @!P0 BRA `(.L_x_273) ;  /* 0x0000003400c48947 */ /* 0x002fea0003800000 */
.L_x_364:
[----:B------:R-:W-:Y:S05]  /*f9e0*/  BSYNC B2 ;  /* 0x0000000000027941 */ /* 0x000fea0003800000 */
.L_x_272:
[----:B0-----:R-:W0:Y:S01]  /*f9f0*/  S2R R7, SR_TID.X ;  /* 0x0000000000077919 */ /* 0x001e220000002100 */
[----:B------:R-:W-:Y:S01]  /*fa00*/  UPRMT UR4, UR37, 0x9910, URZ ;  /* 0x0000991025047896 */ /* 0x000fe2000800003f */
[----:B0-----:R-:W-:-:S04]  /*fa10*/  LOP3.LUT R7, R7, 0x7f, RZ, 0xc0, !PT ;  /* 0x0000007f07077812 */ /* 0x001fc800078ec0ff */
[----:B------:R-:W-:-:S13]  /*fa20*/  ISETP.NE.AND P0, PT, R7, RZ, PT ;  /* 0x000000ff0700720c */ /* 0x000fda0003f05270 */
[----:B-1----:R-:W-:-:S04]  /*fa30*/  @!P0 IMAD.MOV.U32 R2, RZ, RZ, 0xa000 ;  /* 0x0000a000ff028424 */ /* 0x002fc800078e00ff */
[----:B------:R0:W-:Y:S02]  /*fa40*/  @!P0 SYNCS.ARRIVE.TRANS64 RZ, [R3+URZ+0x38830], R2 ;  /* 0x0388300203ff89a7 */ /* 0x0001e4000800003f */
[----:B0-----:R-:W-:-:S05]  /*fa50*/  IMAD.U32 R2, RZ, RZ, UR4 ;  /* 0x00000004ff027e24 */ /* 0x001fca000f8e00ff */
[----:B------:R-:W-:-:S13]  /*fa60*/  ISETP.NE.AND P1, PT, R2, 0x2, PT ;  /* 0x000000020200780c */ /* 0x000fda0003f25270 */
[----:B------:R-:W-:Y:S05]  /*fa70*/  @P1 BRA `(.L_x_274) ;  /* 0x0000000000041947 */ /* 0x000fea0003800000 */
[----:B------:R-:W-:Y:S01]  /*fa80*/  BPT.TRAP 0x1 ;  /* 0x000000040000795c */ /* 0x000fe20000300000 */
.L_x_274:
[----:B------:R-:W-:Y:S01]  /*fa90*/  LOP3.LUT P0, RZ, R18, 0x2, RZ, 0xc0, !PT ;  /* 0x0000000212ff7812 */ /* 0x000fe2000780c0ff */
[----:B------:R-:W-:-:S12]  /*faa0*/  BSSY B2, `(.L_x_275) ;  /* 0x0000003000027945 */ /* 0x000fd80003800000 */
[----:B------:R-:W-:Y:S05]  /*fab0*/  @P0 BRA `(.L_x_276) ;  /* 0x0000000000040947 */ /* 0x000fea0003800000 */
[----:B------:R-:W-:Y:S01]  /*fac0*/  BPT.TRAP 0x1 ;  /* 0x000000040000795c */ /* 0x000fe20000300000 */
.L_x_276:
[----:B------:R-:W-:Y:S05]  /*fad0*/  BSYNC B2 ;  /* 0x0000000000027941 */ /* 0x000fea0003800000 */
.L_x_275:
[----:B------:R-:W0:Y:S01]  /*fae0*/  S2R R2, SR_CgaCtaId ;  /* 0x0000000000027919 */ /* 0x000e220000008800 */
        /* <DEDUP_REMOVED lines=9> */
[----:B0-----:R-:W-:-:S05]  /*fb80*/  LOP3.LUT R2, R2, 0x1, RZ, 0xc0, !PT ;  /* 0x0000000102027812 */ /* 0x001fca00078ec0ff */
[----:B------:R-:W-:-:S04]  /*fb90*/  IMAD R2, R2, 0xa00, RZ ;  /* 0x00000a0002027824 */ /* 0x000fc800078e02ff */
[----:B------:R-:W-:Y:S02]  /*fba0*/  IMAD R7, R4, 0x5000, R2 ;  /* 0x0000500004077824 */ /* 0x000fe400078e0202 */
[----:B------:R-:W0:Y:S03]  /*fbb0*/  S2R R2, SR_CgaCtaId ;  /* 0x0000000000027919 */ /* 0x000e260000008800 */
[----:B------:R-:W-:-:S05]  /*fbc0*/  LEA R7, R7, UR36, 0x1 ;  /* 0x0000002407077c11 */ /* 0x000fca000f8e08ff */
[----:B------:R-:W-:Y:S01]  /*fbd0*/  VIADD R9, R7, 0x24400 ;  /* 0x0002440007097836 */ /* 0x000fe20000000000 */
[----:B0-----:R-:W-:-:S05]  /*fbe0*/  LOP3.LUT R2, R2, 0x1, RZ, 0xc0, !PT ;  /* 0x0000000102027812 */ /* 0x001fca00078ec0ff */
[----:B------:R-:W-:-:S04]  /*fbf0*/  IMAD R2, R2, 0x28, RZ ;  /* 0x0000002802027824 */ /* 0x000fc800078e02ff */
[----:B------:R-:W-:-:S07]  /*fc00*/  IMAD R2, R8, 0x50, R2 ;  /* 0x0000005008027824 */ /* 0x000fce00078e0202 */
.L_x_277:
        /* <DEDUP_REMOVED lines=17> */
.L_x_278:
        /* <DEDUP_REMOVED lines=17> */
.L_x_279:
        /* <DEDUP_REMOVED lines=17> */
.L_x_280:
        /* <DEDUP_REMOVED lines=16> */
.L_x_365:
[----:B------:R-:W-:Y:S05]  /*10040*/  BSYNC B2 ;  /* 0x0000000000027941 */ /* 0x000fea0003800000 */
.L_x_281:
[----:B------:R-:W1:Y:S02]  /*10050*/  S2R R7, SR_TID.X ;  /* 0x0000000000077919 */ /* 0x000e640000002100 */
[----:B-1----:R-:W-:-:S04]  /*10060*/  LOP3.LUT R7, R7, 0x7f, RZ, 0xc0, !PT ;  /* 0x0000007f07077812 */ /* 0x002fc800078ec0ff */
[----:B------:R-:W-:-:S13]  /*10070*/  ISETP.NE.AND P0, PT, R7, RZ, PT ;  /* 0x000000ff0700720c */ /* 0x000fda0003f05270 */
[----:B0-----:R-:W-:-:S04]  /*10080*/  @!P0 IMAD.MOV.U32 R3, RZ, RZ, 0xa000 ;  /* 0x0000a000ff038424 */ /* 0x001fc800078e00ff */
[----:B------:R0:W-:Y:S01]  /*10090*/  @!P0 SYNCS.ARRIVE.TRANS64 RZ, [R2+URZ+0x38850], R3 ;  /* 0x0388500302ff89a7 */ /* 0x0001e2000800003f */
[----:B------:R-:W-:Y:S05]  /*100a0*/  @P1 BRA `(.L_x_283) ;  /* 0x0000000000041947 */ /* 0x000fea0003800000 */
[----:B------:R-:W-:Y:S01]  /*100b0*/  BPT.TRAP 0x1 ;  /* 0x000000040000795c */ /* 0x000fe20000300000 */
.L_x_283:
[----:B------:R-:W-:Y:S01]  /*100c0*/  LOP3.LUT P0, RZ, R18, 0x2, RZ, 0xc0, !PT ;  /* 0x0000000212ff7812 */ /* 0x000fe2000780c0ff */
[----:B------:R-:W-:-:S12]  /*100d0*/  BSSY B2, `(.L_x_284) ;  /* 0x0000003000027945 */ /* 0x000fd80003800000 */
[----:B------:R-:W-:Y:S05]  /*100e0*/  @P0 BRA `(.L_x_285) ;  /* 0x0000000000040947 */ /* 0x000fea0003800000 */
[----:B------:R-:W-:Y:S01]  /*100f0*/  BPT.TRAP 0x1 ;  /* 0x000000040000795c */ /* 0x000fe20000300000 */
.L_x_285:
[----:B------:R-:W-:Y:S05]  /*10100*/  BSYNC B2 ;  /* 0x0000000000027941 */ /* 0x000fea0003800000 */
.L_x_284:
        /* <DEDUP_REMOVED lines=19> */
.L_x_286:
        /* <DEDUP_REMOVED lines=16> */
.L_x_287:
        /* <DEDUP_REMOVED lines=16> */
.L_x_288:
        /* <DEDUP_REMOVED lines=16> */
.L_x_289:
        /* <DEDUP_REMOVED lines=12> */
.L_x_270:
[----:B------:R-:W-:Y:S05]  /*10600*/  BSYNC B1 ;  /* 0x0000000000017941 */ /* 0x000fea0003800000 */
.L_x_269:
[----:B------:R-:W-:Y:S01]  /*10610*/  VIADD R19, R4, 0x1 ;  /* 0x0000000104137836 */ /* 0x000fe20000000000 */
[----:B------:R-:W-:Y:S01]  /*10620*/  LOP3.LUT P1, RZ, R18, 0x8, RZ, 0xc0, !PT ;  /* 0x0000000812ff7812 */ /* 0x000fe2000782c0ff */
[----:B------:R-:W-:Y:S03]  /*10630*/  BSSY B1, `(.L_x_290) ;  /* 0x00000e5000017945 */ /* 0x000fe60003800000 */
[----:B------:R-:W-:-:S04]  /*10640*/  ISETP.NE.AND P0, PT, R19, 0x2, PT ;  /* 0x000000021300780c */ /* 0x000fc80003f05270 */
[----:B------:R-:W-:Y:S02]  /*10650*/  SEL R2, RZ, 0x1, P0 ;  /* 0x00000001ff027807 */ /* 0x000fe40000000000 */
[----:B------:R-:W-:Y:S02]  /*10660*/  SEL R19, R19, RZ, P0 ;  /* 0x000000ff13137207 */ /* 0x000fe40000000000 */
[----:B------:R-:W-:-:S05]  /*10670*/  LOP3.LUT R9, R5, R2, RZ, 0x3c, !PT ;  /* 0x0000000205097212 */ /* 0x000fca00078e3cff */
[----:B------:R1:W-:Y:S01]  /*10680*/  STL [R1], R9 ;  /* 0x0000000901007387 */ /* 0x0003e20000100800 */
[----:B------:R-:W-:Y:S05]  /*10690*/  @!P1 BRA `(.L_x_291) ;  /* 0x0000000c00789947 */ /* 0x000fea0003800000 */
[----:B------:R-:W-:Y:S01]  /*106a0*/  LOP3.LUT P1, RZ, R18, 0x4, RZ, 0xc0, !PT ;  /* 0x0000000412ff7812 */ /* 0x000fe2000782c0ff */
[----:B0-----:R-:W-:-:S12]  /*106b0*/  VIADD R8, R0, 0xffffffff ;  /* 0xffffffff00087836 */ /* 0x001fd80000000000 */
        /* <DEDUP_REMOVED lines=22> */
.L_x_292:
[----:B--2---:R-:W-:Y:S01]  /*10820*/  LEA R3, R19, UR36, 0x3 ;  /* 0x0000002413037c11 */ /* 0x004fe2000f8e18ff */
[----:B------:R-:W-:Y:S01]  /*10830*/  BSSY B2, `(.L_x_293) ;  /* 0x0000004000027945 */ /* 0x000fe20003800000 */
[----:B------:R-:W-:-:S04]  /*10840*/  SHF.L.U32 R2, R9, 0x1f, RZ ;  /* 0x0000001f09027819 */ /* 0x000fc800000006ff */
[----:B------:R-:W2:Y:S02]  /*10850*/  SYNCS.PHASECHK.TRANS64.TRYWAIT P0, [R3+URZ+0x38840], R2 ;  /* 0x03884002030075a7 */ /* 0x000ea4000800017f */
[----:B--2---:R-:W-:Y:S05]  /*10860*/  @!P0 BRA `(.L_x_294) ;  /* 0x0000002800488947 */ /* 0x004fea0003800000 */
.L_x_366:
[----:B------:R-:W-:Y:S05]  /*10870*/  BSYNC B2 ;  /* 0x0000000000027941 */ /* 0x000fea0003800000 */
.L_x_293:
[----:B0-----:R-:W0:Y:S01]  /*10880*/  S2R R7, SR_TID.X ;  /* 0x0000000000077919 */ /* 0x001e220000002100 */
[----:B------:R-:W-:Y:S01]  /*10890*/  UPRMT UR4, UR37, 0x9910, URZ ;  /* 0x0000991025047896 */ /* 0x000fe2000800003f */
[----:B0-----:R-:W-:-:S04]  /*108a0*/  LOP3.LUT R7, R7, 0x7f, RZ, 0xc0, !PT ;  /* 0x0000007f07077812 */ /* 0x001fc800078ec0ff */
[----:B------:R-:W-:-:S13]  /*108b0*/  ISETP.NE.AND P0, PT, R7, RZ, PT ;  /* 0x000000ff0700720c */ /* 0x000fda0003f05270 */
[----:B--2---:R-:W-:-:S04]  /*108c0*/  @!P0 IMAD.MOV.U32 R2, RZ, RZ, 0xa000 ;  /* 0x0000a000ff028424 */ /* 0x004fc800078e00ff */
[----:B------:R0:W-:Y:S02]  /*108d0*/  @!P0 SYNCS.ARRIVE.TRANS64 RZ, [R3+URZ+0x38830], R2 ;  /* 0x0388300203ff89a7 */ /* 0x0001e4000800003f */
[----:B0-----:R-:W-:-:S05]  /*108e0*/  IMAD.U32 R2, RZ, RZ, UR4 ;  /* 0x00000004ff027e24 */ /* 0x001fca000f8e00ff */
[----:B------:R-:W-:-:S13]  /*108f0*/  ISETP.NE.AND P1, PT, R2, 0x2, PT ;  /* 0x000000020200780c */ /* 0x000fda0003f25270 */
[----:B------:R-:W-:Y:S05]  /*10900*/  @P1 BRA `(.L_x_295) ;  /* 0x0000000000041947 */ /* 0x000fea0003800000 */
[----:B------:R-:W-:Y:S01]  /*10910*/  BPT.TRAP 0x1 ;  /* 0x000000040000795c */ /* 0x000fe20000300000 */
.L_x_295:
[----:B------:R-:W-:Y:S01]  /*10920*/  LOP3.LUT P0, RZ, R18, 0x2, RZ, 0xc0, !PT ;  /* 0x0000000212ff7812 */ /* 0x000fe2000780c0ff */
[----:B------:R-:W-:-:S12]  /*10930*/  BSSY B2, `(.L_x_296) ;  /* 0x0000003000027945 */ /* 0x000fd80003800000 */
[----:B------:R-:W-:Y:S05]  /*10940*/  @P0 BRA `(.L_x_297) ;  /* 0x0000000000040947 */ /* 0x000fea0003800000 */
[----:B------:R-:W-:Y:S01]  /*10950*/  BPT.TRAP 0x1 ;  /* 0x000000040000795c */ /* 0x000fe20000300000 */
.L_x_297:
[----:B------:R-:W-:Y:S05]  /*10960*/  BSYNC B2 ;  /* 0x0000000000027941 */ /* 0x000fea0003800000 */
.L_x_296:
        /* <DEDUP_REMOVED lines=15> */
[----:B-1----:R-:W-:Y:S01]  /*10a60*/  VIADD R9, R7, 0x24400 ;  /* 0x0002440007097836 */ /* 0x002fe20000000000 */
[----:B0-----:R-:W-:-:S05]  /*10a70*/  LOP3.LUT R2, R2, 0x1, RZ, 0xc0, !PT ;  /* 0x0000000102027812 */ /* 0x001fca00078ec0ff */
[----:B------:R-:W-:-:S04]  /*10a80*/  IMAD R2, R2, 0x28, RZ ;  /* 0x0000002802027824 */ /* 0x000fc800078e02ff */
[----:B------:R-:W-:-:S07]  /*10a90*/  IMAD R2, R8, 0x50, R2 ;  /* 0x0000005008027824 */ /* 0x000fce00078e0202 */
.L_x_298:
        /* <DEDUP_REMOVED lines=17> */
.L_x_299:
        /* <DEDUP_REMOVED lines=17> */
.L_x_300:
        /* <DEDUP_REMOVED lines=17> */
.L_x_301:
        /* <DEDUP_REMOVED lines=10> */
[----:B------:R-:W-:Y:S01]  /*10e70*/  SHF.L.U32 R5, R5, 0x1f, RZ ;  /* 0x0000001f05057819 */ /* 0x000fe200000006ff */
[----:B------:R-:W-:Y:S01]  /*10e80*/  BSSY B2, `(.L_x_302) ;  /* 0x0000004000027945 */ /* 0x000fe20003800000 */
[----:B------:R-:W-:-:S04]  /*10e90*/  LEA R2, R4, UR36, 0x3 ;  /* 0x0000002404027c11 */ /* 0x000fc8000f8e18ff */
[----:B------:R-:W0:Y:S02]  /*10ea0*/  SYNCS.PHASECHK.TRANS64.TRYWAIT P0, [R2+URZ+0x38860], R5 ;  /* 0x03886005020075a7 */ /* 0x000e24000800017f */
[----:B0-----:R-:W-:Y:S05]  /*10eb0*/  @!P0 BRA `(.L_x_303) ;  /* 0x0000002000c88947 */ /* 0x001fea0003800000 */
.L_x_367:
[----:B------:R-:W-:Y:S05]  /*10ec0*/  BSYNC B2 ;  /* 0x0000000000027941 */ /* 0x000fea0003800000 */
.L_x_302:
[----:B------:R-:W1:Y:S02]  /*10ed0*/  S2R R3, SR_TID.X ;  /* 0x0000000000037919 */ /* 0x000e640000002100 */
[----:B-1----:R-:W-:-:S04]  /*10ee0*/  LOP3.LUT R3, R3, 0x7f, RZ, 0xc0, !PT ;  /* 0x0000007f03037812 */ /* 0x002fc800078ec0ff */
[----:B------:R-:W-:-:S13]  /*10ef0*/  ISETP.NE.AND P0, PT, R3, RZ, PT ;  /* 0x000000ff0300720c */ /* 0x000fda0003f05270 */
[----:B------:R-:W-:-:S04]  /*10f00*/  @!P0 IMAD.MOV.U32 R3, RZ, RZ, 0xa000 ;  /* 0x0000a000ff038424 */ /* 0x000fc800078e00ff */
[----:B------:R1:W-:Y:S01]  /*10f10*/  @!P0 SYNCS.ARRIVE.TRANS64 RZ, [R2+URZ+0x38850], R3 ;  /* 0x0388500302ff89a7 */ /* 0x0003e2000800003f */
[----:B------:R-:W-:Y:S05]  /*10f20*/  @P1 BRA `(.L_x_304) ;  /* 0x0000000000041947 */ /* 0x000fea0003800000 */
[----:B------:R-:W-:Y:S01]  /*10f30*/  BPT.TRAP 0x1 ;  /* 0x000000040000795c */ /* 0x000fe20000300000 */
.L_x_304:
[----:B------:R-:W-:Y:S01]  /*10f40*/  LOP3.LUT P0, RZ, R18, 0x2, RZ, 0xc0, !PT ;  /* 0x0000000212ff7812 */ /* 0x000fe2000780c0ff */
[----:B------:R-:W-:-:S12]  /*10f50*/  BSSY B2, `(.L_x_305) ;  /* 0x0000003000027945 */ /* 0x000fd80003800000 */
[----:B------:R-:W-:Y:S05]  /*10f60*/  @P0 BRA `(.L_x_306) ;  /* 0x0000000000040947 */ /* 0x000fea0003800000 */
[----:B------:R-:W-:Y:S01]  /*10f70*/  BPT.TRAP 0x1 ;  /* 0x000000040000795c */ /* 0x000fe20000300000 */
.L_x_306:
[----:B------:R-:W-:Y:S05]  /*10f80*/  BSYNC B2 ;  /* 0x0000000000027941 */ /* 0x000fea0003800000 */
.L_x_305:
[----:B0-----:R-:W2:Y:S01]  /*10f90*/  LDL.LU R5, [R1+0x4] ;  /* 0x0000040001057983 */ /* 0x001ea20000300800 */
[----:B-1----:R-:W0:Y:S01]  /*10fa0*/  S2R R3, SR_CgaCtaId ;  /* 0x0000000000037919 */ /* 0x002e220000008800 */
        /* <DEDUP_REMOVED lines=17> */
.L_x_307:
        /* <DEDUP_REMOVED lines=16> */
.L_x_308:
        /* <DEDUP_REMOVED lines=16> */
.L_x_309:
        /* <DEDUP_REMOVED lines=16> */
.L_x_310:
        /* <DEDUP_REMOVED lines=12> */
.L_x_291:
[----:B------:R-:W-:Y:S05]  /*11480*/  BSYNC B1 ;  /* 0x0000000000017941 */ /* 0x000fea0003800000 */
.L_x_290:
[C---:B------:R-:W-:Y:S01]  /*11490*/  ISETP.GT.AND P0, PT, R0.reuse, 0x1, PT ;  /* 0x000000010000780c */ /* 0x040fe20003f04270 */
[----:B------:R-:W-:-:S12]  /*114a0*/  VIADD R0, R0, 0xfffffffe ;  /* 0xfffffffe00007836 */ /* 0x000fd80000000000 */
[----:B------:R-:W-:Y:S05]  /*114b0*/  @P0 BRA `(.L_x_311) ;  /* 0xffffffe000b00947 */ /* 0x000fea000383ffff */
.L_x_268:
[----:B------:R-:W-:Y:S05]  /*114c0*/  BSYNC B0 ;  /* 0x0000000000007941 */ /* 0x000fea0003800000 */
.L_x_245:
[----:B------:R-:W-:Y:S01]  /*114d0*/  LOP3.LUT P0, RZ, R18, 0x8, RZ, 0xc0, !PT ;  /* 0x0000000812ff7812 */ /* 0x000fe2000780c0ff */
[----:B------:R-:W-:-:S12]  /*114e0*/  BSSY B0, `(.L_x_312) ;  /* 0x0000065000007945 */ /* 0x000fd80003800000 */
[----:B------:R-:W-:Y:S05]  /*114f0*/  @!P0 BRA `(.L_x_313) ;  /* 0x00000004008c8947 */ /* 0x000fea0003800000 */
[----:B---3--:R-:W3:Y:S01]  /*11500*/  LDL R2, [R1] ;  /* 0x0000000001027983 */ /* 0x008ee20000100800 */
[----:B------:R-:W-:Y:S01]  /*11510*/  LEA R0, R19, UR36, 0x3 ;  /* 0x0000002413007c11 */ /* 0x000fe2000f8e18ff */
[----:B------:R-:W-:Y:S01]  /*11520*/  BSSY B1, `(.L_x_314) ;  /* 0x0000004000017945 */ /* 0x000fe20003800000 */
[----:B---3--:R-:W-:-:S04]  /*11530*/  SHF.L.U32 R2, R2, 0x1f, RZ ;  /* 0x0000001f02027819 */ /* 0x008fc800000006ff */
[----:B------:R-:W3:Y:S02]  /*11540*/  SYNCS.PHASECHK.TRANS64.TRYWAIT P0, [R0+URZ+0x38860], R2 ;  /* 0x03886002000075a7 */ /* 0x000ee4000800017f */
[----:B---3--:R-:W-:Y:S05]  /*11550*/  @!P0 BRA `(.L_x_315) ;  /* 0x0000001c00348947 */ /* 0x008fea0003800000 */
.L_x_368:
[----:B------:R-:W-:Y:S05]  /*11560*/  BSYNC B1 ;  /* 0x0000000000017941 */ /* 0x000fea0003800000 */
.L_x_314:
[----:B0-2---:R-:W0:Y:S01]  /*11570*/  S2R R3, SR_TID.X ;  /* 0x0000000000037919 */ /* 0x005e220000002100 */
        /* <DEDUP_REMOVED lines=9> */
.L_x_316:
[----:B------:R-:W-:Y:S01]  /*11610*/  LOP3.LUT P0, RZ, R18, 0x2, RZ, 0xc0, !PT ;  /* 0x0000000212ff7812 */ /* 0x000fe2000780c0ff */
[----:B------:R-:W-:-:S12]  /*11620*/  BSSY B1, `(.L_x_317) ;  /* 0x0000003000017945 */ /* 0x000fd80003800000 */
[----:B------:R-:W-:Y:S05]  /*11630*/  @P0 BRA `(.L_x_318) ;  /* 0x0000000000040947 */ /* 0x000fea0003800000 */
[----:B------:R-:W-:Y:S01]  /*11640*/  BPT.TRAP 0x1 ;  /* 0x000000040000795c */ /* 0x000fe20000300000 */
.L_x_318:
[----:B------:R-:W-:Y:S05]  /*11650*/  BSYNC B1 ;  /* 0x0000000000017941 */ /* 0x000fea0003800000 */
.L_x_317:
[----:B------:R-:W2:Y:S01]  /*11660*/  LDL R3, [R1+0x4] ;  /* 0x0000040001037983 */ /* 0x000ea20000100800 */
[----:B------:R-:W0:Y:S01]  /*11670*/  S2R R2, SR_CgaCtaId ;  /* 0x0000000000027919 */ /* 0x000e220000008800 */
[----:B------:R-:W3:Y:S01]  /*11680*/  S2R R4, SR_CgaCtaId ;  /* 0x0000000000047919 */ /* 0x000ee20000008800 */
[----:B------:R-:W-:Y:S01]  /*11690*/  UIADD3 UR4, UP0, UR38, 0x470, URZ ;  /* 0x0000047026047890 */ /* 0x000fe2000ff1e03f */
[----:B------:R-:W-:Y:S01]  /*116a0*/  PLOP3.LUT P0, PT, PT, PT, PT, 0x80, 0x0 ;  /* 0x000000000000781c */ /* 0x000fe20003f0f070 */
[----:B------:R-:W-:Y:S01]  /*116b0*/  VIADD R0, R0, 0x38850 ;  /* 0x0003885000007836 */ /* 0x000fe20000000000 */
[----:B------:R-:W-:Y:S01]  /*116c0*/  UMOV UR6, 0x30000 ;  /* 0x0003000000067882 */ /* 0x000fe20000000000 */
[----:B------:R-:W-:Y:S01]  /*116d0*/  UIADD3.X UR5, URZ, UR39, URZ, UP0, !UPT ;  /* 0x000000273f057290 */ /* 0x000fe200087fe43f */
[----:B0-----:R-:W-:Y:S02]  /*116e0*/  LOP3.LUT R2, R2, 0x1, RZ, 0xc0, !PT ;  /* 0x0000000102027812 */ /* 0x001fe400078ec0ff */
[----:B---3--:R-:W-:-:S03]  /*116f0*/  LOP3.LUT R4, R4, 0x1, RZ, 0xc0, !PT ;  /* 0x0000000104047812 */ /* 0x008fc600078ec0ff */
[----:B------:R-:W-:-:S04]  /*11700*/  IMAD R2, R2, 0xa00, RZ ;  /* 0x00000a0002027824 */ /* 0x000fc800078e02ff */
[----:B------:R-:W-:Y:S02]  /*11710*/  IMAD R2, R19, 0x5000, R2 ;  /* 0x0000500013027824 */ /* 0x000fe400078e0202 */
[----:B------:R-:W-:-:S03]  /*11720*/  IMAD R4, R4, 0x28, RZ ;  /* 0x0000002804047824 */ /* 0x000fc600078e02ff */
[----:B------:R-:W-:Y:S01]  /*11730*/  LEA R2, R2, UR36, 0x1 ;  /* 0x0000002402027c11 */ /* 0x000fe2000f8e08ff */
[----:B------:R-:W-:Y:S01]  /*11740*/  UMOV UR14, 0x0 ;  /* 0x00000000000e7882 */ /* 0x000fe20000000000 */
[----:B------:R-:W-:Y:S01]  /*11750*/  UMOV UR15, 0x14f00000 ;  /* 0x14f00000000f7882 */ /* 0x000fe20000000000 */
[----:B------:R-:W-:Y:S01]  /*11760*/  UMOV UR10, URZ ;  /* 0x0000003f000a7c82 */ /* 0x000fe20008000000 */
[----:B--2---:R-:W-:Y:S02]  /*11770*/  IMAD R3, R3, 0x50, R4 ;  /* 0x0000005003037824 */ /* 0x004fe400078e0204 */
[----:B------:R-:W-:-:S07]  /*11780*/  VIADD R4, R2, 0x400 ;  /* 0x0000040002047836 */ /* 0x000fce0000000000 */
.L_x_319:
        /* <DEDUP_REMOVED lines=10> */
[----:B------:R-:W-:Y:S01]  /*11830*/  PLOP3.LUT P0, PT, PT, PT, PT, 0x80, 0x0 ;  /* 0x000000000000781c */ /* 0x000fe20003f0f070 */
[----:B------:R-:W-:Y:S01]  /*11840*/  VIADD R4, R2, 0x2c00 ;  /* 0x00002c0002047836 */ /* 0x000fe20000000000 */
[----:B------:R-:W-:Y:S01]  /*11850*/  UMOV UR6, 0x30000 ;  /* 0x0003000000067882 */ /* 0x000fe20000000000 */
[----:B------:R-:W-:Y:S01]  /*11860*/  UMOV UR14, 0x0 ;  /* 0x00000000000e7882 */ /* 0x000fe20000000000 */
[----:B------:R-:W-:Y:S01]  /*11870*/  UMOV UR15, 0x14f00000 ;  /* 0x14f00000000f7882 */ /* 0x000fe20000000000 */
[----:B------:R-:W-:-:S08]  /*11880*/  UMOV UR10, 0x40 ;  /* 0x00000040000a7882 */ /* 0x000fd00000000000 */
.L_x_320:
        /* <DEDUP_REMOVED lines=16> */
.L_x_321:
        /* <DEDUP_REMOVED lines=16> */
.L_x_322:
        /* <DEDUP_REMOVED lines=9> */
[----:B----4-:R-:W-:Y:S05]  /*11b20*/  @P0 BRA.U.ANY `(.L_x_322) ;  /* 0xfffffffd00d80947 */ /* 0x010fea000393ffff */
.L_x_313:
[----:B------:R-:W-:Y:S05]  /*11b30*/  BSYNC B0 ;  /* 0x0000000000007941 */ /* 0x000fea0003800000 */
.L_x_312:
[----:B0-----:R-:W4:Y:S01]  /*11b40*/  LDL.LU R6, [R1+0x24] ;  /* 0x0000240001067983 */ /* 0x001f220000300800 */
[----:B------:R-:W-:Y:S01]  /*11b50*/  VIADD R19, R19, 0x1 ;  /* 0x0000000113137836 */ /* 0x000fe20000000000 */
[----:B------:R-:W-:Y:S02]  /*11b60*/  ULDC UR4, c[0x0][0xc34] ;  /* 0x00030d0000047ab9 */ /* 0x000fe40000000800 */
[----:B-1----:R-:W5:Y:S04]  /*11b70*/  LDL.LU R5, [R1] ;  /* 0x0000000001057983 */ /* 0x002f680000300800 */
[----:B------:R-:W2:Y:S01]  /*11b80*/  LDL.LU R4, [R1+0x2c] ;  /* 0x00002c0001047983 */ /* 0x000ea20000300800 */
[----:B------:R-:W-:-:S04]  /*11b90*/  ISETP.NE.AND P0, PT, R19, 0x2, PT ;  /* 0x000000021300780c */ /* 0x000fc80003f05270 */
[----:B---3--:R-:W-:Y:S02]  /*11ba0*/  SEL R0, RZ, 0x1, P0 ;  /* 0x00000001ff007807 */ /* 0x008fe40000000000 */
        /* <DEDUP_REMOVED lines=10> */
.L_x_228:
[----:B0-----:R-:W0:Y:S01]  /*11c50*/  S2R R3, SR_CgaCtaId ;  /* 0x0000000000037919 */ /* 0x001e220000008800 */
[----:B------:R-:W-:Y:S01]  /*11c60*/  MOV R0, 0x400 ;  /* 0x0000040000007802 */ /* 0x000fe20000000f00 */
[----:B------:R-:W-:Y:S03]  /*11c70*/  BSSY B0, `(.L_x_324) ;  /* 0x0000005000007945 */ /* 0x000fe60003800000 */
[----:B0-----:R-:W-:Y:S02]  /*11c80*/  LEA R0, R3, R0, 0x18 ;  /* 0x0000000003007211 */ /* 0x001fe400078ec0ff */
[----:B------:R-:W-:-:S04]  /*11c90*/  SHF.L.U32 R3, R2, 0x1f, RZ ;  /* 0x0000001f02037819 */ /* 0x000fc800000006ff */
[----:B------:R-:W0:Y:S02]  /*11ca0*/  SYNCS.PHASECHK.TRANS64.TRYWAIT P0, [R0+URZ+0x38820], R3 ;  /* 0x03882003000075a7 */ /* 0x000e24000800017f */
[----:B0-----:R-:W-:Y:S05]  /*11cb0*/  @!P0 BRA `(.L_x_325) ;  /* 0x0000001400708947 */ /* 0x001fea0003800000 */
.L_x_369:
[----:B------:R-:W-:Y:S05]  /*11cc0*/  BSYNC B0 ;  /* 0x0000000000007941 */ /* 0x000fea0003800000 */
.L_x_324:
[----:B------:R-:W-:-:S03]  /*11cd0*/  UMOV UR4, 0xffffffff ;  /* 0xffffffff00047882 */ /* 0x000fc60000000000 */
[----:B------:R-:W-:Y:S05]  /*11ce0*/  BRA.DIV UR4, `(.L_x_326) ;  /* 0x0000001604787947 */ /* 0x000fea000b800000 */
[----:B------:R-:W1:Y:S02]  /*11cf0*/  S2R R2, SR_TID.X ;  /* 0x0000000000027919 */ /* 0x000e640000002100 */
[----:B-1----:R-:W-:-:S04]  /*11d00*/  SHF.R.U32.HI R2, RZ, 0x5, R2 ;  /* 0x00000005ff027819 */ /* 0x002fc80000011602 */
[----:B------:R-:W-:-:S05]  /*11d10*/  LOP3.LUT R2, R2, 0x3, RZ, 0xc0, !PT ;  /* 0x0000000302027812 */ /* 0x000fca00078ec0ff */
[----:B------:R1:W2:Y:S02]  /*11d20*/  SHFL.IDX PT, R14, R2, RZ, 0x1f ;  /* 0x00001fff020e7589 */ /* 0x0002a400000e0000 */
.L_x_372:
[----:B--2---:R-:W-:Y:S01]  /*11d30*/  ISETP.NE.AND P0, PT, R14, RZ, PT ;  /* 0x000000ff0e00720c */ /* 0x004fe20003f05270 */
[----:B------:R-:W-:-:S12]  /*11d40*/  BSSY B0, `(.L_x_327) ;  /* 0x0000027000007945 */ /* 0x000fd80003800000 */
[----:B------:R-:W-:Y:S05]  /*11d50*/  @P0 BRA `(.L_x_328) ;  /* 0x0000000000940947 */ /* 0x000fea0003800000 */
[----:B------:R-:W-:-:S03]  /*11d60*/  UMOV UR4, 0xffffffff ;  /* 0xffffffff00047882 */ /* 0x000fc60000000000 */
[----:B------:R-:W-:Y:S05]  /*11d70*/  BRA.DIV UR4, `(.L_x_329) ;  /* 0x0000001604887947 */ /* 0x000fea000b800000 */
[----:B------:R-:W-:-:S13]  /*11d80*/  ELECT P6, URZ, PT ;  /* 0x00000000003f782f */ /* 0x000fda00038c0000 */
.L_x_375:
        /* <DEDUP_REMOVED lines=8> */
.L_x_330:
[----:B------:R-:W2:Y:S01]  /*11e10*/  LDL.LU R7, [R1] ;  /* 0x0000000001077983 */ /* 0x000ea20000300800 */
[----:B------:R-:W-:Y:S02]  /*11e20*/  VIADD R2, R0, 0x38840 ;  /* 0x0003884000027836 */ /* 0x000fe40000000000 */
[C---:B0-----:R-:W-:Y:S02]  /*11e30*/  VIADD R3, R19.reuse, 0x1 ;  /* 0x0000000113037836 */ /* 0x041fe40000000000 */
[----:B------:R-:W-:-:S03]  /*11e40*/  IMAD R6, R19, 0x8, R2 ;  /* 0x0000000813067824 */ /* 0x000fc600078e0202 */
[----:B------:R-:W-:-:S04]  /*11e50*/  ISETP.NE.AND P1, PT, R3, 0x2, PT ;  /* 0x000000020300780c */ /* 0x000fc80003f25270 */
[----:B------:R-:W-:Y:S02]  /*11e60*/  SEL R4, RZ, 0x1, P1 ;  /* 0x00000001ff047807 */ /* 0x000fe40000800000 */
[----:B------:R-:W-:Y:S02]  /*11e70*/  SEL R3, R3, RZ, P1 ;  /* 0x000000ff03037207 */ /* 0x000fe40000800000 */
[C---:B--2---:R-:W-:Y:S02]  /*11e80*/  SHF.L.U32 R5, R7.reuse, 0x1f, RZ ;  /* 0x0000001f07057819 */ /* 0x044fe400000006ff */
[----:B------:R-:W-:Y:S01]  /*11e90*/  LOP3.LUT R4, R7, R4, RZ, 0x3c, !PT ;  /* 0x0000000407047212 */ /* 0x000fe200078e3cff */
[----:B------:R-:W-:Y:S01]  /*11ea0*/  IMAD R7, R3, 0x8, R2 ;  /* 0x0000000803077824 */ /* 0x000fe200078e0202 */
[----:B------:R-:W0:Y:S02]  /*11eb0*/  SYNCS.PHASECHK.TRANS64.TRYWAIT P0, [R6+URZ], R5 ;  /* 0x00000005060075a7 */ /* 0x000e24000800017f */
[----:B------:R-:W-:Y:S01]  /*11ec0*/  SHF.L.U32 R2, R4, 0x1f, RZ ;  /* 0x0000001f04027819 */ /* 0x000fe200000006ff */
[----:B0-----:R-:W-:Y:S06]  /*11ed0*/  @!P0 BRA `(.L_x_331) ;  /* 0x0000001400508947 */ /* 0x001fec0003800000 */
.L_x_376:
[----:B------:R-:W1:Y:S02]  /*11ee0*/  SYNCS.PHASECHK.TRANS64.TRYWAIT P0, [R7+URZ], R2 ;  /* 0x00000002070075a7 */ /* 0x000e64000800017f */
[----:B-1----:R-:W-:Y:S05]  /*11ef0*/  @!P0 BRA `(.L_x_332) ;  /* 0x00000014005c8947 */ /* 0x002fea0003800000 */
.L_x_377:
[----:B------:R-:W-:Y:S05]  /*11f00*/  @!P2 BRA `(.L_x_333) ;  /* 0x000000000004a947 */ /* 0x000fea0003800000 */
[----:B------:R-:W-:Y:S01]  /*11f10*/  BPT.TRAP 0x1 ;  /* 0x000000040000795c */ /* 0x000fe20000300000 */
.L_x_333:
[----:B------:R-:W-:-:S04]  /*11f20*/  VIADD R0, R0, 0x38860 ;  /* 0x0003886000007836 */ /* 0x000fc80000000000 */
[----:B------:R-:W-:-:S04]  /*11f30*/  IMAD R4, R19, 0x8, R0 ;  /* 0x0000000813047824 */ /* 0x000fc800078e0200 */
[----:B------:R-:W2:Y:S02]  /*11f40*/  SYNCS.PHASECHK.TRANS64.TRYWAIT P0, [R4+URZ], R5 ;  /* 0x00000005040075a7 */ /* 0x000ea4000800017f */
[----:B--2---:R-:W-:Y:S05]  /*11f50*/  @!P0 BRA `(.L_x_334) ;  /* 0x0000001400588947 */ /* 0x004fea0003800000 */
.L_x_378:
[----:B------:R-:W-:-:S07]  /*11f60*/  IMAD R3, R3, 0x8, R0 ;  /* 0x0000000803037824 */ /* 0x000fce00078e0200 */
.L_x_335:
[----:B---3--:R3:W4:Y:S02]  /*11f70*/  SYNCS.PHASECHK.TRANS64.TRYWAIT P0, [R3+URZ], R2 ;  /* 0x00000002030075a7 */ /* 0x008724000800017f */
[----:B----4-:R-:W-:Y:S05]  /*11f80*/  @!P0 NANOSLEEP.SYNCS 0x989680 ;  /* 0x009896800000895d */ /* 0x010fea0003900000 */
[----:B------:R-:W4:Y:S02]  /*11f90*/  @!P0 SYNCS.PHASECHK.TRANS64 P0, [R3+URZ], R2 ;  /* 0x00000002030085a7 */ /* 0x000f24000800007f */
[----:B----4-:R-:W-:Y:S05]  /*11fa0*/  @!P0 BRA `(.L_x_335) ;  /* 0xfffffffc00f08947 */ /* 0x010fea000383ffff */
.L_x_328:
[----:B------:R-:W-:Y:S05]  /*11fb0*/  BSYNC B0 ;  /* 0x0000000000007941 */ /* 0x000fea0003800000 */
.L_x_327:
[----:B------:R-:W-:Y:S05]  /*11fc0*/  EXIT ;  /* 0x000000000000794d */ /* 0x000fea0003800000 */
.L_x_196:
[----:B0-----:R-:W-:-:S04]  /*11fd0*/  IMAD.U32 R3, RZ, RZ, UR36 ;  /* 0x00000024ff037e24 */ /* 0x001fc8000f8e00ff */
[----:B------:R0:W1:Y:S03]  /*11fe0*/  SYNCS.PHASECHK.TRANS64.TRYWAIT P1, [R3+URZ+0x38800], R0 ;  /* 0x03880000030075a7 */ /* 0x000066000802017f */
[----:B-1----:R-:W-:Y:S05]  /*11ff0*/  @!P1 NANOSLEEP.SYNCS 0x989680 ;  /* 0x009896800000995d */ /* 0x002fea0003900000 */
[----:B------:R-:W1:Y:S02]  /*12000*/  @!P1 SYNCS.PHASECHK.TRANS64 P1, [R3+URZ+0x38800], R0 ;  /* 0x03880000030095a7 */ /* 0x000e64000802007f */
[----:B-1----:R-:W-:Y:S05]  /*12010*/  @!P1 BRA `(.L_x_196) ;  /* 0xfffffffc00ec9947 */ /* 0x002fea000383ffff */
[----:B------:R-:W-:Y:S05]  /*12020*/  BRA `(.L_x_336) ;  /* 0xfffffef400d07947 */ /* 0x000fea000383ffff */
.L_x_200:
[----:B-1----:R1:W2:Y:S02]  /*12030*/  SYNCS.PHASECHK.TRANS64.TRYWAIT P1, [R0+URZ+0x38830], R3 ;  /* 0x03883003000075a7 */ /* 0x0022a4000802017f */
[----:B--2---:R-:W-:Y:S05]  /*12040*/  @!P1 NANOSLEEP.SYNCS 0x989680 ;  /* 0x009896800000995d */ /* 0x004fea0003900000 */
[----:B------:R-:W2:Y:S02]  /*12050*/  @!P1 SYNCS.PHASECHK.TRANS64 P1, [R0+URZ+0x38830], R3 ;  /* 0x03883003000095a7 */ /* 0x000ea4000802007f */
[----:B--2---:R-:W-:Y:S05]  /*12060*/  @!P1 BRA `(.L_x_200) ;  /* 0xfffffffc00f09947 */ /* 0x004fea000383ffff */
[----:B------:R-:W-:Y:S05]  /*12070*/  BRA `(.L_x_199) ;  /* 0xfffffef400f07947 */ /* 0x000fea000383ffff */
.L_x_206:
[----:B------:R-:W-:-:S13]  /*12080*/  R2UR UR4, R232 ;  /* 0x00000000e80472ca */ /* 0x000fda00000e0000 */
[----:B-1----:R-:W-:-:S04]  /*12090*/  IMAD.U32 R152, RZ, RZ, UR4 ;  /* 0x00000004ff987e24 */ /* 0x002fc8000f8e00ff */
[----:B------:R1:W2:Y:S03]  /*120a0*/  SYNCS.PHASECHK.TRANS64.TRYWAIT P1, [R152+URZ+0x38830], R3 ;  /* 0x03883003980075a7 */ /* 0x0002a6000802017f */
[----:B--2---:R-:W-:Y:S05]  /*120b0*/  @!P1 NANOSLEEP.SYNCS 0x989680 ;  /* 0x009896800000995d */ /* 0x004fea0003900000 */
[----:B------:R-:W2:Y:S02]  /*120c0*/  @!P1 SYNCS.PHASECHK.TRANS64 P1, [R152+URZ+0x38830], R3 ;  /* 0x03883003980095a7 */ /* 0x000ea4000802007f */
[----:B--2---:R-:W-:Y:S05]  /*120d0*/  @!P1 BRA `(.L_x_206) ;  /* 0xfffffffc00e89947 */ /* 0x004fea000383ffff */
[----:B------:R-:W-:Y:S05]  /*120e0*/  BRA `(.L_x_205) ;  /* 0xffffff3400ac7947 */ /* 0x000fea000383ffff */
.L_x_210:
[----:B0-----:R-:W-:-:S04]  /*120f0*/  IMAD.U32 R3, RZ, RZ, UR4 ;  /* 0x00000004ff037e24 */ /* 0x001fc8000f8e00ff */
[----:B------:R0:W2:Y:S03]  /*12100*/  SYNCS.PHASECHK.TRANS64.TRYWAIT P1, [R3+URZ+0x38850], R0 ;  /* 0x03885000030075a7 */ /* 0x0000a6000802017f */
[----:B--2---:R-:W-:Y:S05]  /*12110*/  @!P1 NANOSLEEP.SYNCS 0x989680 ;  /* 0x009896800000995d */ /* 0x004fea0003900000 */
[----:B------:R-:W2:Y:S02]  /*12120*/  @!P1 SYNCS.PHASECHK.TRANS64 P1, [R3+URZ+0x38850], R0 ;  /* 0x03885000030095a7 */ /* 0x000ea4000802007f */
[----:B--2---:R-:W-:Y:S05]  /*12130*/  @!P1 BRA `(.L_x_210) ;  /* 0xfffffffc00ec9947 */ /* 0x004fea000383ffff */
[----:B------:R-:W-:Y:S05]  /*12140*/  BRA `(.L_x_209) ;  /* 0xffffff5c00d07947 */ /* 0x000fea000383ffff */
.L_x_217:
[----:B-1----:R-:W-:-:S04]  /*12150*/  IMAD.U32 R7, RZ, RZ, UR9 ;  /* 0x00000009ff077e24 */ /* 0x002fc8000f8e00ff */
[----:B------:R1:W2:Y:S03]  /*12160*/  SYNCS.PHASECHK.TRANS64.TRYWAIT P1, [R7+URZ+0x38850], R0 ;  /* 0x03885000070075a7 */ /* 0x0002a6000802017f */
[----:B--2---:R-:W-:Y:S05]  /*12170*/  @!P1 NANOSLEEP.SYNCS 0x989680 ;  /* 0x009896800000995d */ /* 0x004fea0003900000 */
[----:B------:R-:W2:Y:S02]  /*12180*/  @!P1 SYNCS.PHASECHK.TRANS64 P1, [R7+URZ+0x38850], R0 ;  /* 0x03885000070095a7 */ /* 0x000ea4000802007f */
[----:B--2---:R-:W-:Y:S05]  /*12190*/  @!P1 BRA `(.L_x_217) ;  /* 0xfffffffc00ec9947 */ /* 0x004fea000383ffff */
[----:B------:R-:W-:Y:S05]  /*121a0*/  BRA `(.L_x_216) ;  /* 0xffffff7c00407947 */ /* 0x000fea000383ffff */
.L_x_232:
[----:B------:R-:W0:Y:S01]  /*121b0*/  S2R R5, SR_TID.X ;  /* 0x0000000000057919 */ /* 0x000e220000002100 */
[----:B------:R-:W-:Y:S01]  /*121c0*/  BSSY B0, `(.L_x_337) ;  /* 0x000000a000007945 */ /* 0x000fe20003800000 */
[----:B------:R-:W-:Y:S02]  /*121d0*/  IMAD.MOV.U32 R12, RZ, RZ, RZ ;  /* 0x000000ffff0c7224 */ /* 0x000fe400078e00ff */
[----:B------:R-:W-:Y:S02]  /*121e0*/  IMAD.MOV.U32 R11, RZ, RZ, 0x1f ;  /* 0x0000001fff0b7424 */ /* 0x000fe400078e00ff */
[----:B------:R-:W-:Y:S01]  /*121f0*/  IMAD.MOV.U32 R15, RZ, RZ, -0x1 ;  /* 0xffffffffff0f7424 */ /* 0x000fe200078e00ff */
[----:B0-----:R-:W-:-:S04]  /*12200*/  SHF.R.U32.HI R5, RZ, 0x5, R5 ;  /* 0x00000005ff057819 */ /* 0x001fc80000011605 */
[----:B------:R-:W-:-:S05]  /*12210*/  LOP3.LUT R5, R5, 0x3, RZ, 0xc0, !PT ;  /* 0x0000000305057812 */ /* 0x000fca00078ec0ff */
[----:B------:R-:W-:-:S07]  /*12220*/  IMAD.MOV.U32 R13, RZ, RZ, R5 ;  /* 0x000000ffff0d7224 */ /* 0x000fce00078e0005 */
[----:B-1----:R-:W-:Y:S05]  /*12230*/  WARPSYNC.COLLECTIVE R15, `(.L_x_338) ;  /* 0x000000000f087348 */ /* 0x002fea0003c00000 */
[----:B------:R0:W2:Y:S02]  /*12240*/  SHFL.IDX P6, R14, R13, R12, R11 ;  /* 0x0000000c0d0e7389 */ /* 0x0000a400000c000b */
[----:B012---:R-:W-:Y:S01]  /*12250*/  ENDCOLLECTIVE ;  /* 0x000000000000791b */ /* 0x007fe20003800000 */
.L_x_338:
[----:B------:R-:W-:Y:S05]  /*12260*/  BSYNC B0 ;  /* 0x0000000000007941 */ /* 0x000fea0003800000 */
.L_x_337:
[----:B------:R-:W-:Y:S05]  /*12270*/  BRA `(.L_x_339) ;  /* 0xffffffb0006c7947 */ /* 0x000fea000383ffff */
.L_x_234:
[----:B------:R-:W-:Y:S01]  /*12280*/  BSSY B0, `(.L_x_340) ;  /* 0x0000006000007945 */ /* 0x000fe20003800000 */
[----:B------:R-:W-:-:S07]  /*12290*/  IMAD.MOV.U32 R15, RZ, RZ, -0x1 ;  /* 0xffffffffff0f7424 */ /* 0x000fce00078e00ff */
[----:B01----:R-:W-:Y:S05]  /*122a0*/  WARPSYNC.COLLECTIVE R15, `(.L_x_341) ;  /* 0x000000000f0c7348 */ /* 0x003fea0003c00000 */
[----:B------:R-:W-:Y:S02]  /*122b0*/  ELECT P6, UR62, PT ;  /* 0x00000000003e782f */ /* 0x000fe400038c0000 */
[----:B------:R-:W-:Y:S01]  /*122c0*/  MOV R14, UR62 ;  /* 0x0000003e000e7c02 */ /* 0x000fe20008000f00 */
[----:B01----:R-:W-:Y:S10]  /*122d0*/  ENDCOLLECTIVE ;  /* 0x000000000000791b */ /* 0x003ff40003800000 */
.L_x_341:
[----:B------:R-:W-:Y:S05]  /*122e0*/  BSYNC B0 ;  /* 0x0000000000007941 */ /* 0x000fea0003800000 */
.L_x_340:
[----:B------:R-:W-:Y:S05]  /*122f0*/  BRA `(.L_x_342) ;  /* 0xffffffb0006c7947 */ /* 0x000fea000383ffff */
.L_x_236:
[----:B---3--:R3:W4:Y:S02]  /*12300*/  SYNCS.PHASECHK.TRANS64.TRYWAIT P0, [R2+URZ+0x38840], R3 ;  /* 0x03884003020075a7 */ /* 0x008724000800017f */
[----:B----4-:R-:W-:Y:S05]  /*12310*/  @!P0 NANOSLEEP.SYNCS 0x989680 ;  /* 0x009896800000895d */ /* 0x010fea0003900000 */
[----:B------:R-:W4:Y:S02]  /*12320*/  @!P0 SYNCS.PHASECHK.TRANS64 P0, [R2+URZ+0x38840], R3 ;  /* 0x03884003020085a7 */ /* 0x000f24000800007f */
[----:B----4-:R-:W-:Y:S05]  /*12330*/  @!P0 BRA `(.L_x_236) ;  /* 0xfffffffc00f08947 */ /* 0x010fea000383ffff */
[----:B------:R-:W-:Y:S05]  /*12340*/  BRA `(.L_x_343) ;  /* 0xffffffb000c47947 */ /* 0x000fea000383ffff */
.L_x_240:
[----:B------:R0:W5:Y:S01]  /*12350*/  LDL R10, [R1+0x10] ;  /* 0x00001000010a7983 */ /* 0x0001620000100800 */
[----:B------:R-:W-:Y:S02]  /*12360*/  IMAD.MOV.U32 R13, RZ, RZ, R3 ;  /* 0x000000ffff0d7224 */ /* 0x000fe400078e0003 */
[----:B------:R-:W-:Y:S01]  /*12370*/  IMAD.MOV.U32 R12, RZ, RZ, RZ ;  /* 0x000000ffff0c7224 */ /* 0x000fe200078e00ff */
[----:B------:R-:W1:Y:S01]  /*12380*/  S2R R7, SR_TID.X ;  /* 0x0000000000077919 */ /* 0x000e620000002100 */
[----:B------:R-:W-:Y:S02]  /*12390*/  IMAD.MOV.U32 R11, RZ, RZ, 0x181f ;  /* 0x0000181fff0b7424 */ /* 0x000fe400078e00ff */
[----:B------:R-:W-:-:S07]  /*123a0*/  IMAD.MOV.U32 R15, RZ, RZ, -0x1 ;  /* 0xffffffffff0f7424 */ /* 0x000fce00078e00ff */
[----:B01---5:R-:W-:Y:S05]  /*123b0*/  WARPSYNC.COLLECTIVE R15, `(.L_x_344) ;  /* 0x000000000f087348 */ /* 0x023fea0003c00000 */
[----:B------:R2:W3:Y:S02]  /*123c0*/  SHFL.IDX P6, R14, R13, R12, R11 ;  /* 0x0000000c0d0e7389 */ /* 0x0004e400000c000b */
[----:B0123-5:R-:W-:Y:S01]  /*123d0*/  ENDCOLLECTIVE ;  /* 0x000000000000791b */ /* 0x02ffe20003800000 */
.L_x_344:
[----:B------:R-:W-:Y:S02]  /*123e0*/  IMAD.MOV.U32 R13, RZ, RZ, R4 ;  /* 0x000000ffff0d7224 */ /* 0x000fe400078e0004 */
[----:B------:R-:W-:Y:S01]  /*123f0*/  IMAD.MOV.U32 R6, RZ, RZ, R14 ;  /* 0x000000ffff067224 */ /* 0x000fe200078e000e */
[----:B------:R-:W-:-:S07]  /*12400*/  LOP3.LUT R7, R7, 0x7f, RZ, 0xc0, !PT ;  /* 0x0000007f07077812 */ /* 0x000fce00078ec0ff */
[----:B------:R-:W-:Y:S05]  /*12410*/  WARPSYNC.COLLECTIVE R15, `(.L_x_345) ;  /* 0x000000000f087348 */ /* 0x000fea0003c00000 */
[----:B------:R0:W1:Y:S02]  /*12420*/  SHFL.IDX P6, R14, R13, R12, R11 ;  /* 0x0000000c0d0e7389 */ /* 0x00006400000c000b */
[----:B01----:R-:W-:Y:S01]  /*12430*/  ENDCOLLECTIVE ;  /* 0x000000000000791b */ /* 0x003fe20003800000 */
.L_x_345:
[----:B------:R-:W-:Y:S01]  /*12440*/  ULDC UR4, c[0x0][0x288] ;  /* 0x0000a20000047ab9 */ /* 0x000fe20000000800 */
[----:B------:R-:W-:Y:S01]  /*12450*/  ULDC.64 UR6, c[0x0][0x208] ;  /* 0x0000820000067ab9 */ /* 0x000fe20000000a00 */
[----:B------:R-:W-:Y:S01]  /*12460*/  SHF.R.U32.HI R0, RZ, 0x3, R7 ;  /* 0x00000003ff007819 */ /* 0x000fe20000011607 */
[----:B------:R-:W-:-:S04]  /*12470*/  IMAD R2, R8, UR4, RZ ;  /* 0x0000000408027c24 */ /* 0x000fc8000f8e02ff */
        /* <DEDUP_REMOVED lines=8> */
[----:B------:R-:W-:-:S04]  /*12500*/  @!P2 LOP3.LUT R7, R7, R6, RZ, 0x3c, !PT ;  /* 0x000000060707a212 */ /* 0x000fc800078e3cff */
[----:B------:R-:W-:-:S04]  /*12510*/  @!P2 LOP3.LUT R6, R7, R6, RZ, 0x3c, !PT ;  /* 0x000000060706a212 */ /* 0x000fc800078e3cff */
[----:B------:R-:W-:-:S05]  /*12520*/  @!P2 LOP3.LUT R7, R7, R6, RZ, 0x3c, !PT ;  /* 0x000000060707a212 */ /* 0x000fca00078e3cff */
[----:B------:R-:W-:Y:S01]  /*12530*/  @!PT LDS RZ, [RZ] ;  /* 0x00000000fffff984 */ /* 0x000fe20000000800 */
[----:B------:R-:W-:Y:S01]  /*12540*/  @!PT LDS RZ, [RZ] ;  /* 0x00000000fffff984 */ /* 0x000fe20000000800 */
[----:B------:R-:W-:Y:S01]  /*12550*/  @!PT LDS RZ, [RZ] ;  /* 0x00000000fffff984 */ /* 0x000fe20000000800 */
[----:B------:R0:W-:Y:S04]  /*12560*/  @!P2 LDGSTS.E.BYPASS.LTC128B.128 [R10+0x14400], desc[UR6][R6.64], !P4 ;  /* 0x14400000060aafae */ /* 0x0001e8000e101d46 */
[----:B------:R0:W-:Y:S04]  /*12570*/  @!P2 LDGSTS.E.BYPASS.LTC128B.128 [R10+0x18400], desc[UR6][R6.64+0x80], !P3 ;  /* 0x18400080060aafae */ /* 0x0001e8000d901d46 */
[----:B------:R0:W-:Y:S04]  /*12580*/  @!P2 LDGSTS.E.BYPASS.LTC128B.128 [R10+0x1c400], desc[UR6][R6.64+0x100], !P0 ;  /* 0x1c400100060aafae */ /* 0x0001e8000c101d46 */
[----:B------:R0:W-:Y:S01]  /*12590*/  @!P2 LDGSTS.E.BYPASS.LTC128B.128 [R10+0x20400], desc[UR6][R6.64+0x180], !P1 ;  /* 0x20400180060aafae */ /* 0x0001e2000c901d46 */
[----:B------:R-:W-:Y:S01]  /*125a0*/  ISETP.GE.AND P2, PT, R5, R2, PT ;  /* 0x000000020500720c */ /* 0x000fe20003f46270 */
[----:B------:R-:W-:-:S12]  /*125b0*/  VIADD R5, R0, 0x20 ;  /* 0x0000002000057836 */ /* 0x000fd80000000000 */
[----:B0-----:R-:W-:Y:S05]  /*125c0*/  WARPSYNC.COLLECTIVE R15, `(.L_x_346) ;  /* 0x000000000f087348 */ /* 0x001fea0003c00000 */
[----:B------:R1:W2:Y:S02]  /*125d0*/  SHFL.IDX P6, R14, R13, R12, R11 ;  /* 0x0000000c0d0e7389 */ /* 0x0002a400000c000b */
[----:B012---:R-:W-:Y:S01]  /*125e0*/  ENDCOLLECTIVE ;  /* 0x000000000000791b */ /* 0x007fe20003800000 */
.L_x_346:
[----:B------:R-:W-:Y:S02]  /*125f0*/  IMAD.MOV.U32 R13, RZ, RZ, R4 ;  /* 0x000000ffff0d7224 */ /* 0x000fe400078e0004 */
[----:B------:R-:W-:-:S07]  /*12600*/  IMAD.MOV.U32 R6, RZ, RZ, R14 ;  /* 0x000000ffff067224 */ /* 0x000fce00078e000e */
[----:B------:R-:W-:Y:S05]  /*12610*/  WARPSYNC.COLLECTIVE R15, `(.L_x_347) ;  /* 0x000000000f087348 */ /* 0x000fea0003c00000 */
[----:B------:R0:W1:Y:S02]  /*12620*/  SHFL.IDX P6, R14, R13, R12, R11 ;  /* 0x0000000c0d0e7389 */ /* 0x00006400000c000b */
[----:B01----:R-:W-:Y:S01]  /*12630*/  ENDCOLLECTIVE ;  /* 0x000000000000791b */ /* 0x003fe20003800000 */
.L_x_347:
[----:B------:R-:W-:Y:S01]  /*12640*/  ULDC.64 UR4, c[0x0][0x208] ;  /* 0x0000820000047ab9 */ /* 0x000fe20000000a00 */
[----:B------:R-:W-:Y:S02]  /*12650*/  IMAD.MOV.U32 R13, RZ, RZ, R3 ;  /* 0x000000ffff0d7224 */ /* 0x000fe400078e0003 */
[----:B------:R-:W-:Y:S02]  /*12660*/  IMAD.MOV.U32 R12, RZ, RZ, 0x2 ;  /* 0x00000002ff0c7424 */ /* 0x000fe400078e00ff */
[----:B------:R-:W-:-:S05]  /*12670*/  IMAD.MOV.U32 R7, RZ, RZ, R14 ;  /* 0x000000ffff077224 */ /* 0x000fca00078e000e */
        /* <DEDUP_REMOVED lines=17> */
.L_x_348:
[----:B------:R-:W-:Y:S02]  /*12790*/  IMAD.MOV.U32 R13, RZ, RZ, R4 ;  /* 0x000000ffff0d7224 */ /* 0x000fe400078e0004 */
[----:B------:R-:W-:-:S07]  /*127a0*/  IMAD.MOV.U32 R6, RZ, RZ, R14 ;  /* 0x000000ffff067224 */ /* 0x000fce00078e000e */
[----:B------:R-:W-:Y:S05]  /*127b0*/  WARPSYNC.COLLECTIVE R15, `(.L_x_349) ;  /* 0x000000000f087348 */ /* 0x000fea0003c00000 */
[----:B------:R0:W1:Y:S02]  /*127c0*/  SHFL.IDX P6, R14, R13, R12, R11 ;  /* 0x0000000c0d0e7389 */ /* 0x00006400000c000b */
[----:B01----:R-:W-:Y:S01]  /*127d0*/  ENDCOLLECTIVE ;  /* 0x000000000000791b */ /* 0x003fe20003800000 */
.L_x_349:
        /* <DEDUP_REMOVED lines=21> */
.L_x_350:
[----:B------:R-:W-:Y:S02]  /*12930*/  IMAD.MOV.U32 R13, RZ, RZ, R4 ;  /* 0x000000ffff0d7224 */ /* 0x000fe400078e0004 */
[----:B------:R-:W-:-:S07]  /*12940*/  IMAD.MOV.U32 R6, RZ, RZ, R14 ;  /* 0x000000ffff067224 */ /* 0x000fce00078e000e */
[----:B------:R-:W-:Y:S05]  /*12950*/  WARPSYNC.COLLECTIVE R15, `(.L_x_351) ;  /* 0x000000000f087348 */ /* 0x000fea0003c00000 */
[----:B------:R0:W1:Y:S02]  /*12960*/  SHFL.IDX P6, R14, R13, R12, R11 ;  /* 0x0000000c0d0e7389 */ /* 0x00006400000c000b */
[----:B01----:R-:W-:Y:S01]  /*12970*/  ENDCOLLECTIVE ;  /* 0x000000000000791b */ /* 0x003fe20003800000 */
.L_x_351:
        /* <DEDUP_REMOVED lines=21> */
.L_x_352:
[----:B------:R-:W-:Y:S02]  /*12ad0*/  IMAD.MOV.U32 R13, RZ, RZ, R4 ;  /* 0x000000ffff0d7224 */ /* 0x000fe400078e0004 */
[----:B------:R-:W-:-:S07]  /*12ae0*/  IMAD.MOV.U32 R6, RZ, RZ, R14 ;  /* 0x000000ffff067224 */ /* 0x000fce00078e000e */
[----:B------:R-:W-:Y:S05]  /*12af0*/  WARPSYNC.COLLECTIVE R15, `(.L_x_353) ;  /* 0x000000000f087348 */ /* 0x000fea0003c00000 */
[----:B------:R0:W1:Y:S02]  /*12b00*/  SHFL.IDX P6, R14, R13, R12, R11 ;  /* 0x0000000c0d0e7389 */ /* 0x00006400000c000b */
[----:B01----:R-:W-:Y:S01]  /*12b10*/  ENDCOLLECTIVE ;  /* 0x000000000000791b */ /* 0x003fe20003800000 */
.L_x_353:
        /* <DEDUP_REMOVED lines=21> */
.L_x_354:
[----:B------:R-:W-:Y:S02]  /*12c70*/  IMAD.MOV.U32 R13, RZ, RZ, R4 ;  /* 0x000000ffff0d7224 */ /* 0x000fe400078e0004 */
[----:B------:R-:W-:-:S07]  /*12c80*/  IMAD.MOV.U32 R6, RZ, RZ, R14 ;  /* 0x000000ffff067224 */ /* 0x000fce00078e000e */
[----:B------:R-:W-:Y:S05]  /*12c90*/  WARPSYNC.COLLECTIVE R15, `(.L_x_355) ;  /* 0x000000000f087348 */ /* 0x000fea0003c00000 */
[----:B------:R0:W1:Y:S02]  /*12ca0*/  SHFL.IDX P6, R14, R13, R12, R11 ;  /* 0x0000000c0d0e7389 */ /* 0x00006400000c000b */
[----:B01----:R-:W-:Y:S01]  /*12cb0*/  ENDCOLLECTIVE ;  /* 0x000000000000791b */ /* 0x003fe20003800000 */
.L_x_355:
        /* <DEDUP_REMOVED lines=20> */
.L_x_356:
[----:B------:R-:W-:Y:S02]  /*12e00*/  IMAD.MOV.U32 R13, RZ, RZ, R4 ;  /* 0x000000ffff0d7224 */ /* 0x000fe400078e0004 */
[----:B------:R-:W-:-:S07]  /*12e10*/  IMAD.MOV.U32 R6, RZ, RZ, R14 ;  /* 0x000000ffff067224 */ /* 0x000fce00078e000e */
[----:B------:R-:W-:Y:S05]  /*12e20*/  WARPSYNC.COLLECTIVE R15, `(.L_x_357) ;  /* 0x000000000f087348 */ /* 0x000fea0003c00000 */
[----:B------:R0:W1:Y:S02]  /*12e30*/  SHFL.IDX P6, R14, R13, R12, R11 ;  /* 0x0000000c0d0e7389 */ /* 0x00006400000c000b */
[----:B01----:R-:W-:Y:S01]  /*12e40*/  ENDCOLLECTIVE ;  /* 0x000000000000791b */ /* 0x003fe20003800000 */
.L_x_357:
        /* <DEDUP_REMOVED lines=19> */
.L_x_358:
[----:B------:R-:W-:Y:S02]  /*12f80*/  IMAD.MOV.U32 R13, RZ, RZ, R4 ;  /* 0x000000ffff0d7224 */ /* 0x000fe400078e0004 */
[----:B------:R-:W-:-:S07]  /*12f90*/  IMAD.MOV.U32 R5, RZ, RZ, R14 ;  /* 0x000000ffff057224 */ /* 0x000fce00078e000e */
[----:B------:R-:W-:Y:S05]  /*12fa0*/  WARPSYNC.COLLECTIVE R15, `(.L_x_359) ;  /* 0x000000000f087348 */ /* 0x000fea0003c00000 */
[----:B------:R0:W1:Y:S02]  /*12fb0*/  SHFL.IDX P6, R14, R13, R12, R11 ;  /* 0x0000000c0d0e7389 */ /* 0x00006400000c000b */
[----:B01----:R-:W-:Y:S01]  /*12fc0*/  ENDCOLLECTIVE ;  /* 0x000000000000791b */ /* 0x003fe20003800000 */
.L_x_359:
[----:B------:R-:W-:Y:S01]  /*12fd0*/  IMAD.MOV.U32 R3, RZ, RZ, R14 ;  /* 0x000000ffff037224 */ /* 0x000fe200078e000e */
[----:B------:R-:W-:Y:S06]  /*12fe0*/  BRA `(.L_x_360) ;  /* 0xffffffb400787947 */ /* 0x000fec000383ffff */
.L_x_244:
[----:B---3--:R-:W-:-:S04]  /*12ff0*/  IMAD.U32 R2, RZ, RZ, UR36 ;  /* 0x00000024ff027e24 */ /* 0x008fc8000f8e00ff */
[----:B------:R3:W4:Y:S03]  /*13000*/  SYNCS.PHASECHK.TRANS64.TRYWAIT P0, [R2+URZ+0x38820], R0 ;  /* 0x03882000020075a7 */ /* 0x000726000800017f */
[----:B----4-:R-:W-:Y:S05]  /*13010*/  @!P0 NANOSLEEP.SYNCS 0x989680 ;  /* 0x009896800000895d */ /* 0x010fea0003900000 */
[----:B------:R-:W4:Y:S02]  /*13020*/  @!P0 SYNCS.PHASECHK.TRANS64 P0, [R2+URZ+0x38820], R0 ;  /* 0x03882000020085a7 */ /* 0x000f24000800007f */
[----:B----4-:R-:W-:Y:S05]  /*13030*/  @!P0 BRA `(.L_x_244) ;  /* 0xfffffffc00ec8947 */ /* 0x010fea000383ffff */
[----:B------:R-:W-:Y:S05]  /*13040*/  BRA `(.L_x_361) ;  /* 0xffffffb400d47947 */ /* 0x000fea000383ffff */
.L_x_251:
[----:B--2---:R2:W3:Y:S02]  /*13050*/  SYNCS.PHASECHK.TRANS64.TRYWAIT P0, [R3+URZ+0x38840], R2 ;  /* 0x03884002030075a7 */ /* 0x0044e4000800017f */
[----:B---3--:R-:W-:Y:S05]  /*13060*/  @!P0 NANOSLEEP.SYNCS 0x989680 ;  /* 0x009896800000895d */ /* 0x008fea0003900000 */
[----:B------:R-:W3:Y:S02]  /*13070*/  @!P0 SYNCS.PHASECHK.TRANS64 P0, [R3+URZ+0x38840], R2 ;  /* 0x03884002030085a7 */ /* 0x000ee4000800007f */
[----:B---3--:R-:W-:Y:S05]  /*13080*/  @!P0 BRA `(.L_x_251) ;  /* 0xfffffffc00f08947 */ /* 0x008fea000383ffff */
[----:B------:R-:W-:Y:S05]  /*13090*/  BRA `(.L_x_362) ;  /* 0xffffffb800847947 */ /* 0x000fea000383ffff */
.L_x_260:
[----:B0-----:R0:W1:Y:S02]  /*130a0*/  SYNCS.PHASECHK.TRANS64.TRYWAIT P0, [R2+URZ+0x38860], R3 ;  /* 0x03886003020075a7 */ /* 0x001064000800017f */
[----:B-1----:R-:W-:Y:S05]  /*130b0*/  @!P0 NANOSLEEP.SYNCS 0x989680 ;  /* 0x009896800000895d */ /* 0x002fea0003900000 */
[----:B------:R-:W1:Y:S02]  /*130c0*/  @!P0 SYNCS.PHASECHK.TRANS64 P0, [R2+URZ+0x38860], R3 ;  /* 0x03886003020085a7 */ /* 0x000e64000800007f */
[----:B-1----:R-:W-:Y:S05]  /*130d0*/  @!P0 BRA `(.L_x_260) ;  /* 0xfffffffc00f08947 */ /* 0x002fea000383ffff */
[----:B------:R-:W-:Y:S05]  /*130e0*/  BRA `(.L_x_363) ;  /* 0xffffffc000087947 */ /* 0x000fea000383ffff */
.L_x_273:
[----:B-1----:R1:W2:Y:S02]  /*130f0*/  SYNCS.PHASECHK.TRANS64.TRYWAIT P0, [R3+URZ+0x38840], R2 ;  /* 0x03884002030075a7 */ /* 0x0022a4000800017f */
[----:B--2---:R-:W-:Y:S05]  /*13100*/  @!P0 NANOSLEEP.SYNCS 0x989680 ;  /* 0x009896800000895d */ /* 0x004fea0003900000 */
[----:B------:R-:W2:Y:S02]  /*13110*/  @!P0 SYNCS.PHASECHK.TRANS64 P0, [R3+URZ+0x38840], R2 ;  /* 0x03884002030085a7 */ /* 0x000ea4000800007f */
[----:B--2---:R-:W-:Y:S05]  /*13120*/  @!P0 BRA `(.L_x_273) ;  /* 0xfffffffc00f08947 */ /* 0x004fea000383ffff */
[----:B------:R-:W-:Y:S05]  /*13130*/  BRA `(.L_x_364) ;  /* 0xffffffc800287947 */ /* 0x000fea000383ffff */
.L_x_282:
[----:B0-----:R0:W1:Y:S02]  /*13140*/  SYNCS.PHASECHK.TRANS64.TRYWAIT P0, [R2+URZ+0x38860], R3 ;  /* 0x03886003020075a7 */ /* 0x001064000800017f */
[----:B-1----:R-:W-:Y:S05]  /*13150*/  @!P0 NANOSLEEP.SYNCS 0x989680 ;  /* 0x009896800000895d */ /* 0x002fea0003900000 */
[----:B------:R-:W1:Y:S02]  /*13160*/  @!P0 SYNCS.PHASECHK.TRANS64 P0, [R2+URZ+0x38860], R3 ;  /* 0x03886003020085a7 */ /* 0x000e64000800007f */
[----:B-1----:R-:W-:Y:S05]  /*13170*/  @!P0 BRA `(.L_x_282) ;  /* 0xfffffffc00f08947 */ /* 0x002fea000383ffff */
[----:B------:R-:W-:Y:S05]  /*13180*/  BRA `(.L_x_365) ;  /* 0xffffffcc00ac7947 */ /* 0x000fea000383ffff */
.L_x_294:
[----:B--2---:R2:W3:Y:S02]  /*13190*/  SYNCS.PHASECHK.TRANS64.TRYWAIT P0, [R3+URZ+0x38840], R2 ;  /* 0x03884002030075a7 */ /* 0x0044e4000800017f */
[----:B---3--:R-:W-:Y:S05]  /*131a0*/  @!P0 NANOSLEEP.SYNCS 0x989680 ;  /* 0x009896800000895d */ /* 0x008fea0003900000 */
[----:B------:R-:W3:Y:S02]  /*131b0*/  @!P0 SYNCS.PHASECHK.TRANS64 P0, [R3+URZ+0x38840], R2 ;  /* 0x03884002030085a7 */ /* 0x000ee4000800007f */
[----:B---3--:R-:W-:Y:S05]  /*131c0*/  @!P0 BRA `(.L_x_294) ;  /* 0xfffffffc00f08947 */ /* 0x008fea000383ffff */
[----:B------:R-:W-:Y:S05]  /*131d0*/  BRA `(.L_x_366) ;  /* 0xffffffd400a47947 */ /* 0x000fea000383ffff */
.L_x_303:
[----:B0-----:R0:W1:Y:S02]  /*131e0*/  SYNCS.PHASECHK.TRANS64.TRYWAIT P0, [R2+URZ+0x38860], R5 ;  /* 0x03886005020075a7 */ /* 0x001064000800017f */
[----:B-1----:R-:W-:Y:S05]  /*131f0*/  @!P0 NANOSLEEP.SYNCS 0x989680 ;  /* 0x009896800000895d */ /* 0x002fea0003900000 */
[----:B------:R-:W1:Y:S02]  /*13200*/  @!P0 SYNCS.PHASECHK.TRANS64 P0, [R2+URZ+0x38860], R5 ;  /* 0x03886005020085a7 */ /* 0x000e64000800007f */
[----:B-1----:R-:W-:Y:S05]  /*13210*/  @!P0 BRA `(.L_x_303) ;  /* 0xfffffffc00f08947 */ /* 0x002fea000383ffff */
[----:B------:R-:W-:Y:S05]  /*13220*/  BRA `(.L_x_367) ;  /* 0xffffffdc00247947 */ /* 0x000fea000383ffff */
.L_x_315:
[----:B---3--:R3:W4:Y:S02]  /*13230*/  SYNCS.PHASECHK.TRANS64.TRYWAIT P0, [R0+URZ+0x38860], R2 ;  /* 0x03886002000075a7 */ /* 0x008724000800017f */
[----:B----4-:R-:W-:Y:S05]  /*13240*/  @!P0 NANOSLEEP.SYNCS 0x989680 ;  /* 0x009896800000895d */ /* 0x010fea0003900000 */
[----:B------:R-:W4:Y:S02]  /*13250*/  @!P0 SYNCS.PHASECHK.TRANS64 P0, [R0+URZ+0x38860], R2 ;  /* 0x03886002000085a7 */ /* 0x000f24000800007f */
[----:B----4-:R-:W-:Y:S05]  /*13260*/  @!P0 BRA `(.L_x_315) ;  /* 0xfffffffc00f08947 */ /* 0x010fea000383ffff */
[----:B------:R-:W-:Y:S05]  /*13270*/  BRA `(.L_x_368) ;  /* 0xffffffe000b87947 */ /* 0x000fea000383ffff */
.L_x_325:
[----:B0-----:R0:W1:Y:S02]  /*13280*/  SYNCS.PHASECHK.TRANS64.TRYWAIT P0, [R0+URZ+0x38820], R3 ;  /* 0x03882003000075a7 */ /* 0x001064000800017f */
[----:B-1----:R-:W-:Y:S05]  /*13290*/  @!P0 NANOSLEEP.SYNCS 0x989680 ;  /* 0x009896800000895d */ /* 0x002fea0003900000 */
[----:B------:R-:W1:Y:S02]  /*132a0*/  @!P0 SYNCS.PHASECHK.TRANS64 P0, [R0+URZ+0x38820], R3 ;  /* 0x03882003000085a7 */ /* 0x000e64000800007f */
[----:B-1----:R-:W-:Y:S05]  /*132b0*/  @!P0 BRA `(.L_x_325) ;  /* 0xfffffffc00f08947 */ /* 0x002fea000383ffff */
[----:B------:R-:W-:Y:S05]  /*132c0*/  BRA `(.L_x_369) ;  /* 0xffffffe8007c7947 */ /* 0x000fea000383ffff */
.L_x_326:
        /* <DEDUP_REMOVED lines=11> */
.L_x_371:
[----:B------:R-:W-:Y:S05]  /*13380*/  BSYNC B0 ;  /* 0x0000000000007941 */ /* 0x000fea0003800000 */
.L_x_370:
[----:B------:R-:W-:Y:S05]  /*13390*/  BRA `(.L_x_372) ;  /* 0xffffffe800647947 */ /* 0x000fea000383ffff */
.L_x_329:
[----:B------:R-:W-:Y:S01]  /*133a0*/  BSSY B1, `(.L_x_373) ;  /* 0x0000006000017945 */ /* 0x000fe20003800000 */
[----:B------:R-:W-:-:S07]  /*133b0*/  IMAD.MOV.U32 R15, RZ, RZ, -0x1 ;  /* 0xffffffffff0f7424 */ /* 0x000fce00078e00ff */
[----:B01----:R-:W-:Y:S05]  /*133c0*/  WARPSYNC.COLLECTIVE R15, `(.L_x_374) ;  /* 0x000000000f0c7348 */ /* 0x003fea0003c00000 */
[----:B------:R-:W-:Y:S02]  /*133d0*/  ELECT P6, UR62, PT ;  /* 0x00000000003e782f */ /* 0x000fe400038c0000 */
[----:B------:R-:W-:Y:S01]  /*133e0*/  MOV R14, UR62 ;  /* 0x0000003e000e7c02 */ /* 0x000fe20008000f00 */
[----:B01----:R-:W-:Y:S10]  /*133f0*/  ENDCOLLECTIVE ;  /* 0x000000000000791b */ /* 0x003ff40003800000 */
.L_x_374:
[----:B------:R-:W-:Y:S05]  /*13400*/  BSYNC B1 ;  /* 0x0000000000017941 */ /* 0x000fea0003800000 */
.L_x_373:
[----:B------:R-:W-:Y:S05]  /*13410*/  BRA `(.L_x_375) ;  /* 0xffffffe8005c7947 */ /* 0x000fea000383ffff */
.L_x_331:
[----:B0-----:R0:W1:Y:S02]  /*13420*/  SYNCS.PHASECHK.TRANS64.TRYWAIT P0, [R6+URZ], R5 ;  /* 0x00000005060075a7 */ /* 0x001064000800017f */
[----:B-1----:R-:W-:Y:S05]  /*13430*/  @!P0 NANOSLEEP.SYNCS 0x989680 ;  /* 0x009896800000895d */ /* 0x002fea0003900000 */
[----:B------:R-:W1:Y:S02]  /*13440*/  @!P0 SYNCS.PHASECHK.TRANS64 P0, [R6+URZ], R5 ;  /* 0x00000005060085a7 */ /* 0x000e64000800007f */
[----:B-1----:R-:W-:Y:S05]  /*13450*/  @!P0 BRA `(.L_x_331) ;  /* 0xfffffffc00f08947 */ /* 0x002fea000383ffff */
[----:B------:R-:W-:Y:S05]  /*13460*/  BRA `(.L_x_376) ;  /* 0xffffffe8009c7947 */ /* 0x000fea000383ffff */
.L_x_332:
[----:B-1----:R1:W2:Y:S02]  /*13470*/  SYNCS.PHASECHK.TRANS64.TRYWAIT P0, [R7+URZ], R2 ;  /* 0x00000002070075a7 */ /* 0x0022a4000800017f */
[----:B--2---:R-:W-:Y:S05]  /*13480*/  @!P0 NANOSLEEP.SYNCS 0x989680 ;  /* 0x009896800000895d */ /* 0x004fea0003900000 */
[----:B------:R-:W2:Y:S02]  /*13490*/  @!P0 SYNCS.PHASECHK.TRANS64 P0, [R7+URZ], R2 ;  /* 0x00000002070085a7 */ /* 0x000ea4000800007f */
[----:B--2---:R-:W-:Y:S05]  /*134a0*/  @!P0 BRA `(.L_x_332) ;  /* 0xfffffffc00f08947 */ /* 0x004fea000383ffff */
[----:B------:R-:W-:Y:S05]  /*134b0*/  BRA `(.L_x_377) ;  /* 0xffffffe800907947 */ /* 0x000fea000383ffff */
.L_x_334:
[----:B--2---:R2:W3:Y:S02]  /*134c0*/  SYNCS.PHASECHK.TRANS64.TRYWAIT P0, [R4+URZ], R5 ;  /* 0x00000005040075a7 */ /* 0x0044e4000800017f */
[----:B---3--:R-:W-:Y:S05]  /*134d0*/  @!P0 NANOSLEEP.SYNCS 0x989680 ;  /* 0x009896800000895d */ /* 0x008fea0003900000 */
[----:B------:R-:W3:Y:S02]  /*134e0*/  @!P0 SYNCS.PHASECHK.TRANS64 P0, [R4+URZ], R5 ;  /* 0x00000005040085a7 */ /* 0x000ee4000800007f */
[----:B---3--:R-:W-:Y:S05]  /*134f0*/  @!P0 BRA `(.L_x_334) ;  /* 0xfffffffc00f08947 */ /* 0x008fea000383ffff */
[----:B------:R-:W-:Y:S05]  /*13500*/  BRA `(.L_x_378) ;  /* 0xffffffe800947947 */ /* 0x000fea000383ffff */
.L_x_379:
        /* <DEDUP_REMOVED lines=15> */
.L_x_3425:


//--------------------- .text._ZN7cutlass13device_kernelIN5flash11enable_sm90INS1_16FlashAttnFwdSm90INS1_25CollectiveMainloopFwdSm90ILi2EN4cute5tupleIJNS5_1CILi1EEES8_S8_EEENS6_IJNS7_ILi128EEENS7_ILi80EEENS7_ILi256EEEEEELi256ENS_10bfloat16_tEfNS_4arch4Sm90ELb0ELb0ELb1ELb1ELb0ELb0ELb0ELb1ELb1ELb1ELb0ELb0EEENS1_21CollectiveEpilogueFwdINS6_IJSA_SC_SB_EEES9_SE_SG_Li256ELb1ELb1ELb0ELb0EEENS1_36VarlenDynamicPersistentTileSchedulerILi128ELi80ELi256ELi128ELb0ELb1ELb1ELb0ELb1ELb1EEEEEEEEEvNT_6ParamsE --------------------------
	.section	.text._ZN7cutlass13device_kernelIN5flash11enable_sm90INS1_16FlashAttnFwdSm90INS1_25CollectiveMainloopFwdSm90ILi2EN4cute5tupleIJNS5_1CILi1EEES8_S8_EEENS6_IJNS7_ILi128EEENS7_ILi80EEENS7_ILi256EEEEEELi256ENS_10bfloat16_tEfNS_4arch4Sm90ELb0ELb0ELb1ELb1ELb0ELb0ELb0ELb1ELb1ELb1ELb0ELb0EEENS1_21CollectiveEpilogueFwdINS6_IJSA_SC_SB_EEES9_SE_SG_Li256ELb1ELb1ELb0ELb0EEENS1_36VarlenDynamicPersistentTileSchedulerILi128ELi80ELi256ELi128ELb0ELb1ELb1ELb0ELb1ELb1EEEEEEEEEvNT_6ParamsE,"ax",@progbits
	.align	128
.text._ZN7cutlass13device_kernelIN5flash11enable_sm90INS1_16FlashAttnFwdSm90INS1_25CollectiveMainloopFwdSm90ILi2EN4cute5tupleIJNS5_1CILi1EEES8_S8_EEENS6_IJNS7_ILi128EEENS7_ILi80EEENS7_ILi256EEEEEELi256ENS_10bfloat16_tEfNS_4arch4Sm90ELb0ELb0ELb1ELb1ELb0ELb0ELb0ELb1ELb1ELb1ELb0ELb0EEENS1_21CollectiveEpilogueFwdINS6_IJSA_SC_SB_EEES9_SE_SG_Li256ELb1ELb1ELb0ELb0EEENS1_36VarlenDynamicPersistentTileSchedulerILi128ELi80ELi256ELi128ELb0ELb1ELb1ELb0ELb1ELb1EEEEEEEEEvNT_6ParamsE:
        .type           _ZN7cutlass13device_kernelIN5flash11enable_sm90INS1_16FlashAttnFwdSm90INS1_25CollectiveMainloopFwdSm90ILi2EN4cute5tupleIJNS5_1CILi1EEES8_S8_EEENS6_IJNS7_ILi128EEENS7_ILi80EEENS7_ILi256EEEEEELi256ENS_10bfloat16_tEfNS_4arch4Sm90ELb0ELb0ELb1ELb1ELb0ELb0ELb0ELb1ELb1ELb1ELb0ELb0EEENS1_21CollectiveEpilogueFwdINS6_IJSA_SC_SB_EEES9_SE_SG_Li256ELb1ELb1ELb0ELb0EEENS1_36VarlenDynamicPersistentTileSchedulerILi128ELi80ELi256ELi128ELb0ELb1ELb1ELb0ELb1ELb1EEEEEEEEEvNT_6ParamsE,@function
        .size           _ZN7cutlass13device_kernelIN5flash11enable_sm90INS1_16FlashAttnFwdSm90INS1_25CollectiveMainloopFwdSm90ILi2EN4cute5tupleIJNS5_1CILi1EEES8_S8_EEENS6_IJNS7_ILi128EEENS7_ILi80EEENS7_ILi256EEEEEELi256ENS_10bfloat16_tEfNS_4arch4Sm90ELb0ELb0ELb1ELb1ELb0ELb0ELb0ELb1ELb1ELb1ELb0ELb0EEENS1_21CollectiveEpilogueFwdINS6_IJSA_SC_SB_EEES9_SE_SG_Li256ELb1ELb1ELb0ELb0EEENS1_36VarlenDynamicPersistentTileSchedulerILi128ELi80ELi256ELi128ELb0ELb1ELb1ELb0ELb1ELb1EEEEEEEEEvNT_6ParamsE,(.L_x_3426 - _ZN7cutlass13device_kernelIN5flash11enable_sm90INS1_16FlashAttnFwdSm90INS1_25CollectiveMainloopFwdSm90ILi2EN4cute5tupleIJNS5_1CILi1EEES8_S8_EEENS6_IJNS7_ILi128EEENS7_ILi80EEENS7_ILi256EEEEEELi256ENS_10bfloat16_tEfNS_4arch4Sm90ELb0ELb0ELb1ELb1ELb0ELb0ELb0ELb1ELb1ELb1ELb0ELb0EEENS1_21CollectiveEpilogueFwdINS6_IJSA_SC_SB_EEES9_SE_SG_Li256ELb1ELb1ELb0ELb0EEENS1_36VarlenDynamicPersistentTileSchedulerILi128ELi80ELi256ELi128ELb0ELb1ELb1ELb0ELb1ELb1EEEEEEEEEvNT_6ParamsE)
        .other          _ZN7cutlass13device_kernelIN5flash11enable_sm90INS1_16FlashAttnFwdSm90INS1_25CollectiveMainloopFwdSm90ILi2EN4cute5tupleIJNS5_1CILi1EEES8_S8_EEENS6_IJNS7_ILi128EEENS7_ILi80EEENS7_ILi256EEEEEELi256ENS_10bfloat16_tEfNS_4arch4Sm90ELb0ELb0ELb1ELb1ELb0ELb0ELb0ELb1ELb1ELb1ELb0ELb0EEENS1_21CollectiveEpilogueFwdINS6_IJSA_SC_SB_EEES9_SE_SG_Li256ELb1ELb1ELb0ELb0EEENS1_36VarlenDynamicPersistentTileSchedulerILi128ELi80ELi256ELi128ELb0ELb1ELb1ELb0ELb1ELb1EEEEEEEEEvNT_6ParamsE,@"STO_CUDA_ENTRY STV_DEFAULT"
_ZN7cutlass13device_kernelIN5flash11enable_sm90INS1_16FlashAttnFwdSm90INS1_25CollectiveMainloopFwdSm90ILi2EN4cute5tupleIJNS5_1CILi1EEES8_S8_EEENS6_IJNS7_ILi128EEENS7_ILi80EEENS7_ILi256EEEEEELi256ENS_10bfloat16_tEfNS_4arch4Sm90ELb0ELb0ELb1ELb1ELb0ELb0ELb0ELb1ELb1ELb1ELb0ELb0EEENS1_21CollectiveEpilogueFwdINS6_IJSA_SC_SB_EEES9_SE_SG_Li256ELb1ELb1ELb0ELb0EEENS1_36VarlenDynamicPersistentTileSchedulerILi128ELi80ELi256ELi128ELb0ELb1ELb1ELb0ELb1ELb1EEEEEEEEEvNT_6ParamsE:
        /* <DEDUP_REMOVED lines=18> */
.L_x_381:
[----:B------:R-:W-:Y:S05]  /*0120*/  BSYNC B0 ;  /* 0x0000000000007941 */ /* 0x000fea0003800000 */
.L_x_380:
        /* <DEDUP_REMOVED lines=41> */
.L_x_382:
        /* <DEDUP_REMOVED lines=22> */
.L_x_383:
        /* <DEDUP_REMOVED lines=18> */
.L_x_384:
        /* <DEDUP_REMOVED lines=22> */
.L_x_385:
        /* <DEDUP_REMOVED lines=22> */
.L_x_386:
        /* <DEDUP_REMOVED lines=8> */
.L_x_388:
[----:B------:R-:W-:-:S08]  /*0980*/  NOP ;  /* 0x0000000000007918 */ /* 0x000fd00000000000 */
[----:B------:R-:W1:Y:S02]  /*0990*/  USETMAXREG.TRY_ALLOC.CTAPOOL UP0, 0xf0 ;  /* 0x000000f0000079c8 */ /* 0x000e640008000600 */
[----:B-1----:R-:W-:-:S13]  /*09a0*/  PLOP3.LUT P0, PT, PT, PT, UP0, 0x80, 0x0 ;  /* 0x000000000000781c */ /* 0x002fda0003f0f008 */
[----:B------:R-:W-:Y:S05]  /*09b0*/  @!P0 BRA `(.L_x_388) ;  /* 0xfffffffc00f08947 */ /* 0x000fea000383ffff */
[----:B------:R-:W1:Y:S08]  /*09c0*/  S2UR UR5, SR_CgaCtaId ;  /* 0x00000000000579c3 */ /* 0x000e700000008800 */
[----:B------:R-:W-:Y:S06]  /*09d0*/  BAR.ARV 0x8, 0x180 ;  /* 0x0206000000007b1d */ /* 0x000fec0000002000 */
[----:B------:R-:W-:-:S02]  /*09e0*/  UMOV UR4, 0x400 ;  /* 0x0000040000047882 */ /* 0x000fc40000000000 */
[----:B------:R-:W-:Y:S01]  /*09f0*/  BAR.SYNC.DEFER_BLOCKING 0x5, 0x180 ;  /* 0x0146000000007b1d */ /* 0x000fe20000010000 */
[----:B-1----:R-:W-:-:S09]  /*0a00*/  ULEA UR4, UR5, UR4, 0x18 ;  /* 0x0000000405047291 */ /* 0x002fd2000f8ec03f */
[----:B------:R-:W1:Y:S01]  /*0a10*/  LDS.128 R12, [UR4+0x388d0] ;  /* 0x0388d004ff0c7984 */ /* 0x000e620008000c00 */
[----:B------:R-:W-:Y:S01]  /*0a20*/  ULDC UR4, c[0x0][0xc3c] ;  /* 0x00030f0000047ab9 */ /* 0x000fe20000000800 */
[----:B------:R-:W-:Y:S06]  /*0a30*/  BAR.ARV 0x4, 0x180 ;  /* 0x0106000000007b1d */ /* 0x000fec0000002000 */
[----:B-1----:R-:W-:-:S13]  /*0a40*/  ISETP.GE.AND P0, PT, R15, UR4, PT ;  /* 0x000000040f007c0c */ /* 0x002fda000bf06270 */
[----:B------:R-:W-:Y:S05]  /*0a50*/  @P0 EXIT ;  /* 0x000000000000094d */ /* 0x000fea0003800000 */
[----:B0-----:R-:W2:Y:S01]  /*0a60*/  LDL R2, [R1+0x5c] ;  /* 0x00005c0001027983 */ /* 0x001ea20000100800 */
[----:B------:R-:W-:Y:S01]  /*0a70*/  R2UR UR6, R13 ;  /* 0x000000000d0672ca */ /* 0x000fe200000e0000 */
[----:B------:R-:W-:Y:S01]  /*0a80*/  IMAD.MOV.U32 R218, RZ, RZ, RZ ;  /* 0x000000ffffda7224 */ /* 0x000fe200078e00ff */
[----:B------:R-:W-:Y:S01]  /*0a90*/  R2UR UR5, R14 ;  /* 0x000000000e0572ca */ /* 0x000fe200000e0000 */
[----:B------:R-:W0:Y:S01]  /*0aa0*/  S2R R0, SR_TID.X ;  /* 0x0000000000007919 */ /* 0x000e220000002100 */
[----:B------:R-:W-:Y:S01]  /*0ab0*/  CS2R R16, SRZ ;  /* 0x0000000000107805 */ /* 0x000fe2000001ff00 */
[----:B0-----:R-:W-:-:S05]  /*0ac0*/  VIADD R231, R0, 0xffffff80 ;  /* 0xffffff8000e77836 */ /* 0x001fca0000000000 */
[----:B------:R-:W-:-:S04]  /*0ad0*/  SHF.R.S32.HI R0, RZ, 0x1f, R231 ;  /* 0x0000001fff007819 */ /* 0x000fc800000114e7 */
[CC--:B------:R-:W-:Y:S02]  /*0ae0*/  LEA.HI R3, R0.reuse, R231.reuse, RZ, 0x4 ;  /* 0x000000e700037211 */ /* 0x0c0fe400078f20ff */
[----:B------:R-:W-:Y:S02]  /*0af0*/  LEA.HI R4, R0, R231, RZ, 0x5 ;  /* 0x000000e700047211 */ /* 0x000fe400078f28ff */
[----:B------:R-:W-:-:S03]  /*0b00*/  SHF.R.S32.HI R6, RZ, 0x4, R3 ;  /* 0x00000004ff067819 */ /* 0x000fc60000011403 */
[----:B------:R-:W-:Y:S01]  /*0b10*/  IMAD.SHL.U32 R5, R4, 0x20, RZ ;  /* 0x0000002004057824 */ /* 0x000fe200078e00ff */
[C---:B------:R-:W-:Y:S02]  /*0b20*/  LOP3.LUT R4, R3.reuse, 0x3fffff0, RZ, 0xc0, !PT ;  /* 0x03fffff003047812 */ /* 0x040fe400078ec0ff */
[----:B------:R-:W-:Y:S02]  /*0b30*/  LEA.HI R3, R3, R6, RZ, 0x1 ;  /* 0x0000000603037211 */ /* 0x000fe400078f08ff */
[----:B------:R-:W-:Y:S01]  /*0b40*/  LOP3.LUT R5, R5, 0xfffffc00, RZ, 0xc0, !PT ;  /* 0xfffffc0005057812 */ /* 0x000fe200078ec0ff */
[----:B------:R-:W-:Y:S01]  /*0b50*/  IMAD.IADD R4, R231, 0x1, -R4 ;  /* 0x00000001e7047824 */ /* 0x000fe200078e0a04 */
[----:B------:R-:W-:-:S03]  /*0b60*/  LOP3.LUT R3, R3, 0x1ffffffe, RZ, 0xc0, !PT ;  /* 0x1ffffffe03037812 */ /* 0x000fc600078ec0ff */
[----:B------:R-:W-:Y:S01]  /*0b70*/  IMAD R4, R4, 0x40, R5 ;  /* 0x0000004004047824 */ /* 0x000fe200078e0205 */
[----:B------:R-:W-:Y:S01]  /*0b80*/  LEA.HI R5, R0, R231, RZ, 0x2 ;  /* 0x000000e700057211 */ /* 0x000fe200078f10ff */
[----:B------:R-:W-:Y:S02]  /*0b90*/  IMAD.IADD R3, R6, 0x1, -R3 ;  /* 0x0000000106037824 */ /* 0x000fe400078e0a03 */
[----:B------:R-:W-:Y:S02]  /*0ba0*/  IMAD.MOV.U32 R6, RZ, RZ, -0x2 ;  /* 0xfffffffeff067424 */ /* 0x000fe400078e00ff */
[----:B------:R-:W-:Y:S01]  /*0bb0*/  IMAD R225, R3, 0x8, R4 ;  /* 0x0000000803e17824 */ /* 0x000fe200078e0204 */
[----:B------:R-:W-:-:S05]  /*0bc0*/  LOP3.LUT R4, R5, 0xfffffffc, RZ, 0xc0, !PT ;  /* 0xfffffffc05047812 */ /* 0x000fca00078ec0ff */
[----:B------:R-:W-:-:S05]  /*0bd0*/  IMAD.IADD R4, R231, 0x1, -R4 ;  /* 0x00000001e7047824 */ /* 0x000fca00078e0a04 */
[----:B------:R-:W-:-:S04]  /*0be0*/  LEA.HI R3, R4, R4, RZ, 0x1 ;  /* 0x0000000404037211 */ /* 0x000fc800078f08ff */
[----:B------:R-:W-:-:S05]  /*0bf0*/  LOP3.LUT R3, R3, 0x1ffffffe, RZ, 0xc0, !PT ;  /* 0x1ffffffe03037812 */ /* 0x000fca00078ec0ff */
[----:B------:R-:W-:Y:S01]  /*0c00*/  IMAD.IADD R3, R4, 0x1, -R3 ;  /* 0x0000000104037824 */ /* 0x000fe200078e0a03 */
[----:B--2---:R-:W-:Y:S02]  /*0c10*/  R2UR UR4, R2 ;  /* 0x00000000020472ca */ /* 0x004fe400000e0000 */
[CC--:B------:R-:W-:Y:S02]  /*0c20*/  LEA.HI R2, R0.reuse, R231.reuse, RZ, 0x7 ;  /* 0x000000e700027211 */ /* 0x0c0fe400078f38ff */
[----:B------:R-:W-:Y:S02]  /*0c30*/  LEA.HI R0, R0, R231, RZ, 0x3 ;  /* 0x000000e700007211 */ /* 0x000fe400078f18ff */
[C---:B------:R-:W-:Y:S02]  /*0c40*/  LOP3.LUT R220, R2.reuse, 0xffffff80, RZ, 0xc0, !PT ;  /* 0xffffff8002dc7812 */ /* 0x040fe400078ec0ff */
[----:B------:R-:W-:Y:S02]  /*0c50*/  SHF.R.S32.HI R221, RZ, 0x7, R2 ;  /* 0x00000007ffdd7819 */ /* 0x000fe40000011402 */
[----:B------:R-:W-:Y:S01]  /*0c60*/  SHF.R.S32.HI R217, RZ, 0x3, R0 ;  /* 0x00000003ffd97819 */ /* 0x000fe20000011400 */
[----:B------:R-:W-:Y:S01]  /*0c70*/  IMAD.IADD R220, R231, 0x1, -R220 ;  /* 0x00000001e7dc7824 */ /* 0x000fe200078e0adc */
[----:B------:R-:W-:Y:S01]  /*0c80*/  LEA.HI R2, R2, R221, RZ, 0x1 ;  /* 0x000000dd02027211 */ /* 0x000fe200078f08ff */
[----:B------:R-:W-:-:S03]  /*0c90*/  ULOP3.LUT UR4, UR4, 0x1, URZ, 0xfc, !UPT ;  /* 0x0000000104047892 */ /* 0x000fc6000f8efc3f */
[----:B------:R-:W-:Y:S02]  /*0ca0*/  SHF.R.S32.HI R7, RZ, 0x1f, R220 ;  /* 0x0000001fff077819 */ /* 0x000fe400000114dc */
[----:B------:R-:W-:Y:S01]  /*0cb0*/  LOP3.LUT R2, R2, 0x3fffffe, RZ, 0xc0, !PT ;  /* 0x03fffffe02027812 */ /* 0x000fe200078ec0ff */
[----:B------:R-:W-:Y:S01]  /*0cc0*/  IMAD.U32 R226, RZ, RZ, UR4 ;  /* 0x00000004ffe27e24 */ /* 0x000fe2000f8e00ff */
[CC--:B------:R-:W-:Y:S02]  /*0cd0*/  LEA.HI R8, R7.reuse, R220.reuse, RZ, 0x2 ;  /* 0x000000dc07087211 */ /* 0x0c0fe400078f10ff */
[----:B------:R-:W-:Y:S01]  /*0ce0*/  LEA.HI R7, R7, R220, RZ, 0x5 ;  /* 0x000000dc07077211 */ /* 0x000fe200078f28ff */
[----:B------:R-:W-:Y:S01]  /*0cf0*/  IMAD.IADD R222, R221, 0x1, -R2 ;  /* 0x00000001ddde7824 */ /* 0x000fe200078e0a02 */
[--C-:B------:R-:W-:Y:S02]  /*0d00*/  SHF.R.S32.HI R9, RZ, 0x2, R8.reuse ;  /* 0x00000002ff097819 */ /* 0x100fe40000011408 */
[----:B------:R-:W-:-:S02]  /*0d10*/  SHF.R.S32.HI R10, RZ, 0x1f, R8 ;  /* 0x0000001fff0a7819 */ /* 0x000fc40000011408 */
[----:B------:R-:W-:Y:S02]  /*0d20*/  LOP3.LUT R2, R0, 0xfffffff8, RZ, 0xc0, !PT ;  /* 0xfffffff800027812 */ /* 0x000fe400078ec0ff */
[----:B------:R-:W-:Y:S02]  /*0d30*/  LEA.HI R10, R10, R9, RZ, 0x3 ;  /* 0x000000090a0a7211 */ /* 0x000fe400078f18ff */
[----:B------:R-:W-:Y:S01]  /*0d40*/  SHF.R.S32.HI R7, RZ, 0x5, R7 ;  /* 0x00000005ff077819 */ /* 0x000fe20000011407 */
[----:B------:R-:W-:Y:S01]  /*0d50*/  IMAD.IADD R213, R231, 0x1, -R2 ;  /* 0x00000001e7d57824 */ /* 0x000fe200078e0a02 */
[----:B------:R-:W-:Y:S02]  /*0d60*/  LOP3.LUT R10, R10, 0xfffffff8, RZ, 0xc0, !PT ;  /* 0xfffffff80a0a7812 */ /* 0x000fe400078ec0ff */
[----:B------:R-:W-:Y:S01]  /*0d70*/  LOP3.LUT R5, R8, 0x7ffffffc, RZ, 0xc0, !PT ;  /* 0x7ffffffc08057812 */ /* 0x000fe200078ec0ff */
[----:B------:R-:W-:Y:S02]  /*0d80*/  IMAD.SHL.U32 R18, R213, 0x8, RZ ;  /* 0x00000008d5127824 */ /* 0x000fe400078e00ff */
[----:B------:R-:W-:-:S02]  /*0d90*/  IMAD.IADD R10, R9, 0x1, -R10 ;  /* 0x00000001090a7824 */ /* 0x000fc400078e0a0a */
[C---:B------:R-:W-:Y:S01]  /*0da0*/  VIADD R23, R18.reuse, 0x40 ;  /* 0x0000004012177836 */ /* 0x040fe20000000000 */
[----:B------:R-:W-:Y:S01]  /*0db0*/  SHF.R.S32.HI R230, RZ, 0x1f, R18 ;  /* 0x0000001fffe67819 */ /* 0x000fe20000011412 */
[----:B------:R-:W-:Y:S02]  /*0dc0*/  IMAD R7, R7, 0x10, R10 ;  /* 0x0000001007077824 */ /* 0x000fe400078e020a */
[C---:B------:R-:W-:Y:S01]  /*0dd0*/  VIADD R22, R18.reuse, 0x80 ;  /* 0x0000008012167836 */ /* 0x040fe20000000000 */
[----:B------:R-:W-:Y:S01]  /*0de0*/  SHF.R.S32.HI R229, RZ, 0x1f, R23 ;  /* 0x0000001fffe57819 */ /* 0x000fe20000011417 */
[----:B------:R-:W-:Y:S02]  /*0df0*/  VIADD R212, R18, 0xc0 ;  /* 0x000000c012d47836 */ /* 0x000fe40000000000 */
[----:B------:R-:W-:Y:S01]  /*0e00*/  IMAD.IADD R5, R220, 0x1, -R5 ;  /* 0x00000001dc057824 */ /* 0x000fe200078e0a05 */
[----:B------:R-:W-:Y:S01]  /*0e10*/  SHF.R.S32.HI R228, RZ, 0x1f, R22 ;  /* 0x0000001fffe47819 */ /* 0x000fe20000011416 */
[----:B------:R-:W-:Y:S01]  /*0e20*/  IMAD R222, R222, 0x40, R7 ;  /* 0x00000040dede7824 */ /* 0x000fe200078e0207 */
[----:B------:R-:W-:Y:S01]  /*0e30*/  SHF.R.S32.HI R227, RZ, 0x1f, R212 ;  /* 0x0000001fffe37819 */ /* 0x000fe200000114d4 */
[----:B------:R-:W-:-:S02]  /*0e40*/  IMAD R223, R5, R6, 0x50 ;  /* 0x0000005005df7424 */ /* 0x000fc400078e0206 */
[----:B------:R-:W-:Y:S02]  /*0e50*/  IMAD.MOV.U32 R7, RZ, RZ, R15 ;  /* 0x000000ffff077224 */ /* 0x000fe400078e000f */
[----:B------:R-:W-:-:S07]  /*0e60*/  IMAD R224, R3, 0x8, R222 ;  /* 0x0000000803e07824 */ /* 0x000fce00078e02de */
.L_x_431:
[----:B0-23--:R-:W0:Y:S01]  /*0e70*/  LDC.64 R2, c[0x0][0xc88] ;  /* 0x00032200ff027b82 */ /* 0x00de220000000a00 */
[----:B------:R-:W-:Y:S01]  /*0e80*/  ULDC.64 UR12, c[0x0][0x208] ;  /* 0x00008200000c7ab9 */ /* 0x000fe20000000a00 */
[----:B------:R-:W-:Y:S01]  /*0e90*/  ULDC.64 UR8, c[0x0][0xa28] ;  /* 0x00028a0000087ab9 */ /* 0x000fe20000000a00 */
[----:B------:R-:W-:Y:S01]  /*0ea0*/  ULDC.64 UR10, c[0x0][0xa20] ;  /* 0x00028800000a7ab9 */ /* 0x000fe20000000a00 */
[----:B0-----:R-:W-:-:S06]  /*0eb0*/  IMAD.WIDE R2, R7, 0x4, R2 ;  /* 0x0000000407027825 */ /* 0x001fcc00078e0202 */
[----:B------:R-:W2:Y:S01]  /*0ec0*/  LDG.E R2, desc[UR12][R2.64] ;  /* 0x0000000c02027981 */ /* 0x000ea2000c1e1900 */
[----:B------:R-:W-:Y:S02]  /*0ed0*/  UISETP.NE.U32.AND UP0, UPT, UR8, URZ, UPT ;  /* 0x0000003f0800728c */ /* 0x000fe4000bf05070 */
[----:B------:R-:W-:Y:S02]  /*0ee0*/  UISETP.NE.U32.AND UP1, UPT, UR10, URZ, UPT ;  /* 0x0000003f0a00728c */ /* 0x000fe4000bf25070 */
[----:B------:R-:W-:Y:S02]  /*0ef0*/  UISETP.NE.AND.EX UP0, UPT, UR9, URZ, UPT, UP0 ;  /* 0x0000003f0900728c */ /* 0x000fe4000bf05300 */
[----:B------:R-:W-:-:S04]  /*0f00*/  UISETP.NE.AND.EX UP1, UPT, UR11, URZ, UPT, UP1 ;  /* 0x0000003f0b00728c */ /* 0x000fc8000bf25310 */
[----:B------:R-:W-:Y:S02]  /*0f10*/  PLOP3.LUT P0, PT, PT, PT, UP0, 0x80, 0x0 ;  /* 0x000000000000781c */ /* 0x000fe40003f0f008 */
[----:B------:R-:W-:Y:S02]  /*0f20*/  PLOP3.LUT P1, PT, PT, PT, UP1, 0x80, 0x0 ;  /* 0x000000000000781c */ /* 0x000fe40003f2f018 */
[----:B--2---:R-:W-:-:S13]  /*0f30*/  R2UR UR4, R2 ;  /* 0x00000000020472ca */ /* 0x004fda00000e0000 */
[----:B------:R-:W-:Y:S02]  /*0f40*/  USHF.R.S32.HI UR7, URZ, 0x1f, UR4 ;  /* 0x0000001f3f077899 */ /* 0x000fe40008011404 */
[----:B------:R-:W-:Y:S01]  /*0f50*/  IMAD.U32 R216, RZ, RZ, UR4 ;  /* 0x00000004ffd87e24 */ /* 0x000fe2000f8e00ff */
[----:B------:R-:W-:Y:S02]  /*0f60*/  @UP0 ULEA UR8, UP2, UR4, UR8, 0x2 ;  /* 0x0000000804080291 */ /* 0x000fe4000f84103f */
[----:B------:R-:W-:Y:S02]  /*0f70*/  @UP1 ULEA UR10, UP3, UR4, UR10, 0x2 ;  /* 0x0000000a040a1291 */ /* 0x000fe4000f86103f */
[----:B------:R-:W-:Y:S01]  /*0f80*/  @UP0 ULEA.HI.X UR9, UR4, UR9, UR7, 0x2, UP2 ;  /* 0x0000000904090291 */ /* 0x000fe200090f1407 */
[----:B------:R-:W-:Y:S01]  /*0f90*/  IMAD.U32 R214, RZ, RZ, UR6 ;  /* 0x00000006ffd67e24 */ /* 0x000fe2000f8e00ff */
[----:B------:R-:W-:Y:S01]  /*0fa0*/  @UP1 ULEA.HI.X UR11, UR4, UR11, UR7, 0x2, UP3 ;  /* 0x0000000b040b1291 */ /* 0x000fe200098f1407 */
[----:B------:R-:W-:Y:S01]  /*0fb0*/  IMAD.U32 R2, RZ, RZ, UR8 ;  /* 0x00000008ff027e24 */ /* 0x000fe2000f8e00ff */
[----:B------:R-:W-:Y:S01]  /*0fc0*/  ULDC UR6, c[0x0][0x2f0] ;  /* 0x0000bc0000067ab9 */ /* 0x000fe20000000800 */
[----:B------:R-:W-:Y:S01]  /*0fd0*/  IMAD.U32 R4, RZ, RZ, UR10 ;  /* 0x0000000aff047e24 */ /* 0x000fe2000f8e00ff */
[----:B------:R-:W-:Y:S01]  /*0fe0*/  ULDC UR4, c[0x0][0x424] ;  /* 0x0001090000047ab9 */ /* 0x000fe20000000800 */
[----:B------:R-:W-:Y:S01]  /*0ff0*/  IMAD.U32 R3, RZ, RZ, UR9 ;  /* 0x00000009ff037e24 */ /* 0x000fe2000f8e00ff */
[----:B------:R-:W-:Y:S01]  /*1000*/  ULDC.64 UR8, c[0x0][0x418] ;  /* 0x0001060000087ab9 */ /* 0x000fe20000000a00 */
[----:B------:R-:W-:Y:S01]  /*1010*/  IMAD.U32 R5, RZ, RZ, UR11 ;  /* 0x0000000bff057e24 */ /* 0x000fe2000f8e00ff */
[----:B------:R-:W-:Y:S01]  /*1020*/  UMOV UR60, URZ ;  /* 0x0000003f003c7c82 */ /* 0x000fe20008000000 */
[----:B------:R-:W-:Y:S01]  /*1030*/  IMAD.U32 R219, RZ, RZ, UR7 ;  /* 0x00000007ffdb7e24 */ /* 0x000fe2000f8e00ff */
[----:B------:R-:W2:Y:S04]  /*1040*/  @P0 LDG.E R2, desc[UR12][R2.64] ;  /* 0x0000000c02020981 */ /* 0x000ea8000c1e1900 */
[----:B------:R-:W3:Y:S01]  /*1050*/  @P1 LDG.E R4, desc[UR12][R4.64] ;  /* 0x0000000c04041981 */ /* 0x000ee2000c1e1900 */
[----:B------:R-:W-:Y:S01]  /*1060*/  UISETP.NE.U32.AND UP0, UPT, UR8, URZ, UPT ;  /* 0x0000003f0800728c */ /* 0x000fe2000bf05070 */
[----:B------:R-:W-:Y:S01]  /*1070*/  IMAD.MOV.U32 R0, RZ, RZ, RZ ;  /* 0x000000ffff007224 */ /* 0x000fe200078e00ff */
[----:B------:R-:W-:-:S02]  /*1080*/  CS2R R150, SRZ ;  /* 0x0000000000967805 */ /* 0x000fc4000001ff00 */
[----:B------:R-:W-:Y:S01]  /*1090*/  CS2R R148, SRZ ;  /* 0x0000000000947805 */ /* 0x000fe2000001ff00 */
[----:B------:R-:W-:Y:S01]  /*10a0*/  UISETP.NE.AND.EX UP0, UPT, UR9, URZ, UPT, UP0 ;  /* 0x0000003f0900728c */ /* 0x000fe2000bf05300 */
[----:B------:R-:W-:Y:S02]  /*10b0*/  CS2R R146, SRZ ;  /* 0x0000000000927805 */ /* 0x000fe4000001ff00 */
[----:B------:R-:W-:Y:S02]  /*10c0*/  CS2R R144, SRZ ;  /* 0x0000000000907805 */ /* 0x000fe4000001ff00 */
[----:B------:R-:W-:Y:S01]  /*10d0*/  CS2R R142, SRZ ;  /* 0x00000000008e7805 */ /* 0x000fe2000001ff00 */
[----:B------:R-:W-:Y:S01]  /*10e0*/  USEL UR4, UR4, 0x1, UP0 ;  /* 0x0000000104047887 */ /* 0x000fe20008000000 */
[----:B------:R-:W-:Y:S02]  /*10f0*/  CS2R R140, SRZ ;  /* 0x00000000008c7805 */ /* 0x000fe4000001ff00 */
[----:B------:R-:W-:-:S02]  /*1100*/  CS2R R138, SRZ ;  /* 0x00000000008a7805 */ /* 0x000fc4000001ff00 */
[----:B------:R-:W-:Y:S01]  /*1110*/  CS2R R136, SRZ ;  /* 0x0000000000887805 */ /* 0x000fe2000001ff00 */
[----:B------:R-:W-:Y:S01]  /*1120*/  UIMAD UR4, UR4, UR6, URZ ;  /* 0x00000006040472a4 */ /* 0x000fe2000f8e023f */
        /* <DEDUP_REMOVED lines=19> */
[----:B------:R-:W-:Y:S01]  /*1260*/  CS2R R96, SRZ ;  /* 0x0000000000607805 */ /* 0x000fe2000001ff00 */
[----:B------:R-:W-:Y:S01]  /*1270*/  IMAD.MOV.U32 R165, RZ, RZ, RZ ;  /* 0x000000ffffa57224 */ /* 0x000fe200078e00ff */
[----:B------:R-:W-:Y:S02]  /*1280*/  CS2R R86, SRZ ;  /* 0x0000000000567805 */ /* 0x000fe4000001ff00 */
[----:B------:R-:W-:Y:S02]  /*1290*/  CS2R R92, SRZ ;  /* 0x00000000005c7805 */ /* 0x000fe4000001ff00 */
[----:B------:R-:W-:-:S02]  /*12a0*/  CS2R R90, SRZ ;  /* 0x00000000005a7805 */ /* 0x000fc4000001ff00 */
[----:B------:R-:W-:Y:S02]  /*12b0*/  CS2R R88, SRZ ;  /* 0x0000000000587805 */ /* 0x000fe4000001ff00 */
[----:B------:R-:W-:Y:S02]  /*12c0*/  CS2R R82, SRZ ;  /* 0x0000000000527805 */ /* 0x000fe4000001ff00 */
[----:B-1----:R-:W-:Y:S02]  /*12d0*/  CS2R R84, SRZ ;  /* 0x0000000000547805 */ /* 0x002fe4000001ff00 */
[----:B------:R-:W-:Y:S01]  /*12e0*/  CS2R R80, SRZ ;  /* 0x0000000000507805 */ /* 0x000fe2000001ff00 */
[----:B------:R-:W-:Y:S01]  /*12f0*/  IMAD.MOV.U32 R19, RZ, RZ, RZ ;  /* 0x000000ffff137224 */ /* 0x000fe200078e00ff */
[----:B------:R-:W-:Y:S02]  /*1300*/  CS2R R74, SRZ ;  /* 0x00000000004a7805 */ /* 0x000fe4000001ff00 */
[----:B------:R-:W-:-:S02]  /*1310*/  CS2R R76, SRZ ;  /* 0x00000000004c7805 */ /* 0x000fc4000001ff00 */
[----:B------:R-:W-:Y:S02]  /*1320*/  MOV R153, RZ ;  /* 0x000000ff00997202 */ /* 0x000fe40000000f00 */
        /* <DEDUP_REMOVED lines=15> */
[----:B------:R-:W-:Y:S01]  /*1420*/  CS2R R44, SRZ ;  /* 0x00000000002c7805 */ /* 0x000fe2000001ff00 */
[----:B------:R-:W-:Y:S02]  /*1430*/  IMAD.MOV.U32 R41, RZ, RZ, RZ ;  /* 0x000000ffff297224 */ /* 0x000fe400078e00ff */
[----:B------:R-:W-:Y:S01]  /*1440*/  IMAD.U32 R215, RZ, RZ, UR5 ;  /* 0x00000005ffd77e24 */ /* 0x000fe2000f8e00ff */
[----:B--2---:R-:W-:-:S02]  /*1450*/  @P0 R2UR UR60, R2 ;  /* 0x00000000023c02ca */ /* 0x004fc400000e0000 */
[----:B------:R-:W-:Y:S02]  /*1460*/  CS2R R2, SRZ ;  /* 0x0000000000027805 */ /* 0x000fe4000001ff00 */
[----:B------:R-:W-:Y:S02]  /*1470*/  PLOP3.LUT P0, PT, PT, PT, PT, 0x80, 0x0 ;  /* 0x000000000000781c */ /* 0x000fe40003f0f070 */
[----:B---3--:R-:W-:Y:S01]  /*1480*/  @P1 R2UR UR4, R4 ;  /* 0x00000000040412ca */ /* 0x008fe200000e0000 */
[----:B----4-:R-:W-:-:S14]  /*1490*/  @P1 BRA `(.L_x_389) ;  /* 0x00000000003c1947 */ /* 0x010fdc0003800000 */
[----:B------:R-:W-:Y:S02]  /*14a0*/  ULDC.64 UR6, c[0x0][0xa08] ;  /* 0x0002820000067ab9 */ /* 0x000fe40000000a00 */
[----:B------:R-:W-:-:S04]  /*14b0*/  ISETP.NE.U32.AND P1, PT, RZ, UR6, PT ;  /* 0x00000006ff007c0c */ /* 0x000fc8000bf25070 */
[----:B------:R-:W-:-:S13]  /*14c0*/  ISETP.NE.AND.EX P1, PT, RZ, UR7, PT, P1 ;  /* 0x00000007ff007c0c */ /* 0x000fda000bf25310 */
[----:B------:R-:W-:Y:S05]  /*14d0*/  @!P1 BRA `(.L_x_389) ;  /* 0x00000000002c9947 */ /* 0x000fea0003800000 */
[----:B------:R-:W-:Y:S01]  /*14e0*/  R2UR UR8, R216 ;  /* 0x00000000d80872ca */ /* 0x000fe200000e0000 */
[----:B------:R-:W-:Y:S01]  /*14f0*/  ULDC.64 UR4, c[0x0][0xa08] ;  /* 0x0002820000047ab9 */ /* 0x000fe20000000a00 */
[----:B------:R-:W-:-:S11]  /*1500*/  ULDC.64 UR6, c[0x0][0x208] ;  /* 0x0000820000067ab9 */ /* 0x000fd60000000a00 */
[----:B------:R-:W-:-:S06]  /*1510*/  UIMAD.WIDE UR4, UR8, 0x4, UR4 ;  /* 0x00000004080478a5 */ /* 0x000fcc000f8e0204 */
[----:B------:R-:W-:Y:S02]  /*1520*/  IMAD.U32 R4, RZ, RZ, UR4 ;  /* 0x00000004ff047e24 */ /* 0x000fe4000f8e00ff */
[----:B------:R-:W-:-:S05]  /*1530*/  IMAD.U32 R5, RZ, RZ, UR5 ;  /* 0x00000005ff057e24 */ /* 0x000fca000f8e00ff */
[----:B------:R-:W2:Y:S04]  /*1540*/  LDG.E R7, desc[UR6][R4.64] ;  /* 0x0000000604077981 */ /* 0x000ea8000c1e1900 */
[----:B------:R-:W3:Y:S01]  /*1550*/  LDG.E R6, desc[UR6][R4.64+0x4] ;  /* 0x0000040604067981 */ /* 0x000ee2000c1e1900 */
[----:B--2---:R-:W-:Y:S02]  /*1560*/  R2UR UR4, R7 ;  /* 0x00000000070472ca */ /* 0x004fe400000e0000 */
[----:B---3--:R-:W-:-:S13]  /*1570*/  R2UR UR5, R6 ;  /* 0x00000000060572ca */ /* 0x008fda00000e0000 */
[----:B------:R-:W-:-:S12]  /*1580*/  UIADD3 UR4, -UR4, UR5, URZ ;  /* 0x0000000504047290 */ /* 0x000fd8000fffe13f */
.L_x_389:
[----:B------:R-:W-:Y:S01]  /*1590*/  UIADD3 UR60, -UR60, UR4, URZ ;  /* 0x000000043c3c7290 */ /* 0x000fe2000fffe13f */
[----:B------:R-:W-:Y:S01]  /*15a0*/  IMAD.MOV.U32 R40, RZ, RZ, RZ ;  /* 0x000000ffff287224 */ /* 0x000fe200078e00ff */
[----:B------:R-:W-:Y:S02]  /*15b0*/  CS2R R162, SRZ ;  /* 0x0000000000a27805 */ /* 0x000fe4000001ff00 */
[----:B------:R-:W-:Y:S01]  /*15c0*/  CS2R R34, SRZ ;  /* 0x0000000000227805 */ /* 0x000fe2000001ff00 */
[----:B------:R-:W-:Y:S01]  /*15d0*/  UIADD3 UR4, UR60, 0x4f, URZ ;  /* 0x0000004f3c047890 */ /* 0x000fe2000fffe03f */
[----:B------:R-:W-:Y:S01]  /*15e0*/  CS2R R36, SRZ ;  /* 0x0000000000247805 */ /* 0x000fe2000001ff00 */
[----:B------:R-:W-:Y:S01]  /*15f0*/  UISETP.GE.AND UP0, UPT, UR60, 0x1, UPT ;  /* 0x000000013c00788c */ /* 0x000fe2000bf06270 */
[----:B------:R-:W-:Y:S01]  /*1600*/  CS2R R32, SRZ ;  /* 0x0000000000207805 */ /* 0x000fe2000001ff00 */
[----:B------:R-:W-:Y:S01]  /*1610*/  UIMAD.WIDE UR4, UR4, 0x66666667, URZ ;  /* 0x66666667040478a5 */ /* 0x000fe2000f8e023f */
[----:B------:R-:W-:Y:S01]  /*1620*/  IMAD.MOV.U32 R8, RZ, RZ, RZ ;  /* 0x000000ffff087224 */ /* 0x000fe200078e00ff */
[----:B------:R-:W-:-:S02]  /*1630*/  CS2R R26, SRZ ;  /* 0x00000000001a7805 */ /* 0x000fc4000001ff00 */
[----:B------:R-:W-:Y:S02]  /*1640*/  CS2R R28, SRZ ;  /* 0x00000000001c7805 */ /* 0x000fe4000001ff00 */
[----:B------:R-:W-:Y:S01]  /*1650*/  PLOP3.LUT P1, PT, PT, PT, UP0, 0x80, 0x0 ;  /* 0x000000000000781c */ /* 0x000fe20003f2f008 */
[----:B------:R-:W-:Y:S01]  /*1660*/  USHF.R.U32.HI UR4, URZ, 0x1f, UR5 ;  /* 0x0000001f3f047899 */ /* 0x000fe20008011605 */
[----:B------:R-:W-:Y:S01]  /*1670*/  IMAD.MOV.U32 R164, RZ, RZ, RZ ;  /* 0x000000ffffa47224 */ /* 0x000fe200078e00ff */
[----:B------:R-:W-:Y:S02]  /*1680*/  CS2R R24, SRZ ;  /* 0x0000000000187805 */ /* 0x000fe4000001ff00 */
[----:B------:R-:W-:-:S06]  /*1690*/  ULEA.HI.SX32 UR4, UR5, UR4, 0x1b ;  /* 0x0000000405047291 */ /* 0x000fcc000f8fda3f */
[----:B------:R-:W-:Y:S02]  /*16a0*/  IMAD.U32 R152, RZ, RZ, UR4 ;  /* 0x00000004ff987e24 */ /* 0x000fe4000f8e00ff */
[----:B------:R-:W-:Y:S05]  /*16b0*/  @!P1 BRA `(.L_x_390) ;  /* 0x0000009c00649947 */ /* 0x000fea0003800000 */
[----:B------:R-:W0:Y:S01]  /*16c0*/  SHFL.IDX PT, R0, R221, RZ, 0x1f ;  /* 0x00001fffdd007589 */ /* 0x000e2200000e0000 */
[----:B------:R-:W1:Y:S01]  /*16d0*/  S2UR UR7, SR_CgaCtaId ;  /* 0x00000000000779c3 */ /* 0x000e620000008800 */
[----:B------:R-:W-:Y:S01]  /*16e0*/  UMOV UR6, 0x400 ;  /* 0x0000040000067882 */ /* 0x000fe20000000000 */
[----:B0-----:R-:W-:Y:S01]  /*16f0*/  R2UR UR4, R0 ;  /* 0x00000000000472ca */ /* 0x001fe200000e0000 */
[----:B-1----:R-:W-:-:S04]  /*1700*/  ULEA UR6, UR7, UR6, 0x18 ;  /* 0x0000000607067291 */ /* 0x002fc8000f8ec03f */
[----:B------:R-:W-:-:S04]  /*1710*/  UIADD3 UR6, UR6, 0x14400, URZ ;  /* 0x0001440006067890 */ /* 0x000fc8000fffe03f */
[----:B------:R-:W-:-:S04]  /*1720*/  ULOP3.LUT UP0, URZ, UR6, 0x9f, URZ, 0xc0, !UPT ;  /* 0x0000009f063f7892 */ /* 0x000fc8000f80c03f */
[----:B------:R-:W-:Y:S02]  /*1730*/  ULEA.HI UR5, UR4, UR4, URZ, 0x1 ;  /* 0x0000000404057291 */ /* 0x000fe4000f8f083f */
[----:B------:R-:W-:Y:S02]  /*1740*/  PLOP3.LUT P0, PT, PT, PT, UP0, 0x80, 0x0 ;  /* 0x000000000000781c */ /* 0x000fe40003f0f008 */
[----:B------:R-:W-:-:S04]  /*1750*/  ULOP3.LUT UR5, UR5, 0x1e, URZ, 0xc0, !UPT ;  /* 0x0000001e05057892 */ /* 0x000fc8000f8ec03f */
[----:B------:R-:W-:-:S04]  /*1760*/  UIADD3 UR5, UR4, -UR5, URZ ;  /* 0x8000000504057290 */ /* 0x000fc8000fffe03f */
[----:B------:R-:W-:-:S04]  /*1770*/  ULEA UR5, UR5, UR6, 0xd ;  /* 0x0000000605057291 */ /* 0x000fc8000f8e683f */
[----:B------:R-:W-:-:S04]  /*1780*/  USHF.R.U32.HI UR5, URZ, 0x4, UR5 ;  /* 0x000000043f057899 */ /* 0x000fc80008011605 */
[----:B------:R-:W-:Y:S01]  /*1790*/  ULOP3.LUT UR36, UR5, 0x3fff, URZ, 0xc0, !UPT ;  /* 0x00003fff05247892 */ /* 0x000fe2000f8ec03f */
[----:B------:R-:W-:Y:S11]  /*17a0*/  @!P0 BRA `(.L_x_391) ;  /* 0x0000000000408947 */ /* 0x000ff60003800000 */
        /* <DEDUP_REMOVED lines=16> */
.L_x_391:
[----:B------:R-:W0:Y:S01]  /*18b0*/  S2UR UR5, SR_CgaCtaId ;  /* 0x00000000000579c3 */ /* 0x000e220000008800 */
[----:B------:R-:W-:Y:S01]  /*18c0*/  LEA.HI R0, R218, R218, RZ, 0x1 ;  /* 0x000000dada007211 */ /* 0x000fe200078f08ff */
[----:B------:R-:W-:Y:S01]  /*18d0*/  UMOV UR4, 0x400 ;  /* 0x0000040000047882 */ /* 0x000fe20000000000 */
[----:B------:R-:W-:Y:S01]  /*18e0*/  R2UR UR6, R226 ;  /* 0x00000000e20672ca */ /* 0x000fe200000e0000 */
[----:B------:R-:W-:Y:S01]  /*18f0*/  BSSY B0, `(.L_x_392) ;  /* 0x000000a000007945 */ /* 0x000fe20003800000 */
[----:B------:R-:W-:-:S05]  /*1900*/  LOP3.LUT R3, R0, 0xfffffffe, RZ, 0xc0, !PT ;  /* 0xfffffffe00037812 */ /* 0x000fca00078ec0ff */
[----:B------:R-:W-:-:S05]  /*1910*/  IMAD.IADD R0, R218, 0x1, -R3 ;  /* 0x00000001da007824 */ /* 0x000fca00078e0a03 */
[----:B------:R-:W-:Y:S01]  /*1920*/  SHF.L.U32 R0, R0, 0x1f, RZ ;  /* 0x0000001f00007819 */ /* 0x000fe200000006ff */
[----:B------:R-:W-:-:S05]  /*1930*/  IMAD.U32 R2, RZ, RZ, UR6 ;  /* 0x00000006ff027e24 */ /* 0x000fca000f8e00ff */
[----:B------:R-:W-:Y:S01]  /*1940*/  ISETP.NE.AND P0, PT, R2, 0x3, PT ;  /* 0x000000030200780c */ /* 0x000fe20003f05270 */
[----:B0-----:R-:W-:-:S06]  /*1950*/  ULEA UR4, UR5, UR4, 0x18 ;  /* 0x0000000405047291 */ /* 0x001fcc000f8ec03f */
[----:B------:R-:W-:-:S04]  /*1960*/  IMAD.U32 R5, RZ, RZ, UR4 ;  /* 0x00000004ff057e24 */ /* 0x000fc8000f8e00ff */
[----:B------:R-:W0:Y:S02]  /*1970*/  SYNCS.PHASECHK.TRANS64.TRYWAIT P1, [R5+URZ+0x38800], R0 ;  /* 0x03880000050075a7 */ /* 0x000e24000802017f */
[----:B0-----:R-:W-:Y:S05]  /*1980*/  @!P1 BRA `(.L_x_393) ;  /* 0x0000013800349947 */ /* 0x001fea0003800000 */
.L_x_567:
[----:B------:R-:W-:Y:S05]  /*1990*/  BSYNC B0 ;  /* 0x0000000000007941 */ /* 0x000fea0003800000 */
.L_x_392:
[----:B------:R-:W-:Y:S05]  /*19a0*/  @!P0 BRA `(.L_x_394) ;  /* 0x0000000000048947 */ /* 0x000fea0003800000 */
[----:B------:R-:W-:Y:S01]  /*19b0*/  BPT.TRAP 0x1 ;  /* 0x000000040000795c */ /* 0x000fe20000300000 */
.L_x_394:
[----:B0-----:R-:W-:Y:S01]  /*19c0*/  IMAD R0, R16, 0x8, R5 ;  /* 0x0000000810007824 */ /* 0x001fe200078e0205 */
[----:B------:R-:W-:-:S04]  /*19d0*/  SHF.L.U32 R3, R17, 0x1f, RZ ;  /* 0x0000001f11037819 */ /* 0x000fc800000006ff */
[----:B------:R0:W1:Y:S01]  /*19e0*/  SYNCS.PHASECHK.TRANS64.TRYWAIT P2, [R0+URZ+0x38830], R3 ;  /* 0x03883003000075a7 */ /* 0x000062000804017f */
[----:B------:R-:W-:Y:S05]  /*19f0*/  @!P0 BRA `(.L_x_395) ;  /* 0x0000000000048947 */ /* 0x000fea0003800000 */
[----:B------:R-:W-:Y:S01]  /*1a00*/  BPT.TRAP 0x1 ;  /* 0x000000040000795c */ /* 0x000fe20000300000 */
.L_x_395:
[----:B------:R-:W2:Y:S01]  /*1a10*/  S2R R2, SR_TID.X ;  /* 0x0000000000027919 */ /* 0x000ea20000002100 */
[----:B------:R-:W-:Y:S01]  /*1a20*/  IMAD.MOV.U32 R151, RZ, RZ, RZ ;  /* 0x000000ffff977224 */ /* 0x000fe200078e00ff */
[----:B--2---:R-:W-:Y:S01]  /*1a30*/  LOP3.LUT P1, RZ, R2, 0x7f, RZ, 0xc0, !PT ;  /* 0x0000007f02ff7812 */ /* 0x004fe2000782c0ff */
[----:B-1----:R-:W-:-:S12]  /*1a40*/  @P2 BRA `(.L_x_396) ;  /* 0x0000000000082947 */ /* 0x002fd80003800000 */
[----:B------:R-:W1:Y:S02]  /*1a50*/  SYNCS.PHASECHK.TRANS64.TRYWAIT P2, [R0+URZ+0x38830], R3 ;  /* 0x03883003000075a7 */ /* 0x000e64000804017f */
[----:B-1----:R-:W-:Y:S05]  /*1a60*/  @!P2 BRA `(.L_x_397) ;  /* 0x000001380010a947 */ /* 0x002fea0003800000 */
.L_x_396:
[----:B------:R-:W-:Y:S05]  /*1a70*/  WARPSYNC.ALL ;  /* 0x0000000000007948 */ /* 0x000fea0003800000 */
[----:B------:R-:W-:Y:S01]  /*1a80*/  R2UR UR4, R5 ;  /* 0x00000000050472ca */ /* 0x000fe200000e0000 */
[----:B------:R-:W-:Y:S01]  /*1a90*/  ULOP3.LUT UR5, UR36, 0x10000, URZ, 0xfc, !UPT ;  /* 0x0001000024057892 */ /* 0x000fe2000f8efc3f */
[----:B------:R-:W-:Y:S01]  /*1aa0*/  R2UR UR6, R16 ;  /* 0x00000000100672ca */ /* 0x000fe200000e0000 */
[----:B------:R-:W-:Y:S01]  /*1ab0*/  WARPGROUP.ARRIVE ;  /* 0x00000000000079c5 */ /* 0x000fe20000000000 */
[----:B------:R-:W-:Y:S01]  /*1ac0*/  UMOV UR9, 0x40000040 ;  /* 0x4000004000097882 */ /* 0x000fe20000000000 */
[----:B------:R-:W-:Y:S01]  /*1ad0*/  UMOV UR11, 0x40000040 ;  /* 0x40000040000b7882 */ /* 0x000fe20000000000 */
[----:B------:R-:W-:Y:S01]  /*1ae0*/  UMOV UR21, UR9 ;  /* 0x0000000900157c82 */ /* 0x000fe20008000000 */
[----:B------:R-:W-:Y:S01]  /*1af0*/  IMAD.U32 R13, RZ, RZ, UR9 ;  /* 0x00000009ff0d7e24 */ /* 0x000fe2000f8e00ff */
[----:B------:R-:W-:Y:S01]  /*1b00*/  UMOV UR8, UR5 ;  /* 0x0000000500087c82 */ /* 0x000fe20008000000 */
[----:B------:R-:W-:Y:S01]  /*1b10*/  UMOV UR13, UR21 ;  /* 0x00000015000d7c82 */ /* 0x000fe20008000000 */
[----:B------:R-:W-:Y:S01]  /*1b20*/  UMOV UR20, UR8 ;  /* 0x0000000800147c82 */ /* 0x000fe20008000000 */
[----:B------:R-:W-:Y:S01]  /*1b30*/  IMAD.U32 R12, RZ, RZ, UR8 ;  /* 0x00000008ff0c7e24 */ /* 0x000fe2000f8e00ff */
[----:B------:R-:W-:Y:S01]  /*1b40*/  UMOV UR12, UR20 ;  /* 0x00000014000c7c82 */ /* 0x000fe20008000000 */
[----:B------:R-:W-:Y:S01]  /*1b50*/  UIADD3 UR4, UR4, 0x24400, URZ ;  /* 0x0002440004047890 */ /* 0x000fe2000fffe03f */
[----:B------:R-:W-:Y:S01]  /*1b60*/  P2R R64, PR, RZ, 0x1 ;  /* 0x00000001ff407803 */ /* 0x000fe20000000000 */
[----:B------:R-:W-:Y:S01]  /*1b70*/  UMOV UR15, 0x40000040 ;  /* 0x40000040000f7882 */ /* 0x000fe20000000000 */
[----:B------:R-:W-:Y:S01]  /*1b80*/  UMOV UR16, UR20 ;  /* 0x0000001400107c82 */ /* 0x000fe20008000000 */
[----:B------:R-:W-:Y:S01]  /*1b90*/  USHF.R.U32.HI UR4, URZ, 0x4, UR4 ;  /* 0x000000043f047899 */ /* 0x000fe20008011604 */
[----:B01----:R-:W-:Y:S01]  /*1ba0*/  @!P1 VIADD R0, R0, 0x38840 ;  /* 0x0003884000009836 */ /* 0x003fe20000000000 */
[----:B------:R-:W-:Y:S01]  /*1bb0*/  UMOV UR17, UR21 ;  /* 0x0000001500117c82 */ /* 0x000fe20008000000 */
[----:B------:R-:W-:Y:S01]  /*1bc0*/  UMOV UR19, 0x40000040 ;  /* 0x4000004000137882 */ /* 0x000fe20000000000 */
[----:B------:R-:W-:Y:S01]  /*1bd0*/  ULOP3.LUT UR4, UR4, 0x3fff, URZ, 0xc0, !UPT ;  /* 0x00003fff04047892 */ /* 0x000fe2000f8ec03f */
[--C-:B------:R-:W-:Y:S01]  /*1be0*/  IMAD.MOV.U32 R150, RZ, RZ, R151.reuse ;  /* 0x000000ffff967224 */ /* 0x100fe200078e0097 */
[----:B------:R-:W-:Y:S01]  /*1bf0*/  UMOV UR23, 0x40000040 ;  /* 0x4000004000177882 */ /* 0x000fe20000000000 */
[----:B------:R-:W-:Y:S01]  /*1c00*/  UMOV UR27, 0x40000040 ;  /* 0x40000040001b7882 */ /* 0x000fe20000000000 */
[----:B------:R-:W-:Y:S01]  /*1c10*/  ULOP3.LUT UR7, UR4, 0x10000, URZ, 0xfc, !UPT ;  /* 0x0001000004077892 */ /* 0x000fe2000f8efc3f */
[----:B------:R-:W-:Y:S01]  /*1c20*/  @!P1 PRMT R0, RZ, 0x654, R0 ;  /* 0x00000654ff009816 */ /* 0x000fe20000000000 */
[----:B------:R-:W-:Y:S01]  /*1c30*/  UMOV UR31, 0x40000040 ;  /* 0x40000040001f7882 */ /* 0x000fe20000000000 */
[----:B------:R-:W-:Y:S01]  /*1c40*/  UMOV UR35, 0x40000040 ;  /* 0x4000004000237882 */ /* 0x000fe20000000000 */
[----:B------:R-:W-:Y:S01]  /*1c50*/  UIMAD UR4, UR6, 0xa00, UR7 ;  /* 0x00000a00060478a4 */ /* 0x000fe2000f8e0207 */
[--C-:B------:R-:W-:Y:S01]  /*1c60*/  IMAD.MOV.U32 R149, RZ, RZ, R151.reuse ;  /* 0x000000ffff957224 */ /* 0x100fe200078e0097 */
[----:B------:R-:W-:Y:S01]  /*1c70*/  UIADD3 UR6, UR5, 0x2, URZ ;  /* 0x0000000205067890 */ /* 0x000fe2000fffe03f */
[----:B------:R-:W-:Y:S01]  /*1c80*/  IMAD.U32 R19, RZ, RZ, UR7 ;  /* 0x00000007ff137e24 */ /* 0x000fe2000f8e00ff */
[----:B------:R-:W-:Y:S01]  /*1c90*/  UIADD3 UR14, UR4, 0x100, URZ ;  /* 0x00000100040e7890 */ /* 0x000fe2000fffe03f */
[--C-:B------:R-:W-:Y:S01]  /*1ca0*/  IMAD.MOV.U32 R148, RZ, RZ, R151.reuse ;  /* 0x000000ffff947224 */ /* 0x100fe200078e0097 */
[----:B------:R-:W-:Y:S01]  /*1cb0*/  UIADD3 UR18, UR4, 0x180, URZ ;  /* 0x0000018004127890 */ /* 0x000fe2000fffe03f */
[--C-:B------:R-:W-:Y:S01]  /*1cc0*/  IMAD.MOV.U32 R147, RZ, RZ, R151.reuse ;  /* 0x000000ffff937224 */ /* 0x100fe200078e0097 */
[----:B------:R-:W-:Y:S01]  /*1cd0*/  UMOV UR10, UR4 ;  /* 0x00000004000a7c82 */ /* 0x000fe20008000000 */
[----:B------:R-:W-:Y:S01]  /*1ce0*/  UIADD3 UR7, UR4, 0x2, URZ ;  /* 0x0000000204077890 */ /* 0x000fe2000fffe03f */
        /* <DEDUP_REMOVED lines=36> */
[----:B------:R-:W-:Y:S01]  /*1f30*/  MOV R82, R151 ;  /* 0x0000009700527202 */ /* 0x000fe20000000f00 */
        /* <DEDUP_REMOVED lines=211> */
[----:B------:R-:W-:Y:S02]  /*2c70*/  UIADD3 UR10, UR4, 0x780, URZ ;  /* 0x00000780040a7890 */ /* 0x000fe4000fffe03f */
        /* <DEDUP_REMOVED lines=316> */
[----:B------:R-:W-:Y:S01]  /*4040*/  R2UR UR12, R3 ;  /* 0x00000000030c72ca */ /* 0x000fe200000e0000 */
[----:B------:R-:W-:Y:S01]  /*4050*/  VIADD R3, R223, UR60 ;  /* 0x0000003cdf037c36 */ /* 0x000fe20008000000 */
[----:B------:R-:W-:Y:S01]  /*4060*/  R2UR UR13, R2 ;  /* 0x00000000020d72ca */ /* 0x000fe200000e0000 */
        /* <DEDUP_REMOVED lines=83> */
[----:B------:R-:W-:Y:S01]  /*45a0*/  ISETP.GT.AND P6, PT, R3, 0x11, PT ;  /* 0x000000110300780c */ /* 0x000fe20003fc4270 */
[----:B------:R-:W3:Y:S01]  /*45b0*/  MUFU.TANH R49, R49 ;  /* 0x0000003100317308 */ /* 0x000ee20000002400 */
[----:B--2---:R-:W-:Y:S01]  /*45c0*/  FSEL R15, R15, -INF , P5 ;  /* 0xff8000000f0f7808 */ /* 0x004fe20002800000 */
[----:B------:R-:W-:Y:S01]  /*45d0*/  FMUL.FTZ R55, R55, UR10 ;  /* 0x0000000a37377c20 */ /* 0x000fe20008410000 */
[----:B------:R-:W-:Y:S01]  /*45e0*/  ISETP.GT.AND P5, PT, R3, 0x18, PT ;  /* 0x000000180300780c */ /* 0x000fe20003fa4270 */
[----:B------:R-:W-:Y:S01]  /*45f0*/  IMAD.MOV.U32 R59, RZ, RZ, R151 ;  /* 0x000000ffff3b7224 */ /* 0x000fe200078e0097 */
[----:B0-----:R-:W-:-:S02]  /*4600*/  FSEL R62, R62, -INF , P4 ;  /* 0xff8000003e3e7808 */ /* 0x001fc40002000000 */
        /* <DEDUP_REMOVED lines=64> */
[----:B------:R-:W-:Y:S01]  /*4a10*/  FMNMX.FTZ R21, R45, R4, !PT ;  /* 0x000000042d157209 */ /* 0x000fe20007810000 */
[----:B------:R-:W-:-:S04]  /*4a20*/  ULDC UR5, c[0x0][0x988] ;  /* 0x0002620000057ab9 */ /* 0x000fc80000000800 */
        /* <DEDUP_REMOVED lines=41> */
[----:B-1----:R-:W-:-:S07]  /*4cc0*/  FSEL R25, R25, -INF , P4 ;  /* 0xff80000019197808 */ /* 0x002fce0002000000 */
[----:B------:R-:W1:Y:S01]  /*4cd0*/  MUFU.TANH R29, R29 ;  /* 0x0000001d001d7308 */ /* 0x000e620000002400 */
[----:B0-----:R-:W-:Y:S02]  /*4ce0*/  FSEL R38, R38, -INF , P2 ;  /* 0xff80000026267808 */ /* 0x001fe40001000000 */
[----:B------:R-:W-:Y:S02]  /*4cf0*/  ISETP.GT.AND P2, PT, R3, 0x49, PT ;  /* 0x000000490300780c */ /* 0x000fe40003f44270 */
[----:B------:R-:W-:-:S03]  /*4d00*/  FMNMX.FTZ R3, R25, R4, !PT ;  /* 0x0000000419037209 */ /* 0x000fc60007810000 */
        /* <DEDUP_REMOVED lines=14> */
[----:B0-----:R-:W-:Y:S02]  /*4df0*/  FMNMX.FTZ R14, R3, R4, !PT ;  /* 0x00000004030e7209 */ /* 0x001fe40007810000 */
[----:B------:R-:W-:-:S03]  /*4e00*/  FMNMX.FTZ R3, R2, R15, !PT ;  /* 0x0000000f02037209 */ /* 0x000fc60007810000 */
        /* <DEDUP_REMOVED lines=43> */
[----:B0-----:R-:W-:Y:S01]  /*50c0*/  F2FP.BF16.F32.PACK_AB R208, R57, R56 ;  /* 0x0000003839d0723e */ /* 0x001fe200000010ff */
[----:B------:R-:W-:Y:S01]  /*50d0*/  IMAD.MOV.U32 R64, RZ, RZ, R151 ;  /* 0x000000ffff407224 */ /* 0x000fe200078e0097 */
[----:B------:R-:W-:-:S04]  /*50e0*/  FMNMX.FTZ R14, R38, R3, !PT ;  /* 0x00000003260e7209 */ /* 0x000fc80007810000 */
        /* <DEDUP_REMOVED lines=8> */
[----:B------:R-:W-:Y:S04]  /*5170*/  MUFU.EX2 R52, R52 ;  /* 0x0000003400347308 */ /* 0x000fe80000000800 */
[----:B------:R-:W1:Y:S04]  /*5180*/  SHFL.BFLY PT, R3, R14, 0x2, 0x1f ;  /* 0x0c401f000e037f89 */ /* 0x000e6800000e0000 */
        /* <DEDUP_REMOVED lines=12> */
[----:B-1----:R-:W-:Y:S02]  /*5250*/  FMNMX.FTZ R3, R20, R3, !PT ;  /* 0x0000000314037209 */ /* 0x002fe40007810000 */
[----:B---3--:R-:W-:-:S02]  /*5260*/  F2FP.BF16.F32.PACK_AB R202, R45, R44 ;  /* 0x0000002c2dca723e */ /* 0x008fc400000010ff */
[C---:B------:R-:W-:Y:S01]  /*5270*/  FSETP.NEU.FTZ.AND P2, PT, R3.reuse, -INF , PT ;  /* 0xff8000000300780b */ /* 0x040fe20003f5d000 */
[----:B------:R-:W-:Y:S02]  /*5280*/  FMUL.FTZ R14, R3, UR5 ;  /* 0x00000005030e7c20 */ /* 0x000fe40008410000 */
[----:B------:R-:W-:Y:S03]  /*5290*/  MUFU.EX2 R36, R36 ;  /* 0x0000002400247308 */ /* 0x000fe60000000800 */
[----:B------:R-:W-:Y:S02]  /*52a0*/  FSEL R14, R14, RZ, P2 ;  /* 0x000000ff0e0e7208 */ /* 0x000fe40001000000 */
[----:B------:R-:W-:-:S03]  /*52b0*/  PLOP3.LUT P2, PT, PT, PT, UP0, 0x80, 0x0 ;  /* 0x000000000000781c */ /* 0x000fc60003f4f008 */
[--C-:B------:R-:W-:Y:S01]  /*52c0*/  FFMA.FTZ R2, R2, UR5, -R14.reuse ;  /* 0x0000000502027c23 */ /* 0x100fe2000801080e */
[--C-:B------:R-:W-:Y:S01]  /*52d0*/  FFMA.FTZ R15, R15, UR5, -R14.reuse ;  /* 0x000000050f0f7c23 */ /* 0x100fe2000801080e */
[--C-:B------:R-:W-:Y:S01]  /*52e0*/  FFMA.FTZ R62, R62, UR5, -R14.reuse ;  /* 0x000000053e3e7c23 */ /* 0x100fe2000801080e */
[--C-:B------:R-:W-:Y:S01]  /*52f0*/  FFMA.FTZ R63, R63, UR5, -R14.reuse ;  /* 0x000000053f3f7c23 */ /* 0x100fe2000801080e */
[--C-:B------:R-:W-:Y:S01]  /*5300*/  FFMA.FTZ R50, R50, UR5, -R14.reuse ;  /* 0x0000000532327c23 */ /* 0x100fe2000801080e */
[----:B------:R1:W-:Y:S01]  /*5310*/  MUFU.EX2 R209, R15 ;  /* 0x0000000f00d17308 */ /* 0x0003e20000000800 */
[--C-:B------:R-:W-:Y:S01]  /*5320*/  FFMA.FTZ R51, R51, UR5, -R14.reuse ;  /* 0x0000000533337c23 */ /* 0x100fe2000801080e */
[--C-:B------:R-:W-:Y:S01]  /*5330*/  FFMA.FTZ R54, R54, UR5, -R14.reuse ;  /* 0x0000000536367c23 */ /* 0x100fe2000801080e */
[--C-:B------:R-:W-:Y:S01]  /*5340*/  FFMA.FTZ R55, R55, UR5, -R14.reuse ;  /* 0x0000000537377c23 */ /* 0x100fe2000801080e */
[--C-:B------:R-:W-:Y:S01]  /*5350*/  FFMA.FTZ R42, R42, UR5, -R14.reuse ;  /* 0x000000052a2a7c23 */ /* 0x100fe2000801080e */
[--C-:B------:R-:W-:Y:S01]  /*5360*/  FFMA.FTZ R43, R43, UR5, -R14.reuse ;  /* 0x000000052b2b7c23 */ /* 0x100fe2000801080e */
[--C-:B------:R-:W-:Y:S01]  /*5370*/  FFMA.FTZ R46, R46, UR5, -R14.reuse ;  /* 0x000000052e2e7c23 */ /* 0x100fe2000801080e */
[--C-:B------:R-:W-:Y:S01]  /*5380*/  FFMA.FTZ R47, R47, UR5, -R14.reuse ;  /* 0x000000052f2f7c23 */ /* 0x100fe2000801080e */
[----:B------:R-:W3:Y:S01]  /*5390*/  MUFU.EX2 R2, R2 ;  /* 0x0000000200027308 */ /* 0x000ee20000000800 */
[----:B-1----:R-:W-:Y:S01]  /*53a0*/  FADD.FTZ R15, R56, R57 ;  /* 0x00000039380f7221 */ /* 0x002fe20000010000 */
[--C-:B------:R-:W-:Y:S01]  /*53b0*/  FFMA.FTZ R34, R34, UR5, -R14.reuse ;  /* 0x0000000522227c23 */ /* 0x100fe2000801080e */
[--C-:B------:R-:W-:Y:S01]  /*53c0*/  FFMA.FTZ R35, R35, UR5, -R14.reuse ;  /* 0x0000000523237c23 */ /* 0x100fe2000801080e */
[--C-:B------:R-:W-:Y:S01]  /*53d0*/  FFMA.FTZ R38, R38, UR5, -R14.reuse ;  /* 0x0000000526267c23 */ /* 0x100fe2000801080e */
[----:B------:R-:W-:Y:S01]  /*53e0*/  FADD.FTZ R20, R60, R15 ;  /* 0x0000000f3c147221 */ /* 0x000fe20000010000 */
[--C-:B------:R-:W-:Y:S01]  /*53f0*/  FFMA.FTZ R39, R39, UR5, -R14.reuse ;  /* 0x0000000527277c23 */ /* 0x100fe2000801080e */
[----:B------:R-:W-:Y:S01]  /*5400*/  FFMA.FTZ R26, R26, UR5, -R14 ;  /* 0x000000051a1a7c23 */ /* 0x000fe2000801080e */
[----:B------:R-:W1:Y:S01]  /*5410*/  MUFU.EX2 R62, R62 ;  /* 0x0000003e003e7308 */ /* 0x000e620000000800 */
[----:B------:R-:W-:Y:S01]  /*5420*/  FADD.FTZ R15, R61, R20 ;  /* 0x000000143d0f7221 */ /* 0x000fe20000010000 */
[--C-:B------:R-:W-:Y:S01]  /*5430*/  FFMA.FTZ R27, R27, UR5, -R14.reuse ;  /* 0x000000051b1b7c23 */ /* 0x100fe2000801080e */
[--C-:B------:R-:W-:Y:S01]  /*5440*/  FFMA.FTZ R30, R30, UR5, -R14.reuse ;  /* 0x000000051e1e7c23 */ /* 0x100fe2000801080e */
[----:B------:R-:W-:Y:S01]  /*5450*/  FFMA.FTZ R14, R31, UR5, -R14 ;  /* 0x000000051f0e7c23 */ /* 0x000fe2000801080e */
[----:B------:R-:W-:Y:S01]  /*5460*/  FADD.FTZ R20, R48, R15 ;  /* 0x0000000f30147221 */ /* 0x000fe20000010000 */
[----:B0-----:R-:W-:Y:S01]  /*5470*/  F2FP.BF16.F32.PACK_AB R196, R33, R32 ;  /* 0x0000002021c4723e */ /* 0x001fe200000010ff */
[----:B------:R-:W-:Y:S01]  /*5480*/  IMAD.MOV.U32 R61, RZ, RZ, R151 ;  /* 0x000000ffff3d7224 */ /* 0x000fe200078e0097 */
[----:B------:R-:W0:Y:S01]  /*5490*/  MUFU.EX2 R63, R63 ;  /* 0x0000003f003f7308 */ /* 0x000e220000000800 */
[----:B---3--:R-:W-:Y:S01]  /*54a0*/  FADD.FTZ R15, R2, R209 ;  /* 0x000000d1020f7221 */ /* 0x008fe20000010000 */
[----:B------:R-:W-:Y:S01]  /*54b0*/  FADD.FTZ R29, R49, R20 ;  /* 0x00000014311d7221 */ /* 0x000fe20000010000 */
[----:B------:R-:W-:Y:S01]  /*54c0*/  F2FP.BF16.F32.PACK_AB R209, R209, R2 ;  /* 0x00000002d1d1723e */ /* 0x000fe200000010ff */
[----:B------:R-:W-:-:S02]  /*54d0*/  IMAD.MOV.U32 R2, RZ, RZ, 0x3f800000 ;  /* 0x3f800000ff027424 */ /* 0x000fc400078e00ff */
[----:B------:R-:W-:Y:S01]  /*54e0*/  FADD.FTZ R58, R52, R29 ;  /* 0x0000001d343a7221 */ /* 0x000fe20000010000 */
[----:B------:R-:W-:Y:S01]  /*54f0*/  IMAD.MOV.U32 R60, RZ, RZ, R151 ;  /* 0x000000ffff3c7224 */ /* 0x000fe200078e0097 */
[----:B------:R-:W3:Y:S01]  /*5500*/  MUFU.EX2 R50, R50 ;  /* 0x0000003200327308 */ /* 0x000ee20000000800 */
[----:B-1----:R-:W-:Y:S01]  /*5510*/  FADD.FTZ R20, R62, R15 ;  /* 0x0000000f3e147221 */ /* 0x002fe20000010000 */
[----:B------:R-:W-:Y:S01]  /*5520*/  FADD.FTZ R29, R53, R58 ;  /* 0x0000003a351d7221 */ /* 0x000fe20000010000 */
[--C-:B------:R-:W-:Y:S02]  /*5530*/  IMAD.MOV.U32 R57, RZ, RZ, R151.reuse ;  /* 0x000000ffff397224 */ /* 0x100fe400078e0097 */
[----:B------:R-:W-:Y:S02]  /*5540*/  IMAD.MOV.U32 R56, RZ, RZ, R151 ;  /* 0x000000ffff387224 */ /* 0x000fe400078e0097 */
[----:B------:R-:W-:Y:S01]  /*5550*/  FADD.FTZ R58, R40, R29 ;  /* 0x0000001d283a7221 */ /* 0x000fe20000010000 */
[--C-:B------:R-:W-:Y:S01]  /*5560*/  IMAD.MOV.U32 R53, RZ, RZ, R151.reuse ;  /* 0x000000ffff357224 */ /* 0x100fe200078e0097 */
[----:B------:R-:W1:Y:S01]  /*5570*/  MUFU.EX2 R51, R51 ;  /* 0x0000003300337308 */ /* 0x000e620000000800 */
[----:B0-----:R-:W-:Y:S01]  /*5580*/  FADD.FTZ R15, R63, R20 ;  /* 0x000000143f0f7221 */ /* 0x001fe20000010000 */
[----:B------:R-:W-:Y:S01]  /*5590*/  FADD.FTZ R29, R41, R58 ;  /* 0x0000003a291d7221 */ /* 0x000fe20000010000 */
[----:B------:R-:W-:Y:S01]  /*55a0*/  F2FP.BF16.F32.PACK_AB R211, R63, R62 ;  /* 0x0000003e3fd3723e */ /* 0x000fe200000010ff */
[----:B------:R-:W-:-:S02]  /*55b0*/  IMAD.MOV.U32 R63, RZ, RZ, R151 ;  /* 0x000000ffff3f7224 */ /* 0x000fc400078e0097 */
[----:B--2---:R-:W-:Y:S01]  /*55c0*/  FADD.FTZ R0, R44, R29 ;  /* 0x0000001d2c007221 */ /* 0x004fe20000010000 */
[----:B------:R-:W-:Y:S01]  /*55d0*/  IMAD.MOV.U32 R62, RZ, RZ, R151 ;  /* 0x000000ffff3e7224 */ /* 0x000fe200078e0097 */
[----:B------:R-:W0:Y:S01]  /*55e0*/  MUFU.EX2 R54, R54 ;  /* 0x0000003600367308 */ /* 0x000e220000000800 */
[----:B---3--:R-:W-:Y:S01]  /*55f0*/  FADD.FTZ R20, R50, R15 ;  /* 0x0000000f32147221 */ /* 0x008fe20000010000 */
[----:B------:R-:W-:Y:S01]  /*5600*/  FADD.FTZ R29, R45, R0 ;  /* 0x000000002d1d7221 */ /* 0x000fe20000010000 */
[--C-:B------:R-:W-:Y:S02]  /*5610*/  IMAD.MOV.U32 R58, RZ, RZ, R151.reuse ;  /* 0x000000ffff3a7224 */ /* 0x100fe400078e0097 */
[--C-:B------:R-:W-:Y:S02]  /*5620*/  IMAD.MOV.U32 R52, RZ, RZ, R151.reuse ;  /* 0x000000ffff347224 */ /* 0x100fe400078e0097 */
[--C-:B------:R-:W-:Y:S01]  /*5630*/  IMAD.MOV.U32 R49, RZ, RZ, R151.reuse ;  /* 0x000000ffff317224 */ /* 0x100fe200078e0097 */
[----:B------:R-:W2:Y:S01]  /*5640*/  MUFU.EX2 R55, R55 ;  /* 0x0000003700377308 */ /* 0x000ea20000000800 */
[C---:B-1----:R-:W-:Y:S01]  /*5650*/  FADD.FTZ R15, R51.reuse, R20 ;  /* 0x00000014330f7221 */ /* 0x042fe20000010000 */
[----:B------:R-:W-:Y:S01]  /*5660*/  F2FP.BF16.F32.PACK_AB R205, R51, R50 ;  /* 0x0000003233cd723e */ /* 0x000fe200000010ff */
[----:B------:R-:W-:-:S02]  /*5670*/  IMAD.MOV.U32 R51, RZ, RZ, R151 ;  /* 0x000000ffff337224 */ /* 0x000fc400078e0097 */
[--C-:B------:R-:W-:Y:S02]  /*5680*/  IMAD.MOV.U32 R50, RZ, RZ, R151.reuse ;  /* 0x000000ffff327224 */ /* 0x100fe400078e0097 */
[----:B------:R-:W-:Y:S01]  /*5690*/  IMAD.MOV.U32 R48, RZ, RZ, R151 ;  /* 0x000000ffff307224 */ /* 0x000fe200078e0097 */
[----:B------:R-:W1:Y:S01]  /*56a0*/  MUFU.EX2 R42, R42 ;  /* 0x0000002a002a7308 */ /* 0x000e620000000800 */
[----:B0-----:R-:W-:Y:S01]  /*56b0*/  FADD.FTZ R20, R54, R15 ;  /* 0x0000000f36147221 */ /* 0x001fe20000010000 */
[--C-:B------:R-:W-:Y:S02]  /*56c0*/  IMAD.MOV.U32 R45, RZ, RZ, R151.reuse ;  /* 0x000000ffff2d7224 */ /* 0x100fe400078e0097 */
[--C-:B------:R-:W-:Y:S02]  /*56d0*/  IMAD.MOV.U32 R44, RZ, RZ, R151.reuse ;  /* 0x000000ffff2c7224 */ /* 0x100fe400078e0097 */
[----:B------:R-:W-:Y:S02]  /*56e0*/  IMAD.MOV.U32 R41, RZ, RZ, R151 ;  /* 0x000000ffff297224 */ /* 0x000fe400078e0097 */
[----:B------:R-:W0:Y:S01]  /*56f0*/  MUFU.EX2 R43, R43 ;  /* 0x0000002b002b7308 */ /* 0x000e220000000800 */
[C---:B--2---:R-:W-:Y:S01]  /*5700*/  FADD.FTZ R15, R55.reuse, R20 ;  /* 0x00000014370f7221 */ /* 0x044fe20000010000 */
[----:B------:R-:W-:Y:S01]  /*5710*/  FADD.FTZ R20, R32, R29 ;  /* 0x0000001d20147221 */ /* 0x000fe20000010000 */
[----:B------:R-:W-:Y:S01]  /*5720*/  F2FP.BF16.F32.PACK_AB R207, R55, R54 ;  /* 0x0000003637cf723e */ /* 0x000fe200000010ff */
[----:B------:R-:W-:-:S02]  /*5730*/  IMAD.MOV.U32 R55, RZ, RZ, R151 ;  /* 0x000000ffff377224 */ /* 0x000fc400078e0097 */
[----:B------:R-:W-:Y:S01]  /*5740*/  FADD.FTZ R29, R33, R20 ;  /* 0x00000014211d7221 */ /* 0x000fe20000010000 */
[----:B------:R-:W-:Y:S01]  /*5750*/  IMAD.MOV.U32 R54, RZ, RZ, R151 ;  /* 0x000000ffff367224 */ /* 0x000fe200078e0097 */
[----:B------:R-:W2:Y:S01]  /*5760*/  MUFU.EX2 R46, R46 ;  /* 0x0000002e002e7308 */ /* 0x000ea20000000800 */
[----:B-1----:R-:W-:Y:S01]  /*5770*/  FADD.FTZ R0, R42, R15 ;  /* 0x0000000f2a007221 */ /* 0x002fe20000010000 */
[----:B------:R-:W-:Y:S01]  /*5780*/  FADD.FTZ R20, R36, R29 ;  /* 0x0000001d24147221 */ /* 0x000fe20000010000 */
[--C-:B------:R-:W-:Y:S02]  /*5790*/  IMAD.MOV.U32 R40, RZ, RZ, R151.reuse ;  /* 0x000000ffff287224 */ /* 0x100fe400078e0097 */
[--C-:B------:R-:W-:Y:S02]  /*57a0*/  IMAD.MOV.U32 R33, RZ, RZ, R151.reuse ;  /* 0x000000ffff217224 */ /* 0x100fe400078e0097 */
[--C-:B------:R-:W-:Y:S01]  /*57b0*/  IMAD.MOV.U32 R32, RZ, RZ, R151.reuse ;  /* 0x000000ffff207224 */ /* 0x100fe200078e0097 */
[----:B------:R-:W1:Y:S01]  /*57c0*/  MUFU.EX2 R47, R47 ;  /* 0x0000002f002f7308 */ /* 0x000e620000000800 */
[C---:B0-----:R-:W-:Y:S01]  /*57d0*/  FADD.FTZ R15, R43.reuse, R0 ;  /* 0x000000002b0f7221 */ /* 0x041fe20000010000 */
[----:B------:R-:W-:Y:S01]  /*57e0*/  F2FP.BF16.F32.PACK_AB R201, R43, R42 ;  /* 0x0000002a2bc9723e */ /* 0x000fe200000010ff */
[----:B------:R-:W-:-:S02]  /*57f0*/  IMAD.MOV.U32 R43, RZ, RZ, R151 ;  /* 0x000000ffff2b7224 */ /* 0x000fc400078e0097 */
[--C-:B------:R-:W-:Y:S02]  /*5800*/  IMAD.MOV.U32 R42, RZ, RZ, R151.reuse ;  /* 0x000000ffff2a7224 */ /* 0x100fe400078e0097 */
[----:B------:R-:W-:Y:S01]  /*5810*/  IMAD.MOV.U32 R31, RZ, RZ, R151 ;  /* 0x000000ffff1f7224 */ /* 0x000fe200078e0097 */
[----:B------:R-:W0:Y:S01]  /*5820*/  MUFU.EX2 R37, R37 ;  /* 0x0000002500257308 */ /* 0x000e220000000800 */
[----:B--2---:R-:W-:-:S07]  /*5830*/  FADD.FTZ R0, R46, R15 ;  /* 0x0000000f2e007221 */ /* 0x004fce0000010000 */
[----:B------:R-:W2:Y:S01]  /*5840*/  MUFU.EX2 R34, R34 ;  /* 0x0000002200227308 */ /* 0x000ea20000000800 */
[C---:B-1----:R-:W-:Y:S01]  /*5850*/  FADD.FTZ R15, R47.reuse, R0 ;  /* 0x000000002f0f7221 */ /* 0x042fe20000010000 */
[----:B------:R-:W-:Y:S01]  /*5860*/  F2FP.BF16.F32.PACK_AB R203, R47, R46 ;  /* 0x0000002e2fcb723e */ /* 0x000fe200000010ff */
[----:B------:R-:W-:Y:S01]  /*5870*/  IMAD.MOV.U32 R46, RZ, RZ, R151 ;  /* 0x000000ffff2e7224 */ /* 0x000fe200078e0097 */
[----:B------:R-:W-:-:S04]  /*5880*/  MOV R47, R151 ;  /* 0x00000097002f7202 */ /* 0x000fc80000000f00 */
[----:B------:R-:W1:Y:S01]  /*5890*/  MUFU.EX2 R24, R24 ;  /* 0x0000001800187308 */ /* 0x000e620000000800 */
[C---:B0-----:R-:W-:Y:S01]  /*58a0*/  FADD.FTZ R29, R37.reuse, R20 ;  /* 0x00000014251d7221 */ /* 0x041fe20000010000 */
[----:B------:R-:W-:Y:S01]  /*58b0*/  F2FP.BF16.F32.PACK_AB R198, R37, R36 ;  /* 0x0000002425c6723e */ /* 0x000fe200000010ff */
[--C-:B------:R-:W-:Y:S02]  /*58c0*/  IMAD.MOV.U32 R37, RZ, RZ, R151.reuse ;  /* 0x000000ffff257224 */ /* 0x100fe400078e0097 */
[----:B------:R-:W-:-:S03]  /*58d0*/  IMAD.MOV.U32 R36, RZ, RZ, R151 ;  /* 0x000000ffff247224 */ /* 0x000fc600078e0097 */
[----:B------:R-:W0:Y:S01]  /*58e0*/  MUFU.EX2 R35, R35 ;  /* 0x0000002300237308 */ /* 0x000e220000000800 */
[----:B--2---:R-:W-:-:S07]  /*58f0*/  FADD.FTZ R0, R34, R15 ;  /* 0x0000000f22007221 */ /* 0x004fce0000010000 */
[----:B------:R-:W2:Y:S01]  /*5900*/  MUFU.EX2 R25, R25 ;  /* 0x0000001900197308 */ /* 0x000ea20000000800 */
[----:B-1----:R-:W-:-:S07]  /*5910*/  FADD.FTZ R20, R24, R29 ;  /* 0x0000001d18147221 */ /* 0x002fce0000010000 */
[----:B------:R-:W1:Y:S01]  /*5920*/  MUFU.EX2 R38, R38 ;  /* 0x0000002600267308 */ /* 0x000e620000000800 */
[C---:B0-----:R-:W-:Y:S01]  /*5930*/  FADD.FTZ R15, R35.reuse, R0 ;  /* 0x00000000230f7221 */ /* 0x041fe20000010000 */
[----:B------:R-:W-:Y:S01]  /*5940*/  F2FP.BF16.F32.PACK_AB R197, R35, R34 ;  /* 0x0000002223c5723e */ /* 0x000fe200000010ff */
[--C-:B------:R-:W-:Y:S02]  /*5950*/  IMAD.MOV.U32 R35, RZ, RZ, R151.reuse ;  /* 0x000000ffff237224 */ /* 0x100fe400078e0097 */
[----:B------:R-:W-:-:S03]  /*5960*/  IMAD.MOV.U32 R34, RZ, RZ, R151 ;  /* 0x000000ffff227224 */ /* 0x000fc600078e0097 */
[----:B------:R-:W0:Y:S01]  /*5970*/  MUFU.EX2 R28, R28 ;  /* 0x0000001c001c7308 */ /* 0x000e220000000800 */
[C---:B--2---:R-:W-:Y:S01]  /*5980*/  FADD.FTZ R29, R25.reuse, R20 ;  /* 0x00000014191d7221 */ /* 0x044fe20000010000 */
[----:B------:R-:W-:Y:S01]  /*5990*/  F2FP.BF16.F32.PACK_AB R192, R25, R24 ;  /* 0x0000001819c0723e */ /* 0x000fe200000010ff */
[--C-:B------:R-:W-:Y:S02]  /*59a0*/  IMAD.MOV.U32 R25, RZ, RZ, R151.reuse ;  /* 0x000000ffff197224 */ /* 0x100fe400078e0097 */
[----:B------:R-:W-:-:S03]  /*59b0*/  IMAD.MOV.U32 R24, RZ, RZ, R151 ;  /* 0x000000ffff187224 */ /* 0x000fc600078e0097 */
[----:B------:R-:W2:Y:S01]  /*59c0*/  MUFU.EX2 R39, R39 ;  /* 0x0000002700277308 */ /* 0x000ea20000000800 */
[----:B-1----:R-:W-:-:S07]  /*59d0*/  FADD.FTZ R0, R38, R15 ;  /* 0x0000000f26007221 */ /* 0x002fce0000010000 */
[----:B------:R-:W1:Y:S01]  /*59e0*/  MUFU.EX2 R26, R26 ;  /* 0x0000001a001a7308 */ /* 0x000e620000000800 */
[----:B0-----:R-:W-:-:S07]  /*59f0*/  FADD.FTZ R20, R28, R29 ;  /* 0x0000001d1c147221 */ /* 0x001fce0000010000 */
[----:B------:R-:W0:Y:S01]  /*5a00*/  MUFU.EX2 R21, R21 ;  /* 0x0000001500157308 */ /* 0x000e220000000800 */
[C---:B--2---:R-:W-:Y:S01]  /*5a10*/  FADD.FTZ R29, R39.reuse, R0 ;  /* 0x00000000271d7221 */ /* 0x044fe20000010000 */
[----:B------:R-:W-:Y:S01]  /*5a20*/  F2FP.BF16.F32.PACK_AB R199, R39, R38 ;  /* 0x0000002627c7723e */ /* 0x000fe200000010ff */
[--C-:B------:R-:W-:Y:S02]  /*5a30*/  IMAD.MOV.U32 R39, RZ, RZ, R151.reuse ;  /* 0x000000ffff277224 */ /* 0x100fe400078e0097 */
[----:B------:R-:W-:-:S03]  /*5a40*/  IMAD.MOV.U32 R38, RZ, RZ, R151 ;  /* 0x000000ffff267224 */ /* 0x000fc600078e0097 */
[----:B------:R-:W2:Y:S01]  /*5a50*/  MUFU.EX2 R27, R27 ;  /* 0x0000001b001b7308 */ /* 0x000ea20000000800 */
[----:B-1----:R-:W-:Y:S01]  /*5a60*/  FADD.FTZ R0, R26, R29 ;  /* 0x0000001d1a007221 */ /* 0x002fe20000010000 */
[----:B------:R-:W-:-:S06]  /*5a70*/  IMAD.MOV.U32 R29, RZ, RZ, R151 ;  /* 0x000000ffff1d7224 */ /* 0x000fcc00078e0097 */
[----:B------:R-:W1:Y:S01]  /*5a80*/  MUFU.EX2 R30, R30 ;  /* 0x0000001e001e7308 */ /* 0x000e620000000800 */
[C---:B0-----:R-:W-:Y:S01]  /*5a90*/  FADD.FTZ R15, R21.reuse, R20 ;  /* 0x00000014150f7221 */ /* 0x041fe20000010000 */
[----:B------:R-:W-:Y:S01]  /*5aa0*/  F2FP.BF16.F32.PACK_AB R194, R21, R28 ;  /* 0x0000001c15c2723e */ /* 0x000fe200000010ff */
[----:B------:R-:W-:-:S05]  /*5ab0*/  IMAD.MOV.U32 R28, RZ, RZ, R151 ;  /* 0x000000ffff1c7224 */ /* 0x000fca00078e0097 */
[----:B------:R1:W0:Y:S01]  /*5ac0*/  MUFU.EX2 R195, R14 ;  /* 0x0000000e00c37308 */ /* 0x0002220000000800 */
[C---:B--2---:R-:W-:Y:S01]  /*5ad0*/  FADD.FTZ R21, R27.reuse, R0 ;  /* 0x000000001b157221 */ /* 0x044fe20000010000 */
[----:B------:R-:W-:Y:S01]  /*5ae0*/  F2FP.BF16.F32.PACK_AB R193, R27, R26 ;  /* 0x0000001a1bc1723e */ /* 0x000fe200000010ff */
[--C-:B------:R-:W-:Y:S01]  /*5af0*/  IMAD.MOV.U32 R27, RZ, RZ, R151.reuse ;  /* 0x000000ffff1b7224 */ /* 0x100fe200078e0097 */
[----:B------:R-:W-:Y:S01]  /*5b00*/  MOV R0, 0x3f800000 ;  /* 0x3f80000000007802 */ /* 0x000fe20000000f00 */
[----:B------:R-:W-:Y:S02]  /*5b10*/  IMAD.MOV.U32 R26, RZ, RZ, R151 ;  /* 0x000000ffff1a7224 */ /* 0x000fe400078e0097 */
[----:B-1----:R-:W-:-:S04]  /*5b20*/  FADD.FTZ R14, R30, R21 ;  /* 0x000000151e0e7221 */ /* 0x002fc80000010000 */
[C---:B0-----:R-:W-:Y:S01]  /*5b30*/  FADD.FTZ R14, R195.reuse, R14 ;  /* 0x0000000ec30e7221 */ /* 0x041fe20000010000 */
[----:B------:R-:W-:Y:S01]  /*5b40*/  F2FP.BF16.F32.PACK_AB R195, R195, R30 ;  /* 0x0000001ec3c3723e */ /* 0x000fe200000010ff */
[----:B------:R-:W-:Y:S01]  /*5b50*/  IMAD.MOV.U32 R30, RZ, RZ, R151 ;  /* 0x000000ffff1e7224 */ /* 0x000fe200078e0097 */
[----:B------:R-:W-:Y:S06]  /*5b60*/  @!P2 BRA `(.L_x_398) ;  /* 0x0000004000d4a947 */ /* 0x000fec0003800000 */
[----:B------:R-:W-:Y:S01]  /*5b70*/  R2UR UR4, R152 ;  /* 0x00000000980472ca */ /* 0x000fe200000e0000 */
[----:B------:R-:W-:Y:S01]  /*5b80*/  IMAD.MOV.U32 R20, RZ, RZ, R3 ;  /* 0x000000ffff147224 */ /* 0x000fe200078e0003 */
[----:B------:R-:W-:Y:S01]  /*5b90*/  R2UR UR61, R16 ;  /* 0x00000000103d72ca */ /* 0x000fe200000e0000 */
[----:B------:R-:W-:Y:S01]  /*5ba0*/  IMAD.MOV.U32 R21, RZ, RZ, R4 ;  /* 0x000000ffff157224 */ /* 0x000fe200078e0004 */
[----:B------:R-:W-:Y:S01]  /*5bb0*/  CS2R R150, SRZ ;  /* 0x0000000000967805 */ /* 0x000fe2000001ff00 */
[----:B------:R-:W-:Y:S01]  /*5bc0*/  IMAD.MOV.U32 R234, RZ, RZ, R17 ;  /* 0x000000ffffea7224 */ /* 0x000fe200078e0011 */
[----:B------:R-:W-:Y:S01]  /*5bd0*/  CS2R R146, SRZ ;  /* 0x0000000000927805 */ /* 0x000fe2000001ff00 */
[----:B------:R-:W-:Y:S01]  /*5be0*/  IMAD.MOV.U32 R0, RZ, RZ, 0x3f800000 ;  /* 0x3f800000ff007424 */ /* 0x000fe200078e00ff */
[----:B------:R-:W-:Y:S02]  /*5bf0*/  CS2R R142, SRZ ;  /* 0x00000000008e7805 */ /* 0x000fe4000001ff00 */
[----:B------:R-:W-:-:S02]  /*5c00*/  CS2R R138, SRZ ;  /* 0x00000000008a7805 */ /* 0x000fc4000001ff00 */
[----:B------:R-:W-:Y:S02]  /*5c10*/  CS2R R134, SRZ ;  /* 0x0000000000867805 */ /* 0x000fe4000001ff00 */
[----:B------:R-:W-:Y:S02]  /*5c20*/  CS2R R130, SRZ ;  /* 0x0000000000827805 */ /* 0x000fe4000001ff00 */
[----:B------:R-:W-:Y:S01]  /*5c30*/  CS2R R126, SRZ ;  /* 0x00000000007e7805 */ /* 0x000fe2000001ff00 */
[----:B------:R-:W-:Y:S01]  /*5c40*/  UIADD3 UR4, UR4, -0x2, URZ ;  /* 0xfffffffe04047890 */ /* 0x000fe2000fffe03f */
[----:B------:R-:W-:Y:S02]  /*5c50*/  CS2R R122, SRZ ;  /* 0x00000000007a7805 */ /* 0x000fe4000001ff00 */
[----:B------:R-:W-:Y:S02]  /*5c60*/  CS2R R118, SRZ ;  /* 0x0000000000767805 */ /* 0x000fe4000001ff00 */
[----:B------:R-:W-:-:S02]  /*5c70*/  CS2R R114, SRZ ;  /* 0x0000000000727805 */ /* 0x000fc4000001ff00 */
[----:B------:R-:W-:Y:S02]  /*5c80*/  CS2R R110, SRZ ;  /* 0x00000000006e7805 */ /* 0x000fe4000001ff00 */
[----:B------:R-:W-:Y:S01]  /*5c90*/  CS2R R106, SRZ ;  /* 0x00000000006a7805 */ /* 0x000fe2000001ff00 */
[----:B------:R-:W-:Y:S01]  /*5ca0*/  IMAD.U32 R232, RZ, RZ, UR4 ;  /* 0x00000004ffe87e24 */ /* 0x000fe2000f8e00ff */
        /* <DEDUP_REMOVED lines=51> */
[----:B------:R-:W-:Y:S01]  /*5fe0*/  CS2R R24, SRZ ;  /* 0x0000000000187805 */ /* 0x000fe2000001ff00 */
[----:B------:R-:W-:-:S06]  /*5ff0*/  ULDC UR60, c[0x0][0x9d8] ;  /* 0x00027600003c7ab9 */ /* 0x000fcc0000000800 */
.L_x_407:
[----:B------:R-:W-:-:S04]  /*6000*/  UIADD3 UR4, UR61, 0x1, URZ ;  /* 0x000000013d047890 */ /* 0x000fc8000fffe03f */
[----:B------:R-:W-:-:S04]  /*6010*/  UISETP.NE.AND UP0, UPT, UR4, 0x2, UPT ;  /* 0x000000020400788c */ /* 0x000fc8000bf05270 */
[----:B------:R-:W-:Y:S02]  /*6020*/  USEL UR5, URZ, 0x1, UP0 ;  /* 0x000000013f057887 */ /* 0x000fe40008000000 */
[----:B------:R-:W-:-:S04]  /*6030*/  USEL UR4, UR4, URZ, UP0 ;  /* 0x0000003f04047287 */ /* 0x000fc80008000000 */
[----:B------:R-:W-:Y:S02]  /*6040*/  LOP3.LUT R17, R234, UR5, RZ, 0x3c, !PT ;  /* 0x00000005ea117c12 */ /* 0x000fe4000f8e3cff */
[----:B------:R-:W-:Y:S01]  /*6050*/  IMAD.U32 R16, RZ, RZ, UR4 ;  /* 0x00000004ff107e24 */ /* 0x000fe2000f8e00ff */
[----:B------:R-:W-:Y:S06]  /*6060*/  @!P0 BRA `(.L_x_399) ;  /* 0x0000000000048947 */ /* 0x000fec0003800000 */
[----:B------:R-:W-:Y:S01]  /*6070*/  BPT.TRAP 0x1 ;  /* 0x000000040000795c */ /* 0x000fe20000300000 */
.L_x_399:
[----:B------:R-:W0:Y:S01]  /*6080*/  S2UR UR6, SR_CgaCtaId ;  /* 0x00000000000679c3 */ /* 0x000e220000008800 */
[----:B------:R-:W-:Y:S01]  /*6090*/  UMOV UR5, 0x400 ;  /* 0x0000040000057882 */ /* 0x000fe20000000000 */
[----:B------:R-:W-:Y:S01]  /*60a0*/  SHF.L.U32 R3, R17, 0x1f, RZ ;  /* 0x0000001f11037819 */ /* 0x000fe200000006ff */
[----:B0-----:R-:W-:-:S06]  /*60b0*/  ULEA UR5, UR6, UR5, 0x18 ;  /* 0x0000000506057291 */ /* 0x001fcc000f8ec03f */
[----:B------:R-:W-:-:S05]  /*60c0*/  IMAD.U32 R5, RZ, RZ, UR5 ;  /* 0x00000005ff057e24 */ /* 0x000fca000f8e00ff */
[----:B------:R-:W-:-:S13]  /*60d0*/  R2UR UR5, R5 ;  /* 0x00000000050572ca */ /* 0x000fda00000e0000 */
[----:B------:R-:W-:-:S06]  /*60e0*/  ULEA UR4, UR4, UR5, 0x3 ;  /* 0x0000000504047291 */ /* 0x000fcc000f8e183f */
[----:B------:R-:W-:-:S03]  /*60f0*/  IMAD.U32 R233, RZ, RZ, UR4 ;  /* 0x00000004ffe97e24 */ /* 0x000fc6000f8e00ff */
[----:B------:R0:W1:Y:S01]  /*6100*/  SYNCS.PHASECHK.TRANS64.TRYWAIT P2, [UR4+0x38830], R3 ;  /* 0x03883003ff0075a7 */ /* 0x0000620008040144 */
[----:B------:R-:W-:Y:S05]  /*6110*/  @!P0 BRA `(.L_x_400) ;  /* 0x0000000000048947 */ /* 0x000fea0003800000 */
[----:B------:R-:W-:Y:S01]  /*6120*/  BPT.TRAP 0x1 ;  /* 0x000000040000795c */ /* 0x000fe20000300000 */
.L_x_400:
[----:B-1----:R-:W-:Y:S05]  /*6130*/  @P2 BRA `(.L_x_401) ;  /* 0x00000000000c2947 */ /* 0x002fea0003800000 */
[----:B------:R-:W-:-:S13]  /*6140*/  R2UR UR4, R233 ;  /* 0x00000000e90472ca */ /* 0x000fda00000e0000 */
[----:B------:R-:W1:Y:S02]  /*6150*/  SYNCS.PHASECHK.TRANS64.TRYWAIT P2, [UR4+0x38830], R3 ;  /* 0x03883003ff0075a7 */ /* 0x000e640008040144 */
[----:B-1----:R-:W-:Y:S05]  /*6160*/  @!P2 BRA `(.L_x_402) ;  /* 0x000000f00064a947 */ /* 0x002fea0003800000 */
.L_x_401:
        /* <DEDUP_REMOVED lines=608> */
[----:B------:R-:W-:-:S03]  /*8770*/  UIADD3 UR6, UR4, 0x886, URZ ;  /* 0x0000088604067890 */ /* 0x000fc6000fffe03f */
        /* <DEDUP_REMOVED lines=36> */
.L_x_403:
[----:B------:R-:W-:Y:S02]  /*89c0*/  R2UR UR4, R5 ;  /* 0x00000000050472ca */ /* 0x000fe400000e0000 */
[----:B------:R-:W-:-:S11]  /*89d0*/  SHF.L.U32 R0, R234, 0x1f, RZ ;  /* 0x0000001fea007819 */ /* 0x000fd600000006ff */
[----:B------:R-:W-:-:S09]  /*89e0*/  ULEA UR4, UR61, UR4, 0x3 ;  /* 0x000000043d047291 */ /* 0x000fd2000f8e183f */
[----:B------:R2:W3:Y:S01]  /*89f0*/  SYNCS.PHASECHK.TRANS64.TRYWAIT P2, [UR4+0x38850], R0 ;  /* 0x03885000ff0075a7 */ /* 0x0004e20008040144 */
[----:B------:R-:W-:Y:S05]  /*8a00*/  @!P0 BRA `(.L_x_404) ;  /* 0x0000000000048947 */ /* 0x000fea0003800000 */
[----:B------:R-:W-:Y:S01]  /*8a10*/  BPT.TRAP 0x1 ;  /* 0x000000040000795c */ /* 0x000fe20000300000 */
.L_x_404:
[----:B---3--:R-:W-:Y:S05]  /*8a20*/  @P2 BRA `(.L_x_405) ;  /* 0x0000000000082947 */ /* 0x008fea0003800000 */
[----:B------:R-:W3:Y:S02]  /*8a30*/  SYNCS.PHASECHK.TRANS64.TRYWAIT P2, [UR4+0x38850], R0 ;  /* 0x03885000ff0075a7 */ /* 0x000ee40008040144 */
[----:B---3--:R-:W-:Y:S05]  /*8a40*/  @!P2 BRA `(.L_x_406) ;  /* 0x000000c80048a947 */ /* 0x008fea0003800000 */
.L_x_405:
[----:B------:R-:W-:Y:S01]  /*8a50*/  R2UR UR5, R5 ;  /* 0x00000000050572ca */ /* 0x000fe200000e0000 */
[----:B------:R-:W-:Y:S01]  /*8a60*/  WARPGROUP.ARRIVE ;  /* 0x00000000000079c5 */ /* 0x000fe20000000000 */
        /* <DEDUP_REMOVED lines=46> */
[----:B------:R-:W-:Y:S01]  /*8d50*/  ULDC UR10, c[0x0][0x988] ;  /* 0x00026200000a7ab9 */ /* 0x000fe20000000800 */
[----:B------:R-:W-:Y:S01]  /*8d60*/  FMUL.FTZ R171, R171, UR60 ;  /* 0x0000003cabab7c20 */ /* 0x000fe20008410000 */
[----:B------:R-:W2:Y:S01]  /*8d70*/  MUFU.TANH R177, R177 ;  /* 0x000000b100b17308 */ /* 0x000ea20000002400 */
[----:B0-----:R-:W-:Y:S01]  /*8d80*/  FMNMX.FTZ R191, R188, R191, !PT ;  /* 0x000000bfbcbf7209 */ /* 0x001fe20007810000 */
[----:B------:R-:W-:Y:S01]  /*8d90*/  UMOV UR5, UR10 ;  /* 0x0000000a00057c82 */ /* 0x000fe20008000000 */
[----:B------:R-:W-:Y:S01]  /*8da0*/  FMUL.FTZ R174, R174, UR60 ;  /* 0x0000003caeae7c20 */ /* 0x000fe20008410000 */
        /* <DEDUP_REMOVED lines=11> */
[----:B------:R-:W-:Y:S01]  /*8e60*/  R2UR UR10, R233 ;  /* 0x00000000e90a72ca */ /* 0x000fe200000e0000 */
[----:B------:R-:W1:Y:S01]  /*8e70*/  MUFU.TANH R181, R181 ;  /* 0x000000b500b57308 */ /* 0x000e620000002400 */
[----:B--2---:R-:W-:Y:S01]  /*8e80*/  FMNMX.FTZ R191, R177, R2, !PT ;  /* 0x00000002b1bf7209 */ /* 0x004fe20007810000 */
[----:B------:R-:W-:Y:S01]  /*8e90*/  VOTEU.ALL UP0, P1 ;  /* 0x00000000003f7886 */ /* 0x000fe20000800000 */
[----:B------:R-:W-:-:S04]  /*8ea0*/  IMAD.MOV.U32 R234, RZ, RZ, R17 ;  /* 0x000000ffffea7224 */ /* 0x000fc800078e0011 */
[----:B------:R-:W-:Y:S01]  /*8eb0*/  @!UP0 UIADD3 UR4, UR4, 0x38860, URZ ;  /* 0x0003886004048890 */ /* 0x000fe2000fffe03f */
[----:B------:R-:W2:Y:S01]  /*8ec0*/  MUFU.TANH R168, R168 ;  /* 0x000000a800a87308 */ /* 0x000ea20000002400 */
[----:B0-----:R-:W-:Y:S02]  /*8ed0*/  FMNMX.FTZ R2, R180, R191, !PT ;  /* 0x000000bfb4027209 */ /* 0x001fe40007810000 */
[----:B------:R-:W-:-:S05]  /*8ee0*/  @!UP0 UPRMT UR4, URZ, 0x654, UR4 ;  /* 0x000006543f048896 */ /* 0x000fca0008000004 */
        /* <DEDUP_REMOVED lines=43> */
[----:B------:R-:W-:Y:S08]  /*91a0*/  MUFU.TANH R174, R174 ;  /* 0x000000ae00ae7308 */ /* 0x000ff00000002400 */
[----:B------:R-:W-:Y:S08]  /*91b0*/  MUFU.TANH R175, R175 ;  /* 0x000000af00af7308 */ /* 0x000ff00000002400 */
[----:B------:R-:W-:Y:S08]  /*91c0*/  MUFU.TANH R162, R162 ;  /* 0x000000a200a27308 */ /* 0x000ff00000002400 */
[----:B------:R-:W-:Y:S08]  /*91d0*/  MUFU.TANH R163, R163 ;  /* 0x000000a300a37308 */ /* 0x000ff00000002400 */
[----:B------:R-:W-:Y:S08]  /*91e0*/  MUFU.TANH R166, R166 ;  /* 0x000000a600a67308 */ /* 0x000ff00000002400 */
[----:B------:R-:W-:Y:S08]  /*91f0*/  MUFU.TANH R167, R167 ;  /* 0x000000a700a77308 */ /* 0x000ff00000002400 */
[----:B------:R-:W-:Y:S01]  /*9200*/  MUFU.TANH R154, R154 ;  /* 0x0000009a009a7308 */ /* 0x000fe20000002400 */
[----:B------:R-:W-:-:S02]  /*9210*/  WARPGROUP.DEPBAR.LE gsb0, 0x0 ;  /* 0x00008000000079c5 */ /* 0x000fc40000010000 */
[----:B------:R-:W-:-:S05]  /*9220*/  WARPGROUP.ARRIVE ;  /* 0x00000000000079c5 */ /* 0x000fca0000000000 */
[----:B------:R-:W-:Y:S01]  /*9230*/  MUFU.TANH R155, R155 ;  /* 0x0000009b009b7308 */ /* 0x000fe20000002400 */
[----:B------:R-:W-:Y:S01]  /*9240*/  HGMMA.64x256x16.F32.BF16 R24, R204, gdesc[UR4].tnspB, R24, gsb0 ;  /* 0x43e00004cc187df0 */ /* 0x000fe20008001818 */
[----:B------:R-:W-:Y:S01]  /*9250*/  UIADD3 UR6, UR61, 0x100, URZ ;  /* 0x000001003d067890 */ /* 0x000fe2000fffe03f */
[----:B------:R-:W-:-:S05]  /*9260*/  UMOV UR7, 0x40000040 ;  /* 0x4000004000077882 */ /* 0x000fca0000000000 */
[----:B------:R-:W-:Y:S08]  /*9270*/  MUFU.TANH R158, R158 ;  /* 0x0000009e009e7308 */ /* 0x000ff00000002400 */
[----:B------:R-:W-:Y:S08]  /*9280*/  MUFU.TANH R159, R159 ;  /* 0x0000009f009f7308 */ /* 0x000ff00000002400 */
        /* <DEDUP_REMOVED lines=12> */
[----:B------:R-:W-:Y:S01]  /*9350*/  UMOV UR7, 0x40000040 ;  /* 0x4000004000077882 */ /* 0x000fe20000000000 */
[----:B------:R-:W-:Y:S02]  /*9360*/  WARPGROUP.DEPBAR.LE gsb0, 0x0 ;  /* 0x00008000000079c5 */ /* 0x000fe40000010000 */
[----:B---3--:R-:W-:Y:S01]  /*9370*/  FMNMX.FTZ R196, R186, R183, !PT ;  /* 0x000000b7bac47209 */ /* 0x008fe20007810000 */
[----:B------:R-:W-:Y:S01]  /*9380*/  FMUL.FTZ R197, R4, UR5 ;  /* 0x0000000504c57c20 */ /* 0x000fe20008410000 */
[----:B------:R-:W-:Y:S02]  /*9390*/  WARPGROUP.ARRIVE ;  /* 0x00000000000079c5 */ /* 0x000fe40000000000 */
[----:B----4-:R-:W-:Y:S01]  /*93a0*/  FMNMX.FTZ R21, R189, R196, !PT ;  /* 0x000000c4bd157209 */ /* 0x010fe20007810000 */
[--C-:B------:R-:W-:Y:S01]  /*93b0*/  FFMA.FTZ R183, R0, UR5, -R197.reuse ;  /* 0x0000000500b77c23 */ /* 0x100fe200080108c5 */
[--C-:B------:R-:W-:Y:S01]  /*93c0*/  FFMA.FTZ R208, R3, UR5, -R197.reuse ;  /* 0x0000000503d07c23 */ /* 0x100fe200080108c5 */
[----:B------:R-:W-:Y:S01]  /*93d0*/  FFMA.FTZ R196, R160, UR5, -R197 ;  /* 0x00000005a0c47c23 */ /* 0x000fe200080108c5 */
[----:B-----5:R-:W-:-:S14]  /*93e0*/  FMNMX.FTZ R21, R176, R21, !PT ;  /* 0x00000015b0157209 */ /* 0x020fdc0007810000 */
[----:B------:R-:W-:Y:S01]  /*93f0*/  HGMMA.64x256x16.F32.BF16 R24, R192, gdesc[UR4].tnspB, R24, gsb0 ;  /* 0x43e00004c0187df0 */ /* 0x000fe20008001818 */
[--C-:B------:R-:W-:Y:S01]  /*9400*/  FFMA.FTZ R210, R187, UR5, -R197.reuse ;  /* 0x00000005bbd27c23 */ /* 0x100fe200080108c5 */
[----:B------:R-:W2:Y:S01]  /*9410*/  MUFU.EX2 R183, R183 ;  /* 0x000000b700b77308 */ /* 0x000ea20000000800 */
[----:B-1----:R-:W-:Y:S01]  /*9420*/  FMNMX.FTZ R0, R178, R21, !PT ;  /* 0x00000015b2007209 */ /* 0x002fe20007810000 */
[--C-:B------:R-:W-:Y:S01]  /*9430*/  FFMA.FTZ R21, R152, UR5, -R197.reuse ;  /* 0x0000000598157c23 */ /* 0x100fe200080108c5 */
[--C-:B------:R-:W-:Y:S01]  /*9440*/  FFMA.FTZ R152, R153, UR5, -R197.reuse ;  /* 0x0000000599987c23 */ /* 0x100fe200080108c5 */
[--C-:B------:R-:W-:Y:S01]  /*9450*/  FFMA.FTZ R153, R156, UR5, -R197.reuse ;  /* 0x000000059c997c23 */ /* 0x100fe200080108c5 */
[----:B------:R-:W-:Y:S01]  /*9460*/  FMNMX.FTZ R0, R179, R0, !PT ;  /* 0x00000000b3007209 */ /* 0x000fe20007810000 */
[--C-:B------:R-:W-:Y:S01]  /*9470*/  FFMA.FTZ R191, R188, UR5, -R197.reuse ;  /* 0x00000005bcbf7c23 */ /* 0x100fe200080108c5 */
[--C-:B------:R-:W-:Y:S01]  /*9480*/  FFMA.FTZ R198, R164, UR5, -R197.reuse ;  /* 0x00000005a4c67c23 */ /* 0x100fe200080108c5 */
[----:B------:R-:W1:Y:S01]  /*9490*/  MUFU.EX2 R208, R208 ;  /* 0x000000d000d07308 */ /* 0x000e620000000800 */
[----:B------:R-:W-:Y:S01]  /*94a0*/  FMNMX.FTZ R3, R157, R0, !PT ;  /* 0x000000009d037209 */ /* 0x000fe20007810000 */
[--C-:B------:R-:W-:Y:S01]  /*94b0*/  FFMA.FTZ R204, R190, UR5, -R197.reuse ;  /* 0x00000005becc7c23 */ /* 0x100fe200080108c5 */
[--C-:B------:R-:W-:Y:S01]  /*94c0*/  FFMA.FTZ R177, R177, UR5, -R197.reuse ;  /* 0x00000005b1b17c23 */ /* 0x100fe200080108c5 */
[--C-:B------:R-:W-:Y:S01]  /*94d0*/  FFMA.FTZ R200, R168, UR5, -R197.reuse ;  /* 0x00000005a8c87c23 */ /* 0x100fe200080108c5 */
[----:B------:R-:W-:Y:S01]  /*94e0*/  FMNMX.FTZ R0, R170, R3, !PT ;  /* 0x00000003aa007209 */ /* 0x000fe20007810000 */
[--C-:B------:R-:W-:Y:S01]  /*94f0*/  FFMA.FTZ R202, R172, UR5, -R197.reuse ;  /* 0x00000005acca7c23 */ /* 0x100fe200080108c5 */
[----:B------:R-:W-:Y:S01]  /*9500*/  FFMA.FTZ R206, R180, UR5, -R197 ;  /* 0x00000005b4ce7c23 */ /* 0x000fe200080108c5 */
[----:B------:R-:W3:Y:S01]  /*9510*/  MUFU.EX2 R210, R210 ;  /* 0x000000d200d27308 */ /* 0x000ee20000000800 */
[----:B0-----:R-:W-:Y:S01]  /*9520*/  FMNMX.FTZ R3, R171, R0, !PT ;  /* 0x00000000ab037209 */ /* 0x001fe20007810000 */
[----:B--2---:R-:W-:Y:S01]  /*9530*/  FFMA.FTZ R15, R2, R15, R183 ;  /* 0x0000000f020f7223 */ /* 0x004fe200000100b7 */
[--C-:B------:R-:W-:Y:S01]  /*9540*/  FFMA.FTZ R187, R181, UR5, -R197.reuse ;  /* 0x00000005b5bb7c23 */ /* 0x100fe200080108c5 */
[--C-:B------:R-:W-:Y:S01]  /*9550*/  FFMA.FTZ R169, R169, UR5, -R197.reuse ;  /* 0x00000005a9a97c23 */ /* 0x100fe200080108c5 */
[----:B------:R-:W-:Y:S01]  /*9560*/  FMNMX.FTZ R0, R174, R3, !PT ;  /* 0x00000003ae007209 */ /* 0x000fe20007810000 */
[--C-:B------:R-:W-:Y:S01]  /*9570*/  FFMA.FTZ R173, R173, UR5, -R197.reuse ;  /* 0x00000005adad7c23 */ /* 0x100fe200080108c5 */
[----:B------:R-:W-:Y:S01]  /*9580*/  FFMA.FTZ R181, R161, UR5, -R197 ;  /* 0x00000005a1b57c23 */ /* 0x000fe200080108c5 */
[----:B------:R-:W0:Y:S01]  /*9590*/  MUFU.EX2 R191, R191 ;  /* 0x000000bf00bf7308 */ /* 0x000e220000000800 */
[----:B------:R-:W-:Y:S01]  /*95a0*/  FMNMX.FTZ R3, R175, R0, !PT ;  /* 0x00000000af037209 */ /* 0x000fe20007810000 */
[----:B-1----:R-:W-:Y:S01]  /*95b0*/  FADD.FTZ R15, R208, R15 ;  /* 0x0000000fd00f7221 */ /* 0x002fe20000010000 */
[--C-:B------:R-:W-:Y:S01]  /*95c0*/  FFMA.FTZ R161, R165, UR5, -R197.reuse ;  /* 0x00000005a5a17c23 */ /* 0x100fe200080108c5 */
[----:B------:R-:W-:Y:S01]  /*95d0*/  FFMA.FTZ R182, R182, UR5, -R197 ;  /* 0x00000005b6b67c23 */ /* 0x000fe200080108c5 */
[----:B------:R-:W-:Y:S01]  /*95e0*/  FMNMX.FTZ R0, R162, R3, !PT ;  /* 0x00000003a2007209 */ /* 0x000fe20007810000 */
[----:B------:R-:W-:Y:S01]  /*95f0*/  @!UP0 UIADD3 UR6, UR10, 0x38840, URZ ;  /* 0x000388400a068890 */ /* 0x000fe2000fffe03f */
[----:B------:R-:W-:Y:S01]  /*9600*/  R2UR UR7, R232 ;  /* 0x00000000e80772ca */ /* 0x000fe200000e0000 */
[----:B------:R-:W-:Y:S01]  /*9610*/  MUFU.EX2 R204, R204 ;  /* 0x000000cc00cc7308 */ /* 0x000fe20000000800 */
[----:B------:R-:W-:Y:S01]  /*9620*/  FMNMX.FTZ R3, R163, R0, !PT ;  /* 0x00000000a3037209 */ /* 0x000fe20007810000 */
[----:B------:R-:W-:Y:S01]  /*9630*/  @!UP0 UPRMT UR6, URZ, 0x654, UR6 ;  /* 0x000006543f068896 */ /* 0x000fe20008000006 */
[----:B------:R-:W-:-:S02]  /*9640*/  F2FP.BF16.F32.PACK_AB R208, R208, R183 ;  /* 0x000000b7d0d0723e */ /* 0x000fc400000010ff */
[----:B------:R-:W-:-:S03]  /*9650*/  FMNMX.FTZ R0, R166, R3, !PT ;  /* 0x00000003a6007209 */ /* 0x000fc60007810000 */
[----:B------:R-:W-:Y:S01]  /*9660*/  MUFU.EX2 R177, R177 ;  /* 0x000000b100b17308 */ /* 0x000fe20000000800 */
[----:B------:R-:W-:-:S03]  /*9670*/  FMNMX.FTZ R3, R167, R0, !PT ;  /* 0x00000000a7037209 */ /* 0x000fc60007810000 */
[----:B------:R-:W-:Y:S02]  /*9680*/  ISETP.LT.AND P2, PT, RZ, UR7, PT ;  /* 0x00000007ff007c0c */ /* 0x000fe4000bf41270 */
[----:B------:R-:W-:Y:S02]  /*9690*/  FMNMX.FTZ R0, R154, R3, !PT ;  /* 0x000000039a007209 */ /* 0x000fe40007810000 */
[----:B------:R-:W-:Y:S02]  /*96a0*/  MUFU.EX2 R206, R206 ;  /* 0x000000ce00ce7308 */ /* 0x000fe40000000800 */
[----:B------:R-:W-:-:S04]  /*96b0*/  FMNMX.FTZ R3, R155, R0, !PT ;  /* 0x000000009b037209 */ /* 0x000fc80007810000 */
[----:B------:R-:W-:Y:S02]  /*96c0*/  FMNMX.FTZ R0, R158, R3, !PT ;  /* 0x000000039e007209 */ /* 0x000fe40007810000 */
[----:B------:R-:W-:Y:S02]  /*96d0*/  MUFU.EX2 R187, R187 ;  /* 0x000000bb00bb7308 */ /* 0x000fe40000000800 */
[----:B------:R-:W-:-:S05]  /*96e0*/  FMNMX.FTZ R0, R159, R0, !PT ;  /* 0x000000009f007209 */ /* 0x000fca0007810000 */
[----:B------:R-:W1:Y:S01]  /*96f0*/  SHFL.BFLY PT, R3, R0, 0x2, 0x1f ;  /* 0x0c401f0000037f89 */ /* 0x000e6200000e0000 */
[----:B------:R-:W-:Y:S08]  /*9700*/  MUFU.EX2 R200, R200 ;  /* 0x000000c800c87308 */ /* 0x000ff00000000800 */
[----:B------:R-:W-:Y:S08]  /*9710*/  MUFU.EX2 R169, R169 ;  /* 0x000000a900a97308 */ /* 0x000ff00000000800 */
[----:B------:R-:W-:Y:S01]  /*9720*/  MUFU.EX2 R202, R202 ;  /* 0x000000ca00ca7308 */ /* 0x000fe20000000800 */
[----:B-1----:R-:W-:-:S07]  /*9730*/  FMNMX.FTZ R3, R0, R3, !PT ;  /* 0x0000000300037209 */ /* 0x002fce0007810000 */
[----:B------:R-:W-:Y:S01]  /*9740*/  MUFU.EX2 R173, R173 ;  /* 0x000000ad00ad7308 */ /* 0x000fe20000000800 */
[----:B------:R-:W1:Y:S07]  /*9750*/  SHFL.BFLY PT, R0, R3, 0x1, 0x1f ;  /* 0x0c201f0003007f89 */ /* 0x000e6e00000e0000 */
[----:B------:R-:W-:Y:S08]  /*9760*/  MUFU.EX2 R196, R196 ;  /* 0x000000c400c47308 */ /* 0x000ff00000000800 */
[----:B------:R-:W-:Y:S08]  /*9770*/  MUFU.EX2 R181, R181 ;  /* 0x000000b500b57308 */ /* 0x000ff00000000800 */
[----:B------:R-:W-:Y:S01]  /*9780*/  MUFU.EX2 R198, R198 ;  /* 0x000000c600c67308 */ /* 0x000fe20000000800 */
[----:B-1----:R-:W-:-:S07]  /*9790*/  FMNMX.FTZ R3, R3, R0, !PT ;  /* 0x0000000003037209 */ /* 0x002fce0007810000 */
        /* <DEDUP_REMOVED lines=8> */
[--C-:B------:R-:W-:Y:S01]  /*9820*/  FFMA.FTZ R205, R176, UR5, -R156.reuse ;  /* 0x00000005b0cd7c23 */ /* 0x100fe2000801089c */
[----:B------:R-:W-:Y:S01]  /*9830*/  MUFU.EX2 R0, R0 ;  /* 0x0000000000007308 */ /* 0x000fe20000000800 */
[--C-:B------:R-:W-:Y:S01]  /*9840*/  FFMA.FTZ R168, R178, UR5, -R156.reuse ;  /* 0x00000005b2a87c23 */ /* 0x100fe2000801089c */
[--C-:B------:R-:W-:Y:S01]  /*9850*/  FFMA.FTZ R172, R157, UR5, -R156.reuse ;  /* 0x000000059dac7c23 */ /* 0x100fe2000801089c */
[--C-:B------:R-:W-:Y:S01]  /*9860*/  FFMA.FTZ R207, R179, UR5, -R156.reuse ;  /* 0x00000005b3cf7c23 */ /* 0x100fe2000801089c */
[--C-:B------:R-:W-:Y:S01]  /*9870*/  FFMA.FTZ R199, R166, UR5, -R156.reuse ;  /* 0x00000005a6c77c23 */ /* 0x100fe2000801089c */
[----:B---3--:R-:W-:Y:S01]  /*9880*/  FADD.FTZ R166, R210, R15 ;  /* 0x0000000fd2a67221 */ /* 0x008fe20000010000 */
[--C-:B------:R-:W-:Y:S01]  /*9890*/  FFMA.FTZ R201, R170, UR5, -R156.reuse ;  /* 0x00000005aac97c23 */ /* 0x100fe2000801089c */
[--C-:B------:R-:W-:Y:S01]  /*98a0*/  FFMA.FTZ R170, R171, UR5, -R156.reuse ;  /* 0x00000005abaa7c23 */ /* 0x100fe2000801089c */
[----:B------:R-:W1:Y:S01]  /*98b0*/  MUFU.EX2 R209, R209 ;  /* 0x000000d100d17308 */ /* 0x000e620000000800 */
[--C-:B------:R-:W-:Y:S01]  /*98c0*/  FFMA.FTZ R203, R174, UR5, -R156.reuse ;  /* 0x00000005aecb7c23 */ /* 0x100fe2000801089c */
[--C-:B------:R-:W-:Y:S01]  /*98d0*/  FFMA.FTZ R175, R175, UR5, -R156.reuse ;  /* 0x00000005afaf7c23 */ /* 0x100fe2000801089c */
[--C-:B------:R-:W-:Y:S01]  /*98e0*/  FFMA.FTZ R197, R162, UR5, -R156.reuse ;  /* 0x00000005a2c57c23 */ /* 0x100fe2000801089c */
[--C-:B------:R-:W-:Y:S01]  /*98f0*/  FFMA.FTZ R163, R163, UR5, -R156.reuse ;  /* 0x00000005a3a37c23 */ /* 0x100fe2000801089c */
[--C-:B------:R-:W-:Y:S01]  /*9900*/  FFMA.FTZ R167, R167, UR5, -R156.reuse ;  /* 0x00000005a7a77c23 */ /* 0x100fe2000801089c */
[--C-:B------:R-:W-:Y:S01]  /*9910*/  FFMA.FTZ R154, R154, UR5, -R156.reuse ;  /* 0x000000059a9a7c23 */ /* 0x100fe2000801089c */
[--C-:B------:R-:W-:Y:S01]  /*9920*/  FFMA.FTZ R155, R155, UR5, -R156.reuse ;  /* 0x000000059b9b7c23 */ /* 0x100fe2000801089c */
[----:B------:R-:W2:Y:S01]  /*9930*/  MUFU.EX2 R160, R160 ;  /* 0x000000a000a07308 */ /* 0x000ea20000000800 */
[--C-:B------:R-:W-:Y:S01]  /*9940*/  FFMA.FTZ R158, R158, UR5, -R156.reuse ;  /* 0x000000059e9e7c23 */ /* 0x100fe2000801089c */
[----:B------:R-:W-:Y:S01]  /*9950*/  FFMA.FTZ R156, R159, UR5, -R156 ;  /* 0x000000059f9c7c23 */ /* 0x000fe2000801089c */
[----:B0-----:R-:W-:-:S05]  /*9960*/  F2FP.BF16.F32.PACK_AB R210, R191, R210 ;  /* 0x000000d2bfd2723e */ /* 0x001fca00000010ff */
[----:B------:R-:W0:Y:S01]  /*9970*/  MUFU.EX2 R211, R211 ;  /* 0x000000d300d37308 */ /* 0x000e220000000800 */
[----:B-1----:R-:W-:-:S07]  /*9980*/  FFMA.FTZ R157, R0, R14, R209 ;  /* 0x0000000e009d7223 */ /* 0x002fce00000100d1 */
[----:B------:R-:W1:Y:S01]  /*9990*/  MUFU.EX2 R164, R164 ;  /* 0x000000a400a47308 */ /* 0x000e620000000800 */
[C---:B--2---:R-:W-:Y:S01]  /*99a0*/  FADD.FTZ R14, R160.reuse, R157 ;  /* 0x0000009da00e7221 */ /* 0x044fe20000010000 */
[----:B------:R-:W-:Y:S01]  /*99b0*/  FADD.FTZ R157, R191, R166 ;  /* 0x000000a6bf9d7221 */ /* 0x000fe20000010000 */
[----:B------:R-:W-:-:S03]  /*99c0*/  F2FP.BF16.F32.PACK_AB R209, R160, R209 ;  /* 0x000000d1a0d1723e */ /* 0x000fc600000010ff */
[----:B------:R-:W-:Y:S01]  /*99d0*/  FADD.FTZ R174, R204, R157 ;  /* 0x0000009dccae7221 */ /* 0x000fe20000010000 */
[----:B------:R-:W-:Y:S01]  /*99e0*/  F2FP.BF16.F32.PACK_AB R204, R177, R204 ;  /* 0x000000ccb1cc723e */ /* 0x000fe200000010ff */
[----:B------:R-:W2:Y:S01]  /*99f0*/  MUFU.EX2 R205, R205 ;  /* 0x000000cd00cd7308 */ /* 0x000ea20000000800 */
[----:B0-----:R-:W-:Y:S01]  /*9a00*/  FADD.FTZ R15, R211, R14 ;  /* 0x0000000ed30f7221 */ /* 0x001fe20000010000 */
[----:B------:R-:W-:-:S06]  /*9a10*/  FADD.FTZ R157, R177, R174 ;  /* 0x000000aeb19d7221 */ /* 0x000fcc0000010000 */
[----:B------:R-:W0:Y:S01]  /*9a20*/  MUFU.EX2 R168, R168 ;  /* 0x000000a800a87308 */ /* 0x000e220000000800 */
[C---:B-1----:R-:W-:Y:S01]  /*9a30*/  FADD.FTZ R166, R164.reuse, R15 ;  /* 0x0000000fa4a67221 */ /* 0x042fe20000010000 */
[----:B------:R-:W-:-:S06]  /*9a40*/  F2FP.BF16.F32.PACK_AB R211, R164, R211 ;  /* 0x000000d3a4d3723e */ /* 0x000fcc00000010ff */
[----:B------:R-:W1:Y:S01]  /*9a50*/  MUFU.EX2 R207, R207 ;  /* 0x000000cf00cf7308 */ /* 0x000e620000000800 */
[----:B--2---:R-:W-:Y:S01]  /*9a60*/  FADD.FTZ R15, R205, R166 ;  /* 0x000000a6cd0f7221 */ /* 0x004fe20000010000 */
[----:B------:R-:W-:Y:S01]  /*9a70*/  FADD.FTZ R166, R206, R157 ;  /* 0x0000009dcea67221 */ /* 0x000fe20000010000 */
[----:B------:R-:W-:-:S03]  /*9a80*/  F2FP.BF16.F32.PACK_AB R206, R187, R206 ;  /* 0x000000cebbce723e */ /* 0x000fc600000010ff */
[----:B------:R-:W-:Y:S02]  /*9a90*/  FADD.FTZ R157, R187, R166 ;  /* 0x000000a6bb9d7221 */ /* 0x000fe40000010000 */
[----:B------:R-:W2:Y:S01]  /*9aa0*/  MUFU.EX2 R172, R172 ;  /* 0x000000ac00ac7308 */ /* 0x000ea20000000800 */
[----:B0-----:R-:W-:Y:S01]  /*9ab0*/  FADD.FTZ R160, R168, R15 ;  /* 0x0000000fa8a07221 */ /* 0x001fe20000010000 */
[----:B------:R-:W-:Y:S01]  /*9ac0*/  FADD.FTZ R166, R200, R157 ;  /* 0x0000009dc8a67221 */ /* 0x000fe20000010000 */
[----:B------:R-:W-:Y:S02]  /*9ad0*/  F2FP.BF16.F32.PACK_AB R205, R168, R205 ;  /* 0x000000cda8cd723e */ /* 0x000fe400000010ff */
[C---:B------:R-:W-:Y:S01]  /*9ae0*/  F2FP.BF16.F32.PACK_AB R200, R169.reuse, R200 ;  /* 0x000000c8a9c8723e */ /* 0x040fe200000010ff */
[----:B------:R-:W-:Y:S02]  /*9af0*/  FADD.FTZ R157, R169, R166 ;  /* 0x000000a6a99d7221 */ /* 0x000fe40000010000 */
[----:B------:R-:W0:Y:S01]  /*9b00*/  MUFU.EX2 R201, R201 ;  /* 0x000000c900c97308 */ /* 0x000e220000000800 */
[----:B-1----:R-:W-:Y:S01]  /*9b10*/  FADD.FTZ R15, R207, R160 ;  /* 0x000000a0cf0f7221 */ /* 0x002fe20000010000 */
[----:B------:R-:W-:Y:S01]  /*9b20*/  FADD.FTZ R166, R202, R157 ;  /* 0x0000009dcaa67221 */ /* 0x000fe20000010000 */
[----:B------:R-:W-:-:S03]  /*9b30*/  F2FP.BF16.F32.PACK_AB R202, R173, R202 ;  /* 0x000000caadca723e */ /* 0x000fc600000010ff */
[----:B------:R-:W-:Y:S02]  /*9b40*/  FADD.FTZ R157, R173, R166 ;  /* 0x000000a6ad9d7221 */ /* 0x000fe40000010000 */
[----:B------:R-:W1:Y:S01]  /*9b50*/  MUFU.EX2 R170, R170 ;  /* 0x000000aa00aa7308 */ /* 0x000e620000000800 */
[C---:B--2---:R-:W-:Y:S01]  /*9b60*/  FADD.FTZ R164, R172.reuse, R15 ;  /* 0x0000000faca47221 */ /* 0x044fe20000010000 */
[----:B------:R-:W-:-:S06]  /*9b70*/  F2FP.BF16.F32.PACK_AB R207, R172, R207 ;  /* 0x000000cfaccf723e */ /* 0x000fcc00000010ff */
[----:B------:R-:W2:Y:S01]  /*9b80*/  MUFU.EX2 R203, R203 ;  /* 0x000000cb00cb7308 */ /* 0x000ea20000000800 */
[----:B0-----:R-:W-:-:S07]  /*9b90*/  FADD.FTZ R15, R201, R164 ;  /* 0x000000a4c90f7221 */ /* 0x001fce0000010000 */
[----:B------:R-:W0:Y:S01]  /*9ba0*/  MUFU.EX2 R162, R175 ;  /* 0x000000af00a27308 */ /* 0x000e220000000800 */
[C---:B-1----:R-:W-:Y:S01]  /*9bb0*/  FADD.FTZ R164, R170.reuse, R15 ;  /* 0x0000000faaa47221 */ /* 0x042fe20000010000 */
[----:B------:R-:W-:-:S06]  /*9bc0*/  F2FP.BF16.F32.PACK_AB R201, R170, R201 ;  /* 0x000000c9aac9723e */ /* 0x000fcc00000010ff */
[----:B------:R-:W1:Y:S01]  /*9bd0*/  MUFU.EX2 R197, R197 ;  /* 0x000000c500c57308 */ /* 0x000e620000000800 */
[----:B--2---:R-:W-:-:S07]  /*9be0*/  FADD.FTZ R15, R203, R164 ;  /* 0x000000a4cb0f7221 */ /* 0x004fce0000010000 */
[----:B------:R-:W2:Y:S01]  /*9bf0*/  MUFU.EX2 R14, R163 ;  /* 0x000000a3000e7308 */ /* 0x000ea20000000800 */
[C---:B0-----:R-:W-:Y:S01]  /*9c00*/  FADD.FTZ R164, R162.reuse, R15 ;  /* 0x0000000fa2a47221 */ /* 0x041fe20000010000 */
[----:B------:R-:W-:-:S06]  /*9c10*/  F2FP.BF16.F32.PACK_AB R203, R162, R203 ;  /* 0x000000cba2cb723e */ /* 0x000fcc00000010ff */
[----:B------:R-:W0:Y:S01]  /*9c20*/  MUFU.EX2 R199, R199 ;  /* 0x000000c700c77308 */ /* 0x000e220000000800 */
[----:B-1----:R-:W-:-:S07]  /*9c30*/  FADD.FTZ R15, R197, R164 ;  /* 0x000000a4c50f7221 */ /* 0x002fce0000010000 */
[----:B------:R-:W1:Y:S01]  /*9c40*/  MUFU.EX2 R160, R167 ;  /* 0x000000a700a07308 */ /* 0x000e620000000800 */
[----:B--2---:R-:W-:-:S07]  /*9c50*/  F2FP.BF16.F32.PACK_AB R197, R14, R197 ;  /* 0x000000c50ec5723e */ /* 0x004fce00000010ff */
[----:B------:R-:W2:Y:S01]  /*9c60*/  MUFU.EX2 R21, R21 ;  /* 0x0000001500157308 */ /* 0x000ea20000000800 */
[----:B------:R-:W-:Y:S02]  /*9c70*/  WARPGROUP.DEPBAR.LE gsb0, 0x0 ;  /* 0x00008000000079c5 */ /* 0x000fe40000010000 */
[----:B------:R-:W-:Y:S05]  /*9c80*/  @!P1 SYNCS.ARRIVE.TRANS64.RED.A1T0 RZ, [UR6], RZ ;  /* 0x000000ffffff99a7 */ /* 0x000fea0008100406 */
[----:B------:R3:W4:Y:S01]  /*9c90*/  MUFU.EX2 R168, R154 ;  /* 0x0000009a00a87308 */ /* 0x0007220000000800 */
[----:B------:R-:W-:Y:S01]  /*9ca0*/  @!P1 SYNCS.ARRIVE.TRANS64.RED.A1T0 RZ, [UR4], RZ ;  /* 0x000000ffffff99a7 */ /* 0x000fe20008100404 */
[----:B------:R-:W-:-:S06]  /*9cb0*/  UIADD3 UR4, UR7, -0x1, URZ ;  /* 0xffffffff07047890 */ /* 0x000fcc000fffe03f */
[----:B------:R-:W5:Y:S01]  /*9cc0*/  MUFU.EX2 R152, R152 ;  /* 0x0000009800987308 */ /* 0x000f620000000800 */
[----:B---3--:R-:W-:Y:S01]  /*9cd0*/  FADD.FTZ R154, R196, R157 ;  /* 0x0000009dc49a7221 */ /* 0x008fe20000010000 */
[----:B------:R-:W-:Y:S02]  /*9ce0*/  MOV R232, UR4 ;  /* 0x0000000400e87c02 */ /* 0x000fe40008000f00 */
[C---:B------:R-:W-:Y:S01]  /*9cf0*/  F2FP.BF16.F32.PACK_AB R196, R181.reuse, R196 ;  /* 0x000000c4b5c4723e */ /* 0x040fe200000010ff */
[----:B------:R-:W-:Y:S01]  /*9d00*/  FADD.FTZ R157, R181, R154 ;  /* 0x0000009ab59d7221 */ /* 0x000fe20000010000 */
[----:B------:R-:W-:Y:S02]  /*9d10*/  FADD.FTZ R154, R14, R15 ;  /* 0x0000000f0e9a7221 */ /* 0x000fe40000010000 */
[----:B------:R2:W3:Y:S01]  /*9d20*/  MUFU.EX2 R193, R155 ;  /* 0x0000009b00c17308 */ /* 0x0004e20000000800 */
[----:B------:R-:W-:Y:S01]  /*9d30*/  FADD.FTZ R162, R198, R157 ;  /* 0x0000009dc6a27221 */ /* 0x000fe20000010000 */
[----:B0-----:R-:W-:Y:S01]  /*9d40*/  FADD.FTZ R15, R199, R154 ;  /* 0x0000009ac70f7221 */ /* 0x001fe20000010000 */
[----:B------:R-:W-:-:S02]  /*9d50*/  F2FP.BF16.F32.PACK_AB R198, R161, R198 ;  /* 0x000000c6a1c6723e */ /* 0x000fc400000010ff */
[----:B------:R-:W-:Y:S01]  /*9d60*/  FADD.FTZ R162, R161, R162 ;  /* 0x000000a2a1a27221 */ /* 0x000fe20000010000 */
[C---:B-1----:R-:W-:Y:S01]  /*9d70*/  FADD.FTZ R15, R160.reuse, R15 ;  /* 0x0000000fa00f7221 */ /* 0x042fe20000010000 */
[----:B------:R-:W-:Y:S01]  /*9d80*/  F2FP.BF16.F32.PACK_AB R199, R160, R199 ;  /* 0x000000c7a0c7723e */ /* 0x000fe200000010ff */
[----:B------:R-:W0:Y:S01]  /*9d90*/  MUFU.EX2 R153, R153 ;  /* 0x0000009900997308 */ /* 0x000e220000000800 */
[----:B--2---:R-:W-:Y:S01]  /*9da0*/  FADD.FTZ R155, R21, R162 ;  /* 0x000000a2159b7221 */ /* 0x004fe20000010000 */
[----:B----4-:R-:W-:Y:S01]  /*9db0*/  FADD.FTZ R15, R168, R15 ;  /* 0x0000000fa80f7221 */ /* 0x010fe20000010000 */
[C---:B-----5:R-:W-:Y:S02]  /*9dc0*/  F2FP.BF16.F32.PACK_AB R192, R152.reuse, R21 ;  /* 0x0000001598c0723e */ /* 0x060fe400000010ff */
[----:B------:R-:W-:-:S03]  /*9dd0*/  FADD.FTZ R14, R152, R155 ;  /* 0x0000009b980e7221 */ /* 0x000fc60000010000 */
[----:B------:R-:W1:Y:S01]  /*9de0*/  MUFU.EX2 R158, R158 ;  /* 0x0000009e009e7308 */ /* 0x000e620000000800 */
[C---:B---3--:R-:W-:Y:S01]  /*9df0*/  FADD.FTZ R15, R193.reuse, R15 ;  /* 0x0000000fc10f7221 */ /* 0x048fe20000010000 */
[----:B------:R-:W-:-:S06]  /*9e00*/  F2FP.BF16.F32.PACK_AB R193, R193, R168 ;  /* 0x000000a8c1c1723e */ /* 0x000fcc00000010ff */
[----:B------:R-:W2:Y:S01]  /*9e10*/  MUFU.EX2 R20, R182 ;  /* 0x000000b600147308 */ /* 0x000ea20000000800 */
[----:B0-----:R-:W-:-:S07]  /*9e20*/  FADD.FTZ R21, R153, R14 ;  /* 0x0000000e99157221 */ /* 0x001fce0000010000 */
[----:B------:R-:W0:Y:S01]  /*9e30*/  MUFU.EX2 R195, R156 ;  /* 0x0000009c00c37308 */ /* 0x000e220000000800 */
[----:B-1----:R-:W-:Y:S01]  /*9e40*/  FADD.FTZ R14, R158, R15 ;  /* 0x0000000f9e0e7221 */ /* 0x002fe20000010000 */
[C---:B--2---:R-:W-:Y:S01]  /*9e50*/  FADD.FTZ R15, R20.reuse, R21 ;  /* 0x00000015140f7221 */ /* 0x044fe20000010000 */
[----:B------:R-:W-:Y:S01]  /*9e60*/  F2FP.BF16.F32.PACK_AB R194, R20, R153 ;  /* 0x0000009914c2723e */ /* 0x000fe200000010ff */
[----:B------:R-:W-:Y:S02]  /*9e70*/  IMAD.MOV.U32 R20, RZ, RZ, R3 ;  /* 0x000000ffff147224 */ /* 0x000fe400078e0003 */
[----:B------:R-:W-:Y:S02]  /*9e80*/  IMAD.MOV.U32 R21, RZ, RZ, R4 ;  /* 0x000000ffff157224 */ /* 0x000fe400078e0004 */
[C---:B0-----:R-:W-:Y:S01]  /*9e90*/  FADD.FTZ R14, R195.reuse, R14 ;  /* 0x0000000ec30e7221 */ /* 0x041fe20000010000 */
[----:B------:R-:W-:Y:S01]  /*9ea0*/  F2FP.BF16.F32.PACK_AB R195, R195, R158 ;  /* 0x0000009ec3c3723e */ /* 0x000fe200000010ff */
[----:B------:R-:W-:Y:S06]  /*9eb0*/  @P2 BRA `(.L_x_407) ;  /* 0xffffffc000502947 */ /* 0x000fec000383ffff */
.L_x_398:
        /* <DEDUP_REMOVED lines=131> */
.L_x_408:
[----:B------:R-:W-:Y:S01]  /*a6f0*/  IMAD R11, R16, 0x8, R5 ;  /* 0x00000008100b7824 */ /* 0x000fe200078e0205 */
[----:B------:R-:W-:-:S04]  /*a700*/  SHF.L.U32 R0, R17, 0x1f, RZ ;  /* 0x0000001f11007819 */ /* 0x000fc800000006ff */
[----:B------:R0:W1:Y:S01]  /*a710*/  SYNCS.PHASECHK.TRANS64.TRYWAIT P2, [R11+URZ+0x38850], R0 ;  /* 0x038850000b0075a7 */ /* 0x000062000804017f */
[----:B------:R-:W-:Y:S05]  /*a720*/  @!P0 BRA `(.L_x_409) ;  /* 0x0000000000048947 */ /* 0x000fea0003800000 */
[----:B------:R-:W-:Y:S01]  /*a730*/  BPT.TRAP 0x1 ;  /* 0x000000040000795c */ /* 0x000fe20000300000 */
.L_x_409:
[----:B-1----:R-:W-:Y:S05]  /*a740*/  @P2 BRA `(.L_x_410) ;  /* 0x0000000000082947 */ /* 0x002fea0003800000 */
[----:B------:R-:W1:Y:S02]  /*a750*/  SYNCS.PHASECHK.TRANS64.TRYWAIT P0, [R11+URZ+0x38850], R0 ;  /* 0x038850000b0075a7 */ /* 0x000e64000800017f */
[----:B-1----:R-:W-:Y:S05]  /*a760*/  @!P0 BRA `(.L_x_411) ;  /* 0x000000ac00188947 */ /* 0x002fea0003800000 */
.L_x_410:
[----:B------:R-:W-:Y:S05]  /*a770*/  WARPSYNC.ALL ;  /* 0x0000000000007948 */ /* 0x000fea0003800000 */
[----:B------:R-:W-:Y:S01]  /*a780*/  VIADD R5, R5, 0x400 ;  /* 0x0000040005057836 */ /* 0x000fe20000000000 */
[----:B------:R-:W-:Y:S01]  /*a790*/  WARPGROUP.ARRIVE ;  /* 0x00000000000079c5 */ /* 0x000fe20000000000 */
[----:B------:R-:W-:Y:S01]  /*a7a0*/  IMAD.MOV.U32 R7, RZ, RZ, 0x40000040 ;  /* 0x40000040ff077424 */ /* 0x000fe200078e00ff */
[----:B01----:R-:W0:Y:S01]  /*a7b0*/  SHFL.BFLY PT, R0, R15, 0x2, 0x1f ;  /* 0x0c401f000f007f89 */ /* 0x003e2200000e0000 */
[----:B------:R-:W-:Y:S01]  /*a7c0*/  IMAD.MOV.U32 R9, RZ, RZ, 0x40000040 ;  /* 0x40000040ff097424 */ /* 0x000fe200078e00ff */
[----:B------:R-:W-:Y:S01]  /*a7d0*/  SHF.R.U32.HI R5, RZ, 0x4, R5 ;  /* 0x00000004ff057819 */ /* 0x000fe20000011605 */
[----:B------:R-:W-:Y:S01]  /*a7e0*/  @!P1 VIADD R11, R11, 0x38860 ;  /* 0x000388600b0b9836 */ /* 0x000fe20000000000 */
[----:B------:R-:W-:Y:S01]  /*a7f0*/  R2UR UR7, R7 ;  /* 0x00000000070772ca */ /* 0x000fe200000e0000 */
[----:B------:R-:W-:Y:S01]  /*a800*/  IMAD.MOV.U32 R7, RZ, RZ, 0x40000040 ;  /* 0x40000040ff077424 */ /* 0x000fe200078e00ff */
[----:B------:R-:W-:Y:S01]  /*a810*/  LOP3.LUT R5, R5, 0x3fff, RZ, 0xc0, !PT ;  /* 0x00003fff05057812 */ /* 0x000fe200078ec0ff */
[----:B------:R-:W-:Y:S01]  /*a820*/  IMAD.U32 R13, RZ, RZ, UR5 ;  /* 0x00000005ff0d7e24 */ /* 0x000fe2000f8e00ff */
[----:B------:R-:W-:Y:S01]  /*a830*/  @!P1 PRMT R11, RZ, 0x654, R11 ;  /* 0x00000654ff0b9816 */ /* 0x000fe2000000000b */
[----:B------:R-:W-:Y:S01]  /*a840*/  VIADD R218, R218, 0x1 ;  /* 0x00000001dada7836 */ /* 0x000fe20000000000 */
[----:B------:R-:W-:-:S05]  /*a850*/  LOP3.LUT R5, R5, 0x2800000, RZ, 0xfc, !PT ;  /* 0x0280000005057812 */ /* 0x000fca00078efcff */
[C---:B------:R-:W-:Y:S02]  /*a860*/  IMAD R6, R16.reuse, 0xa00, R5 ;  /* 0x00000a0010067824 */ /* 0x040fe400078e0205 */
[----:B------:R-:W1:Y:S01]  /*a870*/  SHFL.BFLY PT, R5, R14, 0x2, 0x1f ;  /* 0x0c401f000e057f89 */ /* 0x000e6200000e0000 */
[----:B------:R-:W-:Y:S02]  /*a880*/  VIADD R16, R16, 0x1 ;  /* 0x0000000110107836 */ /* 0x000fe40000000000 */
[C---:B------:R-:W-:Y:S01]  /*a890*/  R2UR UR6, R6.reuse ;  /* 0x00000000060672ca */ /* 0x040fe200000e0000 */
[----:B------:R-:W-:Y:S02]  /*a8a0*/  VIADD R8, R6, 0x80 ;  /* 0x0000008006087836 */ /* 0x000fe40000000000 */
[----:B------:R-:W-:Y:S01]  /*a8b0*/  ISETP.NE.AND P2, PT, R16, 0x2, PT ;  /* 0x000000021000780c */ /* 0x000fe20003f45270 */
[----:B0-----:R-:W-:-:S03]  /*a8c0*/  FADD.FTZ R0, R0, R15 ;  /* 0x0000000f00007221 */ /* 0x001fc60000010000 */
[----:B------:R-:W-:-:S06]  /*a8d0*/  SEL R16, R16, RZ, P2 ;  /* 0x000000ff10107207 */ /* 0x000fcc0001000000 */
[----:B------:R-:W-:Y:S01]  /*a8e0*/  HGMMA.64x256x16.F32.BF16 R24, R208, gdesc[UR4].tnspB, R24, gsb0 ;  /* 0x43e00004d0187df0 */ /* 0x000fe20008001818 */
[----:B------:R-:W-:Y:S01]  /*a8f0*/  R2UR UR6, R8 ;  /* 0x00000000080672ca */ /* 0x000fe200000e0000 */
[----:B------:R-:W-:Y:S01]  /*a900*/  VIADD R8, R6, 0x100 ;  /* 0x0000010006087836 */ /* 0x000fe20000000000 */
[----:B------:R-:W-:Y:S01]  /*a910*/  R2UR UR7, R9 ;  /* 0x00000000090772ca */ /* 0x000fe200000e0000 */
[----:B------:R-:W-:Y:S02]  /*a920*/  IMAD.MOV.U32 R9, RZ, RZ, 0x40000040 ;  /* 0x40000040ff097424 */ /* 0x000fe400078e00ff */
[----:B-1----:R-:W-:Y:S02]  /*a930*/  FADD.FTZ R2, R5, R14 ;  /* 0x0000000e05027221 */ /* 0x002fe40000010000 */
[----:B------:R-:W0:Y:S02]  /*a940*/  SHFL.BFLY PT, R5, R0, 0x1, 0x1f ;  /* 0x0c201f0000057f89 */ /* 0x000e2400000e0000 */
[----:B0-----:R-:W-:Y:S01]  /*a950*/  FADD.FTZ R10, R0, R5 ;  /* 0x00000005000a7221 */ /* 0x001fe20000010000 */
[----:B------:R-:W-:Y:S01]  /*a960*/  IMAD.MOV.U32 R5, RZ, RZ, RZ ;  /* 0x000000ffff057224 */ /* 0x000fe200078e00ff */
[----:B------:R-:W-:-:S03]  /*a970*/  SEL R0, RZ, 0x1, P2 ;  /* 0x00000001ff007807 */ /* 0x000fc60001000000 */
[----:B------:R-:W-:Y:S02]  /*a980*/  FSETP.NE.FTZ.AND P0, PT, R10, RZ, PT ;  /* 0x000000ff0a00720b */ /* 0x000fe40003f15000 */
[----:B------:R-:W-:Y:S01]  /*a990*/  LOP3.LUT R17, R17, R0, RZ, 0x3c, !PT ;  /* 0x0000000011117212 */ /* 0x000fe200078e3cff */
[----:B------:R-:W-:Y:S01]  /*a9a0*/  IMAD.MOV.U32 R0, RZ, RZ, -0x800000 ;  /* 0xff800000ff007424 */ /* 0x000fe200078e00ff */
[----:B------:R-:W-:Y:S02]  /*a9b0*/  WARPGROUP.DEPBAR.LE gsb0, 0x0 ;  /* 0x00008000000079c5 */ /* 0x000fe40000010000 */
[----:B------:R-:W-:-:S07]  /*a9c0*/  WARPGROUP.ARRIVE ;  /* 0x00000000000079c5 */ /* 0x000fce0000000000 */
[----:B------:R-:W-:Y:S01]  /*a9d0*/  HGMMA.64x256x16.F32.BF16 R24, R204, gdesc[UR4].tnspB, R24, gsb0 ;  /* 0x43e00004cc187df0 */ /* 0x000fe20008001818 */
[----:B------:R-:W-:Y:S01]  /*a9e0*/  R2UR UR6, R8 ;  /* 0x00000000080672ca */ /* 0x000fe200000e0000 */
[C---:B------:R-:W-:Y:S01]  /*a9f0*/  VIADD R8, R6.reuse, 0x180 ;  /* 0x0000018006087836 */ /* 0x040fe20000000000 */
[----:B------:R-:W-:Y:S01]  /*aa00*/  R2UR UR7, R9 ;  /* 0x00000000090772ca */ /* 0x000fe200000e0000 */
[----:B------:R-:W-:Y:S02]  /*aa10*/  IMAD.MOV.U32 R9, RZ, RZ, 0x40000040 ;  /* 0x40000040ff097424 */ /* 0x000fe400078e00ff */
[----:B------:R-:W-:Y:S01]  /*aa20*/  VIADD R6, R6, 0x200 ;  /* 0x0000020006067836 */ /* 0x000fe20000000000 */
[----:B------:R-:W-:Y:S02]  /*aa30*/  WARPGROUP.DEPBAR.LE gsb0, 0x0 ;  /* 0x00008000000079c5 */ /* 0x000fe40000010000 */
[----:B------:R-:W-:-:S15]  /*aa40*/  WARPGROUP.ARRIVE ;  /* 0x00000000000079c5 */ /* 0x000fde0000000000 */
[----:B------:R-:W-:-:S04]  /*aa50*/  NOP ;  /* 0x0000000000007918 */ /* 0x000fc80000000000 */
[----:B------:R-:W-:Y:S01]  /*aa60*/  HGMMA.64x256x16.F32.BF16 R24, R200, gdesc[UR4].tnspB, R24, gsb0 ;  /* 0x43e00004c8187df0 */ /* 0x000fe20008001818 */
[----:B------:R-:W-:Y:S02]  /*aa70*/  R2UR UR6, R8 ;  /* 0x00000000080672ca */ /* 0x000fe400000e0000 */
[----:B------:R-:W-:Y:S01]  /*aa80*/  R2UR UR7, R9 ;  /* 0x00000000090772ca */ /* 0x000fe200000e0000 */
[----:B------:R-:W0:Y:S02]  /*aa90*/  @P0 MUFU.LG2 R8, R10 ;  /* 0x0000000a00080308 */ /* 0x000e240000000c00 */
[----:B0-----:R-:W-:Y:S01]  /*aaa0*/  @P0 FMUL.FTZ R8, R8, 0.69314718246459960938 ;  /* 0x3f31721808080820 */ /* 0x001fe20000410000 */
[----:B------:R-:W-:Y:S02]  /*aab0*/  WARPGROUP.DEPBAR.LE gsb0, 0x0 ;  /* 0x00008000000079c5 */ /* 0x000fe40000010000 */
[----:B------:R-:W-:-:S15]  /*aac0*/  WARPGROUP.ARRIVE ;  /* 0x00000000000079c5 */ /* 0x000fde0000000000 */
[----:B------:R-:W-:-:S04]  /*aad0*/  NOP ;  /* 0x0000000000007918 */ /* 0x000fc80000000000 */
[----:B------:R-:W-:Y:S01]  /*aae0*/  HGMMA.64x256x16.F32.BF16 R24, R196, gdesc[UR4].tnspB, R24, gsb0 ;  /* 0x43e00004c4187df0 */ /* 0x000fe20008001818 */
[----:B------:R-:W-:Y:S01]  /*aaf0*/  R2UR UR6, R6 ;  /* 0x00000000060672ca */ /* 0x000fe200000e0000 */
[----:B------:R-:W-:Y:S01]  /*ab00*/  IMAD.MOV.U32 R6, RZ, RZ, RZ ;  /* 0x000000ffff067224 */ /* 0x000fe200078e00ff */
[----:B------:R-:W-:Y:S02]  /*ab10*/  R2UR UR7, R7 ;  /* 0x00000000070772ca */ /* 0x000fe400000e0000 */
[----:B------:R-:W0:Y:S03]  /*ab20*/  SHFL.BFLY PT, R7, R2, 0x1, 0x1f ;  /* 0x0c201f0002077f89 */ /* 0x000e2600000e0000 */
[----:B------:R-:W-:Y:S01]  /*ab30*/  @P0 MUFU.RCP R6, R10 ;  /* 0x0000000a00060308 */ /* 0x000fe20000001000 */
[----:B0-----:R-:W-:Y:S01]  /*ab40*/  FADD.FTZ R12, R2, R7 ;  /* 0x00000007020c7221 */ /* 0x001fe20000010000 */
[----:B------:R-:W-:-:S02]  /*ab50*/  IMAD.U32 R7, RZ, RZ, UR5 ;  /* 0x00000005ff077e24 */ /* 0x000fc4000f8e00ff */
[----:B------:R-:W-:Y:S02]  /*ab60*/  IMAD.MOV.U32 R2, RZ, RZ, -0x800000 ;  /* 0xff800000ff027424 */ /* 0x000fe400078e00ff */
[----:B------:R-:W-:Y:S01]  /*ab70*/  FSETP.NE.FTZ.AND P3, PT, R12, RZ, PT ;  /* 0x000000ff0c00720b */ /* 0x000fe20003f75000 */
[----:B------:R-:W-:-:S04]  /*ab80*/  @P0 FMUL.FTZ R7, R7, 0.69314718246459960938 ;  /* 0x3f31721807070820 */ /* 0x000fc80000410000 */
[----:B------:R-:W-:Y:S01]  /*ab90*/  @P0 FFMA.FTZ R2, R7, R4, R8 ;  /* 0x0000000407020223 */ /* 0x000fe20000010008 */
[----:B------:R-:W-:-:S07]  /*aba0*/  PLOP3.LUT P0, PT, PT, PT, PT, 0x8, 0x0 ;  /* 0x000000000000781c */ /* 0x000fce0003f0e170 */
[----:B------:R-:W0:Y:S01]  /*abb0*/  @P3 MUFU.LG2 R9, R12 ;  /* 0x0000000c00093308 */ /* 0x000e220000000c00 */
[----:B------:R-:W-:-:S07]  /*abc0*/  @P3 FMUL.FTZ R13, R13, 0.69314718246459960938 ;  /* 0x3f3172180d0d3820 */ /* 0x000fce0000410000 */
[----:B------:R-:W1:Y:S01]  /*abd0*/  @P3 MUFU.RCP R5, R12 ;  /* 0x0000000c00053308 */ /* 0x000e620000001000 */
[----:B0-----:R-:W-:-:S04]  /*abe0*/  @P3 FMUL.FTZ R10, R9, 0.69314718246459960938 ;  /* 0x3f317218090a3820 */ /* 0x001fc80000410000 */
[----:B------:R-:W-:Y:S01]  /*abf0*/  @P3 FFMA.FTZ R0, R13, R3, R10 ;  /* 0x000000030d003223 */ /* 0x000fe2000001000a */
[----:B------:R-:W-:Y:S02]  /*ac00*/  WARPGROUP.DEPBAR.LE gsb0, 0x0 ;  /* 0x00008000000079c5 */ /* 0x000fe40000010000 */
[----:B------:R-:W-:-:S06]  /*ac10*/  WARPGROUP.ARRIVE ;  /* 0x00000000000079c5 */ /* 0x000fcc0000000000 */
[----:B------:R-:W-:Y:S03]  /*ac20*/  HGMMA.64x256x16.F32.BF16 R24, R192, gdesc[UR4].tnspB, R24, gsb0 ;  /* 0x43e00004c0187df0 */ /* 0x000fe60008001818 */
[----:B------:R-:W-:Y:S02]  /*ac30*/  WARPGROUP.DEPBAR.LE gsb0, 0x0 ;  /* 0x00008000000079c5 */ /* 0x000fe40000010000 */
[----:B------:R0:W-:Y:S01]  /*ac40*/  @!P1 SYNCS.ARRIVE.TRANS64.RED.A1T0 RZ, [R11+URZ], RZ ;  /* 0x000000ff0bff99a7 */ /* 0x0001e2000810043f */
[-C--:B-1----:R-:W-:Y:S01]  /*ac50*/  FMUL.FTZ R3, R83, R5.reuse ;  /* 0x0000000553037220 */ /* 0x082fe20000410000 */
        /* <DEDUP_REMOVED lines=126> */
[----:B0-----:R-:W-:-:S07]  /*b440*/  FMUL.FTZ R151, R151, R5 ;  /* 0x0000000597977220 */ /* 0x001fce0000410000 */
.L_x_390:
[----:B------:R-:W0:Y:S01]  /*b450*/  S2R R5, SR_CgaCtaId ;  /* 0x0000000000057919 */ /* 0x000e220000008800 */
[----:B------:R-:W-:Y:S01]  /*b460*/  MOV R152, 0x400 ;  /* 0x0000040000987802 */ /* 0x000fe20000000f00 */
[----:B------:R-:W-:Y:S01]  /*b470*/  BSSY B0, `(.L_x_412) ;  /* 0x00002f9000007945 */ /* 0x000fe20003800000 */
[----:B------:R-:W-:Y:S02]  /*b480*/  BAR.SYNC.DEFER_BLOCKING 0x5, 0x180 ;  /* 0x0146000000007b1d */ /* 0x000fe40000010000 */
[----:B0-----:R-:W-:-:S05]  /*b490*/  LEA R152, R5, R152, 0x18 ;  /* 0x0000009805987211 */ /* 0x001fca00078ec0ff */
[----:B------:R-:W0:Y:S02]  /*b4a0*/  LDS.128 R4, [R152+0x388d0] ;  /* 0x0388d00098047984 */ /* 0x000e240000000c00 */
[----:B0-----:R-:W-:Y:S02]  /*b4b0*/  R2UR UR6, R5 ;  /* 0x00000000050672ca */ /* 0x001fe400000e0000 */
[----:B------:R-:W-:Y:S01]  /*b4c0*/  R2UR UR5, R6 ;  /* 0x00000000060572ca */ /* 0x000fe200000e0000 */
[----:B------:R-:W-:Y:S06]  /*b4d0*/  BAR.ARV 0x4, 0x180 ;  /* 0x0106000000007b1d */ /* 0x000fec0000002000 */
[----:B------:R-:W-:Y:S08]  /*b4e0*/  @P0 BRA `(.L_x_413) ;  /* 0x0000002000200947 */ /* 0x000ff00003800000 */
[----:B------:R-:W0:Y:S01]  /*b4f0*/  S2R R9, SR_SWINHI ;  /* 0x0000000000097919 */ /* 0x000e220000002f00 */
[----:B------:R-:W-:Y:S01]  /*b500*/  F2FP.BF16.F32.PACK_AB R24, R25, R24 ;  /* 0x000000181918723e */ /* 0x000fe200000010ff */
[----:B------:R-:W-:Y:S01]  /*b510*/  ULDC.64 UR8, c[0x0][0xc00] ;  /* 0x0003000000087ab9 */ /* 0x000fe20000000a00 */
[----:B------:R-:W-:Y:S01]  /*b520*/  F2FP.BF16.F32.PACK_AB R25, R164, R26 ;  /* 0x0000001aa419723e */ /* 0x000fe200000010ff */
[----:B------:R-:W-:Y:S01]  /*b530*/  UISETP.NE.U32.AND UP0, UPT, UR8, URZ, UPT ;  /* 0x0000003f0800728c */ /* 0x000fe2000bf05070 */
[----:B------:R-:W-:Y:S01]  /*b540*/  F2FP.BF16.F32.PACK_AB R26, R29, R28 ;  /* 0x0000001c1d1a723e */ /* 0x000fe200000010ff */
[----:B------:R-:W-:Y:S01]  /*b550*/  ULDC.64 UR12, c[0x0][0x208] ;  /* 0x00008200000c7ab9 */ /* 0x000fe20000000a00 */
[----:B------:R-:W-:Y:S01]  /*b560*/  F2FP.BF16.F32.PACK_AB R32, R33, R32 ;  /* 0x000000202120723e */ /* 0x000fe200000010ff */
[----:B------:R-:W-:Y:S01]  /*b570*/  UISETP.NE.AND.EX UP0, UPT, UR9, URZ, UPT, UP0 ;  /* 0x0000003f0900728c */ /* 0x000fe2000bf05300 */
[----:B------:R-:W-:Y:S02]  /*b580*/  F2FP.BF16.F32.PACK_AB R27, R8, R27 ;  /* 0x0000001b081b723e */ /* 0x000fe400000010ff */
[----:B------:R-:W-:-:S02]  /*b590*/  F2FP.BF16.F32.PACK_AB R33, R163, R34 ;  /* 0x00000022a321723e */ /* 0x000fc400000010ff */
[----:B------:R-:W-:Y:S02]  /*b5a0*/  F2FP.BF16.F32.PACK_AB R40, R41, R40 ;  /* 0x000000282928723e */ /* 0x000fe400000010ff */
[----:B------:R-:W-:Y:S02]  /*b5b0*/  F2FP.BF16.F32.PACK_AB R34, R37, R36 ;  /* 0x000000242522723e */ /* 0x000fe400000010ff */
[----:B------:R-:W-:Y:S02]  /*b5c0*/  F2FP.BF16.F32.PACK_AB R35, R162, R35 ;  /* 0x00000023a223723e */ /* 0x000fe400000010ff */
[----:B------:R-:W-:Y:S02]  /*b5d0*/  F2FP.BF16.F32.PACK_AB R41, R161, R42 ;  /* 0x0000002aa129723e */ /* 0x000fe400000010ff */
[----:B------:R-:W-:Y:S02]  /*b5e0*/  F2FP.BF16.F32.PACK_AB R48, R49, R48 ;  /* 0x000000303130723e */ /* 0x000fe400000010ff */
[----:B------:R-:W-:-:S02]  /*b5f0*/  F2FP.BF16.F32.PACK_AB R42, R45, R44 ;  /* 0x0000002c2d2a723e */ /* 0x000fc400000010ff */
[----:B------:R-:W-:Y:S02]  /*b600*/  F2FP.BF16.F32.PACK_AB R43, R160, R43 ;  /* 0x0000002ba02b723e */ /* 0x000fe400000010ff */
[----:B------:R-:W-:Y:S02]  /*b610*/  F2FP.BF16.F32.PACK_AB R49, R159, R50 ;  /* 0x000000329f31723e */ /* 0x000fe400000010ff */
[----:B------:R-:W-:Y:S02]  /*b620*/  F2FP.BF16.F32.PACK_AB R56, R57, R56 ;  /* 0x000000383938723e */ /* 0x000fe400000010ff */
[----:B------:R-:W-:Y:S02]  /*b630*/  F2FP.BF16.F32.PACK_AB R50, R53, R52 ;  /* 0x000000343532723e */ /* 0x000fe400000010ff */
[----:B------:R-:W-:Y:S02]  /*b640*/  MOV R4, R152 ;  /* 0x0000009800047202 */ /* 0x000fe40000000f00 */
[----:B0-----:R-:W-:-:S02]  /*b650*/  MOV R5, R9 ;  /* 0x0000000900057202 */ /* 0x001fc40000000f00 */
[----:B------:R-:W-:Y:S02]  /*b660*/  F2FP.BF16.F32.PACK_AB R51, R158, R51 ;  /* 0x000000339e33723e */ /* 0x000fe400000010ff */
[----:B------:R-:W-:Y:S01]  /*b670*/  F2FP.BF16.F32.PACK_AB R57, R157, R58 ;  /* 0x0000003a9d39723e */ /* 0x000fe200000010ff */
[----:B------:R-:W-:Y:S01]  /*b680*/  IMAD.WIDE R106, R225, 0x2, R4 ;  /* 0x00000002e16a7825 */ /* 0x000fe200078e0204 */
[----:B------:R-:W-:Y:S02]  /*b690*/  F2FP.BF16.F32.PACK_AB R64, R65, R64 ;  /* 0x000000404140723e */ /* 0x000fe400000010ff */
[----:B------:R-:W-:Y:S02]  /*b6a0*/  F2FP.BF16.F32.PACK_AB R58, R61, R60 ;  /* 0x0000003c3d3a723e */ /* 0x000fe400000010ff */
[C---:B------:R-:W-:Y:S02]  /*b6b0*/  IADD3 R173, P1, R106.reuse, 0x20, RZ ;  /* 0x000000206aad7810 */ /* 0x040fe40007f3e0ff */
[----:B------:R-:W-:-:S02]  /*b6c0*/  IADD3 R175, P0, R106, 0x40, RZ ;  /* 0x000000406aaf7810 */ /* 0x000fc40007f1e0ff */
[C---:B------:R-:W-:Y:S01]  /*b6d0*/  IADD3 R183, P5, R106.reuse, 0x4040, RZ ;  /* 0x000040406ab77810 */ /* 0x040fe20007fbe0ff */
[--C-:B------:R-:W-:Y:S01]  /*b6e0*/  IMAD.X R11, RZ, RZ, R107.reuse, P1 ;  /* 0x000000ffff0b7224 */ /* 0x100fe200008e066b */
[C---:B------:R-:W-:Y:S01]  /*b6f0*/  IADD3 R177, P4, R106.reuse, 0x60, RZ ;  /* 0x000000606ab17810 */ /* 0x040fe20007f9e0ff */
[--C-:B------:R-:W-:Y:S01]  /*b700*/  IMAD.X R13, RZ, RZ, R107.reuse, P0 ;  /* 0x000000ffff0d7224 */ /* 0x100fe200000e066b */
[C---:B------:R-:W-:Y:S01]  /*b710*/  LOP3.LUT R9, R106.reuse, 0x380, RZ, 0xc0, !PT ;  /* 0x000003806a097812 */ /* 0x040fe200078ec0ff */
[--C-:B------:R-:W-:Y:S01]  /*b720*/  IMAD.X R39, RZ, RZ, R107.reuse, P5 ;  /* 0x000000ffff277224 */ /* 0x100fe200028e066b */
[C---:B------:R-:W-:Y:S01]  /*b730*/  IADD3 R179, P3, R106.reuse, 0x4000, RZ ;  /* 0x000040006ab37810 */ /* 0x040fe20007f7e0ff */
[--C-:B------:R-:W-:Y:S01]  /*b740*/  IMAD.X R15, RZ, RZ, R107.reuse, P4 ;  /* 0x000000ffff0f7224 */ /* 0x100fe200020e066b */
[C---:B------:R-:W-:Y:S02]  /*b750*/  IADD3 R181, P6, R106.reuse, 0x4020, RZ ;  /* 0x000040206ab57810 */ /* 0x040fe40007fde0ff */
[C---:B------:R-:W-:Y:S01]  /*b760*/  IADD3 R185, P2, R106.reuse, 0x4060, RZ ;  /* 0x000040606ab97810 */ /* 0x040fe20007f5e0ff */
[--C-:B------:R-:W-:Y:S01]  /*b770*/  IMAD.X R21, RZ, RZ, R107.reuse, P3 ;  /* 0x000000ffff157224 */ /* 0x100fe200018e066b */
[----:B------:R-:W-:Y:S01]  /*b780*/  IADD3 R187, P1, R106, 0x8000, RZ ;  /* 0x000080006abb7810 */ /* 0x000fe20007f3e0ff */
[--C-:B------:R-:W-:Y:S01]  /*b790*/  IMAD.X R31, RZ, RZ, R107.reuse, P6 ;  /* 0x000000ffff1f7224 */ /* 0x100fe200030e066b */
[----:B------:R-:W-:Y:S01]  /*b7a0*/  LOP3.LUT R10, R173, 0x380, RZ, 0xc0, !PT ;  /* 0x00000380ad0a7812 */ /* 0x000fe200078ec0ff */
[--C-:B------:R-:W-:Y:S01]  /*b7b0*/  IMAD.X R47, RZ, RZ, R107.reuse, P2 ;  /* 0x000000ffff2f7224 */ /* 0x100fe200010e066b */
[----:B------:R-:W-:Y:S01]  /*b7c0*/  LOP3.LUT R12, R175, 0x380, RZ, 0xc0, !PT ;  /* 0x00000380af0c7812 */ /* 0x000fe200078ec0ff */
[----:B------:R-:W-:Y:S01]  /*b7d0*/  IMAD.X R55, RZ, RZ, R107, P1 ;  /* 0x000000ffff377224 */ /* 0x000fe200008e066b */
[----:B------:R-:W-:-:S02]  /*b7e0*/  LOP3.LUT R14, R177, 0x380, RZ, 0xc0, !PT ;  /* 0x00000380b10e7812 */ /* 0x000fc400078ec0ff */
[C---:B------:R-:W-:Y:S02]  /*b7f0*/  IADD3 R6, P5, R106.reuse, 0xc020, RZ ;  /* 0x0000c0206a067810 */ /* 0x040fe40007fbe0ff */
[----:B------:R-:W-:Y:S02]  /*b800*/  SHF.R.U64 R9, R9, 0x3, RZ ;  /* 0x0000000309097819 */ /* 0x000fe400000012ff */
[----:B------:R-:W-:Y:S01]  /*b810*/  LOP3.LUT R20, R179, 0x380, RZ, 0xc0, !PT ;  /* 0x00000380b3147812 */ /* 0x000fe200078ec0ff */
[--C-:B------:R-:W-:Y:S01]  /*b820*/  IMAD.X R99, RZ, RZ, R107.reuse, P5 ;  /* 0x000000ffff637224 */ /* 0x100fe200028e066b */
[----:B------:R-:W-:Y:S02]  /*b830*/  IADD3 R189, P0, R106, 0x8020, RZ ;  /* 0x000080206abd7810 */ /* 0x000fe40007f1e0ff */
[----:B------:R-:W-:Y:S02]  /*b840*/  SHF.R.U64 R10, R10, 0x3, RZ ;  /* 0x000000030a0a7819 */ /* 0x000fe400000012ff */
[----:B------:R-:W-:Y:S01]  /*b850*/  LOP3.LUT R30, R181, 0x380, RZ, 0xc0, !PT ;  /* 0x00000380b51e7812 */ /* 0x000fe200078ec0ff */
[----:B------:R-:W-:Y:S01]  /*b860*/  IMAD.X R63, RZ, RZ, R107, P0 ;  /* 0x000000ffff3f7224 */ /* 0x000fe200000e066b */
[----:B------:R-:W-:-:S02]  /*b870*/  IADD3 R191, P4, R106, 0x8040, RZ ;  /* 0x000080406abf7810 */ /* 0x000fc40007f9e0ff */
[----:B------:R-:W-:Y:S02]  /*b880*/  SHF.R.U64 R12, R12, 0x3, RZ ;  /* 0x000000030c0c7819 */ /* 0x000fe400000012ff */
[----:B------:R-:W-:Y:S01]  /*b890*/  LOP3.LUT R38, R183, 0x380, RZ, 0xc0, !PT ;  /* 0x00000380b7267812 */ /* 0x000fe200078ec0ff */
[--C-:B------:R-:W-:Y:S01]  /*b8a0*/  IMAD.X R71, RZ, RZ, R107.reuse, P4 ;  /* 0x000000ffff477224 */ /* 0x100fe200020e066b */
[C---:B------:R-:W-:Y:S02]  /*b8b0*/  IADD3 R193, P3, R106.reuse, 0x8060, RZ ;  /* 0x000080606ac17810 */ /* 0x040fe40007f7e0ff */
[C---:B------:R-:W-:Y:S02]  /*b8c0*/  IADD3 R195, P6, R106.reuse, 0xc000, RZ ;  /* 0x0000c0006ac37810 */ /* 0x040fe40007fde0ff */
[C---:B------:R-:W-:Y:S01]  /*b8d0*/  IADD3 R102, P2, R106.reuse, 0xc040, RZ ;  /* 0x0000c0406a667810 */ /* 0x040fe20007f5e0ff */
[--C-:B------:R-:W-:Y:S01]  /*b8e0*/  IMAD.X R79, RZ, RZ, R107.reuse, P3 ;  /* 0x000000ffff4f7224 */ /* 0x100fe200018e066b */
[----:B------:R-:W-:Y:S01]  /*b8f0*/  IADD3 R172, P1, R106, 0xc060, RZ ;  /* 0x0000c0606aac7810 */ /* 0x000fe20007f3e0ff */
[--C-:B------:R-:W-:Y:S01]  /*b900*/  IMAD.X R95, RZ, RZ, R107.reuse, P6 ;  /* 0x000000ffff5f7224 */ /* 0x100fe200030e066b */
[----:B------:R-:W-:Y:S01]  /*b910*/  SHF.R.U64 R14, R14, 0x3, RZ ;  /* 0x000000030e0e7819 */ /* 0x000fe200000012ff */
[----:B------:R-:W-:Y:S01]  /*b920*/  IMAD.X R103, RZ, RZ, R107, P2 ;  /* 0x000000ffff677224 */ /* 0x000fe200010e066b */
[----:B------:R-:W-:-:S02]  /*b930*/  LOP3.LUT R46, R185, 0x380, RZ, 0xc0, !PT ;  /* 0x00000380b92e7812 */ /* 0x000fc400078ec0ff */
[----:B------:R-:W-:Y:S02]  /*b940*/  LOP3.LUT R106, R9, R106, RZ, 0x3c, !PT ;  /* 0x0000006a096a7212 */ /* 0x000fe400078e3cff */
[----:B------:R-:W-:Y:S02]  /*b950*/  SHF.R.U64 R20, R20, 0x3, RZ ;  /* 0x0000000314147819 */ /* 0x000fe400000012ff */
[----:B------:R-:W-:Y:S02]  /*b960*/  LOP3.LUT R54, R187, 0x380, RZ, 0xc0, !PT ;  /* 0x00000380bb367812 */ /* 0x000fe400078ec0ff */
[----:B------:R-:W-:Y:S02]  /*b970*/  LOP3.LUT R98, R6, 0x380, RZ, 0xc0, !PT ;  /* 0x0000038006627812 */ /* 0x000fe400078ec0ff */
[----:B------:R-:W-:Y:S02]  /*b980*/  LOP3.LUT R10, R10, R173, RZ, 0x3c, !PT ;  /* 0x000000ad0a0a7212 */ /* 0x000fe400078e3cff */
[----:B------:R-:W-:-:S02]  /*b990*/  SHF.R.U64 R30, R30, 0x3, RZ ;  /* 0x000000031e1e7819 */ /* 0x000fc400000012ff */
[----:B------:R-:W-:Y:S02]  /*b9a0*/  LOP3.LUT R62, R189, 0x380, RZ, 0xc0, !PT ;  /* 0x00000380bd3e7812 */ /* 0x000fe400078ec0ff */
[----:B------:R-:W-:Y:S02]  /*b9b0*/  LOP3.LUT R12, R12, R175, RZ, 0x3c, !PT ;  /* 0x000000af0c0c7212 */ /* 0x000fe400078e3cff */
[----:B------:R-:W-:Y:S02]  /*b9c0*/  SHF.R.U64 R38, R38, 0x3, RZ ;  /* 0x0000000326267819 */ /* 0x000fe400000012ff */
[----:B------:R-:W-:Y:S02]  /*b9d0*/  LOP3.LUT R70, R191, 0x380, RZ, 0xc0, !PT ;  /* 0x00000380bf467812 */ /* 0x000fe400078ec0ff */
[----:B------:R-:W-:Y:S02]  /*b9e0*/  LOP3.LUT R14, R14, R177, RZ, 0x3c, !PT ;  /* 0x000000b10e0e7212 */ /* 0x000fe400078e3cff */
[----:B------:R-:W-:-:S02]  /*b9f0*/  SHF.R.U64 R46, R46, 0x3, RZ ;  /* 0x000000032e2e7819 */ /* 0x000fc400000012ff */
[----:B------:R-:W-:Y:S02]  /*ba00*/  LOP3.LUT R78, R193, 0x380, RZ, 0xc0, !PT ;  /* 0x00000380c14e7812 */ /* 0x000fe400078ec0ff */
[----:B------:R-:W-:Y:S02]  /*ba10*/  IADD3.X R9, RZ, R107, RZ, P1, !PT ;  /* 0x0000006bff097210 */ /* 0x000fe40000ffe4ff */
[----:B------:R-:W-:Y:S02]  /*ba20*/  LOP3.LUT R20, R20, R179, RZ, 0x3c, !PT ;  /* 0x000000b314147212 */ /* 0x000fe400078e3cff */
[----:B------:R-:W-:Y:S02]  /*ba30*/  SHF.R.U64 R54, R54, 0x3, RZ ;  /* 0x0000000336367819 */ /* 0x000fe400000012ff */
[----:B------:R-:W-:Y:S02]  /*ba40*/  LOP3.LUT R94, R195, 0x380, RZ, 0xc0, !PT ;  /* 0x00000380c35e7812 */ /* 0x000fe400078ec0ff */
[----:B------:R-:W-:Y:S01]  /*ba50*/  MOV R106, R106 ;  /* 0x0000006a006a7202 */ /* 0x000fe20000000f00 */
[----:B------:R-:W-:Y:S01]  /*ba60*/  BAR.SYNC.DEFER_BLOCKING 0x1, 0x100 ;  /* 0x0044000000007b1d */ /* 0x000fe20000010000 */
[----:B------:R-:W-:-:S02]  /*ba70*/  SHF.R.U64 R29, R98, 0x3, RZ ;  /* 0x00000003621d7819 */ /* 0x000fc400000012ff */
[----:B------:R-:W-:Y:S02]  /*ba80*/  LOP3.LUT R30, R30, R181, RZ, 0x3c, !PT ;  /* 0x000000b51e1e7212 */ /* 0x000fe400078e3cff */
[----:B------:R-:W-:Y:S02]  /*ba90*/  SHF.R.U64 R62, R62, 0x3, RZ ;  /* 0x000000033e3e7819 */ /* 0x000fe400000012ff */
[----:B------:R-:W-:Y:S02]  /*baa0*/  LOP3.LUT R107, R102, 0x380, RZ, 0xc0, !PT ;  /* 0x00000380666b7812 */ /* 0x000fe400078ec0ff */
[----:B------:R-:W-:Y:S02]  /*bab0*/  MOV R11, R10 ;  /* 0x0000000a000b7202 */ /* 0x000fe40000000f00 */
[----:B------:R-:W-:Y:S02]  /*bac0*/  LOP3.LUT R38, R38, R183, RZ, 0x3c, !PT ;  /* 0x000000b726267212 */ /* 0x000fe400078e3cff */
[----:B------:R-:W-:-:S02]  /*bad0*/  SHF.R.U64 R70, R70, 0x3, RZ ;  /* 0x0000000346467819 */ /* 0x000fc400000012ff */
[----:B------:R-:W-:Y:S02]  /*bae0*/  MOV R12, R12 ;  /* 0x0000000c000c7202 */ /* 0x000fe40000000f00 */
[----:B------:R-:W-:Y:S02]  /*baf0*/  LOP3.LUT R46, R46, R185, RZ, 0x3c, !PT ;  /* 0x000000b92e2e7212 */ /* 0x000fe400078e3cff */
[----:B------:R-:W-:Y:S02]  /*bb00*/  SHF.R.U64 R78, R78, 0x3, RZ ;  /* 0x000000034e4e7819 */ /* 0x000fe400000012ff */
[----:B------:R-:W-:Y:S02]  /*bb10*/  LOP3.LUT R173, R172, 0x380, RZ, 0xc0, !PT ;  /* 0x00000380acad7812 */ /* 0x000fe400078ec0ff */
[----:B------:R-:W-:Y:S01]  /*bb20*/  MOV R14, R14 ;  /* 0x0000000e000e7202 */ /* 0x000fe20000000f00 */
[----:B------:R-:W-:Y:S01]  /*bb30*/  STSM.16.M88.4 [R106], R24 ;  /* 0x000000186a007844 */ /* 0x000fe20000000200 */
[----:B------:R-:W-:-:S02]  /*bb40*/  LOP3.LUT R54, R54, R187, RZ, 0x3c, !PT ;  /* 0x000000bb36367212 */ /* 0x000fc400078e3cff */
[----:B------:R-:W-:Y:S01]  /*bb50*/  SHF.R.U64 R94, R94, 0x3, RZ ;  /* 0x000000035e5e7819 */ /* 0x000fe200000012ff */
[----:B------:R-:W-:Y:S01]  /*bb60*/  STSM.16.M88.4 [R11], R32 ;  /* 0x000000200b007844 */ /* 0x000fe20000000200 */
[----:B------:R-:W-:Y:S02]  /*bb70*/  LOP3.LUT R98, R29, R6, RZ, 0x3c, !PT ;  /* 0x000000061d627212 */ /* 0x000fe400078e3cff */
[----:B------:R-:W-:Y:S01]  /*bb80*/  MOV R20, R20 ;  /* 0x0000001400147202 */ /* 0x000fe20000000f00 */
[----:B------:R-:W-:Y:S01]  /*bb90*/  STSM.16.M88.4 [R12], R40 ;  /* 0x000000280c007844 */ /* 0x000fe20000000200 */
[----:B------:R-:W-:Y:S02]  /*bba0*/  F2FP.BF16.F32.PACK_AB R59, R156, R59 ;  /* 0x0000003b9c3b723e */ /* 0x000fe400000010ff */
[----:B------:R-:W-:Y:S01]  /*bbb0*/  F2FP.BF16.F32.PACK_AB R65, R155, R66 ;  /* 0x000000429b41723e */ /* 0x000fe200000010ff */
[----:B------:R-:W-:Y:S01]  /*bbc0*/  STSM.16.M88.4 [R14], R48 ;  /* 0x000000300e007844 */ /* 0x000fe20000000200 */
[----:B------:R-:W-:-:S02]  /*bbd0*/  F2FP.BF16.F32.PACK_AB R72, R73, R72 ;  /* 0x000000484948723e */ /* 0x000fc400000010ff */
[----:B------:R-:W-:Y:S01]  /*bbe0*/  LOP3.LUT R62, R62, R189, RZ, 0x3c, !PT ;  /* 0x000000bd3e3e7212 */ /* 0x000fe200078e3cff */
[----:B------:R-:W-:Y:S01]  /*bbf0*/  STSM.16.M88.4 [R20], R56 ;  /* 0x0000003814007844 */ /* 0x000fe20000000200 */
[----:B------:R-:W-:Y:S02]  /*bc00*/  SHF.R.U64 R107, R107, 0x3, RZ ;  /* 0x000000036b6b7819 */ /* 0x000fe400000012ff */
[----:B------:R-:W-:Y:S02]  /*bc10*/  MOV R30, R30 ;  /* 0x0000001e001e7202 */ /* 0x000fe40000000f00 */
[----:B------:R-:W-:Y:S02]  /*bc20*/  F2FP.BF16.F32.PACK_AB R66, R69, R68 ;  /* 0x000000444542723e */ /* 0x000fe400000010ff */
[----:B------:R-:W-:Y:S02]  /*bc30*/  F2FP.BF16.F32.PACK_AB R67, R154, R67 ;  /* 0x000000439a43723e */ /* 0x000fe400000010ff */
[----:B------:R-:W-:-:S02]  /*bc40*/  F2FP.BF16.F32.PACK_AB R73, R153, R74 ;  /* 0x0000004a9949723e */ /* 0x000fc400000010ff */
[----:B------:R-:W-:Y:S01]  /*bc50*/  F2FP.BF16.F32.PACK_AB R80, R81, R80 ;  /* 0x000000505150723e */ /* 0x000fe200000010ff */
[----:B------:R-:W-:Y:S01]  /*bc60*/  STSM.16.M88.4 [R30], R64 ;  /* 0x000000401e007844 */ /* 0x000fe20000000200 */
[----:B------:R-:W-:Y:S02]  /*bc70*/  LOP3.LUT R70, R70, R191, RZ, 0x3c, !PT ;  /* 0x000000bf46467212 */ /* 0x000fe400078e3cff */
[----:B------:R-:W-:Y:S02]  /*bc80*/  MOV R38, R38 ;  /* 0x0000002600267202 */ /* 0x000fe40000000f00 */
[----:B------:R-:W-:Y:S02]  /*bc90*/  F2FP.BF16.F32.PACK_AB R74, R77, R76 ;  /* 0x0000004c4d4a723e */ /* 0x000fe400000010ff */
[----:B------:R-:W-:Y:S02]  /*bca0*/  F2FP.BF16.F32.PACK_AB R75, R19, R75 ;  /* 0x0000004b134b723e */ /* 0x000fe400000010ff */
[----:B------:R-:W-:-:S02]  /*bcb0*/  F2FP.BF16.F32.PACK_AB R81, R3, R82 ;  /* 0x000000520351723e */ /* 0x000fc400000010ff */
[----:B------:R-:W-:Y:S01]  /*bcc0*/  LOP3.LUT R78, R78, R193, RZ, 0x3c, !PT ;  /* 0x000000c14e4e7212 */ /* 0x000fe200078e3cff */
[----:B------:R-:W-:Y:S01]  /*bcd0*/  STSM.16.M88.4 [R38], R72 ;  /* 0x0000004826007844 */ /* 0x000fe20000000200 */
[----:B------:R-:W-:Y:S02]  /*bce0*/  SHF.R.U64 R173, R173, 0x3, RZ ;  /* 0x00000003adad7819 */ /* 0x000fe400000012ff */
[----:B------:R-:W-:Y:S02]  /*bcf0*/  MOV R46, R46 ;  /* 0x0000002e002e7202 */ /* 0x000fe40000000f00 */
[----:B------:R-:W-:Y:S02]  /*bd00*/  F2FP.BF16.F32.PACK_AB R82, R85, R84 ;  /* 0x000000545552723e */ /* 0x000fe400000010ff */
[----:B------:R-:W-:Y:S02]  /*bd10*/  F2FP.BF16.F32.PACK_AB R83, R83, R86 ;  /* 0x000000565353723e */ /* 0x000fe400000010ff */
[----:B------:R-:W-:-:S02]  /*bd20*/  LOP3.LUT R94, R94, R195, RZ, 0x3c, !PT ;  /* 0x000000c35e5e7212 */ /* 0x000fc400078e3cff */
[----:B------:R-:W-:Y:S01]  /*bd30*/  MOV R54, R54 ;  /* 0x0000003600367202 */ /* 0x000fe20000000f00 */
[----:B------:R0:W-:Y:S01]  /*bd40*/  STSM.16.M88.4 [R46], R80 ;  /* 0x000000502e007844 */ /* 0x0001e20000000200 */
[----:B------:R-:W-:Y:S02]  /*bd50*/  MOV R10, R98 ;  /* 0x00000062000a7202 */ /* 0x000fe40000000f00 */
[----:B------:R-:W-:Y:S02]  /*bd60*/  F2FP.BF16.F32.PACK_AB R84, R89, R88 ;  /* 0x000000585954723e */ /* 0x000fe400000010ff */
[----:B------:R-:W-:Y:S02]  /*bd70*/  F2FP.BF16.F32.PACK_AB R85, R91, R90 ;  /* 0x0000005a5b55723e */ /* 0x000fe400000010ff */
[----:B------:R-:W-:Y:S02]  /*bd80*/  F2FP.BF16.F32.PACK_AB R86, R93, R92 ;  /* 0x0000005c5d56723e */ /* 0x000fe400000010ff */
[----:B------:R-:W-:-:S02]  /*bd90*/  F2FP.BF16.F32.PACK_AB R87, R165, R87 ;  /* 0x00000057a557723e */ /* 0x000fc400000010ff */
[----:B------:R-:W-:Y:S02]  /*bda0*/  F2FP.BF16.F32.PACK_AB R96, R97, R96 ;  /* 0x000000606160723e */ /* 0x000fe400000010ff */
[----:B------:R-:W-:Y:S01]  /*bdb0*/  LOP3.LUT R102, R107, R102, RZ, 0x3c, !PT ;  /* 0x000000666b667212 */ /* 0x000fe200078e3cff */
[----:B------:R1:W-:Y:S01]  /*bdc0*/  STSM.16.M88.4 [R54], R84 ;  /* 0x0000005436007844 */ /* 0x0003e20000000200 */
[----:B------:R-:W-:Y:S01]  /*bdd0*/  MOV R62, R62 ;  /* 0x0000003e003e7202 */ /* 0x000fe20000000f00 */
[----:B0-----:R-:W0:Y:S01]  /*bde0*/  LDC R80, c[0x0][0xbe8] ;  /* 0x0002fa00ff507b82 */ /* 0x001e220000000800 */
[----:B------:R-:W-:Y:S02]  /*bdf0*/  F2FP.BF16.F32.PACK_AB R97, R167, R166 ;  /* 0x000000a6a761723e */ /* 0x000fe400000010ff */
[----:B------:R-:W-:Y:S02]  /*be00*/  F2FP.BF16.F32.PACK_AB R98, R101, R100 ;  /* 0x000000646562723e */ /* 0x000fe400000010ff */
[----:B------:R-:W-:-:S02]  /*be10*/  F2FP.BF16.F32.PACK_AB R99, R169, R168 ;  /* 0x000000a8a963723e */ /* 0x000fc400000010ff */
[----:B------:R-:W-:Y:S02]  /*be20*/  F2FP.BF16.F32.PACK_AB R104, R105, R104 ;  /* 0x000000686968723e */ /* 0x000fe400000010ff */
[----:B------:R-:W-:Y:S01]  /*be30*/  F2FP.BF16.F32.PACK_AB R112, R113, R112 ;  /* 0x000000707170723e */ /* 0x000fe200000010ff */
[----:B------:R1:W-:Y:S01]  /*be40*/  STSM.16.M88.4 [R62], R96 ;  /* 0x000000603e007844 */ /* 0x0003e20000000200 */
[----:B------:R-:W-:Y:S02]  /*be50*/  MOV R70, R70 ;  /* 0x0000004600467202 */ /* 0x000fe40000000f00 */
[----:B------:R-:W-:Y:S02]  /*be60*/  F2FP.BF16.F32.PACK_AB R105, R171, R170 ;  /* 0x000000aaab69723e */ /* 0x000fe400000010ff */
[----:B------:R-:W-:Y:S02]  /*be70*/  F2FP.BF16.F32.PACK_AB R106, R109, R108 ;  /* 0x0000006c6d6a723e */ /* 0x000fe400000010ff */
[----:B------:R-:W-:-:S02]  /*be80*/  F2FP.BF16.F32.PACK_AB R107, R111, R110 ;  /* 0x0000006e6f6b723e */ /* 0x000fc400000010ff */
[----:B------:R-:W-:Y:S02]  /*be90*/  F2FP.BF16.F32.PACK_AB R113, R115, R114 ;  /* 0x000000727371723e */ /* 0x000fe400000010ff */
[----:B------:R-:W-:Y:S01]  /*bea0*/  F2FP.BF16.F32.PACK_AB R120, R121, R120 ;  /* 0x000000787978723e */ /* 0x000fe200000010ff */
[----:B------:R1:W-:Y:S01]  /*beb0*/  STSM.16.M88.4 [R70], R104 ;  /* 0x0000006846007844 */ /* 0x0003e20000000200 */
[----:B------:R-:W-:Y:S02]  /*bec0*/  LOP3.LUT R8, R173, R172, RZ, 0x3c, !PT ;  /* 0x000000acad087212 */ /* 0x000fe400078e3cff */
[----:B------:R-:W-:Y:S02]  /*bed0*/  MOV R78, R78 ;  /* 0x0000004e004e7202 */ /* 0x000fe40000000f00 */
        /* <DEDUP_REMOVED lines=9> */
[----:B------:R-:W-:Y:S01]  /*bf70*/  F2FP.BF16.F32.PACK_AB R136, R137, R136 ;  /* 0x000000888988723e */ /* 0x000fe200000010ff */
[----:B------:R1:W-:Y:S01]  /*bf80*/  STSM.16.M88.4 [R94], R120 ;  /* 0x000000785e007844 */ /* 0x0003e20000000200 */
[----:B------:R-:W-:Y:S02]  /*bf90*/  R2UR UR4, R216 ;  /* 0x00000000d80472ca */ /* 0x000fe400000e0000 */
[----:B------:R-:W-:Y:S02]  /*bfa0*/  F2FP.BF16.F32.PACK_AB R130, R133, R132 ;  /* 0x000000848582723e */ /* 0x000fe400000010ff */
[----:B------:R-:W-:Y:S02]  /*bfb0*/  F2FP.BF16.F32.PACK_AB R131, R135, R134 ;  /* 0x000000868783723e */ /* 0x000fe400000010ff */
[----:B------:R-:W-:Y:S02]  /*bfc0*/  F2FP.BF16.F32.PACK_AB R137, R139, R138 ;  /* 0x0000008a8b89723e */ /* 0x000fe400000010ff */
[----:B------:R-:W-:Y:S01]  /*bfd0*/  F2FP.BF16.F32.PACK_AB R144, R145, R144 ;  /* 0x000000909190723e */ /* 0x000fe200000010ff */
[----:B------:R1:W-:Y:S01]  /*bfe0*/  STSM.16.M88.4 [R10], R128 ;  /* 0x000000800a007844 */ /* 0x0003e20000000200 */
[----:B------:R-:W-:-:S02]  /*bff0*/  MOV R102, R102 ;  /* 0x0000006600667202 */ /* 0x000fc40000000f00 */
[----:B------:R-:W-:Y:S01]  /*c000*/  F2FP.BF16.F32.PACK_AB R138, R141, R140 ;  /* 0x0000008c8d8a723e */ /* 0x000fe200000010ff */
[----:B------:R-:W-:Y:S01]  /*c010*/  USHF.L.U32 UR10, UR4, 0x2, URZ ;  /* 0x00000002040a7899 */ /* 0x000fe2000800063f */
[----:B------:R-:W-:Y:S02]  /*c020*/  F2FP.BF16.F32.PACK_AB R139, R143, R142 ;  /* 0x0000008e8f8b723e */ /* 0x000fe400000010ff */
[----:B------:R-:W-:Y:S02]  /*c030*/  F2FP.BF16.F32.PACK_AB R145, R147, R146 ;  /* 0x000000929391723e */ /* 0x000fe400000010ff */
[----:B------:R-:W-:Y:S01]  /*c040*/  MOV R6, R8 ;  /* 0x0000000800067202 */ /* 0x000fe20000000f00 */
[----:B------:R1:W-:Y:S01]  /*c050*/  STSM.16.M88.4 [R102], R136 ;  /* 0x0000008866007844 */ /* 0x0003e20000000200 */
[----:B------:R-:W-:Y:S02]  /*c060*/  F2FP.BF16.F32.PACK_AB R146, R149, R148 ;  /* 0x000000949592723e */ /* 0x000fe400000010ff */
[----:B------:R-:W-:-:S02]  /*c070*/  F2FP.BF16.F32.PACK_AB R147, R151, R150 ;  /* 0x000000969793723e */ /* 0x000fc400000010ff */
[----:B------:R-:W-:Y:S02]  /*c080*/  R2UR UR7, R219 ;  /* 0x00000000db0772ca */ /* 0x000fe400000e0000 */
[----:B------:R-:W-:Y:S01]  /*c090*/  PLOP3.LUT P0, PT, PT, PT, UP0, 0x80, 0x0 ;  /* 0x000000000000781c */ /* 0x000fe20003f0f008 */
[----:B------:R1:W-:Y:S01]  /*c0a0*/  STSM.16.M88.4 [R6], R144 ;  /* 0x0000009006007844 */ /* 0x0003e20000000200 */
[----:B------:R-:W-:-:S09]  /*c0b0*/  R2UR UR14, R214 ;  /* 0x00000000d60e72ca */ /* 0x000fd200000e0000 */
[----:B------:R-:W-:Y:S02]  /*c0c0*/  USHF.L.U64.HI UR11, UR4, 0x2, UR7 ;  /* 0x00000002040b7899 */ /* 0x000fe40008010207 */
[----:B------:R-:W-:-:S04]  /*c0d0*/  UIADD3 UR4, UP1, UR10, UR8, URZ ;  /* 0x000000080a047290 */ /* 0x000fc8000ff3e03f */
[----:B------:R-:W-:Y:S02]  /*c0e0*/  UIADD3.X UR7, UR11, UR9, URZ, UP1, !UPT ;  /* 0x000000090b077290 */ /* 0x000fe40008ffe43f */
[----:B------:R-:W-:Y:S01]  /*c0f0*/  IMAD.U32 R8, RZ, RZ, UR4 ;  /* 0x00000004ff087e24 */ /* 0x000fe2000f8e00ff */
[----:B------:R-:W-:-:S03]  /*c100*/  ULDC.64 UR8, c[0x0][0xc08] ;  /* 0x0003020000087ab9 */ /* 0x000fc60000000a00 */
[----:B------:R-:W-:Y:S01]  /*c110*/  IMAD.U32 R9, RZ, RZ, UR7 ;  /* 0x00000007ff097e24 */ /* 0x000fe2000f8e00ff */
[----:B------:R-:W-:Y:S06]  /*c120*/  BAR.SYNC.DEFER_BLOCKING 0x1, 0x100 ;  /* 0x0044000000007b1d */ /* 0x000fec0000010000 */
[----:B------:R-:W2:Y:S01]  /*c130*/  @P0 LDG.E R3, desc[UR12][R8.64] ;  /* 0x0000000c08030981 */ /* 0x000ea2000c1e1900 */
[----:B0-----:R-:W-:Y:S01]  /*c140*/  ISETP.NE.AND P1, PT, R80, 0x1, PT ;  /* 0x000000015000780c */ /* 0x001fe20003f25270 */
[----:B------:R-:W-:Y:S01]  /*c150*/  UISETP.NE.U32.AND UP1, UPT, UR8, URZ, UPT ;  /* 0x0000003f0800728c */ /* 0x000fe2000bf25070 */
[----:B------:R-:W-:Y:S01]  /*c160*/  IMAD.U32 R15, RZ, RZ, UR14 ;  /* 0x0000000eff0f7e24 */ /* 0x000fe2000f8e00ff */
[----:B------:R-:W-:Y:S01]  /*c170*/  ULDC UR7, c[0x0][0xa88] ;  /* 0x0002a20000077ab9 */ /* 0x000fe20000000800 */
[----:B------:R-:W-:Y:S01]  /*c180*/  UMOV UR4, URZ ;  /* 0x0000003f00047c82 */ /* 0x000fe20008000000 */
[----:B------:R-:W-:-:S06]  /*c190*/  UISETP.NE.AND.EX UP1, UPT, UR9, URZ, UPT, UP1 ;  /* 0x0000003f0900728c */ /* 0x000fcc000bf25310 */
[----:B------:R-:W-:Y:S02]  /*c1a0*/  PLOP3.LUT P2, PT, PT, PT, UP1, 0x80, 0x0 ;  /* 0x000000000000781c */ /* 0x000fe40003f4f018 */
[----:B------:R-:W0:Y:S03]  /*c1b0*/  @P1 LDC R11, c[0x0][0xbec] ;  /* 0x0002fb00ff0b1b82 */ /* 0x000e260000000800 */
[----:B------:R-:W-:-:S04]  /*c1c0*/  @UP1 UIADD3 UR8, UP2, UR10, UR8, URZ ;  /* 0x000000080a081290 */ /* 0x000fc8000ff5e03f */
[----:B------:R-:W-:Y:S01]  /*c1d0*/  @UP1 UIADD3.X UR9, UR11, UR9, URZ, UP2, !UPT ;  /* 0x000000090b091290 */ /* 0x000fe200097fe43f */
[----:B------:R-:W3:Y:S01]  /*c1e0*/  @P1 LDC R13, c[0x0][0xbf0] ;  /* 0x0002fc00ff0d1b82 */ /* 0x000ee20000000800 */
[----:B------:R-:W-:-:S04]  /*c1f0*/  IMAD.U32 R20, RZ, RZ, UR8 ;  /* 0x00000008ff147e24 */ /* 0x000fc8000f8e00ff */
[----:B------:R-:W-:Y:S01]  /*c200*/  IMAD.U32 R21, RZ, RZ, UR9 ;  /* 0x00000009ff157e24 */ /* 0x000fe2000f8e00ff */
[----:B--2---:R-:W-:Y:S01]  /*c210*/  @P0 R2UR UR4, R3 ;  /* 0x00000000030402ca */ /* 0x004fe200000e0000 */
[----:B------:R-:W-:-:S06]  /*c220*/  IMAD.U32 R3, RZ, RZ, UR7 ;  /* 0x00000007ff037e24 */ /* 0x000fcc000f8e00ff */
[----:B------:R1:W5:Y:S01]  /*c230*/  @P2 LDG.E R3, desc[UR12][R20.64] ;  /* 0x0000000c14032981 */ /* 0x000362000c1e1900 */
[----:B0--3--:R-:W-:Y:S07]  /*c240*/  @P2 BRA `(.L_x_414) ;  /* 0x0000000000142947 */ /* 0x009fee0003800000 */
[----:B------:R-:W-:Y:S05]  /*c250*/  @!P0 BRA `(.L_x_414) ;  /* 0x0000000000108947 */ /* 0x000fea0003800000 */
[----:B------:R-:W-:Y:S02]  /*c260*/  ULDC.64 UR8, c[0x0][0x208] ;  /* 0x0000820000087ab9 */ /* 0x000fe40000000a00 */
[----:B-1----:R-:W2:Y:S04]  /*c270*/  LDG.E R6, desc[UR8][R8.64] ;  /* 0x0000000808067981 */ /* 0x002ea8000c1e1900 */
[----:B-----5:R-:W2:Y:S02]  /*c280*/  LDG.E R3, desc[UR8][R8.64+0x4] ;  /* 0x0000040808037981 */ /* 0x020ea4000c1e1900 */
[----:B--2---:R-:W-:-:S07]  /*c290*/  IMAD.IADD R3, R3, 0x1, -R6 ;  /* 0x0000000103037824 */ /* 0x004fce00078e0a06 */
.L_x_414:
[----:B------:R-:W-:Y:S01]  /*c2a0*/  R2UR UR18, R215 ;  /* 0x00000000d71272ca */ /* 0x000fe200000e0000 */
[----:B------:R-:W-:Y:S01]  /*c2b0*/  ULDC.64 UR12, c[0x0][0xb90] ;  /* 0x0002e400000c7ab9 */ /* 0x000fe20000000a00 */
[----:B------:R-:W-:Y:S01]  /*c2c0*/  R2UR UR16, R219 ;  /* 0x00000000db1072ca */ /* 0x000fe200000e0000 */
[----:B------:R-:W-:Y:S01]  /*c2d0*/  USHF.R.S32.HI UR11, URZ, 0x1f, UR4 ;  /* 0x0000001f3f0b7899 */ /* 0x000fe20008011404 */
[----:B------:R-:W-:Y:S01]  /*c2e0*/  R2UR UR15, R216 ;  /* 0x00000000d80f72ca */ /* 0x000fe200000e0000 */
[----:B-1----:R-:W-:Y:S01]  /*c2f0*/  IMAD R10, R15, 0x80, R224 ;  /* 0x000000800f0a7824 */ /* 0x002fe200078e02e0 */
[----:B------:R-:W-:Y:S01]  /*c300*/  UMOV UR10, UR4 ;  /* 0x00000004000a7c82 */ /* 0x000fe20008000000 */
[----:B------:R-:W-:Y:S01]  /*c310*/  IMAD R9, R217, 0x40, R18 ;  /* 0x00000040d9097824 */ /* 0x000fe200078e0212 */
[----:B------:R-:W-:Y:S01]  /*c320*/  R2UR UR17, R214 ;  /* 0x00000000d61172ca */ /* 0x000fe200000e0000 */
[----:B------:R-:W-:Y:S01]  /*c330*/  @P1 IMAD.HI.U32 R6, R10, R11, RZ ;  /* 0x0000000b0a061227 */ /* 0x000fe200078e00ff */
[----:B------:R-:W0:Y:S01]  /*c340*/  @P1 LDC R19, c[0x0][0xbf0] ;  /* 0x0002fc00ff131b82 */ /* 0x000e220000000800 */
[----:B------:R-:W-:-:S02]  /*c350*/  ULDC.64 UR20, c[0x0][0x208] ;  /* 0x0000820000147ab9 */ /* 0x000fc40000000a00 */
[----:B------:R-:W-:Y:S01]  /*c360*/  USHF.R.S32.HI UR14, URZ, 0x1f, UR18 ;  /* 0x0000001f3f0e7899 */ /* 0x000fe20008011412 */
[----:B------:R-:W-:Y:S01]  /*c370*/  IMAD.MOV.U32 R8, RZ, RZ, R10 ;  /* 0x000000ffff087224 */ /* 0x000fe200078e000a */
[----:B------:R-:W-:Y:S01]  /*c380*/  UIMAD.WIDE.U32 UR8, UR18, UR12, UR10 ;  /* 0x0000000c120872a5 */ /* 0x000fe2000f8e000a */
[----:B------:R-:W-:Y:S01]  /*c390*/  @P1 SHF.R.U32.HI R8, RZ, R13, R6 ;  /* 0x0000000dff081219 */ /* 0x000fe20000011606 */
[----:B------:R-:W-:Y:S01]  /*c3a0*/  UIMAD UR7, UR14, UR12, URZ ;  /* 0x0000000c0e0772a4 */ /* 0x000fe2000f8e023f */
[----:B------:R-:W-:Y:S01]  /*c3b0*/  IMAD.WIDE R4, R9, 0x2, R4 ;  /* 0x0000000209047825 */ /* 0x000fe200078e0204 */
[----:B------:R-:W-:Y:S01]  /*c3c0*/  USEL UR16, UR16, URZ, !UP0 ;  /* 0x0000003f10107287 */ /* 0x000fe2000c000000 */
[--C-:B------:R-:W-:Y:S01]  /*c3d0*/  SHF.R.S32.HI R6, RZ, 0x1f, R8.reuse ;  /* 0x0000001fff067819 */ /* 0x100fe20000011408 */
[----:B------:R-:W-:Y:S01]  /*c3e0*/  UIMAD UR7, UR18, UR13, UR7 ;  /* 0x0000000d120772a4 */ /* 0x000fe2000f8e0207 */
[----:B------:R-:W-:Y:S01]  /*c3f0*/  IMAD.MOV R11, RZ, RZ, -R8 ;  /* 0x000000ffff0b7224 */ /* 0x000fe200078e0a08 */
[----:B------:R-:W-:Y:S01]  /*c400*/  USEL UR15, UR15, URZ, !UP0 ;  /* 0x0000003f0f0f7287 */ /* 0x000fe2000c000000 */
[----:B------:R-:W-:Y:S01]  /*c410*/  IADD3 R33, P3, R4, 0x4000, RZ ;  /* 0x0000400004217810 */ /* 0x000fe20007f7e0ff */
[----:B------:R-:W-:Y:S01]  /*c420*/  ULDC.64 UR12, c[0x0][0xb98] ;  /* 0x0002e600000c7ab9 */ /* 0x000fe20000000a00 */
[----:B------:R-:W-:Y:S01]  /*c430*/  UIADD3 UR9, UR9, UR7, URZ ;  /* 0x0000000709097290 */ /* 0x000fe2000fffe03f */
[----:B------:R-:W-:Y:S01]  /*c440*/  IMAD R11, R80, R11, R10 ;  /* 0x0000000b500b7224 */ /* 0x000fe200078e020a */
[----:B------:R-:W-:Y:S01]  /*c450*/  UIMAD UR7, UR16, UR12, URZ ;  /* 0x0000000c100772a4 */ /* 0x000fe2000f8e023f */
[----:B------:R-:W-:Y:S01]  /*c460*/  IADD3 R13, P5, R4, 0x1000, RZ ;  /* 0x00001000040d7810 */ /* 0x000fe20007fbe0ff */
[----:B------:R-:W-:Y:S01]  /*c470*/  UIMAD.WIDE.U32 UR8, UR15, UR12, UR8 ;  /* 0x0000000c0f0872a5 */ /* 0x000fe2000f8e0008 */
[----:B------:R-:W-:Y:S01]  /*c480*/  LOP3.LUT R32, R33, 0x380, RZ, 0xc0, !PT ;  /* 0x0000038021207812 */ /* 0x000fe200078ec0ff */
[----:B------:R-:W-:Y:S01]  /*c490*/  UIMAD UR7, UR15, UR13, UR7 ;  /* 0x0000000d0f0772a4 */ /* 0x000fe2000f8e0207 */
[----:B------:R-:W-:Y:S01]  /*c4a0*/  LOP3.LUT R12, R13, 0x380, RZ, 0xc0, !PT ;  /* 0x000003800d0c7812 */ /* 0x000fe200078ec0ff */
[----:B-----5:R-:W-:Y:S01]  /*c4b0*/  IMAD R83, R3, R80, RZ ;  /* 0x0000005003537224 */ /* 0x020fe200078e02ff */
[----:B------:R-:W-:Y:S01]  /*c4c0*/  SHF.R.U64 R32, R32, 0x3, RZ ;  /* 0x0000000320207819 */ /* 0x000fe200000012ff */
[----:B------:R-:W-:Y:S01]  /*c4d0*/  ULDC.64 UR12, c[0x0][0xaa0] ;  /* 0x0002a800000c7ab9 */ /* 0x000fe20000000a00 */
[----:B------:R-:W-:Y:S01]  /*c4e0*/  IADD3 R8, P0, R8, UR8, RZ ;  /* 0x0000000808087c10 */ /* 0x000fe2000ff1e0ff */
[----:B------:R-:W-:Y:S01]  /*c4f0*/  IMAD.U32 R9, RZ, RZ, UR7 ;  /* 0x00000007ff097e24 */ /* 0x000fe2000f8e00ff */
[----:B------:R-:W-:-:S02]  /*c500*/  SHF.R.U64 R12, R12, 0x3, RZ ;  /* 0x000000030c0c7819 */ /* 0x000fc400000012ff */
[----:B------:R-:W-:Y:S01]  /*c510*/  LOP3.LUT R32, R32, R33, RZ, 0x3c, !PT ;  /* 0x0000002120207212 */ /* 0x000fe200078e3cff */
[----:B------:R-:W-:Y:S01]  /*c520*/  IMAD.X R33, RZ, RZ, R5, P3 ;  /* 0x000000ffff217224 */ /* 0x000fe200018e0605 */
[----:B------:R-:W-:Y:S01]  /*c530*/  IADD3.X R9, R6, UR9, R9, P0, !PT ;  /* 0x0000000906097c10 */ /* 0x000fe200087fe409 */
[----:B------:R-:W-:Y:S01]  /*c540*/  ULDC.64 UR8, c[0x0][0xb88] ;  /* 0x0002e20000087ab9 */ /* 0x000fe20000000a00 */
[----:B------:R-:W-:Y:S02]  /*c550*/  SHF.R.S32.HI R6, RZ, 0x1f, R11 ;  /* 0x0000001fff067819 */ /* 0x000fe4000001140b */
[C---:B------:R-:W-:Y:S01]  /*c560*/  IADD3 R29, P0, R4.reuse, 0x3000, RZ ;  /* 0x00003000041d7810 */ /* 0x040fe20007f1e0ff */
[----:B------:R-:W-:Y:S01]  /*c570*/  IMAD.WIDE.U32 R8, R11, UR8, R8 ;  /* 0x000000080b087c25 */ /* 0x000fe2000f8e0008 */
[----:B------:R-:W-:Y:S02]  /*c580*/  IADD3 R37, P2, R4, 0x5000, RZ ;  /* 0x0000500004257810 */ /* 0x000fe40007f5e0ff */
[----:B------:R-:W-:Y:S01]  /*c590*/  LOP3.LUT R28, R29, 0x380, RZ, 0xc0, !PT ;  /* 0x000003801d1c7812 */ /* 0x000fe200078ec0ff */
[----:B------:R-:W-:Y:S01]  /*c5a0*/  IMAD R6, R6, UR8, RZ ;  /* 0x0000000806067c24 */ /* 0x000fe2000f8e02ff */
[----:B------:R-:W-:-:S02]  /*c5b0*/  IADD3 R53, P3, R4, 0xa000, RZ ;  /* 0x0000a00004357810 */ /* 0x000fc40007f7e0ff */
[----:B------:R-:W-:Y:S02]  /*c5c0*/  IADD3 R25, P4, R4, 0x2000, RZ ;  /* 0x0000200004197810 */ /* 0x000fe40007f9e0ff */
[----:B------:R-:W-:Y:S01]  /*c5d0*/  LOP3.LUT R12, R12, R13, RZ, 0x3c, !PT ;  /* 0x0000000d0c0c7212 */ /* 0x000fe200078e3cff */
[----:B------:R-:W-:Y:S01]  /*c5e0*/  IMAD R13, R11, UR9, R6 ;  /* 0x000000090b0d7c24 */ /* 0x000fe2000f8e0206 */
[----:B------:R-:W-:Y:S01]  /*c5f0*/  SHF.R.U64 R28, R28, 0x3, RZ ;  /* 0x000000031c1c7819 */ /* 0x000fe200000012ff */
[----:B------:R-:W-:Y:S01]  /*c600*/  ULDC.64 UR8, c[0x0][0xb50] ;  /* 0x0002d40000087ab9 */ /* 0x000fe20000000a00 */
[----:B------:R-:W-:Y:S01]  /*c610*/  LOP3.LUT R36, R37, 0x380, RZ, 0xc0, !PT ;  /* 0x0000038025247812 */ /* 0x000fe200078ec0ff */
[----:B------:R-:W-:Y:S01]  /*c620*/  IMAD.IADD R9, R9, 0x1, R13 ;  /* 0x0000000109097824 */ /* 0x000fe200078e020d */
[----:B------:R-:W-:Y:S01]  /*c630*/  LOP3.LUT R52, R53, 0x380, RZ, 0xc0, !PT ;  /* 0x0000038035347812 */ /* 0x000fe200078ec0ff */
[----:B------:R-:W-:Y:S01]  /*c640*/  IMAD.X R13, RZ, RZ, R5, P5 ;  /* 0x000000ffff0d7224 */ /* 0x000fe200028e0605 */
[----:B------:R-:W-:-:S02]  /*c650*/  LOP3.LUT R24, R25, 0x380, RZ, 0xc0, !PT ;  /* 0x0000038019187812 */ /* 0x000fc400078ec0ff */
[----:B------:R-:W-:Y:S02]  /*c660*/  LEA R10, P6, R8, UR8, 0x2 ;  /* 0x00000008080a7c11 */ /* 0x000fe4000f8c10ff */
[----:B------:R-:W-:Y:S01]  /*c670*/  LOP3.LUT R28, R28, R29, RZ, 0x3c, !PT ;  /* 0x0000001d1c1c7212 */ /* 0x000fe200078e3cff */
[----:B------:R-:W-:Y:S01]  /*c680*/  IMAD.X R29, RZ, RZ, R5, P0 ;  /* 0x000000ffff1d7224 */ /* 0x000fe200000e0605 */
[----:B------:R-:W-:Y:S01]  /*c690*/  SHF.R.U64 R36, R36, 0x3, RZ ;  /* 0x0000000324247819 */ /* 0x000fe200000012ff */
[----:B------:R-:W-:Y:S01]  /*c6a0*/  SHFL.IDX PT, R20, R10, RZ, 0x1c1f ;  /* 0x001c1fff0a147589 */ /* 0x000fe200000e0000 */
[----:B------:R-:W-:Y:S02]  /*c6b0*/  SHF.R.U64 R52, R52, 0x3, RZ ;  /* 0x0000000334347819 */ /* 0x000fe400000012ff */
[----:B------:R-:W-:Y:S01]  /*c6c0*/  SHF.R.U64 R24, R24, 0x3, RZ ;  /* 0x0000000318187819 */ /* 0x000fe200000012ff */
[----:B------:R-:W-:Y:S01]  /*c6d0*/  SHFL.IDX PT, R54, R10, 0x1, 0x1c1f ;  /* 0x003c1f000a367f89 */ /* 0x000fe200000e0000 */
[----:B------:R-:W-:-:S02]  /*c6e0*/  IADD3 R49, P0, R4, 0x9000, RZ ;  /* 0x0000900004317810 */ /* 0x000fc40007f1e0ff */
[----:B------:R-:W-:Y:S01]  /*c6f0*/  LEA.HI.X R11, R8, UR9, R9, 0x2, P6 ;  /* 0x00000009080b7c11 */ /* 0x000fe2000b0f1409 */
[----:B------:R-:W-:Y:S01]  /*c700*/  IMAD.U32 R9, RZ, RZ, UR17 ;  /* 0x00000011ff097e24 */ /* 0x000fe2000f8e00ff */
[----:B------:R-:W-:Y:S01]  /*c710*/  LOP3.LUT R36, R36, R37, RZ, 0x3c, !PT ;  /* 0x0000002524247212 */ /* 0x000fe200078e3cff */
[--C-:B------:R-:W-:Y:S01]  /*c720*/  IMAD.X R37, RZ, RZ, R5.reuse, P2 ;  /* 0x000000ffff257224 */ /* 0x100fe200010e0605 */
[----:B------:R-:W-:Y:S01]  /*c730*/  LOP3.LUT R52, R52, R53, RZ, 0x3c, !PT ;  /* 0x0000003534347212 */ /* 0x000fe200078e3cff */
[--C-:B------:R-:W-:Y:S01]  /*c740*/  IMAD.X R53, RZ, RZ, R5.reuse, P3 ;  /* 0x000000ffff357224 */ /* 0x100fe200018e0605 */
[----:B------:R-:W-:Y:S01]  /*c750*/  LOP3.LUT R24, R24, R25, RZ, 0x3c, !PT ;  /* 0x0000001918187212 */ /* 0x000fe200078e3cff */
[--C-:B------:R-:W-:Y:S01]  /*c760*/  IMAD.X R25, RZ, RZ, R5.reuse, P4 ;  /* 0x000000ffff197224 */ /* 0x100fe200020e0605 */
[----:B------:R-:W-:Y:S01]  /*c770*/  LOP3.LUT R48, R49, 0x380, RZ, 0xc0, !PT ;  /* 0x0000038031307812 */ /* 0x000fe200078ec0ff */
[----:B------:R-:W1:Y:S01]  /*c780*/  SHFL.IDX PT, R21, R11, RZ, 0x1c1f ;  /* 0x001c1fff0b157589 */ /* 0x000e6200000e0000 */
[C---:B------:R-:W-:Y:S01]  /*c790*/  IADD3 R57, P2, R4.reuse, 0xb000, RZ ;  /* 0x0000b00004397810 */ /* 0x040fe20007f5e0ff */
[----:B------:R-:W-:Y:S01]  /*c7a0*/  IMAD R14, R9, 0x80, R222 ;  /* 0x00000080090e7824 */ /* 0x000fe200078e02de */
[C---:B------:R-:W-:Y:S01]  /*c7b0*/  IADD3 R8, P3, R4.reuse, 0xf000, RZ ;  /* 0x0000f00004087810 */ /* 0x040fe20007f7e0ff */
[----:B------:R-:W2:Y:S01]  /*c7c0*/  SHFL.IDX PT, R55, R11, 0x1, 0x1c1f ;  /* 0x003c1f000b377f89 */ /* 0x000ea200000e0000 */
[----:B------:R-:W-:Y:S01]  /*c7d0*/  IADD3 R41, P6, R4, 0x6000, RZ ;  /* 0x0000600004297810 */ /* 0x000fe20007fde0ff */
[----:B------:R-:W-:Y:S01]  /*c7e0*/  VIADD R6, R14, 0x8 ;  /* 0x000000080e067836 */ /* 0x000fe20000000000 */
[C---:B------:R-:W-:Y:S01]  /*c7f0*/  IADD3 R45, P5, R4.reuse, 0x7000, RZ ;  /* 0x00007000042d7810 */ /* 0x040fe20007fbe0ff */
[----:B------:R-:W-:Y:S01]  /*c800*/  UIMAD UR7, UR11, UR12, URZ ;  /* 0x0000000c0b0772a4 */ /* 0x000fe2000f8e023f */
[----:B------:R-:W-:Y:S01]  /*c810*/  IADD3 R69, P4, R4, 0x8000, RZ ;  /* 0x0000800004457810 */ /* 0x000fe20007f9e0ff */
[----:B------:R-:W-:Y:S01]  /*c820*/  UIMAD.WIDE.U32 UR8, UR4, UR12, URZ ;  /* 0x0000000c040872a5 */ /* 0x000fe2000f8e003f */
[----:B------:R-:W-:Y:S01]  /*c830*/  SHF.R.U64 R48, R48, 0x3, RZ ;  /* 0x0000000330307819 */ /* 0x000fe200000012ff */
[----:B------:R-:W-:Y:S01]  /*c840*/  IMAD.X R61, RZ, RZ, R5, P3 ;  /* 0x000000ffff3d7224 */ /* 0x000fe200018e0605 */
[----:B------:R-:W-:Y:S01]  /*c850*/  LOP3.LUT R56, R57, 0x380, RZ, 0xc0, !PT ;  /* 0x0000038039387812 */ /* 0x000fe200078ec0ff */
[----:B------:R-:W-:Y:S01]  /*c860*/  ULDC.64 UR10, c[0x0][0xae8] ;  /* 0x0002ba00000a7ab9 */ /* 0x000fe20000000a00 */
[----:B------:R-:W-:-:S02]  /*c870*/  LOP3.LUT R3, R8, 0x380, RZ, 0xc0, !PT ;  /* 0x0000038008037812 */ /* 0x000fc400078ec0ff */
[----:B------:R-:W-:Y:S02]  /*c880*/  LOP3.LUT R40, R41, 0x380, RZ, 0xc0, !PT ;  /* 0x0000038029287812 */ /* 0x000fe400078ec0ff */
[----:B------:R-:W-:Y:S02]  /*c890*/  LOP3.LUT R44, R45, 0x380, RZ, 0xc0, !PT ;  /* 0x000003802d2c7812 */ /* 0x000fe400078ec0ff */
[----:B------:R-:W-:Y:S02]  /*c8a0*/  LOP3.LUT R68, R69, 0x380, RZ, 0xc0, !PT ;  /* 0x0000038045447812 */ /* 0x000fe400078ec0ff */
[----:B------:R-:W-:Y:S01]  /*c8b0*/  LOP3.LUT R48, R48, R49, RZ, 0x3c, !PT ;  /* 0x0000003130307212 */ /* 0x000fe200078e3cff */
[----:B------:R-:W-:Y:S01]  /*c8c0*/  IMAD.X R49, RZ, RZ, R5, P0 ;  /* 0x000000ffff317224 */ /* 0x000fe200000e0605 */
[----:B------:R-:W-:Y:S02]  /*c8d0*/  SHF.R.U64 R56, R56, 0x3, RZ ;  /* 0x0000000338387819 */ /* 0x000fe400000012ff */
[----:B------:R-:W-:-:S02]  /*c8e0*/  SHF.R.U64 R3, R3, 0x3, RZ ;  /* 0x0000000303037819 */ /* 0x000fc400000012ff */
[----:B------:R-:W-:Y:S02]  /*c8f0*/  SHF.R.U64 R40, R40, 0x3, RZ ;  /* 0x0000000328287819 */ /* 0x000fe400000012ff */
[----:B------:R-:W-:Y:S02]  /*c900*/  SHF.R.U64 R44, R44, 0x3, RZ ;  /* 0x000000032c2c7819 */ /* 0x000fe400000012ff */
[----:B------:R-:W-:Y:S02]  /*c910*/  SHF.R.U64 R68, R68, 0x3, RZ ;  /* 0x0000000344447819 */ /* 0x000fe400000012ff */
[----:B------:R-:W-:Y:S02]  /*c920*/  LOP3.LUT P0, RZ, R220, 0x3, RZ, 0xc0, !PT ;  /* 0x00000003dcff7812 */ /* 0x000fe4000780c0ff */
[----:B------:R-:W-:Y:S01]  /*c930*/  LOP3.LUT R56, R56, R57, RZ, 0x3c, !PT ;  /* 0x0000003938387212 */ /* 0x000fe200078e3cff */
[----:B------:R-:W-:Y:S01]  /*c940*/  IMAD.X R57, RZ, RZ, R5, P2 ;  /* 0x000000ffff397224 */ /* 0x000fe200010e0605 */
[----:B------:R-:W-:-:S02]  /*c950*/  LOP3.LUT R60, R3, R8, RZ, 0x3c, !PT ;  /* 0x00000008033c7212 */ /* 0x000fc400078e3cff */
[----:B------:R-:W-:Y:S01]  /*c960*/  LOP3.LUT R40, R40, R41, RZ, 0x3c, !PT ;  /* 0x0000002928287212 */ /* 0x000fe200078e3cff */
[----:B------:R-:W3:Y:S01]  /*c970*/  @P1 LDC R3, c[0x0][0xbec] ;  /* 0x0002fb00ff031b82 */ /* 0x000ee20000000800 */
[----:B------:R-:W-:Y:S01]  /*c980*/  LOP3.LUT R44, R44, R45, RZ, 0x3c, !PT ;  /* 0x0000002d2c2c7212 */ /* 0x000fe200078e3cff */
[--C-:B------:R-:W-:Y:S01]  /*c990*/  IMAD.X R41, RZ, RZ, R5.reuse, P6 ;  /* 0x000000ffff297224 */ /* 0x100fe200030e0605 */
[----:B------:R-:W-:Y:S01]  /*c9a0*/  LOP3.LUT R68, R68, R69, RZ, 0x3c, !PT ;  /* 0x0000004544447212 */ /* 0x000fe200078e3cff */
[--C-:B------:R-:W-:Y:S01]  /*c9b0*/  IMAD.X R45, RZ, RZ, R5.reuse, P5 ;  /* 0x000000ffff2d7224 */ /* 0x100fe200028e0605 */
[-C--:B------:R-:W-:Y:S01]  /*c9c0*/  ISETP.GE.OR P2, PT, R14, R83.reuse, P0 ;  /* 0x000000530e00720c */ /* 0x080fe20000746670 */
[----:B------:R-:W-:Y:S01]  /*c9d0*/  IMAD.X R69, RZ, RZ, R5, P4 ;  /* 0x000000ffff457224 */ /* 0x000fe200020e0605 */
[----:B------:R-:W-:Y:S02]  /*c9e0*/  ISETP.GE.OR P0, PT, R6, R83, P0 ;  /* 0x000000530600720c */ /* 0x000fe40000706670 */
[----:B------:R-:W-:-:S02]  /*c9f0*/  IADD3 R77, P6, R4, 0xc000, RZ ;  /* 0x0000c000044d7810 */ /* 0x000fc40007fde0ff */
[C---:B------:R-:W-:Y:S02]  /*ca00*/  IADD3 R73, P5, R4.reuse, 0xd000, RZ ;  /* 0x0000d00004497810 */ /* 0x040fe40007fbe0ff */
[C---:B------:R-:W-:Y:S02]  /*ca10*/  IADD3 R65, P4, R4.reuse, 0xe000, RZ ;  /* 0x0000e00004417810 */ /* 0x040fe40007f9e0ff */
[----:B------:R-:W-:Y:S02]  /*ca20*/  LOP3.LUT R9, R4, 0x380, RZ, 0xc0, !PT ;  /* 0x0000038004097812 */ /* 0x000fe400078ec0ff */
[----:B------:R-:W-:Y:S01]  /*ca30*/  LOP3.LUT R76, R77, 0x380, RZ, 0xc0, !PT ;  /* 0x000003804d4c7812 */ /* 0x000fe200078ec0ff */
[----:B-1----:R-:W-:Y:S01]  /*ca40*/  @!P2 ST.E desc[UR20][R20.64], R2 ;  /* 0x000000021400a985 */ /* 0x002fe2000c101914 */
[----:B------:R-:W-:Y:S02]  /*ca50*/  LOP3.LUT R72, R73, 0x380, RZ, 0xc0, !PT ;  /* 0x0000038049487812 */ /* 0x000fe400078ec0ff */
[----:B------:R-:W-:Y:S01]  /*ca60*/  LOP3.LUT R64, R65, 0x380, RZ, 0xc0, !PT ;  /* 0x0000038041407812 */ /* 0x000fe200078ec0ff */
[----:B------:R-:W-:Y:S01]  /*ca70*/  UIMAD UR7, UR4, UR13, UR7 ;  /* 0x0000000d040772a4 */ /* 0x000fe2000f8e0207 */
[----:B------:R-:W-:Y:S01]  /*ca80*/  SHF.R.U64 R9, R9, 0x3, RZ ;  /* 0x0000000309097819 */ /* 0x000fe200000012ff */
[----:B--2---:R1:W-:Y:S01]  /*ca90*/  @!P0 ST.E desc[UR20][R54.64], R0 ;  /* 0x0000000036008985 */ /* 0x0043e2000c101914 */
[----:B------:R-:W-:-:S02]  /*caa0*/  SHF.R.U64 R76, R76, 0x3, RZ ;  /* 0x000000034c4c7819 */ /* 0x000fc400000012ff */
[----:B------:R-:W-:Y:S02]  /*cab0*/  SHF.R.U64 R72, R72, 0x3, RZ ;  /* 0x0000000348487819 */ /* 0x000fe400000012ff */
[----:B------:R-:W-:Y:S01]  /*cac0*/  SHF.R.U64 R64, R64, 0x3, RZ ;  /* 0x0000000340407819 */ /* 0x000fe200000012ff */
[----:B------:R-:W-:Y:S01]  /*cad0*/  UIADD3 UR9, UR9, UR7, URZ ;  /* 0x0000000709097290 */ /* 0x000fe2000fffe03f */
[----:B------:R-:W-:Y:S01]  /*cae0*/  LOP3.LUT R4, R9, R4, RZ, 0x3c, !PT ;  /* 0x0000000409047212 */ /* 0x000fe200078e3cff */
[----:B------:R-:W-:Y:S01]  /*caf0*/  UIMAD UR4, UR14, UR10, URZ ;  /* 0x0000000a0e0472a4 */ /* 0x000fe2000f8e023f */
[----:B------:R-:W-:Y:S01]  /*cb00*/  LOP3.LUT R76, R76, R77, RZ, 0x3c, !PT ;  /* 0x0000004d4c4c7212 */ /* 0x000fe200078e3cff */
[--C-:B------:R-:W-:Y:S01]  /*cb10*/  IMAD.X R77, RZ, RZ, R5.reuse, P6 ;  /* 0x000000ffff4d7224 */ /* 0x100fe200030e0605 */
[----:B------:R-:W-:Y:S01]  /*cb20*/  LOP3.LUT R72, R72, R73, RZ, 0x3c, !PT ;  /* 0x0000004948487212 */ /* 0x000fe200078e3cff */
[--C-:B------:R-:W-:Y:S01]  /*cb30*/  IMAD.X R73, RZ, RZ, R5.reuse, P5 ;  /* 0x000000ffff497224 */ /* 0x100fe200028e0605 */
[----:B------:R-:W-:Y:S01]  /*cb40*/  LOP3.LUT R64, R64, R65, RZ, 0x3c, !PT ;  /* 0x0000004140407212 */ /* 0x000fe200078e3cff */
[----:B------:R-:W-:Y:S01]  /*cb50*/  IMAD.X R65, RZ, RZ, R5, P4 ;  /* 0x000000ffff417224 */ /* 0x000fe200020e0605 */
[----:B------:R2:W5:Y:S01]  /*cb60*/  LD.E.128 R8, desc[UR20][R4.64] ;  /* 0x0000001404087980 */ /* 0x000562000c101d00 */
[----:B-1----:R-:W-:Y:S01]  /*cb70*/  IMAD R0, R213, 0x20, R217 ;  /* 0x00000020d5007824 */ /* 0x002fe200078e02d9 */
[----:B------:R-:W-:-:S02]  /*cb80*/  UIMAD UR4, UR18, UR11, UR4 ;  /* 0x0000000b120472a4 */ /* 0x000fc4000f8e0204 */
[----:B------:R-:W-:Y:S01]  /*cb90*/  UIMAD.WIDE.U32 UR8, UR18, UR10, UR8 ;  /* 0x0000000a120872a5 */ /* 0x000fe2000f8e0008 */
[----:B------:R-:W5:Y:S02]  /*cba0*/  LD.E.128 R12, desc[UR20][R12.64] ;  /* 0x000000140c0c7980 */ /* 0x000f64000c101d00 */
[----:B------:R-:W-:Y:S02]  /*cbb0*/  ULDC.64 UR10, c[0x0][0xaf0] ;  /* 0x0002bc00000a7ab9 */ /* 0x000fe40000000a00 */
[----:B------:R-:W5:Y:S01]  /*cbc0*/  LD.E.128 R24, desc[UR20][R24.64] ;  /* 0x0000001418187980 */ /* 0x000f62000c101d00 */
[----:B--2---:R-:W-:-:S03]  /*cbd0*/  IMAD.U32 R5, RZ, RZ, UR17 ;  /* 0x00000011ff057e24 */ /* 0x004fc6000f8e00ff */
[----:B------:R-:W5:Y:S01]  /*cbe0*/  LD.E.128 R28, desc[UR20][R28.64] ;  /* 0x000000141c1c7980 */ /* 0x000f62000c101d00 */
[----:B------:R-:W-:Y:S01]  /*cbf0*/  IMAD R4, R5, 0x80, R0 ;  /* 0x0000008005047824 */ /* 0x000fe200078e0200 */
[----:B------:R-:W-:Y:S02]  /*cc00*/  UIADD3 UR9, UR9, UR4, URZ ;  /* 0x0000000409097290 */ /* 0x000fe4000fffe03f */
[----:B------:R-:W5:Y:S01]  /*cc10*/  LD.E.128 R32, desc[UR20][R32.64] ;  /* 0x0000001420207980 */ /* 0x000f62000c101d00 */
[----:B---3--:R-:W-:Y:S01]  /*cc20*/  @P1 IMAD.HI.U32 R0, R4, R3, RZ ;  /* 0x0000000304001227 */ /* 0x008fe200078e00ff */
[----:B------:R-:W-:Y:S01]  /*cc30*/  UIMAD UR4, UR16, UR10, URZ ;  /* 0x0000000a100472a4 */ /* 0x000fe2000f8e023f */
[----:B------:R-:W-:Y:S01]  /*cc40*/  MOV R5, R4 ;  /* 0x0000000400057202 */ /* 0x000fe20000000f00 */
[----:B------:R-:W-:Y:S01]  /*cc50*/  UIMAD.WIDE.U32 UR8, UR15, UR10, UR8 ;  /* 0x0000000a0f0872a5 */ /* 0x000fe2000f8e0008 */
[----:B------:R-:W5:Y:S01]  /*cc60*/  LD.E.128 R36, desc[UR20][R36.64] ;  /* 0x0000001424247980 */ /* 0x000f62000c101d00 */
[----:B0-----:R-:W-:Y:S01]  /*cc70*/  @P1 SHF.R.U32.HI R5, RZ, R19, R0 ;  /* 0x00000013ff051219 */ /* 0x001fe20000011600 */
[----:B------:R-:W-:-:S02]  /*cc80*/  UIMAD UR4, UR15, UR11, UR4 ;  /* 0x0000000b0f0472a4 */ /* 0x000fc4000f8e0204 */
[----:B------:R-:W5:Y:S01]  /*cc90*/  LD.E.128 R40, desc[UR20][R40.64] ;  /* 0x0000001428287980 */ /* 0x000f62000c101d00 */
[--C-:B------:R-:W-:Y:S01]  /*cca0*/  SHF.R.S32.HI R0, RZ, 0x1f, R5.reuse ;  /* 0x0000001fff007819 */ /* 0x100fe20000011405 */
[----:B------:R-:W-:Y:S01]  /*ccb0*/  UIADD3 UR4, UR9, UR4, URZ ;  /* 0x0000000409047290 */ /* 0x000fe2000fffe03f */
[----:B------:R-:W-:Y:S01]  /*ccc0*/  IMAD.MOV R19, RZ, RZ, -R5 ;  /* 0x000000ffff137224 */ /* 0x000fe200078e0a05 */
[----:B------:R-:W5:Y:S01]  /*ccd0*/  LD.E.128 R44, desc[UR20][R44.64] ;  /* 0x000000142c2c7980 */ /* 0x000f62000c101d00 */
[----:B------:R-:W-:Y:S02]  /*cce0*/  IMAD.U32 R2, RZ, RZ, UR8 ;  /* 0x00000008ff027e24 */ /* 0x000fe4000f8e00ff */
[----:B------:R-:W-:Y:S01]  /*ccf0*/  IMAD.U32 R3, RZ, RZ, UR9 ;  /* 0x00000009ff037e24 */ /* 0x000fe2000f8e00ff */
[----:B------:R-:W-:Y:S01]  /*cd00*/  ULDC.64 UR8, c[0x0][0xae0] ;  /* 0x0002b80000087ab9 */ /* 0x000fe20000000a00 */
[----:B------:R-:W-:Y:S01]  /*cd10*/  IMAD R19, R80, R19, R4 ;  /* 0x0000001350137224 */ /* 0x000fe200078e0204 */
[----:B------:R-:W5:Y:S01]  /*cd20*/  LD.E.128 R68, desc[UR20][R68.64] ;  /* 0x0000001444447980 */ /* 0x000f62000c101d00 */
[----:B------:R-:W-:-:S02]  /*cd30*/  IMAD R0, R0, UR8, RZ ;  /* 0x0000000800007c24 */ /* 0x000fc4000f8e02ff */
[----:B------:R-:W-:Y:S01]  /*cd40*/  IMAD.U32 R3, RZ, RZ, UR4 ;  /* 0x00000004ff037e24 */ /* 0x000fe2000f8e00ff */
[----:B------:R-:W5:Y:S01]  /*cd50*/  LD.E.128 R48, desc[UR20][R48.64] ;  /* 0x0000001430307980 */ /* 0x000f62000c101d00 */
[C---:B------:R-:W-:Y:S01]  /*cd60*/  IMAD R21, R5.reuse, UR9, R0 ;  /* 0x0000000905157c24 */ /* 0x040fe2000f8e0200 */
[----:B------:R-:W-:Y:S02]  /*cd70*/  SHF.R.S32.HI R0, RZ, 0x1f, R19 ;  /* 0x0000001fff007819 */ /* 0x000fe40000011413 */
[----:B------:R-:W5:Y:S01]  /*cd80*/  LD.E.128 R52, desc[UR20][R52.64] ;  /* 0x0000001434347980 */ /* 0x000f62000c101d00 */
[----:B------:R-:W-:Y:S01]  /*cd90*/  IMAD.WIDE.U32 R2, R5, UR8, R2 ;  /* 0x0000000805027c25 */ /* 0x000fe2000f8e0002 */
[----:B------:R-:W-:Y:S02]  /*cda0*/  ULDC.64 UR8, c[0x0][0xad8] ;  /* 0x0002b60000087ab9 */ /* 0x000fe40000000a00 */
[----:B------:R-:W5:Y:S04]  /*cdb0*/  LD.E.128 R56, desc[UR20][R56.64] ;  /* 0x0000001438387980 */ /* 0x000f68000c101d00 */
[----:B------:R-:W5:Y:S04]  /*cdc0*/  LD.E.128 R76, desc[UR20][R76.64] ;  /* 0x000000144c4c7980 */ /* 0x000f68000c101d00 */
[----:B------:R-:W5:Y:S04]  /*cdd0*/  LD.E.128 R72, desc[UR20][R72.64] ;  /* 0x0000001448487980 */ /* 0x000f68000c101d00 */
[----:B------:R-:W5:Y:S04]  /*cde0*/  LD.E.128 R64, desc[UR20][R64.64] ;  /* 0x0000001440407980 */ /* 0x000f68000c101d00 */
[----:B------:R-:W5:Y:S01]  /*cdf0*/  LD.E.128 R60, desc[UR20][R60.64] ;  /* 0x000000143c3c7980 */ /* 0x000f62000c101d00 */
[----:B------:R-:W-:Y:S01]  /*ce00*/  IMAD.U32 R82, RZ, RZ, UR17 ;  /* 0x00000011ff527e24 */ /* 0x000fe2000f8e00ff */
[----:B------:R-:W-:Y:S01]  /*ce10*/  BSSY B1, `(.L_x_415) ;  /* 0x000002d000017945 */ /* 0x000fe20003800000 */
[----:B------:R-:W-:Y:S01]  /*ce20*/  IMAD.IADD R3, R3, 0x1, R21 ;  /* 0x0000000103037824 */ /* 0x000fe200078e0215 */
[----:B------:R-:W-:Y:S01]  /*ce30*/  @!PT LDS RZ, [RZ] ;  /* 0x00000000fffff984 */ /* 0x000fe20000000800 */
[----:B------:R-:W-:Y:S01]  /*ce40*/  @!PT LDS RZ, [RZ] ;  /* 0x00000000fffff984 */ /* 0x000fe20000000800 */
[----:B------:R-:W-:Y:S01]  /*ce50*/  @!PT LDS RZ, [RZ] ;  /* 0x00000000fffff984 */ /* 0x000fe20000000800 */
[----:B------:R-:W-:Y:S01]  /*ce60*/  @!PT LDS RZ, [RZ] ;  /* 0x00000000fffff984 */ /* 0x000fe20000000800 */
[----:B------:R0:W-:Y:S06]  /*ce70*/  MEMBAR.ALL.CTA ;  /* 0x0000000000007992 */ /* 0x0001ec0000008000 */
[----:B0-----:R-:W0:Y:S01]  /*ce80*/  FENCE.VIEW.ASYNC.S ;  /* 0x00000000000073c6 */ /* 0x001e220000000000 */
[----:B------:R-:W-:-:S02]  /*ce90*/  IMAD R4, R0, UR8, RZ ;  /* 0x0000000800047c24 */ /* 0x000fc4000f8e02ff */
[----:B------:R-:W-:Y:S02]  /*cea0*/  IMAD R82, R82, 0x80, R217 ;  /* 0x0000008052527824 */ /* 0x000fe400078e02d9 */
[C---:B------:R-:W-:Y:S02]  /*ceb0*/  IMAD R5, R19.reuse, UR9, R4 ;  /* 0x0000000913057c24 */ /* 0x040fe4000f8e0204 */
[----:B------:R-:W-:Y:S01]  /*cec0*/  IMAD.WIDE.U32 R2, R19, UR8, R2 ;  /* 0x0000000813027c25 */ /* 0x000fe2000f8e0002 */
[----:B------:R-:W-:Y:S01]  /*ced0*/  ISETP.GE.AND P2, PT, R82, R83, PT ;  /* 0x000000535200720c */ /* 0x000fe20003f46270 */
[----:B------:R-:W-:Y:S02]  /*cee0*/  ULDC.64 UR8, c[0x0][0xa80] ;  /* 0x0002a00000087ab9 */ /* 0x000fe40000000a00 */
[----:B------:R-:W-:Y:S01]  /*cef0*/  IMAD.IADD R3, R3, 0x1, R5 ;  /* 0x0000000103037824 */ /* 0x000fe200078e0205 */
[----:B------:R-:W-:Y:S01]  /*cf00*/  LEA R6, P3, R2, UR8, 0x1 ;  /* 0x0000000802067c11 */ /* 0x000fe2000f8608ff */
[----:B------:R-:W-:-:S02]  /*cf10*/  VIADD R152, R152, 0x38820 ;  /* 0x0003882098987836 */ /* 0x000fc40000000000 */
[----:B------:R-:W-:Y:S01]  /*cf20*/  VIADD R0, R82, 0x20 ;  /* 0x0000002052007836 */ /* 0x000fe20000000000 */
[----:B------:R-:W-:Y:S01]  /*cf30*/  LEA.HI.X R19, R2, UR9, R3, 0x1, P3 ;  /* 0x0000000902137c11 */ /* 0x000fe200098f0c03 */
[----:B0-----:R0:W1:Y:S01]  /*cf40*/  SHFL.IDX PT, R85, R6, RZ, 0x181f ;  /* 0x00181fff06557589 */ /* 0x00106200000e0000 */
[----:B------:R-:W-:Y:S02]  /*cf50*/  PRMT R152, RZ, 0x654, R152 ;  /* 0x00000654ff987816 */ /* 0x000fe40000000098 */
[-C--:B------:R-:W-:Y:S01]  /*cf60*/  ISETP.GE.AND P1, PT, R0, R83.reuse, PT ;  /* 0x000000530000720c */ /* 0x080fe20003f26270 */
[----:B------:R-:W-:Y:S01]  /*cf70*/  VIADD R0, R82, 0x40 ;  /* 0x0000004052007836 */ /* 0x000fe20000000000 */
[----:B------:R0:W2:Y:S01]  /*cf80*/  SHFL.IDX PT, R81, R19, RZ, 0x181f ;  /* 0x00181fff13517589 */ /* 0x0000a200000e0000 */
[----:B------:R0:W-:Y:S03]  /*cf90*/  SYNCS.ARRIVE.TRANS64.RED.A1T0 RZ, [R152+URZ], RZ ;  /* 0x000000ff98ff79a7 */ /* 0x0001e6000810043f */
        /* <DEDUP_REMOVED lines=10> */
[----:B------:R-:W-:-:S03]  /*d040*/  @!P4 LEA R4, P6, R23, R85, 0x1 ;  /* 0x000000551704c211 */ /* 0x000fc600078c08ff */
[----:B-----5:R3:W-:Y:S01]  /*d050*/  @!P5 ST.E.128 desc[UR8][R2.64], R8 ;  /* 0x000000080200d985 */ /* 0x0207e2000c101d08 */
[----:B------:R-:W-:Y:S02]  /*d060*/  @!P4 LEA.HI.X R5, R23, R81, R229, 0x1, P6 ;  /* 0x000000511705c211 */ /* 0x000fe400030f0ce5 */
[----:B------:R-:W-:-:S03]  /*d070*/  @!P3 LEA R20, P6, R22, R85, 0x1 ;  /* 0x000000551614b211 */ /* 0x000fc600078c08ff */
[----:B------:R3:W-:Y:S01]  /*d080*/  @!P4 ST.E.128 desc[UR8][R4.64], R32 ;  /* 0x000000200400c985 */ /* 0x0007e2000c101d08 */
[----:B------:R-:W-:Y:S02]  /*d090*/  @!P3 LEA.HI.X R21, R22, R81, R228, 0x1, P6 ;  /* 0x000000511615b211 */ /* 0x000fe400030f0ce4 */
[----:B------:R-:W-:-:S03]  /*d0a0*/  @!P2 LEA R80, P6, R212, R85, 0x1 ;  /* 0x00000055d450a211 */ /* 0x000fc600078c08ff */
[----:B------:R3:W-:Y:S01]  /*d0b0*/  @!P3 ST.E.128 desc[UR8][R20.64], R68 ;  /* 0x000000441400b985 */ /* 0x0007e2000c101d08 */
[----:B------:R-:W-:-:S05]  /*d0c0*/  @!P2 LEA.HI.X R81, R212, R81, R227, 0x1, P6 ;  /* 0x00000051d451a211 */ /* 0x000fca00030f0ce3 */
[----:B------:R3:W-:Y:S04]  /*d0d0*/  @!P2 ST.E.128 desc[UR8][R80.64], R76 ;  /* 0x0000004c5000a985 */ /* 0x0007e8000c101d08 */
.L_x_416:
[----:B------:R-:W-:Y:S05]  /*d0e0*/  BSYNC B1 ;  /* 0x0000000000017941 */ /* 0x000fea0003800000 */
.L_x_415:
        /* <DEDUP_REMOVED lines=11> */
[C---:B------:R-:W-:Y:S02]  /*d1a0*/  @!P3 LEA R4, P5, R23.reuse, R9, 0x1 ;  /* 0x000000091704b211 */ /* 0x040fe400078a08ff */
[----:B----4-:R-:W-:Y:S02]  /*d1b0*/  @!P4 LEA.HI.X R3, R18, R11, R230, 0x1, P6 ;  /* 0x0000000b1203c211 */ /* 0x010fe400030f0ce6 */
[----:B------:R-:W-:Y:S02]  /*d1c0*/  @!P2 LEA R8, P6, R22, R9, 0x1 ;  /* 0x000000091608a211 */ /* 0x000fe400078c08ff */
[----:B------:R-:W-:Y:S01]  /*d1d0*/  @!P3 LEA.HI.X R5, R23, R11, R229, 0x1, P5 ;  /* 0x0000000b1705b211 */ /* 0x000fe200028f0ce5 */
[----:B------:R0:W-:Y:S01]  /*d1e0*/  @!P4 ST.E.128 desc[UR8][R2.64], R12 ;  /* 0x0000000c0200c985 */ /* 0x0001e2000c101d08 */
[----:B------:R-:W-:-:S02]  /*d1f0*/  @!P1 LEA R10, P5, R212, R9, 0x1 ;  /* 0x00000009d40a9211 */ /* 0x000fc400078a08ff */
[-C--:B------:R-:W-:Y:S01]  /*d200*/  @!P2 LEA.HI.X R9, R22, R11.reuse, R228, 0x1, P6 ;  /* 0x0000000b1609a211 */ /* 0x080fe200030f0ce4 */
[----:B------:R0:W-:Y:S01]  /*d210*/  @!P3 ST.E.128 desc[UR8][R4.64], R36 ;  /* 0x000000240400b985 */ /* 0x0001e2000c101d08 */
[----:B------:R-:W-:-:S03]  /*d220*/  @!P1 LEA.HI.X R11, R212, R11, R227, 0x1, P5 ;  /* 0x0000000bd40b9211 */ /* 0x000fc600028f0ce3 */
[----:B------:R0:W-:Y:S04]  /*d230*/  @!P2 ST.E.128 desc[UR8][R8.64], R48 ;  /* 0x000000300800a985 */ /* 0x0001e8000c101d08 */
[----:B------:R0:W-:Y:S02]  /*d240*/  @!P1 ST.E.128 desc[UR8][R10.64], R72 ;  /* 0x000000480a009985 */ /* 0x0001e4000c101d08 */
.L_x_418:
[----:B------:R-:W-:Y:S05]  /*d250*/  BSYNC B1 ;  /* 0x0000000000017941 */ /* 0x000fea0003800000 */
.L_x_417:
[----:B0---4-:R0:W4:Y:S01]  /*d260*/  SHFL.IDX PT, R11, R19, 0x2, 0x181f ;  /* 0x00581f00130b7f89 */ /* 0x01112200000e0000 */
        /* <DEDUP_REMOVED lines=10> */
[CC--:B------:R-:W-:Y:S02]  /*d310*/  @!P2 LEA R4, P5, R23.reuse, R5.reuse, 0x1 ;  /* 0x000000051704a211 */ /* 0x0c0fe400078a08ff */
[----:B------:R-:W-:Y:S02]  /*d320*/  @!P1 LEA R8, P4, R22, R5, 0x1 ;  /* 0x0000000516089211 */ /* 0x000fe400078808ff */
[----:B----4-:R-:W-:Y:S02]  /*d330*/  @!P3 LEA.HI.X R3, R18, R11, R230, 0x1, P6 ;  /* 0x0000000b1203b211 */ /* 0x010fe400030f0ce6 */
[----:B------:R-:W-:Y:S02]  /*d340*/  @!P0 LEA R10, P6, R212, R5, 0x1 ;  /* 0x00000005d40a8211 */ /* 0x000fe400078c08ff */
[-C--:B------:R-:W-:Y:S01]  /*d350*/  @!P2 LEA.HI.X R5, R23, R11.reuse, R229, 0x1, P5 ;  /* 0x0000000b1705a211 */ /* 0x080fe200028f0ce5 */
[----:B------:R0:W-:Y:S01]  /*d360*/  @!P3 ST.E.128 desc[UR8][R2.64], R24 ;  /* 0x000000180200b985 */ /* 0x0001e2000c101d08 */
[----:B------:R-:W-:-:S02]  /*d370*/  @!P1 LEA.HI.X R9, R22, R11, R228, 0x1, P4 ;  /* 0x0000000b16099211 */ /* 0x000fc400020f0ce4 */
[----:B------:R-:W-:Y:S01]  /*d380*/  @!P0 LEA.HI.X R11, R212, R11, R227, 0x1, P6 ;  /* 0x0000000bd40b8211 */ /* 0x000fe200030f0ce3 */
[----:B------:R0:W-:Y:S04]  /*d390*/  @!P2 ST.E.128 desc[UR8][R4.64], R40 ;  /* 0x000000280400a985 */ /* 0x0001e8000c101d08 */
[----:B------:R0:W-:Y:S04]  /*d3a0*/  @!P1 ST.E.128 desc[UR8][R8.64], R52 ;  /* 0x0000003408009985 */ /* 0x0001e8000c101d08 */
[----:B------:R0:W-:Y:S02]  /*d3b0*/  @!P0 ST.E.128 desc[UR8][R10.64], R64 ;  /* 0x000000400a008985 */ /* 0x0001e4000c101d08 */
.L_x_420:
[----:B------:R-:W-:Y:S05]  /*d3c0*/  BSYNC B1 ;  /* 0x0000000000017941 */ /* 0x000fea0003800000 */
.L_x_419:
[----:B------:R-:W-:Y:S01]  /*d3d0*/  VIADD R0, R82, 0x60 ;  /* 0x0000006052007836 */ /* 0x000fe20000000000 */
[----:B0--3--:R-:W0:Y:S04]  /*d3e0*/  SHFL.IDX PT, R19, R19, 0x3, 0x181f ;  /* 0x00781f0013137f89 */ /* 0x009e2800000e0000 */
[----:B------:R-:W-:Y:S01]  /*d3f0*/  ISETP.GE.AND P0, PT, R0, R83, PT ;  /* 0x000000530000720c */ /* 0x000fe20003f06270 */
[----:B----4-:R3:W4:-:S12]  /*d400*/  SHFL.IDX PT, R11, R6, 0x3, 0x181f ;  /* 0x00781f00060b7f89 */ /* 0x01071800000e0000 */
[----:B---3--:R-:W-:Y:S05]  /*d410*/  @P0 BRA `(.L_x_421) ;  /* 0x0000000c00f80947 */ /* 0x008fea0003800000 */
[----:B------:R-:W-:Y:S01]  /*d420*/  ULDC UR4, c[0x0][0xac8] ;  /* 0x0002b20000047ab9 */ /* 0x000fe20000000800 */
[----:B------:R-:W-:Y:S01]  /*d430*/  ULDC.64 UR8, c[0x0][0x208] ;  /* 0x0000820000087ab9 */ /* 0x000fe20000000a00 */
[----:B------:R-:W-:Y:S02]  /*d440*/  ISETP.GE.AND P3, PT, R18, UR4, PT ;  /* 0x0000000412007c0c */ /* 0x000fe4000bf66270 */
[----:B------:R-:W-:Y:S02]  /*d450*/  ISETP.GE.AND P4, PT, R23, UR4, PT ;  /* 0x0000000417007c0c */ /* 0x000fe4000bf86270 */
[----:B------:R-:W-:-:S09]  /*d460*/  ISETP.GE.AND P5, PT, R22, UR4, PT ;  /* 0x0000000416007c0c */ /* 0x000fd2000bfa6270 */
[CC--:B----4-:R-:W-:Y:S02]  /*d470*/  @!P3 LEA R2, P0, R18.reuse, R11.reuse, 0x1 ;  /* 0x0000000b1202b211 */ /* 0x0d0fe400078008ff */
[C---:B------:R-:W-:Y:S02]  /*d480*/  @!P4 LEA R4, P1, R23.reuse, R11, 0x1 ;  /* 0x0000000b1704c211 */ /* 0x040fe400078208ff */
[----:B0-----:R-:W-:Y:S02]  /*d490*/  @!P3 LEA.HI.X R3, R18, R19, R230, 0x1, P0 ;  /* 0x000000131203b211 */ /* 0x001fe400000f0ce6 */
[----:B------:R-:W-:Y:S02]  /*d4a0*/  ISETP.GE.AND P0, PT, R212, UR4, PT ;  /* 0x00000004d4007c0c */ /* 0x000fe4000bf06270 */
[----:B------:R-:W-:Y:S01]  /*d4b0*/  @!P5 LEA R8, P2, R22, R11, 0x1 ;  /* 0x0000000b1608d211 */ /* 0x000fe200078408ff */
[----:B------:R3:W-:Y:S01]  /*d4c0*/  @!P3 ST.E.128 desc[UR8][R2.64], R28 ;  /* 0x0000001c0200b985 */ /* 0x0007e2000c101d08 */
[----:B------:R-:W-:-:S02]  /*d4d0*/  @!P4 LEA.HI.X R5, R23, R19, R229, 0x1, P1 ;  /* 0x000000131705c211 */ /* 0x000fc400008f0ce5 */
[----:B------:R-:W-:-:S03]  /*d4e0*/  @!P5 LEA.HI.X R9, R22, R19, R228, 0x1, P2 ;  /* 0x000000131609d211 */ /* 0x000fc600010f0ce4 */
[----:B------:R3:W-:Y:S04]  /*d4f0*/  @!P4 ST.E.128 desc[UR8][R4.64], R44 ;  /* 0x0000002c0400c985 */ /* 0x0007e8000c101d08 */
[----:B------:R3:W-:Y:S01]  /*d500*/  @!P5 ST.E.128 desc[UR8][R8.64], R56 ;  /* 0x000000380800d985 */ /* 0x0007e2000c101d08 */
[----:B------:R-:W-:Y:S05]  /*d510*/  @P0 BRA `(.L_x_421) ;  /* 0x0000000c00b80947 */ /* 0x000fea0003800000 */
[----:B---3--:R-:W-:Y:S01]  /*d520*/  LEA R2, P0, R212, R11, 0x1 ;  /* 0x0000000bd4027211 */ /* 0x008fe200078008ff */
[----:B------:R-:W-:-:S03]  /*d530*/  ULDC.64 UR8, c[0x0][0x208] ;  /* 0x0000820000087ab9 */ /* 0x000fc60000000a00 */
[----:B------:R-:W-:-:S05]  /*d540*/  LEA.HI.X R3, R212, R19, R227, 0x1, P0 ;  /* 0x00000013d4037211 */ /* 0x000fca00000f0ce3 */
[----:B------:R0:W-:Y:S01]  /*d550*/  ST.E.128 desc[UR8][R2.64], R60 ;  /* 0x0000003c02007985 */ /* 0x0001e2000c101d08 */
[----:B------:R-:W-:Y:S05]  /*d560*/  BRA `(.L_x_421) ;  /* 0x0000000c00a47947 */ /* 0x000fea0003800000 */
.L_x_413:
[----:B------:R-:W-:Y:S01]  /*d570*/  ULDC.64 UR8, c[0x0][0xc00] ;  /* 0x0003000000087ab9 */ /* 0x000fe20000000a00 */
[----:B------:R-:W-:Y:S01]  /*d580*/  R2UR UR4, R216 ;  /* 0x00000000d80472ca */ /* 0x000fe200000e0000 */
[----:B------:R-:W-:Y:S01]  /*d590*/  UISETP.NE.U32.AND UP0, UPT, UR8, URZ, UPT ;  /* 0x0000003f0800728c */ /* 0x000fe2000bf05070 */
[----:B------:R-:W0:Y:S01]  /*d5a0*/  LDC R13, c[0x0][0xbe8] ;  /* 0x0002fa00ff0d7b82 */ /* 0x000e220000000800 */
[----:B------:R-:W-:Y:S01]  /*d5b0*/  ULDC.64 UR10, c[0x0][0x208] ;  /* 0x00008200000a7ab9 */ /* 0x000fe20000000a00 */
[----:B------:R-:W-:Y:S01]  /*d5c0*/  R2UR UR7, R215 ;  /* 0x00000000d70772ca */ /* 0x000fe200000e0000 */
[----:B------:R-:W-:-:S03]  /*d5d0*/  UISETP.NE.AND.EX UP0, UPT, UR9, URZ, UPT, UP0 ;  /* 0x0000003f0900728c */ /* 0x000fc6000bf05300 */
[----:B------:R-:W-:-:S03]  /*d5e0*/  ULDC.64 UR8, c[0x0][0xc00] ;  /* 0x0003000000087ab9 */ /* 0x000fc60000000a00 */
[----:B------:R-:W-:Y:S02]  /*d5f0*/  PLOP3.LUT P2, PT, PT, PT, UP0, 0x80, 0x0 ;  /* 0x000000000000781c */ /* 0x000fe40003f4f008 */
[----:B------:R-:W-:-:S06]  /*d600*/  UIMAD.WIDE UR8, UR4, 0x4, UR8 ;  /* 0x00000004040878a5 */ /* 0x000fcc000f8e0208 */
[----:B------:R-:W-:Y:S02]  /*d610*/  IMAD.U32 R2, RZ, RZ, UR8 ;  /* 0x00000008ff027e24 */ /* 0x000fe4000f8e00ff */
[----:B------:R-:W-:Y:S01]  /*d620*/  IMAD.U32 R3, RZ, RZ, UR9 ;  /* 0x00000009ff037e24 */ /* 0x000fe2000f8e00ff */
[----:B------:R-:W-:-:S04]  /*d630*/  ULDC.64 UR8, c[0x0][0xc08] ;  /* 0x0003020000087ab9 */ /* 0x000fc80000000a00 */
[----:B------:R-:W2:Y:S01]  /*d640*/  @P2 LDG.E R6, desc[UR10][R2.64] ;  /* 0x0000000a02062981 */ /* 0x000ea2000c1e1900 */
[----:B------:R-:W-:Y:S01]  /*d650*/  UISETP.NE.U32.AND UP1, UPT, UR8, URZ, UPT ;  /* 0x0000003f0800728c */ /* 0x000fe2000bf25070 */
[----:B0-----:R-:W-:-:S03]  /*d660*/  ISETP.NE.AND P0, PT, R13, 0x1, PT ;  /* 0x000000010d00780c */ /* 0x001fc60003f05270 */
[----:B------:R-:W-:-:S06]  /*d670*/  UISETP.NE.AND.EX UP1, UPT, UR9, URZ, UPT, UP1 ;  /* 0x0000003f0900728c */ /* 0x000fcc000bf25310 */
[----:B------:R-:W-:-:S04]  /*d680*/  PLOP3.LUT P3, PT, PT, PT, UP1, 0x80, 0x0 ;  /* 0x000000000000781c */ /* 0x000fc80003f6f018 */
[----:B------:R-:W0:Y:S01]  /*d690*/  @P0 LDC R11, c[0x0][0xbec] ;  /* 0x0002fb00ff0b0b82 */ /* 0x000e220000000800 */
[----:B------:R-:W-:Y:S02]  /*d6a0*/  @UP1 ULDC.64 UR8, c[0x0][0xc08] ;  /* 0x0003020000081ab9 */ /* 0x000fe40000000a00 */
[----:B------:R-:W-:-:S03]  /*d6b0*/  @UP1 UIMAD.WIDE UR8, UR4, 0x4, UR8 ;  /* 0x00000004040818a5 */ /* 0x000fc6000f8e0208 */
[----:B------:R-:W-:Y:S02]  /*d6c0*/  ULDC UR4, c[0x0][0xa88] ;  /* 0x0002a20000047ab9 */ /* 0x000fe40000000800 */
[----:B------:R-:W-:Y:S01]  /*d6d0*/  IMAD.U32 R0, RZ, RZ, UR4 ;  /* 0x00000004ff007e24 */ /* 0x000fe2000f8e00ff */
[----:B------:R-:W-:Y:S01]  /*d6e0*/  UMOV UR4, URZ ;  /* 0x0000003f00047c82 */ /* 0x000fe20008000000 */
[----:B------:R-:W-:Y:S02]  /*d6f0*/  IMAD.U32 R4, RZ, RZ, UR8 ;  /* 0x00000008ff047e24 */ /* 0x000fe4000f8e00ff */
[----:B------:R-:W-:Y:S01]  /*d700*/  IMAD.U32 R5, RZ, RZ, UR9 ;  /* 0x00000009ff057e24 */ /* 0x000fe2000f8e00ff */
[----:B------:R-:W-:-:S04]  /*d710*/  ISETP.GE.AND P1, PT, R231, 0x80, PT ;  /* 0x00000080e700780c */ /* 0x000fc80003f26270 */
[----:B------:R1:W5:Y:S01]  /*d720*/  @P3 LDG.E R0, desc[UR10][R4.64] ;  /* 0x0000000a04003981 */ /* 0x000362000c1e1900 */
[----:B------:R-:W-:Y:S01]  /*d730*/  USHF.R.S32.HI UR11, URZ, 0x1f, UR7 ;  /* 0x0000001f3f0b7899 */ /* 0x000fe20008011407 */
[----:B--2---:R-:W-:-:S13]  /*d740*/  @P2 R2UR UR4, R6 ;  /* 0x00000000060422ca */ /* 0x004fda00000e0000 */
[----:B------:R-:W-:Y:S01]  /*d750*/  USHF.R.S32.HI UR10, URZ, 0x1f, UR4 ;  /* 0x0000001f3f0a7899 */ /* 0x000fe20008011404 */
[----:B01----:R-:W-:Y:S11]  /*d760*/  @P3 BRA `(.L_x_422) ;  /* 0x0000000000143947 */ /* 0x003ff60003800000 */
[----:B------:R-:W-:Y:S05]  /*d770*/  @!P2 BRA `(.L_x_422) ;  /* 0x000000000010a947 */ /* 0x000fea0003800000 */
[----:B------:R-:W-:Y:S02]  /*d780*/  ULDC.64 UR8, c[0x0][0x208] ;  /* 0x0000820000087ab9 */ /* 0x000fe40000000a00 */
[----:B------:R-:W2:Y:S04]  /*d790*/  LDG.E R5, desc[UR8][R2.64] ;  /* 0x0000000802057981 */ /* 0x000ea8000c1e1900 */
[----:B-----5:R-:W2:Y:S02]  /*d7a0*/  LDG.E R0, desc[UR8][R2.64+0x4] ;  /* 0x0000040802007981 */ /* 0x020ea4000c1e1900 */
[----:B--2---:R-:W-:-:S07]  /*d7b0*/  IMAD.IADD R0, R0, 0x1, -R5 ;  /* 0x0000000100007824 */ /* 0x004fce00078e0a05 */
.L_x_422:
[----:B------:R-:W-:Y:S01]  /*d7c0*/  R2UR UR8, R216 ;  /* 0x00000000d80872ca */ /* 0x000fe200000e0000 */
[----:B------:R-:W-:Y:S01]  /*d7d0*/  BSSY B1, `(.L_x_423) ;  /* 0x0000032000017945 */ /* 0x000fe20003800000 */
[----:B------:R-:W-:-:S11]  /*d7e0*/  R2UR UR7, R219 ;  /* 0x00000000db0772ca */ /* 0x000fd600000e0000 */
[----:B------:R-:W-:Y:S02]  /*d7f0*/  USEL UR12, UR8, URZ, !UP0 ;  /* 0x0000003f080c7287 */ /* 0x000fe4000c000000 */
[----:B------:R-:W-:Y:S01]  /*d800*/  USEL UR13, UR7, URZ, !UP0 ;  /* 0x0000003f070d7287 */ /* 0x000fe2000c000000 */
[----:B------:R-:W-:Y:S11]  /*d810*/  @P1 BRA `(.L_x_424) ;  /* 0x0000000000b41947 */ /* 0x000ff60003800000 */
[----:B------:R-:W0:Y:S01]  /*d820*/  S2R R3, SR_TID.X ;  /* 0x0000000000037919 */ /* 0x000e220000002100 */
[----:B------:R-:W1:Y:S01]  /*d830*/  LDC R9, c[0x0][0xbe8] ;  /* 0x0002fa00ff097b82 */ /* 0x000e620000000800 */
[----:B------:R-:W-:-:S13]  /*d840*/  R2UR UR7, R214 ;  /* 0x00000000d60772ca */ /* 0x000fda00000e0000 */
[----:B------:R-:W-:-:S04]  /*d850*/  IMAD.U32 R2, RZ, RZ, UR7 ;  /* 0x00000007ff027e24 */ /* 0x000fc8000f8e00ff */
[----:B0-----:R-:W-:Y:S02]  /*d860*/  IMAD R2, R2, 0x80, R3 ;  /* 0x0000008002027824 */ /* 0x001fe400078e0203 */
[----:B-1---5:R-:W-:Y:S02]  /*d870*/  IMAD R3, R0, R9, RZ ;  /* 0x0000000900037224 */ /* 0x022fe400078e02ff */
[----:B------:R-:W-:-:S05]  /*d880*/  VIADD R4, R2, 0xffffff80 ;  /* 0xffffff8002047836 */ /* 0x000fca0000000000 */
[----:B------:R-:W-:-:S13]  /*d890*/  ISETP.GE.AND P1, PT, R4, R3, PT ;  /* 0x000000030400720c */ /* 0x000fda0003f26270 */
[----:B------:R-:W-:Y:S05]  /*d8a0*/  @P1 BRA `(.L_x_424) ;  /* 0x0000000000901947 */ /* 0x000fea0003800000 */
[----:B------:R-:W-:Y:S01]  /*d8b0*/  ISETP.NE.AND P1, PT, R9, 0x1, PT ;  /* 0x000000010900780c */ /* 0x000fe20003f25270 */
[----:B------:R-:W-:Y:S01]  /*d8c0*/  ULDC.64 UR14, c[0x0][0xb90] ;  /* 0x0002e400000e7ab9 */ /* 0x000fe20000000a00 */
[----:B------:R-:W-:Y:S01]  /*d8d0*/  R2UR UR16, R215 ;  /* 0x00000000d71072ca */ /* 0x000fe200000e0000 */
[----:B------:R-:W-:Y:S01]  /*d8e0*/  UIMAD UR7, UR11, UR14, URZ ;  /* 0x0000000e0b0772a4 */ /* 0x000fe2000f8e023f */
[----:B------:R-:W-:Y:S01]  /*d8f0*/  IMAD.MOV.U32 R2, RZ, RZ, R4 ;  /* 0x000000ffff027224 */ /* 0x000fe200078e0004 */
[----:B------:R-:W-:Y:S01]  /*d900*/  UMOV UR8, UR4 ;  /* 0x0000000400087c82 */ /* 0x000fe20008000000 */
[----:B------:R-:W-:-:S07]  /*d910*/  UMOV UR9, UR10 ;  /* 0x0000000a00097c82 */ /* 0x000fce0008000000 */
[----:B------:R-:W0:Y:S02]  /*d920*/  @P1 LDC R3, c[0x0][0xbec] ;  /* 0x0002fb00ff031b82 */ /* 0x000e240000000800 */
[----:B------:R-:W-:Y:S02]  /*d930*/  UIMAD.WIDE.U32 UR8, UR16, UR14, UR8 ;  /* 0x0000000e100872a5 */ /* 0x000fe4000f8e0008 */
[----:B------:R-:W-:-:S03]  /*d940*/  UIMAD UR7, UR16, UR15, UR7 ;  /* 0x0000000f100772a4 */ /* 0x000fc6000f8e0207 */
[----:B------:R-:W-:Y:S01]  /*d950*/  ULDC.64 UR14, c[0x0][0xb98] ;  /* 0x0002e600000e7ab9 */ /* 0x000fe20000000a00 */
[----:B------:R-:W1:Y:S01]  /*d960*/  @P1 LDC R6, c[0x0][0xbf0] ;  /* 0x0002fc00ff061b82 */ /* 0x000e620000000800 */
[----:B------:R-:W-:Y:S02]  /*d970*/  UIADD3 UR9, UR9, UR7, URZ ;  /* 0x0000000709097290 */ /* 0x000fe4000fffe03f */
[----:B------:R-:W-:Y:S02]  /*d980*/  UIMAD UR7, UR13, UR14, URZ ;  /* 0x0000000e0d0772a4 */ /* 0x000fe4000f8e023f */
[----:B------:R-:W-:Y:S02]  /*d990*/  UIMAD.WIDE.U32 UR8, UR12, UR14, UR8 ;  /* 0x0000000e0c0872a5 */ /* 0x000fe4000f8e0008 */
[----:B------:R-:W-:Y:S01]  /*d9a0*/  UIMAD UR7, UR12, UR15, UR7 ;  /* 0x0000000f0c0772a4 */ /* 0x000fe2000f8e0207 */
[----:B------:R-:W-:Y:S02]  /*d9b0*/  ULDC.64 UR16, c[0x0][0x208] ;  /* 0x0000820000107ab9 */ /* 0x000fe40000000a00 */
[----:B------:R-:W-:Y:S01]  /*d9c0*/  ULDC.64 UR14, c[0x0][0xb88] ;  /* 0x0002e200000e7ab9 */ /* 0x000fe20000000a00 */
[----:B0-----:R-:W-:-:S05]  /*d9d0*/  @P1 IMAD.HI.U32 R3, R4, R3, RZ ;  /* 0x0000000304031227 */ /* 0x001fca00078e00ff */
[----:B-1----:R-:W-:Y:S01]  /*d9e0*/  @P1 SHF.R.U32.HI R2, RZ, R6, R3 ;  /* 0x00000006ff021219 */ /* 0x002fe20000011603 */
[----:B------:R-:W-:-:S03]  /*d9f0*/  IMAD.U32 R6, RZ, RZ, UR7 ;  /* 0x00000007ff067e24 */ /* 0x000fc6000f8e00ff */
[--C-:B------:R-:W-:Y:S01]  /*da00*/  SHF.R.S32.HI R3, RZ, 0x1f, R2.reuse ;  /* 0x0000001fff037819 */ /* 0x100fe20000011402 */
[----:B------:R-:W-:Y:S01]  /*da10*/  IMAD.MOV R5, RZ, RZ, -R2 ;  /* 0x000000ffff057224 */ /* 0x000fe200078e0a02 */
[----:B------:R-:W-:-:S03]  /*da20*/  IADD3 R2, P1, R2, UR8, RZ ;  /* 0x0000000802027c10 */ /* 0x000fc6000ff3e0ff */
[----:B------:R-:W-:Y:S01]  /*da30*/  IMAD R5, R9, R5, R4 ;  /* 0x0000000509057224 */ /* 0x000fe200078e0204 */
[----:B------:R-:W-:Y:S01]  /*da40*/  IADD3.X R3, R3, UR9, R6, P1, !PT ;  /* 0x0000000903037c10 */ /* 0x000fe20008ffe406 */
[----:B------:R-:W-:-:S03]  /*da50*/  ULDC.64 UR8, c[0x0][0xb50] ;  /* 0x0002d40000087ab9 */ /* 0x000fc60000000a00 */
[----:B------:R-:W-:Y:S01]  /*da60*/  SHF.R.S32.HI R4, RZ, 0x1f, R5 ;  /* 0x0000001fff047819 */ /* 0x000fe20000011405 */
[----:B------:R-:W-:-:S04]  /*da70*/  IMAD.WIDE.U32 R2, R5, UR14, R2 ;  /* 0x0000000e05027c25 */ /* 0x000fc8000f8e0002 */
[----:B------:R-:W-:-:S04]  /*da80*/  IMAD R4, R4, UR14, RZ ;  /* 0x0000000e04047c24 */ /* 0x000fc8000f8e02ff */
[----:B------:R-:W-:Y:S01]  /*da90*/  IMAD R9, R5, UR15, R4 ;  /* 0x0000000f05097c24 */ /* 0x000fe2000f8e0204 */
[----:B------:R-:W-:-:S03]  /*daa0*/  LEA R4, P1, R2, UR8, 0x2 ;  /* 0x0000000802047c11 */ /* 0x000fc6000f8210ff */
[----:B------:R-:W-:-:S05]  /*dab0*/  IMAD.IADD R3, R3, 0x1, R9 ;  /* 0x0000000103037824 */ /* 0x000fca00078e0209 */
[----:B------:R-:W-:Y:S01]  /*dac0*/  LEA.HI.X R5, R2, UR9, R3, 0x2, P1 ;  /* 0x0000000902057c11 */ /* 0x000fe200088f1403 */
[----:B------:R-:W-:-:S05]  /*dad0*/  IMAD.MOV.U32 R3, RZ, RZ, -0x800000 ;  /* 0xff800000ff037424 */ /* 0x000fca00078e00ff */
[----:B------:R0:W-:Y:S02]  /*dae0*/  STG.E desc[UR16][R4.64], R3 ;  /* 0x0000000304007986 */ /* 0x0001e4000c101910 */
.L_x_424:
[----:B------:R-:W-:Y:S05]  /*daf0*/  BSYNC B1 ;  /* 0x0000000000017941 */ /* 0x000fea0003800000 */
.L_x_423:
[----:B------:R-:W-:Y:S01]  /*db00*/  R2UR UR16, R214 ;  /* 0x00000000d61072ca */ /* 0x000fe200000e0000 */
[----:B0-----:R-:W0:Y:S01]  /*db10*/  @P0 LDC R3, c[0x0][0xbf0] ;  /* 0x0002fc00ff030b82 */ /* 0x001e220000000800 */
[----:B------:R-:W-:Y:S01]  /*db20*/  ULDC.64 UR14, c[0x0][0xaa0] ;  /* 0x0002a800000e7ab9 */ /* 0x000fe20000000a00 */
[----:B------:R-:W-:Y:S01]  /*db30*/  R2UR UR17, R215 ;  /* 0x00000000d71172ca */ /* 0x000fe200000e0000 */
[----:B------:R-:W-:Y:S01]  /*db40*/  UIMAD UR7, UR10, UR14, URZ ;  /* 0x0000000e0a0772a4 */ /* 0x000fe2000f8e023f */
[----:B------:R-:W-:Y:S01]  /*db50*/  IMAD R2, R213, 0x20, R217 ;  /* 0x00000020d5027824 */ /* 0x000fe200078e02d9 */
[----:B------:R-:W-:Y:S01]  /*db60*/  UIMAD.WIDE.U32 UR8, UR4, UR14, URZ ;  /* 0x0000000e040872a5 */ /* 0x000fe2000f8e003f */
[----:B------:R-:W-:Y:S01]  /*db70*/  BSSY B1, `(.L_x_425) ;  /* 0x0000043000017945 */ /* 0x000fe20003800000 */
[----:B------:R-:W-:-:S03]  /*db80*/  UIMAD UR7, UR4, UR15, UR7 ;  /* 0x0000000f040772a4 */ /* 0x000fc6000f8e0207 */
[----:B------:R-:W-:Y:S01]  /*db90*/  ULDC.64 UR14, c[0x0][0xae8] ;  /* 0x0002ba00000e7ab9 */ /* 0x000fe20000000a00 */
[----:B------:R-:W-:Y:S01]  /*dba0*/  UIADD3 UR9, UR9, UR7, URZ ;  /* 0x0000000709097290 */ /* 0x000fe2000fffe03f */
[----:B------:R-:W-:Y:S01]  /*dbb0*/  IMAD.U32 R5, RZ, RZ, UR16 ;  /* 0x00000010ff057e24 */ /* 0x000fe2000f8e00ff */
[----:B------:R-:W-:Y:S02]  /*dbc0*/  UIMAD UR4, UR11, UR14, URZ ;  /* 0x0000000e0b0472a4 */ /* 0x000fe4000f8e023f */
[----:B------:R-:W-:Y:S01]  /*dbd0*/  UIMAD.WIDE.U32 UR8, UR17, UR14, UR8 ;  /* 0x0000000e110872a5 */ /* 0x000fe2000f8e0008 */
[----:B------:R-:W-:Y:S01]  /*dbe0*/  IMAD R6, R5, 0x80, R2 ;  /* 0x0000008005067824 */ /* 0x000fe200078e0202 */
[----:B------:R-:W-:Y:S01]  /*dbf0*/  UIMAD UR4, UR17, UR15, UR4 ;  /* 0x0000000f110472a4 */ /* 0x000fe2000f8e0204 */
[----:B------:R-:W-:Y:S02]  /*dc00*/  ULDC.64 UR10, c[0x0][0xaf0] ;  /* 0x0002bc00000a7ab9 */ /* 0x000fe40000000a00 */
[----:B------:R-:W-:Y:S01]  /*dc10*/  @P0 IMAD.HI.U32 R2, R6, R11, RZ ;  /* 0x0000000b06020227 */ /* 0x000fe200078e00ff */
[----:B------:R-:W-:-:S02]  /*dc20*/  UIADD3 UR9, UR9, UR4, URZ ;  /* 0x0000000409097290 */ /* 0x000fc4000fffe03f */
[----:B------:R-:W-:Y:S01]  /*dc30*/  UIMAD UR4, UR13, UR10, URZ ;  /* 0x0000000a0d0472a4 */ /* 0x000fe2000f8e023f */
[----:B------:R-:W-:Y:S01]  /*dc40*/  IMAD.MOV.U32 R5, RZ, RZ, R6 ;  /* 0x000000ffff057224 */ /* 0x000fe200078e0006 */
[----:B0-----:R-:W-:Y:S01]  /*dc50*/  @P0 SHF.R.U32.HI R5, RZ, R3, R2 ;  /* 0x00000003ff050219 */ /* 0x001fe20000011602 */
[----:B------:R-:W-:Y:S02]  /*dc60*/  UIMAD.WIDE.U32 UR8, UR12, UR10, UR8 ;  /* 0x0000000a0c0872a5 */ /* 0x000fe4000f8e0008 */
[----:B------:R-:W-:Y:S01]  /*dc70*/  UIMAD UR4, UR12, UR11, UR4 ;  /* 0x0000000b0c0472a4 */ /* 0x000fe2000f8e0204 */
[--C-:B------:R-:W-:Y:S01]  /*dc80*/  SHF.R.S32.HI R2, RZ, 0x1f, R5.reuse ;  /* 0x0000001fff027819 */ /* 0x100fe20000011405 */
[----:B------:R-:W-:Y:S01]  /*dc90*/  IMAD.MOV R9, RZ, RZ, -R5 ;  /* 0x000000ffff097224 */ /* 0x000fe200078e0a05 */
[----:B------:R-:W-:Y:S01]  /*dca0*/  ULDC.64 UR10, c[0x0][0xae0] ;  /* 0x0002b800000a7ab9 */ /* 0x000fe20000000a00 */
[----:B------:R-:W-:Y:S02]  /*dcb0*/  UIADD3 UR4, UR9, UR4, URZ ;  /* 0x0000000409047290 */ /* 0x000fe4000fffe03f */
[----:B------:R-:W-:-:S02]  /*dcc0*/  IMAD.U32 R3, RZ, RZ, UR9 ;  /* 0x00000009ff037e24 */ /* 0x000fc4000f8e00ff */
[----:B------:R-:W-:Y:S02]  /*dcd0*/  IMAD R4, R2, UR10, RZ ;  /* 0x0000000a02047c24 */ /* 0x000fe4000f8e02ff */
[----:B------:R-:W-:Y:S01]  /*dce0*/  IMAD R9, R13, R9, R6 ;  /* 0x000000090d097224 */ /* 0x000fe200078e0206 */
[----:B------:R-:W-:Y:S01]  /*dcf0*/  MOV R6, UR16 ;  /* 0x0000001000067c02 */ /* 0x000fe20008000f00 */
[----:B------:R-:W-:Y:S01]  /*dd00*/  IMAD.U32 R2, RZ, RZ, UR8 ;  /* 0x00000008ff027e24 */ /* 0x000fe2000f8e00ff */
[----:B------:R-:W-:Y:S01]  /*dd10*/  ULDC.64 UR8, c[0x0][0xad8] ;  /* 0x0002b60000087ab9 */ /* 0x000fe20000000a00 */
[----:B------:R-:W-:Y:S02]  /*dd20*/  IMAD.U32 R3, RZ, RZ, UR4 ;  /* 0x00000004ff037e24 */ /* 0x000fe4000f8e00ff */
[C---:B------:R-:W-:Y:S01]  /*dd30*/  IMAD R11, R5.reuse, UR11, R4 ;  /* 0x0000000b050b7c24 */ /* 0x040fe2000f8e0204 */
[----:B------:R-:W-:Y:S01]  /*dd40*/  SHF.R.S32.HI R4, RZ, 0x1f, R9 ;  /* 0x0000001fff047819 */ /* 0x000fe20000011409 */
[----:B------:R-:W-:-:S04]  /*dd50*/  IMAD.WIDE.U32 R2, R5, UR10, R2 ;  /* 0x0000000a05027c25 */ /* 0x000fc8000f8e0002 */
[----:B------:R-:W-:Y:S02]  /*dd60*/  IMAD.IADD R3, R3, 0x1, R11 ;  /* 0x0000000103037824 */ /* 0x000fe400078e020b */
[----:B------:R-:W-:Y:S02]  /*dd70*/  IMAD R4, R4, UR8, RZ ;  /* 0x0000000804047c24 */ /* 0x000fe4000f8e02ff */
[----:B------:R-:W-:Y:S02]  /*dd80*/  IMAD R6, R6, 0x80, R217 ;  /* 0x0000008006067824 */ /* 0x000fe400078e02d9 */
[----:B-----5:R-:W-:Y:S02]  /*dd90*/  IMAD R13, R0, R13, RZ ;  /* 0x0000000d000d7224 */ /* 0x020fe400078e02ff */
[C---:B------:R-:W-:Y:S02]  /*dda0*/  IMAD R5, R9.reuse, UR9, R4 ;  /* 0x0000000909057c24 */ /* 0x040fe4000f8e0204 */
[----:B------:R-:W-:Y:S01]  /*ddb0*/  IMAD.WIDE.U32 R2, R9, UR8, R2 ;  /* 0x0000000809027c25 */ /* 0x000fe2000f8e0002 */
[----:B------:R-:W-:Y:S01]  /*ddc0*/  ISETP.GE.AND P2, PT, R6, R13, PT ;  /* 0x0000000d0600720c */ /* 0x000fe20003f46270 */
[----:B------:R-:W-:-:S02]  /*ddd0*/  ULDC.64 UR8, c[0x0][0xa80] ;  /* 0x0002a00000087ab9 */ /* 0x000fc40000000a00 */
[----:B------:R-:W-:Y:S01]  /*dde0*/  IMAD.IADD R3, R3, 0x1, R5 ;  /* 0x0000000103037824 */ /* 0x000fe200078e0205 */
[----:B------:R-:W-:Y:S01]  /*ddf0*/  LEA R4, P3, R2, UR8, 0x1 ;  /* 0x0000000802047c11 */ /* 0x000fe2000f8608ff */
[----:B------:R-:W-:-:S03]  /*de00*/  VIADD R0, R6, 0x20 ;  /* 0x0000002006007836 */ /* 0x000fc60000000000 */
[----:B------:R-:W-:Y:S01]  /*de10*/  LEA.HI.X R5, R2, UR9, R3, 0x1, P3 ;  /* 0x0000000902057c11 */ /* 0x000fe200098f0c03 */
[----:B------:R0:W1:Y:S01]  /*de20*/  SHFL.IDX PT, R9, R4, RZ, 0x181f ;  /* 0x00181fff04097589 */ /* 0x00006200000e0000 */
[-C--:B------:R-:W-:Y:S01]  /*de30*/  ISETP.GE.AND P1, PT, R0, R13.reuse, PT ;  /* 0x0000000d0000720c */ /* 0x080fe20003f26270 */
[----:B------:R-:W-:Y:S02]  /*de40*/  VIADD R0, R6, 0x40 ;  /* 0x0000004006007836 */ /* 0x000fe40000000000 */
[----:B------:R0:W2:Y:S03]  /*de50*/  SHFL.IDX PT, R3, R5, RZ, 0x181f ;  /* 0x00181fff05037589 */ /* 0x0000a600000e0000 */
        /* <DEDUP_REMOVED lines=11> */
[----:B------:R3:W-:Y:S01]  /*df10*/  @!P5 ST.E.128 desc[UR8][R10.64], RZ ;  /* 0x000000ff0a00d985 */ /* 0x0007e2000c101d08 */
[----:B------:R-:W-:Y:S02]  /*df20*/  @!P4 LEA.HI.X R15, R23, R3, R229, 0x1, P6 ;  /* 0x00000003170fc211 */ /* 0x000fe400030f0ce5 */
[----:B------:R-:W-:-:S03]  /*df30*/  @!P3 LEA R20, P6, R22, R9, 0x1 ;  /* 0x000000091614b211 */ /* 0x000fc600078c08ff */
[----:B------:R3:W-:Y:S01]  /*df40*/  @!P4 ST.E.128 desc[UR8][R14.64], RZ ;  /* 0x000000ff0e00c985 */ /* 0x0007e2000c101d08 */
[----:B------:R-:W-:Y:S02]  /*df50*/  @!P3 LEA.HI.X R21, R22, R3, R228, 0x1, P6 ;  /* 0x000000031615b211 */ /* 0x000fe400030f0ce4 */
[----:B------:R-:W-:-:S03]  /*df60*/  @!P2 LEA R2, P6, R212, R9, 0x1 ;  /* 0x00000009d402a211 */ /* 0x000fc600078c08ff */
[----:B------:R3:W-:Y:S01]  /*df70*/  @!P3 ST.E.128 desc[UR8][R20.64], RZ ;  /* 0x000000ff1400b985 */ /* 0x0007e2000c101d08 */
[----:B------:R-:W-:-:S05]  /*df80*/  @!P2 LEA.HI.X R3, R212, R3, R227, 0x1, P6 ;  /* 0x00000003d403a211 */ /* 0x000fca00030f0ce3 */
[----:B------:R3:W-:Y:S04]  /*df90*/  @!P2 ST.E.128 desc[UR8][R2.64], RZ ;  /* 0x000000ff0200a985 */ /* 0x0007e8000c101d08 */
.L_x_426:
[----:B------:R-:W-:Y:S05]  /*dfa0*/  BSYNC B1 ;  /* 0x0000000000017941 */ /* 0x000fea0003800000 */
.L_x_425:
[----:B--23--:R2:W3:Y:S01]  /*dfb0*/  SHFL.IDX PT, R3, R5, 0x1, 0x181f ;  /* 0x00381f0005037f89 */ /* 0x00c4e200000e0000 */
[----:B------:R-:W-:Y:S03]  /*dfc0*/  BSSY B1, `(.L_x_427) ;  /* 0x0000015000017945 */ /* 0x000fe60003800000 */
[----:B-1----:R2:W1:Y:S01]  /*dfd0*/  SHFL.IDX PT, R9, R4, 0x1, 0x181f ;  /* 0x00381f0004097f89 */ /* 0x00246200000e0000 */
[----:B------:R-:W-:Y:S05]  /*dfe0*/  @P1 BRA `(.L_x_428) ;  /* 0x0000000000481947 */ /* 0x000fea0003800000 */
[----:B------:R-:W-:Y:S01]  /*dff0*/  ULDC UR4, c[0x0][0xac8] ;  /* 0x0002b20000047ab9 */ /* 0x000fe20000000800 */
[----:B------:R-:W-:Y:S01]  /*e000*/  ULDC.64 UR8, c[0x0][0x208] ;  /* 0x0000820000087ab9 */ /* 0x000fe20000000a00 */
[----:B------:R-:W-:Y:S02]  /*e010*/  ISETP.GE.AND P4, PT, R18, UR4, PT ;  /* 0x0000000412007c0c */ /* 0x000fe4000bf86270 */
[----:B------:R-:W-:Y:S02]  /*e020*/  ISETP.GE.AND P3, PT, R23, UR4, PT ;  /* 0x0000000417007c0c */ /* 0x000fe4000bf66270 */
[----:B------:R-:W-:Y:S02]  /*e030*/  ISETP.GE.AND P2, PT, R22, UR4, PT ;  /* 0x0000000416007c0c */ /* 0x000fe4000bf46270 */
[----:B------:R-:W-:-:S07]  /*e040*/  ISETP.GE.AND P1, PT, R212, UR4, PT ;  /* 0x00000004d4007c0c */ /* 0x000fce000bf26270 */
[CC--:B-1----:R-:W-:Y:S02]  /*e050*/  @!P4 LEA R10, P6, R18.reuse, R9.reuse, 0x1 ;  /* 0x00000009120ac211 */ /* 0x0c2fe400078c08ff */
[C---:B------:R-:W-:Y:S02]  /*e060*/  @!P3 LEA R14, P5, R23.reuse, R9, 0x1 ;  /* 0x00000009170eb211 */ /* 0x040fe400078a08ff */
[----:B---3--:R-:W-:Y:S02]  /*e070*/  @!P4 LEA.HI.X R11, R18, R3, R230, 0x1, P6 ;  /* 0x00000003120bc211 */ /* 0x008fe400030f0ce6 */
[----:B------:R-:W-:Y:S02]  /*e080*/  @!P2 LEA R8, P6, R22, R9, 0x1 ;  /* 0x000000091608a211 */ /* 0x000fe400078c08ff */
[----:B------:R-:W-:Y:S01]  /*e090*/  @!P3 LEA.HI.X R15, R23, R3, R229, 0x1, P5 ;  /* 0x00000003170fb211 */ /* 0x000fe200028f0ce5 */
[----:B------:R4:W-:Y:S01]  /*e0a0*/  @!P4 ST.E.128 desc[UR8][R10.64], RZ ;  /* 0x000000ff0a00c985 */ /* 0x0009e2000c101d08 */
[----:B------:R-:W-:-:S02]  /*e0b0*/  @!P1 LEA R2, P5, R212, R9, 0x1 ;  /* 0x00000009d4029211 */ /* 0x000fc400078a08ff */
[-C--:B------:R-:W-:Y:S01]  /*e0c0*/  @!P2 LEA.HI.X R9, R22, R3.reuse, R228, 0x1, P6 ;  /* 0x000000031609a211 */ /* 0x080fe200030f0ce4 */
[----:B------:R4:W-:Y:S01]  /*e0d0*/  @!P3 ST.E.128 desc[UR8][R14.64], RZ ;  /* 0x000000ff0e00b985 */ /* 0x0009e2000c101d08 */
[----:B------:R-:W-:-:S03]  /*e0e0*/  @!P1 LEA.HI.X R3, R212, R3, R227, 0x1, P5 ;  /* 0x00000003d4039211 */ /* 0x000fc600028f0ce3 */
[----:B------:R4:W-:Y:S04]  /*e0f0*/  @!P2 ST.E.128 desc[UR8][R8.64], RZ ;  /* 0x000000ff0800a985 */ /* 0x0009e8000c101d08 */
[----:B------:R4:W-:Y:S02]  /*e100*/  @!P1 ST.E.128 desc[UR8][R2.64], RZ ;  /* 0x000000ff02009985 */ /* 0x0009e4000c101d08 */
.L_x_428:
[----:B------:R-:W-:Y:S05]  /*e110*/  BSYNC B1 ;  /* 0x0000000000017941 */ /* 0x000fea0003800000 */
.L_x_427:
[----:B---34-:R3:W4:Y:S01]  /*e120*/  SHFL.IDX PT, R3, R5, 0x2, 0x181f ;  /* 0x00581f0005037f89 */ /* 0x01872200000e0000 */
        /* <DEDUP_REMOVED lines=9> */
[-C--:B-1----:R-:W-:Y:S02]  /*e1c0*/  @!P3 LEA R10, P6, R18, R9.reuse, 0x1 ;  /* 0x00000009120ab211 */ /* 0x082fe400078c08ff */
[CC--:B------:R-:W-:Y:S02]  /*e1d0*/  @!P2 LEA R8, P5, R23.reuse, R9.reuse, 0x1 ;  /* 0x000000091708a211 */ /* 0x0c0fe400078a08ff */
[----:B------:R-:W-:Y:S02]  /*e1e0*/  @!P1 LEA R14, P4, R22, R9, 0x1 ;  /* 0x00000009160e9211 */ /* 0x000fe400078808ff */
[----:B----4-:R-:W-:Y:S02]  /*e1f0*/  @!P3 LEA.HI.X R11, R18, R3, R230, 0x1, P6 ;  /* 0x00000003120bb211 */ /* 0x010fe400030f0ce6 */
[----:B------:R-:W-:Y:S02]  /*e200*/  @!P0 LEA R2, P6, R212, R9, 0x1 ;  /* 0x00000009d4028211 */ /* 0x000fe400078c08ff */
[-C--:B------:R-:W-:Y:S01]  /*e210*/  @!P2 LEA.HI.X R9, R23, R3.reuse, R229, 0x1, P5 ;  /* 0x000000031709a211 */ /* 0x080fe200028f0ce5 */
[----:B------:R1:W-:Y:S01]  /*e220*/  @!P3 ST.E.128 desc[UR8][R10.64], RZ ;  /* 0x000000ff0a00b985 */ /* 0x0003e2000c101d08 */
[----:B------:R-:W-:-:S02]  /*e230*/  @!P1 LEA.HI.X R15, R22, R3, R228, 0x1, P4 ;  /* 0x00000003160f9211 */ /* 0x000fc400020f0ce4 */
[----:B------:R-:W-:Y:S01]  /*e240*/  @!P0 LEA.HI.X R3, R212, R3, R227, 0x1, P6 ;  /* 0x00000003d4038211 */ /* 0x000fe200030f0ce3 */
[----:B------:R1:W-:Y:S04]  /*e250*/  @!P2 ST.E.128 desc[UR8][R8.64], RZ ;  /* 0x000000ff0800a985 */ /* 0x0003e8000c101d08 */
[----:B------:R1:W-:Y:S04]  /*e260*/  @!P1 ST.E.128 desc[UR8][R14.64], RZ ;  /* 0x000000ff0e009985 */ /* 0x0003e8000c101d08 */
[----:B------:R1:W-:Y:S02]  /*e270*/  @!P0 ST.E.128 desc[UR8][R2.64], RZ ;  /* 0x000000ff02008985 */ /* 0x0003e4000c101d08 */
.L_x_430:
[----:B------:R-:W-:Y:S05]  /*e280*/  BSYNC B1 ;  /* 0x0000000000017941 */ /* 0x000fea0003800000 */
.L_x_429:
[----:B------:R-:W-:Y:S01]  /*e290*/  VIADD R0, R6, 0x60 ;  /* 0x0000006006007836 */ /* 0x000fe20000000000 */
[----:B0-23--:R-:W0:Y:S04]  /*e2a0*/  SHFL.IDX PT, R5, R5, 0x3, 0x181f ;  /* 0x00781f0005057f89 */ /* 0x00de2800000e0000 */
[----:B------:R-:W-:Y:S01]  /*e2b0*/  ISETP.GE.AND P0, PT, R0, R13, PT ;  /* 0x0000000d0000720c */ /* 0x000fe20003f06270 */
[----:B-1--4-:R1:W2:-:S12]  /*e2c0*/  SHFL.IDX PT, R3, R4, 0x3, 0x181f ;  /* 0x00781f0004037f89 */ /* 0x01229800000e0000 */
[----:B-1----:R-:W-:Y:S05]  /*e2d0*/  @P0 BRA `(.L_x_421) ;  /* 0x0000000000480947 */ /* 0x002fea0003800000 */
[----:B------:R-:W-:Y:S01]  /*e2e0*/  ULDC UR4, c[0x0][0xac8] ;  /* 0x0002b20000047ab9 */ /* 0x000fe20000000800 */
[----:B------:R-:W-:Y:S01]  /*e2f0*/  ULDC.64 UR8, c[0x0][0x208] ;  /* 0x0000820000087ab9 */ /* 0x000fe20000000a00 */
[----:B------:R-:W-:Y:S02]  /*e300*/  ISETP.GE.AND P3, PT, R18, UR4, PT ;  /* 0x0000000412007c0c */ /* 0x000fe4000bf66270 */
[----:B------:R-:W-:Y:S02]  /*e310*/  ISETP.GE.AND P2, PT, R23, UR4, PT ;  /* 0x0000000417007c0c */ /* 0x000fe4000bf46270 */
[----:B------:R-:W-:Y:S02]  /*e320*/  ISETP.GE.AND P1, PT, R22, UR4, PT ;  /* 0x0000000416007c0c */ /* 0x000fe4000bf26270 */
[----:B------:R-:W-:-:S07]  /*e330*/  ISETP.GE.AND P0, PT, R212, UR4, PT ;  /* 0x00000004d4007c0c */ /* 0x000fce000bf06270 */
[-C--:B--2---:R-:W-:Y:S02]  /*e340*/  @!P3 LEA R8, P6, R18, R3.reuse, 0x1 ;  /* 0x000000031208b211 */ /* 0x084fe400078c08ff */
[CC--:B------:R-:W-:Y:S02]  /*e350*/  @!P2 LEA R10, P5, R23.reuse, R3.reuse, 0x1 ;  /* 0x00000003170aa211 */ /* 0x0c0fe400078a08ff */
[----:B------:R-:W-:Y:S02]  /*e360*/  @!P1 LEA R12, P4, R22, R3, 0x1 ;  /* 0x00000003160c9211 */ /* 0x000fe400078808ff */
[----:B0-----:R-:W-:Y:S02]  /*e370*/  @!P3 LEA.HI.X R9, R18, R5, R230, 0x1, P6 ;  /* 0x000000051209b211 */ /* 0x001fe400030f0ce6 */
        /* <DEDUP_REMOVED lines=8> */
.L_x_421:
[----:B------:R-:W-:Y:S05]  /*e400*/  BSYNC B0 ;  /* 0x0000000000007941 */ /* 0x000fea0003800000 */
.L_x_412:
[----:B------:R-:W-:Y:S02]  /*e410*/  ULDC UR4, c[0x0][0xc3c] ;  /* 0x00030f0000047ab9 */ /* 0x000fe40000000800 */
[----:B------:R-:W-:-:S13]  /*e420*/  ISETP.GE.AND P0, PT, R7, UR4, PT ;  /* 0x0000000407007c0c */ /* 0x000fda000bf06270 */
[----:B------:R-:W-:Y:S05]  /*e430*/  @!P0 BRA `(.L_x_431) ;  /* 0xffffff28008c8947 */ /* 0x000fea000383ffff */
[----:B------:R-:W-:Y:S05]  /*e440*/  EXIT ;  /* 0x000000000000794d */ /* 0x000fea0003800000 */
.L_x_387:
[----:B------:R-:W-:-:S08]  /*e450*/  NOP ;  /* 0x0000000000007918 */ /* 0x000fd00000000000 */
[----:B0-----:R-:W0:-:S00]  /*e460*/  USETMAXREG.DEALLOC.CTAPOOL 0x18 ;  /* 0x00000018000079c8 */ /* 0x001e0000080e0500 */
[----:B0-----:R-:W-:-:S06]  /*e470*/  LOP3.LUT R0, R0, 0x3, RZ, 0xc0, !PT ;  /* 0x0000000300007812 */ /* 0x001fcc00078ec0ff */
[----:B------:R-:W0:Y:S02]  /*e480*/  SHFL.IDX PT, R0, R0, RZ, 0x1f ;  /* 0x00001fff00007589 */ /* 0x000e2400000e0000 */
[----:B0-----:R-:W-:Y:S01]  /*e490*/  ISETP.NE.AND P0, PT, R0, RZ, PT ;  /* 0x000000ff0000720c */ /* 0x001fe20003f05270 */
[----:B------:R-:W-:-:S03]  /*e4a0*/  IMAD.MOV.U32 R0, RZ, RZ, RZ ;  /* 0x000000ffff007224 */ /* 0x000fc600078e00ff */
[----:B------:R-:W-:-:S05]  /*e4b0*/  P2R R2, PR, RZ, 0x1 ;  /* 0x00000001ff027803 */ /* 0x000fca0000000000 */
[----:B------:R0:W-:Y:S04]  /*e4c0*/  STL [R1+0x58], R2 ;  /* 0x0000580201007387 */ /* 0x0001e80000100800 */
[----:B------:R-:W-:Y:S05]  /*e4d0*/  @!P0 BRA `(.L_x_432) ;  /* 0x00000000001c8947 */ /* 0x000fea0003800000 */
[----:B------:R-:W1:Y:S08]  /*e4e0*/  S2UR UR5, SR_CgaCtaId ;  /* 0x00000000000579c3 */ /* 0x000e700000008800 */
[----:B------:R-:W-:Y:S06]  /*e4f0*/  BAR.SYNC.DEFER_BLOCKING 0x5, 0x180 ;  /* 0x0146000000007b1d */ /* 0x000fec0000010000 */
[----:B------:R-:W-:-:S02]  /*e500*/  UMOV UR4, 0x400 ;  /* 0x0000040000047882 */ /* 0x000fc40000000000 */
[----:B-1----:R-:W-:-:S09]  /*e510*/  ULEA UR4, UR5, UR4, 0x18 ;  /* 0x0000000405047291 */ /* 0x002fd2000f8ec03f */
[----:B------:R-:W1:Y:S01]  /*e520*/  LDS.128 R16, [UR4+0x388d0] ;  /* 0x0388d004ff107984 */ /* 0x000e620008000c00 */
[----:B------:R-:W-:Y:S06]  /*e530*/  BAR.ARV 0x4, 0x180 ;  /* 0x0106000000007b1d */ /* 0x000fec0000002000 */
[----:B------:R-:W-:Y:S05]  /*e540*/  BRA `(.L_x_433) ;  /* 0x0000000800047947 */ /* 0x000fea0003800000 */
.L_x_432:
[----:B0-----:R-:W0:Y:S01]  /*e550*/  S2R R2, SR_TID.X ;  /* 0x0000000000027919 */ /* 0x001e220000002100 */
[----:B------:R-:W-:Y:S01]  /*e560*/  ULDC UR4, c[0x0][0xc3c] ;  /* 0x00030f0000047ab9 */ /* 0x000fe20000000800 */
[----:B------:R-:W-:Y:S01]  /*e570*/  ULDC.64 UR6, c[0x0][0x208] ;  /* 0x0000820000067ab9 */ /* 0x000fe20000000a00 */
[----:B------:R-:W-:Y:S01]  /*e580*/  ULDC UR5, c[0x0][0xc38] ;  /* 0x00030e0000057ab9 */ /* 0x000fe20000000800 */
[----:B0-----:R-:W-:-:S04]  /*e590*/  LOP3.LUT R5, R2, 0x1f, RZ, 0xc0, !PT ;  /* 0x0000001f02057812 */ /* 0x001fc800078ec0ff */
[----:B------:R-:W-:-:S04]  /*e5a0*/  ISETP.NE.AND P0, PT, R5, 0x1f, PT ;  /* 0x0000001f0500780c */ /* 0x000fc80003f05270 */
[----:B------:R-:W-:-:S13]  /*e5b0*/  ISETP.GE.OR P1, PT, R5, UR4, !P0 ;  /* 0x0000000405007c0c */ /* 0x000fda000c726670 */
[----:B------:R-:W0:Y:S02]  /*e5c0*/  @!P1 LDC.64 R2, c[0x0][0xc80] ;  /* 0x00032000ff029b82 */ /* 0x000e240000000a00 */
[----:B0-----:R-:W-:-:S05]  /*e5d0*/  @!P1 IMAD.WIDE.U32 R2, R5, 0x4, R2 ;  /* 0x0000000405029825 */ /* 0x001fca00078e0002 */
[----:B------:R-:W2:Y:S01]  /*e5e0*/  @!P1 LDG.E R0, desc[UR6][R2.64] ;  /* 0x0000000602009981 */ /* 0x000ea2000c1e1900 */
[C---:B------:R-:W-:Y:S01]  /*e5f0*/  ISETP.NE.AND P1, PT, R5.reuse, RZ, PT ;  /* 0x000000ff0500720c */ /* 0x040fe20003f25270 */
[----:B------:R-:W0:Y:S01]  /*e600*/  S2UR UR6, SR_CTAID.X ;  /* 0x00000000000679c3 */ /* 0x000e220000002500 */
[C---:B------:R-:W-:Y:S01]  /*e610*/  ISETP.GE.U32.AND P2, PT, R5.reuse, 0x2, PT ;  /* 0x000000020500780c */ /* 0x040fe20003f46070 */
[----:B------:R-:W-:Y:S01]  /*e620*/  UMOV UR4, URZ ;  /* 0x0000003f00047c82 */ /* 0x000fe20008000000 */
[C---:B------:R-:W-:Y:S01]  /*e630*/  ISETP.GE.U32.AND P3, PT, R5.reuse, 0x4, PT ;  /* 0x000000040500780c */ /* 0x040fe20003f66070 */
[----:B------:R-:W-:Y:S01]  /*e640*/  IMAD.MOV.U32 R16, RZ, RZ, RZ ;  /* 0x000000ffff107224 */ /* 0x000fe200078e00ff */
[C---:B------:R-:W-:Y:S02]  /*e650*/  ISETP.GE.U32.AND P4, PT, R5.reuse, 0x8, PT ;  /* 0x000000080500780c */ /* 0x040fe40003f86070 */
[----:B------:R-:W-:Y:S01]  /*e660*/  ISETP.GE.U32.AND P5, PT, R5, 0x10, PT ;  /* 0x000000100500780c */ /* 0x000fe20003fa6070 */
[----:B--2---:R-:W1:Y:S02]  /*e670*/  SHFL.UP PT, R4, R0, 0x1, RZ ;  /* 0x0420000000047989 */ /* 0x004e6400000e00ff */
[----:B-1----:R-:W-:-:S05]  /*e680*/  SEL R7, R4, RZ, P1 ;  /* 0x000000ff04077207 */ /* 0x002fca0000800000 */
[----:B------:R-:W-:-:S05]  /*e690*/  IMAD.IADD R7, R0, 0x1, R7 ;  /* 0x0000000100077824 */ /* 0x000fca00078e0207 */
[----:B------:R-:W1:Y:S02]  /*e6a0*/  SHFL.UP PT, R4, R7, 0x2, RZ ;  /* 0x0440000007047989 */ /* 0x000e6400000e00ff */
        /* <DEDUP_REMOVED lines=11> */
[----:B------:R-:W1:Y:S02]  /*e760*/  SHFL.IDX PT, R4, R2, 0x1f, 0x1f ;  /* 0x03e01f0002047f89 */ /* 0x000e6400000e0000 */
[----:B-1----:R-:W-:-:S04]  /*e770*/  IMAD R4, R4, UR5, RZ ;  /* 0x0000000504047c24 */ /* 0x002fc8000f8e02ff */
[----:B------:R-:W-:Y:S01]  /*e780*/  IMAD.MOV.U32 R7, RZ, RZ, R4 ;  /* 0x000000ffff077224 */ /* 0x000fe200078e0004 */
[----:B0-----:R-:W-:-:S13]  /*e790*/  ISETP.GT.AND P6, PT, R4, UR6, PT ;  /* 0x0000000604007c0c */ /* 0x001fda000bfc4270 */
[----:B------:R-:W-:Y:S05]  /*e7a0*/  @P6 BRA `(.L_x_434) ;  /* 0x0000000000a46947 */ /* 0x000fea0003800000 */
[----:B------:R-:W0:Y:S01]  /*e7b0*/  LDC R6, c[0x0][0xc3c] ;  /* 0x00030f00ff067b82 */ /* 0x000e220000000800 */
[----:B------:R-:W-:Y:S01]  /*e7c0*/  IMAD.MOV.U32 R4, RZ, RZ, R7 ;  /* 0x000000ffff047224 */ /* 0x000fe200078e0007 */
[----:B------:R-:W-:Y:S01]  /*e7d0*/  UMOV UR4, URZ ;  /* 0x0000003f00047c82 */ /* 0x000fe20008000000 */
[----:B------:R-:W-:Y:S01]  /*e7e0*/  ULDC UR7, c[0x0][0xc3c] ;  /* 0x00030f0000077ab9 */ /* 0x000fe20000000800 */
[----:B------:R-:W-:-:S05]  /*e7f0*/  ULDC UR5, c[0x0][0xc38] ;  /* 0x00030e0000057ab9 */ /* 0x000fca0000000800 */
.L_x_438:
[----:B------:R-:W-:Y:S01]  /*e800*/  UIADD3 UR4, UR4, 0x1f, URZ ;  /* 0x0000001f04047890 */ /* 0x000fe2000fffe03f */
[----:B------:R-:W-:-:S05]  /*e810*/  IMAD.U32 R19, RZ, RZ, UR7 ;  /* 0x00000007ff137e24 */ /* 0x000fca000f8e00ff */
[----:B0-----:R-:W-:-:S13]  /*e820*/  ISETP.LE.AND P6, PT, R6, UR4, PT ;  /* 0x0000000406007c0c */ /* 0x001fda000bfc3270 */
[----:B------:R-:W-:Y:S05]  /*e830*/  @P6 BRA `(.L_x_435) ;  /* 0x0000000400246947 */ /* 0x000fea0003800000 */
[----:B------:R-:W-:Y:S01]  /*e840*/  VIADD R7, R5, UR4 ;  /* 0x0000000405077c36 */ /* 0x000fe20008000000 */
[----:B------:R-:W-:Y:S01]  /*e850*/  BSSY B0, `(.L_x_436) ;  /* 0x0000008000007945 */ /* 0x000fe20003800000 */
[----:B------:R-:W-:-:S03]  /*e860*/  IMAD.MOV.U32 R0, RZ, RZ, RZ ;  /* 0x000000ffff007224 */ /* 0x000fc600078e00ff */
[----:B------:R-:W-:-:S13]  /*e870*/  ISETP.GE.OR P6, PT, R7, R6, !P0 ;  /* 0x000000060700720c */ /* 0x000fda00047c6670 */
[----:B------:R-:W-:Y:S05]  /*e880*/  @P6 BRA `(.L_x_437) ;  /* 0x0000000000106947 */ /* 0x000fea0003800000 */
[----:B------:R-:W0:Y:S01]  /*e890*/  LDC.64 R2, c[0x0][0xc80] ;  /* 0x00032000ff027b82 */ /* 0x000e220000000a00 */
[----:B------:R-:W-:Y:S01]  /*e8a0*/  ULDC.64 UR8, c[0x0][0x208] ;  /* 0x0000820000087ab9 */ /* 0x000fe20000000a00 */
[----:B0-----:R-:W-:-:S05]  /*e8b0*/  IMAD.WIDE R2, R7, 0x4, R2 ;  /* 0x0000000407027825 */ /* 0x001fca00078e0202 */
[----:B------:R0:W5:Y:S02]  /*e8c0*/  LDG.E R0, desc[UR8][R2.64] ;  /* 0x0000000802007981 */ /* 0x000164000c1e1900 */
.L_x_437:
[----:B------:R-:W-:Y:S05]  /*e8d0*/  BSYNC B0 ;  /* 0x0000000000007941 */ /* 0x000fea0003800000 */
.L_x_436:
[----:B0----5:R-:W0:Y:S02]  /*e8e0*/  SHFL.UP PT, R2, R0, 0x1, RZ ;  /* 0x0420000000027989 */ /* 0x021e2400000e00ff */
[----:B0-----:R-:W-:-:S05]  /*e8f0*/  SEL R3, R2, RZ, P1 ;  /* 0x000000ff02037207 */ /* 0x001fca0000800000 */
[----:B------:R-:W-:-:S05]  /*e900*/  IMAD.IADD R3, R0, 0x1, R3 ;  /* 0x0000000100037824 */ /* 0x000fca00078e0203 */
[----:B------:R-:W0:Y:S02]  /*e910*/  SHFL.UP PT, R2, R3, 0x2, RZ ;  /* 0x0440000003027989 */ /* 0x000e2400000e00ff */
        /* <DEDUP_REMOVED lines=11> */
[----:B------:R-:W0:Y:S02]  /*e9d0*/  SHFL.IDX PT, R3, R9, 0x1f, 0x1f ;  /* 0x03e01f0009037f89 */ /* 0x000e2400000e0000 */
[----:B0-----:R-:W-:-:S04]  /*e9e0*/  IMAD R3, R3, UR5, RZ ;  /* 0x0000000503037c24 */ /* 0x001fc8000f8e02ff */
[----:B------:R-:W-:-:S05]  /*e9f0*/  IMAD.IADD R4, R3, 0x1, R4 ;  /* 0x0000000103047824 */ /* 0x000fca00078e0204 */
[----:B------:R-:W-:-:S13]  /*ea00*/  ISETP.GT.AND P6, PT, R4, UR6, PT ;  /* 0x0000000604007c0c */ /* 0x000fda000bfc4270 */
[----:B------:R-:W-:Y:S05]  /*ea10*/  @!P6 BRA `(.L_x_438) ;  /* 0xfffffffc0078e947 */ /* 0x000fea000383ffff */
[----:B------:R-:W-:Y:S02]  /*ea20*/  IMAD.MOV.U32 R2, RZ, RZ, R9 ;  /* 0x000000ffff027224 */ /* 0x000fe400078e0009 */
[----:B------:R-:W-:-:S07]  /*ea30*/  IMAD.MOV.U32 R7, RZ, RZ, R3 ;  /* 0x000000ffff077224 */ /* 0x000fce00078e0003 */
.L_x_434:
[----:B------:R-:W-:-:S04]  /*ea40*/  IMAD.IADD R7, R4, 0x1, -R7 ;  /* 0x0000000104077824 */ /* 0x000fc800078e0a07 */
[----:B------:R-:W-:-:S05]  /*ea50*/  IMAD R3, R2, UR5, R7 ;  /* 0x0000000502037c24 */ /* 0x000fca000f8e0207 */
[----:B------:R-:W-:-:S13]  /*ea60*/  ISETP.GT.AND P0, PT, R3, UR6, PT ;  /* 0x0000000603007c0c */ /* 0x000fda000bf04270 */
[----:B------:R-:W-:-:S04]  /*ea70*/  VOTE.ANY R6, PT, !P0 ;  /* 0x0000000000067806 */ /* 0x000fc800040e0100 */
[----:B------:R-:W0:Y:S01]  /*ea80*/  POPC R19, R6 ;  /* 0x0000000600137309 */ /* 0x000e220000000000 */
[----:B------:R-:W-:Y:S01]  /*ea90*/  ISETP.NE.AND P0, PT, R6, RZ, PT ;  /* 0x000000ff0600720c */ /* 0x000fe20003f05270 */
[----:B0-----:R-:W0:Y:S02]  /*eaa0*/  SHFL.IDX PT, R0, R0, R19, 0x1f ;  /* 0x00001f1300007589 */ /* 0x001e2400000e0000 */
[----:B0-----:R-:W-:-:S04]  /*eab0*/  IABS R4, R0 ;  /* 0x0000000000047213 */ /* 0x001fc80000000000 */
[----:B------:R-:W0:Y:S08]  /*eac0*/  I2F.RP R8, R4 ;  /* 0x0000000400087306 */ /* 0x000e300000209400 */
[----:B0-----:R-:W0:Y:S02]  /*ead0*/  MUFU.RCP R8, R8 ;  /* 0x0000000800087308 */ /* 0x001e240000001000 */
[----:B0-----:R-:W-:-:S06]  /*eae0*/  VIADD R3, R8, 0xffffffe ;  /* 0x0ffffffe08037836 */ /* 0x001fcc0000000000 */
[----:B------:R-:W0:Y:S02]  /*eaf0*/  F2I.FTZ.U32.TRUNC.NTZ R3, R3 ;  /* 0x0000000300037305 */ /* 0x000e24000021f000 */
[----:B0-----:R-:W-:Y:S01]  /*eb00*/  IMAD.MOV R11, RZ, RZ, -R3 ;  /* 0x000000ffff0b7224 */ /* 0x001fe200078e0a03 */
[----:B------:R-:W-:Y:S06]  /*eb10*/  @!P0 BRA `(.L_x_439) ;  /* 0x0000000000088947 */ /* 0x000fec0003800000 */
[----:B------:R-:W-:-:S05]  /*eb20*/  VIADD R9, R19, 0xffffffff ;  /* 0xffffffff13097836 */ /* 0x000fca0000000000 */
[----:B------:R0:W1:Y:S02]  /*eb30*/  SHFL.IDX PT, R16, R2, R9, 0x1f ;  /* 0x00001f0902107589 */ /* 0x00006400000e0000 */
.L_x_439:
[----:B-1----:R-:W-:Y:S01]  /*eb40*/  IMAD R16, R16, UR5, R7 ;  /* 0x0000000510107c24 */ /* 0x002fe2000f8e0207 */
[----:B------:R-:W-:Y:S01]  /*eb50*/  IABS R6, R0 ;  /* 0x0000000000067213 */ /* 0x000fe20000000000 */
[----:B------:R-:W-:Y:S02]  /*eb60*/  IMAD R7, R11, R4, RZ ;  /* 0x000000040b077224 */ /* 0x000fe400078e02ff */
[----:B0-----:R-:W-:Y:S01]  /*eb70*/  IMAD.MOV.U32 R2, RZ, RZ, RZ ;  /* 0x000000ffff027224 */ /* 0x001fe200078e00ff */
[----:B------:R-:W-:Y:S01]  /*eb80*/  IADD3 R17, -R16, UR6, RZ ;  /* 0x0000000610117c10 */ /* 0x000fe2000fffe1ff */
[----:B------:R-:W-:Y:S02]  /*eb90*/  IMAD.MOV R6, RZ, RZ, -R6 ;  /* 0x000000ffff067224 */ /* 0x000fe400078e0a06 */
[----:B------:R-:W-:Y:S01]  /*eba0*/  IMAD.HI.U32 R2, R3, R7, R2 ;  /* 0x0000000703027227 */ /* 0x000fe200078e0002 */
[----:B------:R-:W-:-:S03]  /*ebb0*/  IABS R3, R17 ;  /* 0x0000001100037213 */ /* 0x000fc60000000000 */
[----:B------:R-:W-:Y:S02]  /*ebc0*/  VIADD R19, R19, UR4 ;  /* 0x0000000413137c36 */ /* 0x000fe40008000000 */
[----:B------:R-:W-:-:S04]  /*ebd0*/  IMAD.HI.U32 R2, R2, R3, RZ ;  /* 0x0000000302027227 */ /* 0x000fc800078e00ff */
[----:B------:R-:W-:-:S05]  /*ebe0*/  IMAD R3, R2, R6, R3 ;  /* 0x0000000602037224 */ /* 0x000fca00078e0203 */
[----:B------:R-:W-:-:S13]  /*ebf0*/  ISETP.GT.U32.AND P1, PT, R4, R3, PT ;  /* 0x000000030400720c */ /* 0x000fda0003f24070 */
[----:B------:R-:W-:Y:S02]  /*ec00*/  @!P1 IMAD.IADD R3, R3, 0x1, -R4 ;  /* 0x0000000103039824 */ /* 0x000fe400078e0a04 */
[----:B------:R-:W-:Y:S01]  /*ec10*/  @!P1 VIADD R2, R2, 0x1 ;  /* 0x0000000102029836 */ /* 0x000fe20000000000 */
[----:B------:R-:W-:Y:S02]  /*ec20*/  ISETP.NE.AND P1, PT, R0, RZ, PT ;  /* 0x000000ff0000720c */ /* 0x000fe40003f25270 */
[----:B------:R-:W-:Y:S02]  /*ec30*/  ISETP.GE.U32.AND P0, PT, R3, R4, PT ;  /* 0x000000040300720c */ /* 0x000fe40003f06070 */
[----:B------:R-:W-:-:S04]  /*ec40*/  LOP3.LUT R3, R17, R0, RZ, 0x3c, !PT ;  /* 0x0000000011037212 */ /* 0x000fc800078e3cff */
[----:B------:R-:W-:-:S07]  /*ec50*/  ISETP.GE.AND P2, PT, R3, RZ, PT ;  /* 0x000000ff0300720c */ /* 0x000fce0003f46270 */
[----:B------:R-:W-:-:S06]  /*ec60*/  @P0 IADD3 R2, R2, 0x1, RZ ;  /* 0x0000000102020810 */ /* 0x000fcc0007ffe0ff */
[----:B------:R-:W-:Y:S01]  /*ec70*/  @!P2 IMAD.MOV R2, RZ, RZ, -R2 ;  /* 0x000000ffff02a224 */ /* 0x000fe200078e0a02 */
[----:B------:R-:W-:-:S05]  /*ec80*/  @!P1 LOP3.LUT R2, RZ, R0, RZ, 0x33, !PT ;  /* 0x00000000ff029212 */ /* 0x000fca00078e33ff */
[--C-:B------:R-:W-:Y:S02]  /*ec90*/  IMAD.MOV R3, RZ, RZ, -R2.reuse ;  /* 0x000000ffff037224 */ /* 0x100fe400078e0a02 */
[----:B------:R-:W-:Y:S02]  /*eca0*/  IMAD.MOV.U32 R18, RZ, RZ, R2 ;  /* 0x000000ffff127224 */ /* 0x000fe400078e0002 */
[----:B------:R-:W-:Y:S01]  /*ecb0*/  IMAD R17, R0, R3, R17 ;  /* 0x0000000300117224 */ /* 0x000fe200078e0211 */
[----:B------:R-:W-:Y:S06]  /*ecc0*/  BRA `(.L_x_440) ;  /* 0x00000000000c7947 */ /* 0x000fec0003800000 */
.L_x_435:
[----:B------:R-:W-:Y:S02]  /*ecd0*/  IMAD.MOV.U32 R17, RZ, RZ, RZ ;  /* 0x000000ffff117224 */ /* 0x000fe400078e00ff */
[----:B------:R-:W-:Y:S02]  /*ece0*/  IMAD.U32 R16, RZ, RZ, UR6 ;  /* 0x00000006ff107e24 */ /* 0x000fe4000f8e00ff */
[----:B------:R-:W-:-:S07]  /*ecf0*/  IMAD.MOV.U32 R18, RZ, RZ, RZ ;  /* 0x000000ffff127224 */ /* 0x000fce00078e00ff */
.L_x_440:
[----:B------:R-:W-:-:S13]  /*ed00*/  ISETP.NE.AND P0, PT, R5, RZ, PT ;  /* 0x000000ff0500720c */ /* 0x000fda0003f05270 */
[----:B------:R-:W0:Y:S01]  /*ed10*/  @!P0 S2R R3, SR_CgaCtaId ;  /* 0x0000000000038919 */ /* 0x000e220000008800 */
[----:B------:R-:W-:-:S04]  /*ed20*/  @!P0 MOV R0, 0x400 ;  /* 0x0000040000008802 */ /* 0x000fc80000000f00 */
[----:B0-----:R-:W-:-:S05]  /*ed30*/  @!P0 LEA R0, R3, R0, 0x18 ;  /* 0x0000000003008211 */ /* 0x001fca00078ec0ff */
[----:B------:R0:W-:Y:S01]  /*ed40*/  @!P0 STS.128 [R0+0x388d0], R16 ;  /* 0x0388d01000008388 */ /* 0x0001e20000000c00 */
[----:B------:R-:W-:Y:S06]  /*ed50*/  BAR.ARV 0x5, 0x180 ;  /* 0x0146000000007b1d */ /* 0x000fec0000002000 */
.L_x_433:
[----:B0-----:R-:W-:Y:S01]  /*ed60*/  IMAD.MOV.U32 R0, RZ, RZ, 0x1 ;  /* 0x00000001ff007424 */ /* 0x001fe200078e00ff */
[----:B------:R0:W-:Y:S01]  /*ed70*/  STL [R1+0x50], RZ ;  /* 0x000050ff01007387 */ /* 0x0001e20000100800 */
[----:B------:R-:W-:Y:S02]  /*ed80*/  ULDC UR4, c[0x0][0xc3c] ;  /* 0x00030f0000047ab9 */ /* 0x000fe40000000800 */
[----:B-1----:R-:W-:Y:S01]  /*ed90*/  ISETP.GE.AND P0, PT, R19, UR4, PT ;  /* 0x0000000413007c0c */ /* 0x002fe2000bf06270 */
[----:B------:R0:W-:Y:S04]  /*eda0*/  STL [R1+0x10], R0 ;  /* 0x0000100001007387 */ /* 0x0001e80000100800 */
[----:B------:R0:W-:Y:S08]  /*edb0*/  STL [R1+0x8], RZ ;  /* 0x000008ff01007387 */ /* 0x0001f00000100800 */
[----:B0-----:R-:W-:Y:S05]  /*edc0*/  @P0 BRA `(.L_x_441) ;  /* 0x0000006000280947 */ /* 0x001fea0003800000 */
[----:B------:R-:W0:Y:S01]  /*edd0*/  S2R R5, SR_TID.X ;  /* 0x0000000000057919 */ /* 0x000e220000002100 */
[----:B------:R-:W1:Y:S01]  /*ede0*/  S2UR UR5, SR_CgaCtaId ;  /* 0x00000000000579c3 */ /* 0x000e620000008800 */
[----:B------:R-:W-:Y:S01]  /*edf0*/  UMOV UR4, 0x400 ;  /* 0x0000040000047882 */ /* 0x000fe20000000000 */
[----:B------:R-:W-:Y:S01]  /*ee00*/  BSSY B8, `(.L_x_441) ;  /* 0x0000606000087945 */ /* 0x000fe20003800000 */
[----:B------:R-:W-:Y:S01]  /*ee10*/  ULDC UR38, c[0x0][0xc] ;  /* 0x0000030000267ab9 */ /* 0x000fe20000000800 */
[----:B------:R-:W-:Y:S01]  /*ee20*/  ULDC.64 UR36, c[0x0][0x198] ;  /* 0x0000660000247ab9 */ /* 0x000fe20000000a00 */
[----:B-1----:R-:W-:Y:S01]  /*ee30*/  ULEA UR4, UR5, UR4, 0x18 ;  /* 0x0000000405047291 */ /* 0x002fe2000f8ec03f */
[C---:B0-----:R-:W-:Y:S01]  /*ee40*/  IMAD.SHL.U32 R0, R5.reuse, 0x8, RZ ;  /* 0x0000000805007824 */ /* 0x041fe200078e00ff */
[----:B------:R-:W-:-:S04]  /*ee50*/  LOP3.LUT R4, R5, 0x7f, RZ, 0xc0, !PT ;  /* 0x0000007f05047812 */ /* 0x000fc800078ec0ff */
[C---:B------:R-:W-:Y:S02]  /*ee60*/  LOP3.LUT R2, R0.reuse, 0x1f8, RZ, 0xc0, !PT ;  /* 0x000001f800027812 */ /* 0x040fe400078ec0ff */
[----:B------:R-:W-:Y:S02]  /*ee70*/  LOP3.LUT R0, R0, 0x38, RZ, 0xc0, !PT ;  /* 0x0000003800007812 */ /* 0x000fe400078ec0ff */
[----:B------:R-:W-:Y:S01]  /*ee80*/  LOP3.LUT R3, R2, 0x38, R5, 0x78, !PT ;  /* 0x0000003802037812 */ /* 0x000fe200078e7805 */
[----:B------:R-:W-:-:S05]  /*ee90*/  IMAD.SHL.U32 R2, R4, 0x8, RZ ;  /* 0x0000000804027824 */ /* 0x000fca00078e00ff */
[----:B------:R-:W-:Y:S01]  /*eea0*/  LOP3.LUT R3, R3, 0x200, R2, 0xf8, !PT ;  /* 0x0000020003037812 */ /* 0x000fe200078ef802 */
[----:B------:R-:W-:Y:S01]  /*eeb0*/  IMAD.SHL.U32 R2, R5, 0x10, RZ ;  /* 0x0000001005027824 */ /* 0x000fe200078e00ff */
[----:B------:R-:W-:Y:S01]  /*eec0*/  SHF.R.U32.HI R5, RZ, 0x3, R4 ;  /* 0x00000003ff057819 */ /* 0x000fe20000011604 */
[----:B------:R-:W-:-:S03]  /*eed0*/  IMAD.U32 R4, RZ, RZ, UR4 ;  /* 0x00000004ff047e24 */ /* 0x000fc6000f8e00ff */
[----:B------:R-:W-:Y:S01]  /*eee0*/  LOP3.LUT R2, R5, 0x70, R2, 0xf8, !PT ;  /* 0x0000007005027812 */ /* 0x000fe200078ef802 */
[----:B------:R-:W-:Y:S01]  /*eef0*/  IMAD R3, R3, 0x2, R4 ;  /* 0x0000000203037824 */ /* 0x000fe200078e0204 */
[----:B------:R-:W-:Y:S01]  /*ef00*/  STL [R1+0x4], R4 ;  /* 0x0000040401007387 */ /* 0x000fe20000100800 */
[----:B------:R-:W-:-:S03]  /*ef10*/  IMAD.MOV.U32 R2, RZ, RZ, 0x1 ;  /* 0x00000001ff027424 */ /* 0x000fc600078e00ff */
[----:B------:R0:W-:Y:S04]  /*ef20*/  STL [R1+0x24], R3 ;  /* 0x0000240301007387 */ /* 0x0001e80000100800 */
[----:B------:R-:W-:Y:S04]  /*ef30*/  STL [R1+0x8], RZ ;  /* 0x000008ff01007387 */ /* 0x000fe80000100800 */
[----:B------:R1:W-:Y:S01]  /*ef40*/  STL [R1+0x10], R2 ;  /* 0x0000100201007387 */ /* 0x0003e20000100800 */
[----:B0-----:R-:W-:-:S03]  /*ef50*/  LOP3.LUT R3, R0, 0x40, RZ, 0xfc, !PT ;  /* 0x0000004000037812 */ /* 0x001fc600078efcff */
[----:B------:R0:W-:Y:S01]  /*ef60*/  STL [R1+0x50], RZ ;  /* 0x000050ff01007387 */ /* 0x0001e20000100800 */
[C---:B-1----:R-:W-:Y:S02]  /*ef70*/  LOP3.LUT R2, R0.reuse, 0x80, RZ, 0xfc, !PT ;  /* 0x0000008000027812 */ /* 0x042fe400078efcff */
[----:B------:R-:W-:-:S07]  /*ef80*/  LOP3.LUT R0, R0, 0xc0, RZ, 0xfc, !PT ;  /* 0x000000c000007812 */ /* 0x000fce00078efcff */
.L_x_554:
[----:B-1----:R-:W1:Y:S01]  /*ef90*/  LDC.64 R2, c[0x0][0xc88] ;  /* 0x00032200ff027b82 */ /* 0x002e620000000a00 */
[----:B------:R-:W-:Y:S01]  /*efa0*/  ULDC.64 UR4, c[0x0][0x208] ;  /* 0x0000820000047ab9 */ /* 0x000fe20000000a00 */
[----:B-1----:R-:W-:-:S05]  /*efb0*/  IMAD.WIDE R2, R19, 0x4, R2 ;  /* 0x0000000413027825 */ /* 0x002fca00078e0202 */
[----:B--2---:R-:W2:Y:S01]  /*efc0*/  LDG.E R11, desc[UR4][R2.64] ;  /* 0x00000004020b7981 */ /* 0x004ea2000c1e1900 */
[----:B------:R-:W-:Y:S05]  /*efd0*/  YIELD ;  /* 0x0000000000007946 */ /* 0x000fea0003800000 */
[----:B------:R-:W-:Y:S01]  /*efe0*/  ULDC.64 UR4, c[0x0][0xa28] ;  /* 0x00028a0000047ab9 */ /* 0x000fe20000000a00 */
[----:B---3--:R-:W-:Y:S01]  /*eff0*/  IMAD.MOV.U32 R0, RZ, RZ, RZ ;  /* 0x000000ffff007224 */ /* 0x008fe200078e00ff */
[----:B------:R-:W-:Y:S01]  /*f000*/  ISETP.NE.U32.AND P0, PT, RZ, UR4, PT ;  /* 0x00000004ff007c0c */ /* 0x000fe2000bf05070 */
[----:B------:R-:W-:Y:S01]  /*f010*/  ULDC.64 UR10, c[0x0][0x208] ;  /* 0x00008200000a7ab9 */ /* 0x000fe20000000a00 */
[----:B------:R-:W-:Y:S01]  /*f020*/  IMAD.MOV.U32 R6, RZ, RZ, RZ ;  /* 0x000000ffff067224 */ /* 0x000fe200078e00ff */
[----:B------:R-:W-:Y:S01]  /*f030*/  ULDC.64 UR6, c[0x0][0xa18] ;  /* 0x0002860000067ab9 */ /* 0x000fe20000000a00 */
[----:B------:R-:W-:Y:S01]  /*f040*/  ISETP.NE.AND.EX P0, PT, RZ, UR5, PT, P0 ;  /* 0x00000005ff007c0c */ /* 0x000fe2000bf05300 */
[----:B------:R-:W-:Y:S01]  /*f050*/  ULDC.64 UR8, c[0x0][0xa08] ;  /* 0x0002820000087ab9 */ /* 0x000fe20000000a00 */
[----:B--2---:R-:W-:Y:S01]  /*f060*/  SHF.R.S32.HI R4, RZ, 0x1f, R11 ;  /* 0x0000001fff047819 */ /* 0x004fe2000001140b */
[----:B------:R-:W-:-:S10]  /*f070*/  IMAD.SHL.U32 R10, R11, 0x4, RZ ;  /* 0x000000040b0a7824 */ /* 0x000fd400078e00ff */
[C---:B------:R-:W-:Y:S01]  /*f080*/  @P0 LEA R2, P1, R11.reuse, UR4, 0x2 ;  /* 0x000000040b020c11 */ /* 0x040fe2000f8210ff */
[----:B------:R-:W-:Y:S03]  /*f090*/  STL [R1+0x28], R11 ;  /* 0x0000280b01007387 */ /* 0x000fe60000100800 */
[C-C-:B------:R-:W-:Y:S01]  /*f0a0*/  @P0 LEA.HI.X R3, R11.reuse, UR5, R4.reuse, 0x2, P1 ;  /* 0x000000050b030c11 */ /* 0x140fe200088f1404 */
[----:B------:R-:W-:Y:S01]  /*f0b0*/  ULDC.64 UR4, c[0x0][0xa00] ;  /* 0x0002800000047ab9 */ /* 0x000fe20000000a00 */
[----:B------:R-:W-:Y:S01]  /*f0c0*/  SHF.L.U64.HI R9, R11, 0x2, R4 ;  /* 0x000000020b097819 */ /* 0x000fe20000010204 */
[----:B------:R1:W-:Y:S01]  /*f0d0*/  STL [R1+0x38], R4 ;  /* 0x0000380401007387 */ /* 0x0003e20000100800 */
[----:B------:R-:W-:-:S03]  /*f0e0*/  ISETP.NE.U32.AND P1, PT, RZ, UR4, PT ;  /* 0x00000004ff007c0c */ /* 0x000fc6000bf25070 */
[----:B-----5:R2:W5:Y:S01]  /*f0f0*/  @P0 LDG.E R0, desc[UR10][R2.64] ;  /* 0x0000000a02000981 */ /* 0x020562000c1e1900 */
[----:B------:R-:W-:Y:S01]  /*f100*/  ISETP.NE.AND.EX P1, PT, RZ, UR5, PT, P1 ;  /* 0x00000005ff007c0c */ /* 0x000fe2000bf25310 */
[----:B------:R-:W-:Y:S01]  /*f110*/  IMAD.MOV.U32 R8, RZ, RZ, RZ ;  /* 0x000000ffff087224 */ /* 0x000fe200078e00ff */
[----:B------:R-:W-:Y:S01]  /*f120*/  ISETP.NE.U32.AND P2, PT, RZ, UR6, PT ;  /* 0x00000006ff007c0c */ /* 0x000fe2000bf45070 */
[----:B------:R-:W-:Y:S01]  /*f130*/  STL [R1], R10 ;  /* 0x0000000a01007387 */ /* 0x000fe20000100800 */
[----:B------:R-:W-:Y:S02]  /*f140*/  ISETP.NE.U32.AND P0, PT, RZ, UR8, PT ;  /* 0x00000008ff007c0c */ /* 0x000fe4000bf05070 */
[----:B------:R-:W-:Y:S01]  /*f150*/  ISETP.NE.AND.EX P2, PT, RZ, UR7, PT, P2 ;  /* 0x00000007ff007c0c */ /* 0x000fe2000bf45320 */
[----:B------:R-:W-:Y:S01]  /*f160*/  STL [R1+0x1c], R9 ;  /* 0x00001c0901007387 */ /* 0x000fe20000100800 */
[----:B------:R-:W-:Y:S02]  /*f170*/  ISETP.NE.AND.EX P0, PT, RZ, UR9, PT, P0 ;  /* 0x00000009ff007c0c */ /* 0x000fe4000bf05300 */
[----:B--2---:R-:W-:-:S02]  /*f180*/  IADD3 R2, P3, R10, UR4, RZ ;  /* 0x000000040a027c10 */ /* 0x004fc4000ff7e0ff */
[----:B-1----:R-:W-:Y:S02]  /*f190*/  IADD3 R4, P4, R10, UR8, RZ ;  /* 0x000000080a047c10 */ /* 0x002fe4000ff9e0ff */
[C---:B------:R-:W-:Y:S01]  /*f1a0*/  IADD3.X R3, R9.reuse, UR5, RZ, P3, !PT ;  /* 0x0000000509037c10 */ /* 0x040fe20009ffe4ff */
[----:B------:R-:W-:Y:S01]  /*f1b0*/  ULDC UR4, c[0x0][0x288] ;  /* 0x0000a20000047ab9 */ /* 0x000fe20000000800 */
[----:B------:R-:W-:-:S03]  /*f1c0*/  IADD3.X R5, R9, UR9, RZ, P4, !PT ;  /* 0x0000000909057c10 */ /* 0x000fc6000a7fe4ff */
[----:B------:R-:W2:Y:S01]  /*f1d0*/  @P1 LDG.E R6, desc[UR10][R2.64] ;  /* 0x0000000a02061981 */ /* 0x000ea2000c1e1900 */
[----:B------:R-:W-:Y:S01]  /*f1e0*/  IMAD.U32 R12, RZ, RZ, UR4 ;  /* 0x00000004ff0c7e24 */ /* 0x000fe2000f8e00ff */
[----:B------:R-:W-:Y:S02]  /*f1f0*/  ULDC.64 UR4, c[0x0][0x418] ;  /* 0x0001060000047ab9 */ /* 0x000fe40000000a00 */
[----:B------:R-:W5:Y:S04]  /*f200*/  @P0 LDG.E R8, desc[UR10][R4.64] ;  /* 0x0000000a04080981 */ /* 0x000f68000c1e1900 */
[----:B--2---:R1:W-:Y:S02]  /*f210*/  STL [R1+0x34], R6 ;  /* 0x0000340601007387 */ /* 0x0043e40000100800 */
[----:B-1----:R-:W-:-:S04]  /*f220*/  @P2 IADD3 R6, P3, R10, UR6, RZ ;  /* 0x000000060a062c10 */ /* 0x002fc8000ff7e0ff */
[----:B------:R-:W-:-:S05]  /*f230*/  @P2 IADD3.X R7, R9, UR7, RZ, P3, !PT ;  /* 0x0000000709072c10 */ /* 0x000fca0009ffe4ff */
[----:B------:R1:W2:Y:S01]  /*f240*/  @P2 LDG.E R12, desc[UR10][R6.64] ;  /* 0x0000000a060c2981 */ /* 0x0002a2000c1e1900 */
[----:B------:R-:W-:-:S03]  /*f250*/  UISETP.NE.U32.AND UP0, UPT, UR4, URZ, UPT ;  /* 0x0000003f0400728c */ /* 0x000fc6000bf05070 */
[----:B------:R-:W-:Y:S01]  /*f260*/  ULDC UR4, c[0x0][0x424] ;  /* 0x0001090000047ab9 */ /* 0x000fe20000000800 */
[----:B------:R-:W-:-:S03]  /*f270*/  UISETP.NE.AND.EX UP0, UPT, UR5, URZ, UPT, UP0 ;  /* 0x0000003f0500728c */ /* 0x000fc6000bf05300 */
[----:B------:R-:W-:Y:S01]  /*f280*/  ULDC UR5, c[0x0][0x2f0] ;  /* 0x0000bc0000057ab9 */ /* 0x000fe20000000800 */
[----:B------:R-:W-:-:S04]  /*f290*/  USEL UR4, UR4, 0x1, UP0 ;  /* 0x0000000104047887 */ /* 0x000fc80008000000 */
[----:B------:R-:W-:-:S06]  /*f2a0*/  UIMAD UR4, UR4, UR5, URZ ;  /* 0x00000005040472a4 */ /* 0x000fcc000f8e023f */
[----:B-1----:R-:W-:Y:S01]  /*f2b0*/  IMAD.U32 R6, RZ, RZ, UR4 ;  /* 0x00000004ff067e24 */ /* 0x002fe2000f8e00ff */
[----:B--2---:R1:W-:Y:S01]  /*f2c0*/  STL [R1+0x3c], R12 ;  /* 0x00003c0c01007387 */ /* 0x0043e20000100800 */
[----:B------:R-:W-:Y:S05]  /*f2d0*/  @P2 BRA `(.L_x_442) ;  /* 0x0000000000182947 */ /* 0x000fea0003800000 */
[----:B------:R-:W-:Y:S05]  /*f2e0*/  @!P1 BRA `(.L_x_442) ;  /* 0x0000000000149947 */ /* 0x000fea0003800000 */
[----:B------:R-:W-:Y:S02]  /*f2f0*/  ULDC.64 UR4, c[0x0][0x208] ;  /* 0x0000820000047ab9 */ /* 0x000fe40000000a00 */
[----:B------:R-:W2:Y:S04]  /*f300*/  LDG.E R7, desc[UR4][R2.64] ;  /* 0x0000000402077981 */ /* 0x000ea8000c1e1900 */
[----:B------:R-:W2:Y:S02]  /*f310*/  LDG.E R2, desc[UR4][R2.64+0x4] ;  /* 0x0000040402027981 */ /* 0x000ea4000c1e1900 */
[----:B--2---:R-:W-:-:S05]  /*f320*/  IMAD.IADD R2, R2, 0x1, -R7 ;  /* 0x0000000102027824 */ /* 0x004fca00078e0a07 */
[----:B------:R2:W-:Y:S02]  /*f330*/  STL [R1+0x3c], R2 ;  /* 0x00003c0201007387 */ /* 0x0005e40000100800 */
.L_x_442:
[----:B--2---:R-:W-:Y:S01]  /*f340*/  IMAD.MOV.U32 R2, RZ, RZ, R11 ;  /* 0x000000ffff027224 */ /* 0x004fe200078e000b */
[----:B------:R-:W-:Y:S01]  /*f350*/  ULDC.64 UR4, c[0x0][0xa20] ;  /* 0x0002880000047ab9 */ /* 0x000fe20000000a00 */
[----:B-----5:R-:W-:Y:S01]  /*f360*/  IMAD.IADD R3, R8, 0x1, R0 ;  /* 0x0000000108037824 */ /* 0x020fe200078e0200 */
[----:B------:R-:W-:Y:S02]  /*f370*/  ISETP.NE.U32.AND P1, PT, RZ, UR4, PT ;  /* 0x00000004ff007c0c */ /* 0x000fe4000bf25070 */
[----:B------:R2:W-:Y:S02]  /*f380*/  STL [R1+0xc], R2 ;  /* 0x00000c0201007387 */ /* 0x0005e40000100800 */
[----:B------:R-:W-:Y:S02]  /*f390*/  ISETP.NE.AND.EX P1, PT, RZ, UR5, PT, P1 ;  /* 0x00000005ff007c0c */ /* 0x000fe4000bf25310 */
[----:B------:R2:W-:Y:S11]  /*f3a0*/  STL [R1+0x18], R3 ;  /* 0x0000180301007387 */ /* 0x0005f60000100800 */
[----:B--2---:R-:W-:Y:S05]  /*f3b0*/  @!P1 BRA `(.L_x_443) ;  /* 0x0000000000149947 */ /* 0x004fea0003800000 */
[----:B------:R-:W-:Y:S01]  /*f3c0*/  IADD3 R6, P0, R10, UR4, RZ ;  /* 0x000000040a067c10 */ /* 0x000fe2000ff1e0ff */
[----:B------:R-:W-:-:S03]  /*f3d0*/  ULDC.64 UR6, c[0x0][0x208] ;  /* 0x0000820000067ab9 */ /* 0x000fc60000000a00 */
[----:B------:R-:W-:-:S05]  /*f3e0*/  IADD3.X R7, R9, UR5, RZ, P0, !PT ;  /* 0x0000000509077c10 */ /* 0x000fca00087fe4ff */
[----:B------:R2:W5:Y:S01]  /*f3f0*/  LDG.E R6, desc[UR6][R6.64] ;  /* 0x0000000606067981 */ /* 0x000562000c1e1900 */
[----:B------:R-:W-:Y:S05]  /*f400*/  BRA `(.L_x_444) ;  /* 0x0000000000147947 */ /* 0x000fea0003800000 */
.L_x_443:
[----:B------:R-:W-:Y:S05]  /*f410*/  @!P0 BRA `(.L_x_444) ;  /* 0x0000000000108947 */ /* 0x000fea0003800000 */
[----:B------:R-:W-:Y:S02]  /*f420*/  ULDC.64 UR4, c[0x0][0x208] ;  /* 0x0000820000047ab9 */ /* 0x000fe40000000a00 */
[----:B------:R-:W2:Y:S04]  /*f430*/  LDG.E R6, desc[UR4][R4.64] ;  /* 0x0000000404067981 */ /* 0x000ea8000c1e1900 */
[----:B------:R-:W2:Y:S02]  /*f440*/  LDG.E R4, desc[UR4][R4.64+0x4] ;  /* 0x0000040404047981 */ /* 0x000ea4000c1e1900 */
[----:B--2---:R-:W-:-:S07]  /*f450*/  IMAD.IADD R6, R4, 0x1, -R6 ;  /* 0x0000000104067824 */ /* 0x004fce00078e0a06 */
.L_x_444:
[----:B-----5:R-:W-:Y:S01]  /*f460*/  IMAD.IADD R2, R6, 0x1, -R0 ;  /* 0x0000000106027824 */ /* 0x020fe200078e0a00 */
[----:B------:R-:W-:Y:S03]  /*f470*/  BSSY B7, `(.L_x_445) ;  /* 0x00004fa000077945 */ /* 0x000fe60003800000 */
[C---:B------:R-:W-:Y:S01]  /*f480*/  VIADD R0, R2.reuse, 0x4f ;  /* 0x0000004f02007836 */ /* 0x040fe20000000000 */
[----:B------:R3:W-:Y:S01]  /*f490*/  STL [R1+0x40], R2 ;  /* 0x0000400201007387 */ /* 0x0007e20000100800 */
[----:B------:R-:W-:Y:S02]  /*f4a0*/  ISETP.GT.AND P0, PT, R2, RZ, PT ;  /* 0x000000ff0200720c */ /* 0x000fe40003f04270 */
[----:B------:R-:W-:-:S05]  /*f4b0*/  IMAD.HI R0, R0, 0x66666667, RZ ;  /* 0x6666666700007827 */ /* 0x000fca00078e02ff */
[----:B---3--:R-:W-:-:S04]  /*f4c0*/  SHF.R.U32.HI R2, RZ, 0x1f, R0 ;  /* 0x0000001fff027819 */ /* 0x008fc80000011600 */
[----:B------:R-:W-:-:S05]  /*f4d0*/  LEA.HI.SX32 R0, R0, R2, 0x1b ;  /* 0x0000000200007211 */ /* 0x000fca00078fdaff */
[----:B------:R3:W-:Y:S01]  /*f4e0*/  STL [R1+0x30], R0 ;  /* 0x0000300001007387 */ /* 0x0007e20000100800 */
[----:B------:R-:W-:Y:S05]  /*f4f0*/  @P0 BRA `(.L_x_446) ;  /* 0x0000000000480947 */ /* 0x000fea0003800000 */
[----:B------:R-:W4:Y:S02]  /*f500*/  S2R R3, SR_TID.X ;  /* 0x0000000000037919 */ /* 0x000f240000002100 */
[----:B----4-:R-:W-:-:S04]  /*f510*/  LOP3.LUT R3, R3, 0x7f, RZ, 0xc0, !PT ;  /* 0x0000007f03037812 */ /* 0x010fc800078ec0ff */
[----:B------:R-:W-:-:S13]  /*f520*/  ISETP.NE.AND P0, PT, R3, RZ, PT ;  /* 0x000000ff0300720c */ /* 0x000fda0003f05270 */
[----:B------:R-:W-:Y:S05]  /*f530*/  @P0 BRA `(.L_x_447) ;  /* 0x0000004c00b40947 */ /* 0x000fea0003800000 */
[----:B------:R-:W4:Y:S01]  /*f540*/  S2R R3, SR_LANEID ;  /* 0x0000000000037919 */ /* 0x000f220000000000 */
[----:B------:R-:W-:Y:S01]  /*f550*/  VOTEU.ANY UR4, UPT, PT ;  /* 0x0000000000047886 */ /* 0x000fe200038e0100 */
[----:B------:R-:W5:Y:S01]  /*f560*/  LDC.64 R4, c[0x0][0xc60] ;  /* 0x00031800ff047b82 */ /* 0x000f620000000a00 */
[----:B---3--:R-:W4:Y:S01]  /*f570*/  FLO.U32 R0, UR4 ;  /* 0x0000000400007d00 */ /* 0x008f2200080e0000 */
[----:B------:R-:W-:-:S07]  /*f580*/  ULDC.64 UR6, c[0x0][0x208] ;  /* 0x0000820000067ab9 */ /* 0x000fce0000000a00 */
[----:B------:R-:W5:Y:S01]  /*f590*/  POPC R2, UR4 ;  /* 0x0000000400027d09 */ /* 0x000f620008000000 */
[----:B----4-:R-:W-:-:S13]  /*f5a0*/  ISETP.EQ.U32.AND P0, PT, R0, R3, PT ;  /* 0x000000030000720c */ /* 0x010fda0003f02070 */
[----:B-----5:R-:W3:Y:S01]  /*f5b0*/  @P0 ATOMG.E.ADD.STRONG.GPU PT, R5, desc[UR6][R4.64], R2 ;  /* 0x00000002040509a8 */ /* 0x020ee200081ee1c6 */
[----:B------:R-:W4:Y:S02]  /*f5c0*/  S2R R3, SR_LTMASK ;  /* 0x0000000000037919 */ /* 0x000f240000003900 */
[----:B----4-:R-:W-:-:S06]  /*f5d0*/  LOP3.LUT R3, R3, UR4, RZ, 0xc0, !PT ;  /* 0x0000000403037c12 */ /* 0x010fcc000f8ec0ff */
[----:B------:R-:W4:Y:S01]  /*f5e0*/  POPC R3, R3 ;  /* 0x0000000300037309 */ /* 0x000f220000000000 */
[----:B---3--:R-:W4:Y:S02]  /*f5f0*/  SHFL.IDX PT, R0, R5, R0, 0x1f ;  /* 0x00001f0005007589 */ /* 0x008f2400000e0000 */
[----:B----4-:R-:W-:Y:S01]  /*f600*/  IADD3 R16, R0, UR38, R3 ;  /* 0x0000002600107c10 */ /* 0x010fe2000fffe003 */
[----:B------:R-:W-:Y:S06]  /*f610*/  BRA `(.L_x_447) ;  /* 0x0000004c007c7947 */ /* 0x000fec0003800000 */
.L_x_446:
[----:B---3--:R-:W3:Y:S01]  /*f620*/  LDL R0, [R1+0x4] ;  /* 0x0000040001007983 */ /* 0x008ee20000100800 */
[----:B------:R-:W-:Y:S01]  /*f630*/  BSSY B6, `(.L_x_448) ;  /* 0x0000014000067945 */ /* 0x000fe20003800000 */
[----:B---3--:R-:W-:-:S05]  /*f640*/  VIADD R0, R0, 0x24400 ;  /* 0x0002440000007836 */ /* 0x008fca0000000000 */
[----:B------:R-:W-:-:S13]  /*f650*/  LOP3.LUT P0, RZ, R0, 0x3ff, RZ, 0xc0, !PT ;  /* 0x000003ff00ff7812 */ /* 0x000fda000780c0ff */
[----:B------:R-:W-:Y:S05]  /*f660*/  @!P0 BRA `(.L_x_449) ;  /* 0x0000000000408947 */ /* 0x000fea0003800000 */
[----:B------:R-:W-:Y:S01]  /*f670*/  MOV R2, 0x0 ;  /* 0x0000000000027802 */ /* 0x000fe20000000f00 */
[----:B------:R-:W-:Y:S01]  /*f680*/  ULDC.64 UR6, c[0x4][0xa8] ;  /* 0x01002a0000067ab9 */ /* 0x000fe20000000a00 */
[----:B------:R-:W-:Y:S01]  /*f690*/  ULDC.64 UR8, c[0x4][0xb0] ;  /* 0x01002c0000087ab9 */ /* 0x000fe20000000a00 */
[----:B------:R-:W-:Y:S01]  /*f6a0*/  ULDC.64 UR4, c[0x4][0x8] ;  /* 0x0100020000047ab9 */ /* 0x000fe20000000a00 */
[----:B------:R-:W-:Y:S01]  /*f6b0*/  IMAD.U32 R4, RZ, RZ, UR6 ;  /* 0x00000006ff047e24 */ /* 0x000fe2000f8e00ff */
[----:B-1----:R-:W-:Y:S01]  /*f6c0*/  MOV R12, 0x1 ;  /* 0x00000001000c7802 */ /* 0x002fe20000000f00 */
[----:B------:R-:W1:Y:S01]  /*f6d0*/  LDC.64 R2, c[0x4][R2] ;  /* 0x0100000002027b82 */ /* 0x000e620000000a00 */
[----:B------:R-:W-:Y:S02]  /*f6e0*/  IMAD.U32 R5, RZ, RZ, UR7 ;  /* 0x00000007ff057e24 */ /* 0x000fe4000f8e00ff */
[----:B------:R-:W-:Y:S02]  /*f6f0*/  IMAD.U32 R6, RZ, RZ, UR8 ;  /* 0x00000008ff067e24 */ /* 0x000fe4000f8e00ff */
[----:B--2---:R-:W-:-:S02]  /*f700*/  IMAD.U32 R7, RZ, RZ, UR9 ;  /* 0x00000009ff077e24 */ /* 0x004fc4000f8e00ff */
[----:B------:R-:W-:Y:S02]  /*f710*/  IMAD.U32 R10, RZ, RZ, UR4 ;  /* 0x00000004ff0a7e24 */ /* 0x000fe4000f8e00ff */
[----:B------:R-:W-:Y:S02]  /*f720*/  IMAD.U32 R11, RZ, RZ, UR5 ;  /* 0x00000005ff0b7e24 */ /* 0x000fe4000f8e00ff */
[----:B------:R-:W-:Y:S02]  /*f730*/  IMAD.MOV.U32 R8, RZ, RZ, 0x70 ;  /* 0x00000070ff087424 */ /* 0x000fe400078e00ff */
[----:B------:R-:W-:-:S07]  /*f740*/  IMAD.MOV.U32 R13, RZ, RZ, RZ ;  /* 0x000000ffff0d7224 */ /* 0x000fce00078e00ff */
[----:B------:R-:W-:-:S07]  /*f750*/  LEPC R20, `(.L_x_449) ;  /* 0x000000001014794e */ /* 0x000fce0000000000 */
[----:B01----:R-:W-:Y:S05]  /*f760*/  CALL.ABS.NOINC R2 ;  /* 0x0000000002007343 */ /* 0x003fea0003c00000 */
.L_x_449:
[----:B------:R-:W-:Y:S05]  /*f770*/  BSYNC B6 ;  /* 0x0000000000067941 */ /* 0x000fea0003800000 */
.L_x_448:
[----:B------:R-:W3:Y:S01]  /*f780*/  LDL R2, [R1+0x4] ;  /* 0x0000040001027983 */ /* 0x000ee20000100800 */
        /* <DEDUP_REMOVED lines=8> */
[----:B------:R3:W4:Y:S01]  /*f810*/  LDC.64 R2, c[0x4][R0] ;  /* 0x0100000000027b82 */ /* 0x0007220000000a00 */
[----:B------:R-:W-:Y:S02]  /*f820*/  IMAD.U32 R4, RZ, RZ, UR6 ;  /* 0x00000006ff047e24 */ /* 0x000fe4000f8e00ff */
[----:B------:R-:W-:Y:S02]  /*f830*/  IMAD.U32 R5, RZ, RZ, UR7 ;  /* 0x00000007ff057e24 */ /* 0x000fe4000f8e00ff */
[----:B------:R-:W-:Y:S02]  /*f840*/  IMAD.U32 R6, RZ, RZ, UR8 ;  /* 0x00000008ff067e24 */ /* 0x000fe4000f8e00ff */
[----:B--2---:R-:W-:-:S02]  /*f850*/  IMAD.U32 R7, RZ, RZ, UR9 ;  /* 0x00000009ff077e24 */ /* 0x004fc4000f8e00ff */
[----:B------:R-:W-:Y:S02]  /*f860*/  IMAD.U32 R10, RZ, RZ, UR4 ;  /* 0x00000004ff0a7e24 */ /* 0x000fe4000f8e00ff */
[----:B------:R-:W-:Y:S02]  /*f870*/  IMAD.U32 R11, RZ, RZ, UR5 ;  /* 0x00000005ff0b7e24 */ /* 0x000fe4000f8e00ff */
[----:B------:R-:W-:Y:S02]  /*f880*/  IMAD.MOV.U32 R8, RZ, RZ, 0x70 ;  /* 0x00000070ff087424 */ /* 0x000fe400078e00ff */
[----:B-1----:R-:W-:Y:S02]  /*f890*/  IMAD.MOV.U32 R12, RZ, RZ, 0x1 ;  /* 0x00000001ff0c7424 */ /* 0x002fe400078e00ff */
[----:B---3--:R-:W-:-:S07]  /*f8a0*/  IMAD.MOV.U32 R13, RZ, RZ, RZ ;  /* 0x000000ffff0d7224 */ /* 0x008fce00078e00ff */
[----:B------:R-:W-:-:S07]  /*f8b0*/  LEPC R20, `(.L_x_452) ;  /* 0x000000001014794e */ /* 0x000fce0000000000 */
[----:B0---4-:R-:W-:Y:S05]  /*f8c0*/  CALL.ABS.NOINC R2 ;  /* 0x0000000002007343 */ /* 0x011fea0003c00000 */
.L_x_452:
[----:B------:R-:W-:Y:S01]  /*f8d0*/  MOV R2, 0x0 ;  /* 0x0000000000027802 */ /* 0x000fe20000000f00 */
[----:B------:R-:W-:Y:S01]  /*f8e0*/  ULDC.64 UR6, c[0x4][0xa8] ;  /* 0x01002a0000067ab9 */ /* 0x000fe20000000a00 */
[----:B------:R-:W-:Y:S01]  /*f8f0*/  ULDC.64 UR8, c[0x4][0xb0] ;  /* 0x01002c0000087ab9 */ /* 0x000fe20000000a00 */
[----:B------:R-:W-:Y:S01]  /*f900*/  ULDC.64 UR4, c[0x4][0x18] ;  /* 0x0100060000047ab9 */ /* 0x000fe20000000a00 */
[----:B------:R-:W-:Y:S02]  /*f910*/  IMAD.U32 R4, RZ, RZ, UR6 ;  /* 0x00000006ff047e24 */ /* 0x000fe4000f8e00ff */
[----:B------:R-:W0:Y:S01]  /*f920*/  LDC.64 R2, c[0x4][R2] ;  /* 0x0100000002027b82 */ /* 0x000e220000000a00 */
        /* <DEDUP_REMOVED lines=9> */
[----:B0-----:R-:W-:Y:S05]  /*f9c0*/  CALL.ABS.NOINC R2 ;  /* 0x0000000002007343 */ /* 0x001fea0003c00000 */
.L_x_451:
[----:B------:R-:W-:Y:S05]  /*f9d0*/  BSYNC B6 ;  /* 0x0000000000067941 */ /* 0x000fea0003800000 */
.L_x_450:
[----:B------:R-:W3:Y:S01]  /*f9e0*/  LDL.LU R2, [R1] ;  /* 0x0000000001027983 */ /* 0x000ee20000300800 */
[----:B------:R-:W-:-:S03]  /*f9f0*/  ULDC.64 UR4, c[0x0][0x9f8] ;  /* 0x00027e0000047ab9 */ /* 0x000fc60000000a00 */
[----:B------:R-:W4:Y:S04]  /*fa00*/  LDL.LU R4, [R1+0x1c] ;  /* 0x00001c0001047983 */ /* 0x000f280000300800 */
[----:B--2---:R-:W2:Y:S01]  /*fa10*/  LDL R7, [R1+0xc] ;  /* 0x00000c0001077983 */ /* 0x004ea20000100800 */
[----:B------:R-:W-:Y:S01]  /*fa20*/  ISETP.NE.U32.AND P0, PT, RZ, UR4, PT ;  /* 0x00000004ff007c0c */ /* 0x000fe2000bf05070 */
[----:B------:R-:W-:Y:S02]  /*fa30*/  ULDC.64 UR6, c[0x0][0x208] ;  /* 0x0000820000067ab9 */ /* 0x000fe40000000a00 */
[----:B------:R-:W5:Y:S01]  /*fa40*/  LDL R0, [R1+0x30] ;  /* 0x0000300001007983 */ /* 0x000f620000100800 */
[----:B------:R-:W-:-:S13]  /*fa50*/  ISETP.NE.AND.EX P0, PT, RZ, UR5, PT, P0 ;  /* 0x00000005ff007c0c */ /* 0x000fda000bf05300 */
[----:B---3--:R-:W-:-:S04]  /*fa60*/  @P0 IADD3 R2, P1, R2, UR4, RZ ;  /* 0x0000000402020c10 */ /* 0x008fc8000ff3e0ff */
[----:B----4-:R-:W-:Y:S01]  /*fa70*/  @P0 IADD3.X R3, R4, UR5, RZ, P1, !PT ;  /* 0x0000000504030c10 */ /* 0x010fe20008ffe4ff */
[----:B------:R-:W-:-:S04]  /*fa80*/  ULDC.64 UR4, c[0x0][0xa08] ;  /* 0x0002820000047ab9 */ /* 0x000fc80000000a00 */
[----:B--2---:R2:W3:Y:S01]  /*fa90*/  @P0 LDG.E R7, desc[UR6][R2.64] ;  /* 0x0000000602070981 */ /* 0x0044e2000c1e1900 */
[----:B-----5:R-:W-:Y:S01]  /*faa0*/  VIADD R9, R0, 0xffffffff ;  /* 0xffffffff00097836 */ /* 0x020fe20000000000 */
[----:B--2---:R-:W2:Y:S01]  /*fab0*/  LDC.64 R2, c[0x0][0x418] ;  /* 0x00010600ff027b82 */ /* 0x004ea20000000a00 */
[----:B---3--:R-:W-:Y:S01]  /*fac0*/  SHF.R.S32.HI R8, RZ, 0x1f, R7 ;  /* 0x0000001fff087819 */ /* 0x008fe20000011407 */
[----:B------:R3:W-:Y:S04]  /*fad0*/  @P0 STL [R1+0xc], R7 ;  /* 0x00000c0701000387 */ /* 0x0007e80000100800 */
[----:B------:R3:W-:Y:S04]  /*fae0*/  STL [R1+0x2c], R9 ;  /* 0x00002c0901007387 */ /* 0x0007e80000100800 */
[----:B------:R3:W-:Y:S01]  /*faf0*/  STL [R1+0x1c], R8 ;  /* 0x00001c0801007387 */ /* 0x0007e20000100800 */
[----:B--2---:R-:W-:Y:S01]  /*fb00*/  LOP3.LUT P0, RZ, R2, UR4, RZ, 0xfc, !PT ;  /* 0x0000000402ff7c12 */ /* 0x004fe2000f80fcff */
[----:B------:R-:W-:-:S03]  /*fb10*/  UMOV UR4, 0xffffffff ;  /* 0xffffffff00047882 */ /* 0x000fc60000000000 */
[----:B------:R-:W-:-:S04]  /*fb20*/  LOP3.LUT P0, RZ, R3, UR5, RZ, 0xfc, P0 ;  /* 0x0000000503ff7c12 */ /* 0x000fc8000800fcff */
[----:B------:R-:W-:Y:S01]  /*fb30*/  SEL R0, R7, RZ, !P0 ;  /* 0x000000ff07007207 */ /* 0x000fe20004000000 */
[----:B---3--:R-:W-:Y:S08]  /*fb40*/  BRA.DIV UR4, `(.L_x_453) ;  /* 0x0000005a04347947 */ /* 0x008ff0000b800000 */
[----:B------:R-:W2:Y:S02]  /*fb50*/  S2R R4, SR_TID.X ;  /* 0x0000000000047919 */ /* 0x000ea40000002100 */
[----:B--2---:R-:W-:-:S04]  /*fb60*/  SHF.R.U32.HI R4, RZ, 0x5, R4 ;  /* 0x00000005ff047819 */ /* 0x004fc80000011604 */
[----:B------:R-:W-:-:S05]  /*fb70*/  LOP3.LUT R4, R4, 0x3, RZ, 0xc0, !PT ;  /* 0x0000000304047812 */ /* 0x000fca00078ec0ff */
[----:B------:R2:W3:Y:S02]  /*fb80*/  SHFL.IDX PT, R14, R4, RZ, 0x1f ;  /* 0x00001fff040e7589 */ /* 0x0004e400000e0000 */
.L_x_570:
[----:B------:R-:W-:Y:S01]  /*fb90*/  PLOP3.LUT P1, PT, PT, PT, PT, 0x8, 0x0 ;  /* 0x000000000000781c */ /* 0x000fe20003f2e170 */
[----:B------:R4:W-:Y:S01]  /*fba0*/  STL [R1], R0 ;  /* 0x0000000001007387 */ /* 0x0009e20000100800 */
[----:B---3--:R-:W-:Y:S02]  /*fbb0*/  ISETP.NE.AND P0, PT, R14, RZ, PT ;  /* 0x000000ff0e00720c */ /* 0x008fe40003f05270 */
[----:B----4-:R-:W-:-:S05]  /*fbc0*/  P2R R0, PR, RZ, 0x2 ;  /* 0x00000002ff007803 */ /* 0x010fca0000000000 */
[----:B------:R3:W-:Y:S06]  /*fbd0*/  STL [R1+0x20], R0 ;  /* 0x0000200001007387 */ /* 0x0007ec0000100800 */
[----:B------:R-:W-:Y:S05]  /*fbe0*/  @P0 BRA `(.L_x_454) ;  /* 0x00000004005c0947 */ /* 0x000fea0003800000 */
[----:B------:R-:W-:-:S03]  /*fbf0*/  UMOV UR4, 0xffffffff ;  /* 0xffffffff00047882 */ /* 0x000fc60000000000 */
[----:B------:R-:W-:Y:S05]  /*fc00*/  BRA.DIV UR4, `(.L_x_455) ;  /* 0x0000005a04387947 */ /* 0x000fea000b800000 */
[----:B------:R-:W-:-:S13]  /*fc10*/  ELECT P6, URZ, PT ;  /* 0x00000000003f782f */ /* 0x000fda00038c0000 */
.L_x_573:
[----:B------:R-:W-:Y:S05]  /*fc20*/  @!P6 BRA `(.L_x_454) ;  /* 0x00000004004ce947 */ /* 0x000fea0003800000 */
[----:B------:R4:W-:Y:S01]  /*fc30*/  STL [R1+0x14], R9 ;  /* 0x0000140901007387 */ /* 0x0009e20000100800 */
[----:B------:R-:W-:-:S04]  /*fc40*/  ISETP.NE.U32.AND P0, PT, R2, RZ, PT ;  /* 0x000000ff0200720c */ /* 0x000fc80003f05070 */
[----:B------:R-:W-:-:S13]  /*fc50*/  ISETP.NE.AND.EX P0, PT, R3, RZ, PT, P0 ;  /* 0x000000ff0300720c */ /* 0x000fda0003f05300 */
[----:B----4-:R-:W-:Y:S05]  /*fc60*/  @!P0 BRA `(.L_x_456) ;  /* 0x0000000000548947 */ /* 0x010fea0003800000 */
[----:B------:R-:W4:Y:S01]  /*fc70*/  LDC R6, c[0x0][0x43c] ;  /* 0x00010f00ff067b82 */ /* 0x000f220000000800 */
[----:B---3--:R-:W-:Y:S01]  /*fc80*/  IMAD.MOV.U32 R0, RZ, RZ, R9 ;  /* 0x000000ffff007224 */ /* 0x008fe200078e0009 */
[----:B------:R-:W-:Y:S01]  /*fc90*/  ULDC.64 UR4, c[0x0][0x428] ;  /* 0x00010a0000047ab9 */ /* 0x000fe20000000a00 */
[----:B------:R-:W-:Y:S01]  /*fca0*/  ULDC.64 UR6, c[0x0][0x208] ;  /* 0x0000820000067ab9 */ /* 0x000fe20000000a00 */
[----:B----4-:R-:W-:-:S13]  /*fcb0*/  ISETP.NE.AND P0, PT, R6, 0x1, PT ;  /* 0x000000010600780c */ /* 0x010fda0003f05270 */
[----:B--2---:R-:W2:Y:S02]  /*fcc0*/  @P0 LDC.64 R4, c[0x0][0x440] ;  /* 0x00011000ff040b82 */ /* 0x004ea40000000a00 */
[----:B--2---:R-:W-:-:S05]  /*fcd0*/  @P0 IMAD.HI.U32 R4, R9, R4, RZ ;  /* 0x0000000409040227 */ /* 0x004fca00078e00ff */
        /* <DEDUP_REMOVED lines=8> */
[----:B--2---:R-:W-:-:S04]  /*fd60*/  IMAD R6, R8, UR4, RZ ;  /* 0x0000000408067c24 */ /* 0x004fc8000f8e02ff */
[----:B------:R-:W-:-:S04]  /*fd70*/  IMAD R0, R7, UR5, R6 ;  /* 0x0000000507007c24 */ /* 0x000fc8000f8e0206 */
[----:B------:R-:W-:-:S05]  /*fd80*/  IMAD.IADD R0, R5, 0x1, R0 ;  /* 0x0000000105007824 */ /* 0x000fca00078e0200 */
[----:B------:R-:W-:-:S05]  /*fd90*/  LEA.HI.X R3, R4, R3, R0, 0x2, P0 ;  /* 0x0000000304037211 */ /* 0x000fca00000f1400 */
[----:B------:R-:W2:Y:S04]  /*fda0*/  LDG.E R0, desc[UR6][R2.64] ;  /* 0x0000000602007981 */ /* 0x000ea8000c1e1900 */
[----:B--2---:R4:W-:Y:S02]  /*fdb0*/  STL [R1], R0 ;  /* 0x0000000001007387 */ /* 0x0049e40000100800 */
.L_x_456:
[----:B------:R-:W5:Y:S04]  /*fdc0*/  LDL R7, [R1+0x4] ;  /* 0x0000040001077983 */ /* 0x000f680000100800 */
[----:B---34-:R-:W5:Y:S04]  /*fdd0*/  LDL R0, [R1+0x8] ;  /* 0x0000080001007983 */ /* 0x018f680000100800 */
[----:B------:R-:W3:Y:S01]  /*fde0*/  LDL R2, [R1+0x10] ;  /* 0x0000100001027983 */ /* 0x000ee20000100800 */
[----:B-----5:R-:W-:Y:S01]  /*fdf0*/  IMAD R0, R0, 0x8, R7 ;  /* 0x0000000800007824 */ /* 0x020fe200078e0207 */
[----:B---3--:R-:W-:-:S04]  /*fe00*/  SHF.L.U32 R2, R2, 0x1f, RZ ;  /* 0x0000001f02027819 */ /* 0x008fc800000006ff */
[----:B------:R-:W3:Y:S02]  /*fe10*/  SYNCS.PHASECHK.TRANS64.TRYWAIT P0, [R0+URZ+0x38840], R2 ;  /* 0x03884002000075a7 */ /* 0x000ee4000800017f */
[----:B---3--:R-:W-:Y:S05]  /*fe20*/  @!P0 BRA `(.L_x_457) ;  /* 0x0000005400d08947 */ /* 0x008fea0003800000 */
.L_x_574:
[----:B------:R-:W4:Y:S02]  /*fe30*/  S2R R3, SR_TID.X ;  /* 0x0000000000037919 */ /* 0x000f240000002100 */
[----:B----4-:R-:W-:-:S04]  /*fe40*/  LOP3.LUT R3, R3, 0x7f, RZ, 0xc0, !PT ;  /* 0x0000007f03037812 */ /* 0x010fc800078ec0ff */
[----:B------:R-:W-:-:S13]  /*fe50*/  ISETP.NE.AND P0, PT, R3, RZ, PT ;  /* 0x000000ff0300720c */ /* 0x000fda0003f05270 */
[----:B------:R-:W-:Y:S05]  /*fe60*/  @P0 BRA `(.L_x_458) ;  /* 0x00000000001c0947 */ /* 0x000fea0003800000 */
[----:B------:R-:W4:Y:S01]  /*fe70*/  S2R R3, SR_TID.X ;  /* 0x0000000000037919 */ /* 0x000f220000002100 */
[----:B---3--:R-:W-:-:S04]  /*fe80*/  IMAD.MOV.U32 R2, RZ, RZ, 0xa000 ;  /* 0x0000a000ff027424 */ /* 0x008fc800078e00ff */
[----:B------:R3:W-:Y:S01]  /*fe90*/  SYNCS.ARRIVE.TRANS64 RZ, [R0+URZ+0x38830], R2 ;  /* 0x0388300200ff79a7 */ /* 0x0007e2000800003f */
[----:B----4-:R-:W-:-:S04]  /*fea0*/  LOP3.LUT R3, R3, 0x1f, RZ, 0xc0, !PT ;  /* 0x0000001f03037812 */ /* 0x010fc800078ec0ff */
[----:B------:R-:W-:-:S13]  /*feb0*/  ISETP.NE.AND P0, PT, R3, RZ, PT ;  /* 0x000000ff0300720c */ /* 0x000fda0003f05270 */
[----:B---3--:R-:W-:Y:S05]  /*fec0*/  @!P0 BRA `(.L_x_458) ;  /* 0x0000000000048947 */ /* 0x008fea0003800000 */
[----:B------:R-:W-:Y:S01]  /*fed0*/  BPT.TRAP 0x1 ;  /* 0x000000040000795c */ /* 0x000fe20000300000 */
.L_x_458:
[----:B------:R-:W4:Y:S04]  /*fee0*/  LDL R6, [R1+0x4] ;  /* 0x0000040001067983 */ /* 0x000f280000100800 */
[----:B------:R-:W4:Y:S04]  /*fef0*/  LDL R5, [R1+0x8] ;  /* 0x0000080001057983 */ /* 0x000f280000100800 */
[----:B--2---:R-:W2:Y:S04]  /*ff00*/  LDL R4, [R1+0x14] ;  /* 0x0000140001047983 */ /* 0x004ea80000100800 */
[----:B------:R-:W5:Y:S04]  /*ff10*/  LDL R3, [R1+0x18] ;  /* 0x0000180001037983 */ /* 0x000f680000100800 */
[----:B---3--:R-:W3:Y:S01]  /*ff20*/  LDL R2, [R1] ;  /* 0x0000000001027983 */ /* 0x008ee20000100800 */
[----:B------:R-:W-:Y:S01]  /*ff30*/  R2UR UR9, R0 ;  /* 0x00000000000972ca */ /* 0x000fe200000e0000 */
[----:B------:R-:W-:Y:S01]  /*ff40*/  UIADD3 UR4, UP0, UR36, 0x370, URZ ;  /* 0x0000037024047890 */ /* 0x000fe2000ff1e03f */
[----:B------:R-:W-:Y:S01]  /*ff50*/  R2UR UR12, R18 ;  /* 0x00000000120c72ca */ /* 0x000fe200000e0000 */
[----:B------:R-:W-:Y:S01]  /*ff60*/  UMOV UR10, URZ ;  /* 0x0000003f000a7c82 */ /* 0x000fe20008000000 */
[----:B------:R-:W-:Y:S01]  /*ff70*/  UMOV UR6, 0x0 ;  /* 0x0000000000067882 */ /* 0x000fe20000000000 */
[----:B------:R-:W-:Y:S01]  /*ff80*/  UMOV UR7, 0x14f00000 ;  /* 0x14f0000000077882 */ /* 0x000fe20000000000 */
[----:B------:R-:W-:Y:S01]  /*ff90*/  UMOV UR16, 0x40 ;  /* 0x0000004000107882 */ /* 0x000fe20000000000 */
[----:B------:R-:W-:-:S06]  /*ffa0*/  PLOP3.LUT P0, PT, PT, PT, PT, 0x80, 0x0 ;  /* 0x000000000000781c */ /* 0x000fcc0003f0f070 */
[----:B------:R-:W-:Y:S01]  /*ffb0*/  UIADD3 UR9, UR9, 0x38830, URZ ;  /* 0x0003883009097890 */ /* 0x000fe2000fffe03f */
[----:B----4-:R-:W-:Y:S01]  /*ffc0*/  IMAD R0, R5, 0xa000, R6 ;  /* 0x0000a00005007824 */ /* 0x010fe200078e0206 */
[----:B--2---:R-:W-:-:S04]  /*ffd0*/  R2UR UR11, R4 ;  /* 0x00000000040b72ca */ /* 0x004fc800000e0000 */
[----:B------:R-:W-:Y:S02]  /*ffe0*/  R2UR UR14, R0 ;  /* 0x00000000000e72ca */ /* 0x000fe400000e0000 */
[----:B-----5:R-:W-:Y:S02]  /*fff0*/  R2UR UR5, R3 ;  /* 0x00000000030572ca */ /* 0x020fe400000e0000 */
[----:B------:R-:W-:Y:S02]  /*10000*/  P2R R0, PR, RZ, 0x1 ;  /* 0x00000001ff007803 */ /* 0x000fe40000000000 */
[----:B---3--:R-:W-:-:S03]  /*10010*/  R2UR UR13, R2 ;  /* 0x00000000020d72ca */ /* 0x008fc600000e0000 */
[----:B------:R4:W-:Y:S04]  /*10020*/  STL [R1+0x20], R0 ;  /* 0x0000200001007387 */ /* 0x0009e80000100800 */
[----:B------:R-:W-:Y:S02]  /*10030*/  UIADD3 UR8, UR14, 0x24400, URZ ;  /* 0x000244000e087890 */ /* 0x000fe4000fffe03f */
[----:B------:R-:W-:Y:S02]  /*10040*/  UIMAD UR11, UR11, 0x50, UR5 ;  /* 0x000000500b0b78a4 */ /* 0x000fe4000f8e0205 */
[----:B------:R-:W-:Y:S02]  /*10050*/  UIADD3.X UR5, URZ, UR37, URZ, UP0, !UPT ;  /* 0x000000253f057290 */ /* 0x000fe400087fe43f */
[----:B------:R-:W-:-:S02]  /*10060*/  UIADD3 UR15, UR14, 0x26c00, URZ ;  /* 0x00026c000e0f7890 */ /* 0x000fc4000fffe03f */
[----:B------:R-:W-:Y:S02]  /*10070*/  UIADD3 UR17, UR14, 0x29400, URZ ;  /* 0x000294000e117890 */ /* 0x000fe4000fffe03f */
[----:B------:R-:W-:-:S03]  /*10080*/  UIADD3 UR18, UR14, 0x2bc00, URZ ;  /* 0x0002bc000e127890 */ /* 0x000fc6000fffe03f */
[----:B------:R2:W-:Y:S01]  /*10090*/  UTMALDG.4D [UR8], [UR4], desc[UR6] ;  /* 0x00000608040075b4 */ /* 0x0005e20008019000 */
[----:B------:R-:W-:Y:S01]  /*100a0*/  UMOV UR14, 0x80 ;  /* 0x00000080000e7882 */ /* 0x000fe20000000000 */
[----:B--2---:R-:W-:Y:S01]  /*100b0*/  UMOV UR8, UR15 ;  /* 0x0000000f00087c82 */ /* 0x004fe20008000000 */
[----:B------:R-:W-:Y:S02]  /*100c0*/  UMOV UR10, UR16 ;  /* 0x00000010000a7c82 */ /* 0x000fe40008000000 */
[----:B------:R2:W-:Y:S02]  /*100d0*/  UTMALDG.4D [UR8], [UR4], desc[UR6] ;  /* 0x00000608040075b4 */ /* 0x0005e40008019000 */
[----:B--2---:R-:W-:Y:S01]  /*100e0*/  UMOV UR8, UR17 ;  /* 0x0000001100087c82 */ /* 0x004fe20008000000 */
[----:B------:R-:W-:Y:S01]  /*100f0*/  UMOV UR10, UR14 ;  /* 0x0000000e000a7c82 */ /* 0x000fe20008000000 */
[----:B------:R-:W-:Y:S01]  /*10100*/  UMOV UR14, 0xc0 ;  /* 0x000000c0000e7882 */ /* 0x000fe20000000000 */
[----:B------:R2:W-:Y:S02]  /*10110*/  UTMALDG.4D [UR8], [UR4], desc[UR6] ;  /* 0x00000608040075b4 */ /* 0x0005e40008019000 */
[----:B--2---:R-:W-:Y:S01]  /*10120*/  UMOV UR8, UR18 ;  /* 0x0000001200087c82 */ /* 0x004fe20008000000 */
[----:B------:R-:W-:-:S02]  /*10130*/  UMOV UR10, UR14 ;  /* 0x0000000e000a7c82 */ /* 0x000fc40008000000 */
[----:B------:R4:W-:Y:S02]  /*10140*/  UTMALDG.4D [UR8], [UR4], desc[UR6] ;  /* 0x00000608040075b4 */ /* 0x0009e40008019000 */
[----:B----4-:R-:W-:Y:S01]  /*10150*/  NOP ;  /* 0x0000000000007918 */ /* 0x010fe20000000000 */
.L_x_454:
[----:B------:R-:W4:Y:S04]  /*10160*/  LDL R2, [R1+0x4] ;  /* 0x0000040001027983 */ /* 0x000f280000100800 */
[----:B------:R-:W3:Y:S04]  /*10170*/  LDL.LU R3, [R1+0x34] ;  /* 0x0000340001037983 */ /* 0x000ee80000300800 */
[----:B------:R-:W5:Y:S04]  /*10180*/  LDL.LU R5, [R1+0x28] ;  /* 0x0000280001057983 */ /* 0x000f680000300800 */
[----:B--2---:R-:W2:Y:S01]  /*10190*/  LDL.LU R4, [R1+0x38] ;  /* 0x0000380001047983 */ /* 0x004ea20000300800 */
[----:B------:R-:W-:Y:S05]  /*101a0*/  WARPSYNC.ALL ;  /* 0x0000000000007948 */ /* 0x000fea0003800000 */
[----:B------:R-:W-:Y:S01]  /*101b0*/  ULDC.64 UR4, c[0x0][0x298] ;  /* 0x0000a60000047ab9 */ /* 0x000fe20000000a00 */
[----:B------:R-:W-:Y:S01]  /*101c0*/  ULDC.64 UR6, c[0x0][0xa00] ;  /* 0x0002800000067ab9 */ /* 0x000fe20000000a00 */
[----:B------:R-:W-:Y:S01]  /*101d0*/  BSSY B6, `(.L_x_459) ;  /* 0x0000024000067945 */ /* 0x000fe20003800000 */
[----:B------:R-:W-:Y:S01]  /*101e0*/  BAR.SYNC.DEFER_BLOCKING 0x8, 0x180 ;  /* 0x0206000000007b1d */ /* 0x000fe20000010000 */
[----:B------:R-:W-:-:S04]  /*101f0*/  ISETP.NE.U32.AND P0, PT, RZ, UR6, PT ;  /* 0x00000006ff007c0c */ /* 0x000fc8000bf05070 */
[----:B------:R-:W-:Y:S01]  /*10200*/  ISETP.NE.AND.EX P0, PT, RZ, UR7, PT, P0 ;  /* 0x00000007ff007c0c */ /* 0x000fe2000bf05300 */
[----:B----4-:R-:W-:Y:S01]  /*10210*/  VIADD R2, R2, 0x14400 ;  /* 0x0001440002027836 */ /* 0x010fe20000000000 */
[----:B---3--:R-:W-:-:S04]  /*10220*/  SHF.R.S32.HI R0, RZ, 0x1f, R3 ;  /* 0x0000001fff007819 */ /* 0x008fc80000011403 */
[----:B------:R-:W-:Y:S02]  /*10230*/  LOP3.LUT P1, RZ, R2, 0x3ff, RZ, 0xc0, !PT ;  /* 0x000003ff02ff7812 */ /* 0x000fe4000782c0ff */
[----:B-----5:R-:W-:Y:S01]  /*10240*/  SEL R5, R5, RZ, !P0 ;  /* 0x000000ff05057207 */ /* 0x020fe20004000000 */
[----:B------:R-:W-:Y:S01]  /*10250*/  IMAD R0, R0, UR4, RZ ;  /* 0x0000000400007c24 */ /* 0x000fe2000f8e02ff */
[----:B--2---:R-:W-:-:S03]  /*10260*/  SEL R4, R4, RZ, !P0 ;  /* 0x000000ff04047207 */ /* 0x004fc60004000000 */
[C---:B------:R-:W-:Y:S02]  /*10270*/  IMAD R0, R3.reuse, UR5, R0 ;  /* 0x0000000503007c24 */ /* 0x040fe4000f8e0200 */
[----:B------:R-:W-:-:S05]  /*10280*/  IMAD.WIDE.U32 R2, R3, UR4, RZ ;  /* 0x0000000403027c25 */ /* 0x000fca000f8e00ff */
[----:B------:R2:W-:Y:S04]  /*10290*/  STL.64 [R1+0x48], R2 ;  /* 0x0000480201007387 */ /* 0x0005e80000100a00 */
[----:B------:R3:W-:Y:S04]  /*102a0*/  STL [R1+0x28], R5 ;  /* 0x0000280501007387 */ /* 0x0007e80000100800 */
[----:B------:R3:W-:Y:S01]  /*102b0*/  STL [R1+0x54], R4 ;  /* 0x0000540401007387 */ /* 0x0007e20000100800 */
[----:B--2---:R-:W-:Y:S01]  /*102c0*/  IMAD.IADD R2, R3, 0x1, R0 ;  /* 0x0000000103027824 */ /* 0x004fe200078e0200 */
[----:B------:R-:W-:-:S05]  /*102d0*/  SHF.R.S32.HI R0, RZ, 0x1f, R18 ;  /* 0x0000001fff007819 */ /* 0x000fca0000011412 */
[----:B------:R3:W-:Y:S04]  /*102e0*/  STL [R1+0x38], R0 ;  /* 0x0000380001007387 */ /* 0x0007e80000100800 */
[----:B------:R3:W-:Y:S01]  /*102f0*/  STL [R1+0x34], R2 ;  /* 0x0000340201007387 */ /* 0x0007e20000100800 */
[----:B------:R-:W-:Y:S05]  /*10300*/  @!P1 BRA `(.L_x_460) ;  /* 0x0000000000409947 */ /* 0x000fea0003800000 */
[----:B---3--:R-:W-:Y:S01]  /*10310*/  MOV R2, 0x0 ;  /* 0x0000000000027802 */ /* 0x008fe20000000f00 */
        /* <DEDUP_REMOVED lines=11> */
[----:B-1----:R-:W-:Y:S02]  /*103d0*/  IMAD.MOV.U32 R12, RZ, RZ, 0x1 ;  /* 0x00000001ff0c7424 */ /* 0x002fe400078e00ff */
[----:B------:R-:W-:-:S07]  /*103e0*/  IMAD.MOV.U32 R13, RZ, RZ, RZ ;  /* 0x000000ffff0d7224 */ /* 0x000fce00078e00ff */
[----:B------:R-:W-:-:S07]  /*103f0*/  LEPC R20, `(.L_x_460) ;  /* 0x000000001014794e */ /* 0x000fce0000000000 */
[----:B0-2---:R-:W-:Y:S05]  /*10400*/  CALL.ABS.NOINC R2 ;  /* 0x0000000002007343 */ /* 0x005fea0003c00000 */
.L_x_460:
[----:B------:R-:W-:Y:S05]  /*10410*/  BSYNC B6 ;  /* 0x0000000000067941 */ /* 0x000fea0003800000 */
.L_x_459:
[----:B---3--:R-:W2:Y:S01]  /*10420*/  LDL.LU R4, [R1+0x34] ;  /* 0x0000340001047983 */ /* 0x008ea20000300800 */
[----:B------:R-:W3:Y:S01]  /*10430*/  LDC R7, c[0x0][0x448] ;  /* 0x00011200ff077b82 */ /* 0x000ee20000000800 */
[----:B------:R-:W-:Y:S01]  /*10440*/  ULDC.64 UR4, c[0x0][0x2d8] ;  /* 0x0000b60000047ab9 */ /* 0x000fe20000000a00 */
[----:B------:R-:W-:Y:S01]  /*10450*/  IMAD.SHL.U32 R17, R17, 0x80, RZ ;  /* 0x0000008011117824 */ /* 0x000fe200078e00ff */
[----:B------:R-:W2:Y:S01]  /*10460*/  LDL.LU.64 R2, [R1+0x48] ;  /* 0x0000480001027983 */ /* 0x000ea20000300a00 */
[----:B------:R-:W-:-:S03]  /*10470*/  ULDC.64 UR6, c[0x0][0x280] ;  /* 0x0000a00000067ab9 */ /* 0x000fc60000000a00 */
[----:B------:R-:W4:Y:S04]  /*10480*/  LDL.LU R0, [R1+0x38] ;  /* 0x0000380001007983 */ /* 0x000f280000300800 */
[----:B------:R-:W4:Y:S04]  /*10490*/  LDL.LU R6, [R1+0x54] ;  /* 0x0000540001067983 */ /* 0x000f280000300800 */
[----:B------:R-:W4:Y:S01]  /*104a0*/  LDL.LU R5, [R1+0x28] ;  /* 0x0000280001057983 */ /* 0x000f220000300800 */
[----:B------:R-:W0:Y:S01]  /*104b0*/  S2R R9, SR_TID.X ;  /* 0x0000000000097919 */ /* 0x000e220000002100 */
[----:B------:R-:W1:Y:S01]  /*104c0*/  S2R R8, SR_TID.X ;  /* 0x0000000000087919 */ /* 0x000e620000002100 */
[----:B---3--:R-:W-:Y:S01]  /*104d0*/  ISETP.NE.AND P0, PT, R7, 0x1, PT ;  /* 0x000000010700780c */ /* 0x008fe20003f05270 */
[----:B0-----:R-:W-:-:S02]  /*104e0*/  IMAD.SHL.U32 R9, R9, 0x8, RZ ;  /* 0x0000000809097824 */ /* 0x001fc400078e00ff */
[----:B-1----:R-:W-:-:S03]  /*104f0*/  IMAD.SHL.U32 R10, R8, 0x8, RZ ;  /* 0x00000008080a7824 */ /* 0x002fc600078e00ff */
[----:B------:R-:W-:-:S04]  /*10500*/  LOP3.LUT R9, R9, 0x38, RZ, 0xc0, !PT ;  /* 0x0000003809097812 */ /* 0x000fc800078ec0ff */
[C---:B------:R-:W-:Y:S02]  /*10510*/  LOP3.LUT R12, R9.reuse, 0x40, RZ, 0xfc, !PT ;  /* 0x00000040090c7812 */ /* 0x040fe400078efcff */
[C---:B------:R-:W-:Y:S02]  /*10520*/  LOP3.LUT R11, R9.reuse, 0x80, RZ, 0xfc, !PT ;  /* 0x00000080090b7812 */ /* 0x040fe400078efcff */
[----:B------:R-:W-:Y:S02]  /*10530*/  LOP3.LUT R9, R9, 0xc0, RZ, 0xfc, !PT ;  /* 0x000000c009097812 */ /* 0x000fe400078efcff */
[----:B------:R-:W-:Y:S01]  /*10540*/  LOP3.LUT R10, R10, 0x38, RZ, 0xc0, !PT ;  /* 0x000000380a0a7812 */ /* 0x000fe200078ec0ff */
[----:B--2---:R-:W-:Y:S02]  /*10550*/  IMAD.MOV.U32 R3, RZ, RZ, R4 ;  /* 0x000000ffff037224 */ /* 0x004fe400078e0004 */
[----:B------:R-:W0:Y:S01]  /*10560*/  S2R R4, SR_TID.X ;  /* 0x0000000000047919 */ /* 0x000e220000002100 */
[----:B----4-:R-:W-:-:S02]  /*10570*/  IMAD R0, R0, UR4, RZ ;  /* 0x0000000400007c24 */ /* 0x010fc4000f8e02ff */
[----:B------:R-:W-:-:S04]  /*10580*/  IMAD.WIDE.U32 R2, R18, UR4, R2 ;  /* 0x0000000412027c25 */ /* 0x000fc8000f8e0002 */
[----:B------:R-:W-:Y:S01]  /*10590*/  IMAD R0, R18, UR5, R0 ;  /* 0x0000000512007c24 */ /* 0x000fe2000f8e0200 */
[----:B------:R-:W-:-:S03]  /*105a0*/  ULDC.64 UR4, c[0x0][0x2e0] ;  /* 0x0000b80000047ab9 */ /* 0x000fc60000000a00 */
[----:B------:R-:W-:Y:S02]  /*105b0*/  IMAD.IADD R3, R3, 0x1, R0 ;  /* 0x0000000103037824 */ /* 0x000fe400078e0200 */
[----:B------:R-:W-:Y:S02]  /*105c0*/  IMAD R0, R6, UR4, RZ ;  /* 0x0000000406007c24 */ /* 0x000fe4000f8e02ff */
[C---:B------:R-:W-:Y:S01]  /*105d0*/  IMAD.WIDE.U32 R2, R5.reuse, UR4, R2 ;  /* 0x0000000405027c25 */ /* 0x040fe2000f8e0002 */
[----:B------:R-:W1:Y:S03]  /*105e0*/  @P0 LDC R6, c[0x0][0x450] ;  /* 0x00011400ff060b82 */ /* 0x000e660000000800 */
[----:B------:R-:W-:Y:S01]  /*105f0*/  IMAD R0, R5, UR5, R0 ;  /* 0x0000000505007c24 */ /* 0x000fe2000f8e0200 */
[----:B------:R-:W-:-:S03]  /*10600*/  ULDC.64 UR4, c[0x0][0x2d0] ;  /* 0x0000b40000047ab9 */ /* 0x000fc60000000a00 */
[----:B------:R-:W-:Y:S01]  /*10610*/  IMAD.IADD R3, R3, 0x1, R0 ;  /* 0x0000000103037824 */ /* 0x000fe200078e0200 */
[C---:B0-----:R-:W-:Y:S01]  /*10620*/  LOP3.LUT R5, R4.reuse, 0x7f, RZ, 0xc0, !PT ;  /* 0x0000007f04057812 */ /* 0x041fe200078ec0ff */
[----:B------:R-:W-:-:S03]  /*10630*/  IMAD.SHL.U32 R4, R4, 0x10, RZ ;  /* 0x0000001004047824 */ /* 0x000fc600078e00ff */
[----:B------:R-:W-:-:S04]  /*10640*/  SHF.R.U32.HI R5, RZ, 0x3, R5 ;  /* 0x00000003ff057819 */ /* 0x000fc80000011605 */
[----:B------:R-:W-:Y:S02]  /*10650*/  LOP3.LUT R4, R5, 0x70, R4, 0xf8, !PT ;  /* 0x0000007005047812 */ /* 0x000fe400078ef804 */
[----:B------:R-:W0:Y:S02]  /*10660*/  @P0 LDC R5, c[0x0][0x44c] ;  /* 0x00011300ff050b82 */ /* 0x000e240000000800 */
[----:B------:R-:W-:-:S05]  /*10670*/  LOP3.LUT R0, R4, R17, RZ, 0xfc, !PT ;  /* 0x0000001104007212 */ /* 0x000fca00078efcff */
[----:B------:R-:W-:Y:S02]  /*10680*/  IMAD.MOV.U32 R4, RZ, RZ, R0 ;  /* 0x000000ffff047224 */ /* 0x000fe400078e0000 */
[----:B0-----:R-:W-:-:S05]  /*10690*/  @P0 IMAD.HI.U32 R5, R0, R5, RZ ;  /* 0x0000000500050227 */ /* 0x001fca00078e00ff */
[----:B-1----:R-:W-:-:S05]  /*106a0*/  @P0 SHF.R.U32.HI R4, RZ, R6, R5 ;  /* 0x00000006ff040219 */ /* 0x002fca0000011605 */
[----:B------:R-:W-:Y:S02]  /*106b0*/  IMAD.MOV R5, RZ, RZ, -R4 ;  /* 0x000000ffff057224 */ /* 0x000fe400078e0a04 */
[----:B------:R-:W-:-:S04]  /*106c0*/  IMAD.WIDE.U32 R2, R4, UR4, R2 ;  /* 0x0000000404027c25 */ /* 0x000fc8000f8e0002 */
[----:B------:R-:W-:Y:S01]  /*106d0*/  IMAD R0, R7, R5, R0 ;  /* 0x0000000507007224 */ /* 0x000fe200078e0200 */
[----:B------:R-:W-:-:S05]  /*106e0*/  SHF.R.S32.HI R5, RZ, 0x1f, R4 ;  /* 0x0000001fff057819 */ /* 0x000fca0000011404 */
[----:B------:R-:W-:-:S04]  /*106f0*/  IMAD R5, R5, UR4, RZ ;  /* 0x0000000405057c24 */ /* 0x000fc8000f8e02ff */
[----:B------:R-:W-:Y:S01]  /*10700*/  IMAD R4, R4, UR5, R5 ;  /* 0x0000000504047c24 */ /* 0x000fe2000f8e0205 */
[----:B------:R-:W-:-:S03]  /*10710*/  ULDC.64 UR4, c[0x0][0x2c8] ;  /* 0x0000b20000047ab9 */ /* 0x000fc60000000a00 */
[----:B------:R-:W-:Y:S01]  /*10720*/  IMAD.IADD R3, R3, 0x1, R4 ;  /* 0x0000000103037824 */ /* 0x000fe200078e0204 */
[----:B------:R-:W-:Y:S01]  /*10730*/  SHF.R.S32.HI R4, RZ, 0x1f, R0 ;  /* 0x0000001fff047819 */ /* 0x000fe20000011400 */
[----:B------:R-:W-:-:S04]  /*10740*/  IMAD.WIDE.U32 R2, R0, UR4, R2 ;  /* 0x0000000400027c25 */ /* 0x000fc8000f8e0002 */
[----:B------:R-:W-:Y:S01]  /*10750*/  IMAD R4, R4, UR4, RZ ;  /* 0x0000000404047c24 */ /* 0x000fe2000f8e02ff */
[----:B------:R-:W-:Y:S02]  /*10760*/  ULDC UR4, c[0x0][0x2b8] ;  /* 0x0000ae0000047ab9 */ /* 0x000fe40000000800 */
[----:B------:R-:W-:Y:S01]  /*10770*/  ISETP.GE.AND P3, PT, R9, UR4, PT ;  /* 0x0000000409007c0c */ /* 0x000fe2000bf66270 */
[----:B------:R-:W-:Y:S01]  /*10780*/  IMAD R0, R0, UR5, R4 ;  /* 0x0000000500007c24 */ /* 0x000fe2000f8e0204 */
[----:B------:R0:W5:Y:S01]  /*10790*/  LDL R9, [R1+0x24] ;  /* 0x0000240001097983 */ /* 0x0001620000100800 */
[----:B------:R-:W-:Y:S02]  /*107a0*/  LEA R4, P4, R2, UR6, 0x1 ;  /* 0x0000000602047c11 */ /* 0x000fe4000f8808ff */
[----:B------:R-:W-:Y:S01]  /*107b0*/  IMAD.IADD R0, R3, 0x1, R0 ;  /* 0x0000000103007824 */ /* 0x000fe200078e0200 */
[----:B------:R-:W-:Y:S02]  /*107c0*/  ISETP.GE.AND P0, PT, R10, UR4, PT ;  /* 0x000000040a007c0c */ /* 0x000fe4000bf06270 */
[----:B------:R-:W-:-:S02]  /*107d0*/  ISETP.GE.AND P1, PT, R12, UR4, PT ;  /* 0x000000040c007c0c */ /* 0x000fc4000bf26270 */
[----:B------:R-:W-:Y:S01]  /*107e0*/  ISETP.GE.AND P2, PT, R11, UR4, PT ;  /* 0x000000040b007c0c */ /* 0x000fe2000bf46270 */
[----:B------:R-:W-:Y:S01]  /*107f0*/  UMOV UR4, 0xffffffff ;  /* 0xffffffff00047882 */ /* 0x000fe20000000000 */
[----:B------:R-:W-:Y:S02]  /*10800*/  LEA.HI.X R0, R2, UR7, R0, 0x1, P4 ;  /* 0x0000000702007c11 */ /* 0x000fe4000a0f0c00 */
[----:B0-----:R-:W-:Y:S09]  /*10810*/  BRA.DIV UR4, `(.L_x_461) ;  /* 0x0000004e04687947 */ /* 0x001ff2000b800000 */
[----:B------:R-:W0:Y:S02]  /*10820*/  S2R R6, SR_TID.X ;  /* 0x0000000000067919 */ /* 0x000e240000002100 */
[----:B0-----:R-:W-:Y:S02]  /*10830*/  LOP3.LUT R8, R6, 0x7f, RZ, 0xc0, !PT ;  /* 0x0000007f06087812 */ /* 0x001fe400078ec0ff */
[----:B------:R-:W2:Y:S01]  /*10840*/  LDL.LU R6, [R1+0x3c] ;  /* 0x00003c0001067983 */ /* 0x000ea20000300800 */
[----:B------:R-:W-:Y:S01]  /*10850*/  ULDC.64 UR4, c[0x0][0x208] ;  /* 0x0000820000047ab9 */ /* 0x000fe20000000a00 */
[----:B------:R-:W-:-:S05]  /*10860*/  SHF.R.U32.HI R8, RZ, 0x3, R8 ;  /* 0x00000003ff087819 */ /* 0x000fca0000011608 */
[----:B------:R-:W-:Y:S02]  /*10870*/  IMAD.IADD R2, R8, 0x1, R17 ;  /* 0x0000000108027824 */ /* 0x000fe400078e0211 */
[----:B------:R-:W-:Y:S02]  /*10880*/  SHFL.IDX PT, R8, R0, 0x6, 0x181f ;  /* 0x00d81f0000087f89 */ /* 0x000fe400000e0000 */
[----:B------:R-:W-:Y:S02]  /*10890*/  VIADD R5, R2, 0x10 ;  /* 0x0000001002057836 */ /* 0x000fe40000000000 */
[----:B--2---:R-:W-:Y:S02]  /*108a0*/  IMAD R3, R6, R7, RZ ;  /* 0x0000000706037224 */ /* 0x004fe400078e02ff */
[----:B------:R-:W0:Y:S03]  /*108b0*/  SHFL.IDX PT, R7, R4, RZ, 0x181f ;  /* 0x00181fff04077589 */ /* 0x000e2600000e0000 */
[----:B------:R-:W-:Y:S01]  /*108c0*/  ISETP.GE.AND P5, PT, R2, R3, PT ;  /* 0x000000030200720c */ /* 0x000fe20003fa6270 */
[----:B------:R-:W1:-:S12]  /*108d0*/  SHFL.IDX PT, R6, R0, RZ, 0x181f ;  /* 0x00181fff00067589 */ /* 0x000e5800000e0000 */
[----:B0-----:R-:W-:-:S05]  /*108e0*/  @!P5 LEA R7, P4, R10, R7, 0x1 ;  /* 0x000000070a07d211 */ /* 0x001fca00078808ff */
[----:B-1----:R-:W-:-:S05]  /*108f0*/  @!P5 IMAD.X R6, RZ, RZ, R6, P4 ;  /* 0x000000ffff06d224 */ /* 0x002fca00020e0606 */
[----:B------:R-:W-:-:S04]  /*10900*/  @!P5 LOP3.LUT R7, R7, R6, RZ, 0x3c, !PT ;  /* 0x000000060707d212 */ /* 0x000fc800078e3cff */
[----:B------:R-:W-:-:S04]  /*10910*/  @!P5 LOP3.LUT R6, R7, R6, RZ, 0x3c, !PT ;  /* 0x000000060706d212 */ /* 0x000fc800078e3cff */
[----:B------:R-:W-:-:S05]  /*10920*/  @!P5 LOP3.LUT R7, R7, R6, RZ, 0x3c, !PT ;  /* 0x000000060707d212 */ /* 0x000fca00078e3cff */
[----:B-----5:R-:W-:Y:S04]  /*10930*/  @!P5 LDGSTS.E.BYPASS.LTC128B.128 [R9+0x14400], desc[UR4][R6.64], !P0 ;  /* 0x144000000609dfae */ /* 0x020fe8000c101d44 */
[----:B------:R-:W-:Y:S04]  /*10940*/  @!P5 LDGSTS.E.BYPASS.LTC128B.128 [R9+0x18400], desc[UR4][R6.64+0x80], !P1 ;  /* 0x184000800609dfae */ /* 0x000fe8000c901d44 */
[----:B------:R-:W-:Y:S04]  /*10950*/  @!P5 LDGSTS.E.BYPASS.LTC128B.128 [R9+0x1c400], desc[UR4][R6.64+0x100], !P2 ;  /* 0x1c4001000609dfae */ /* 0x000fe8000d101d44 */
[----:B------:R0:W-:Y:S01]  /*10960*/  @!P5 LDGSTS.E.BYPASS.LTC128B.128 [R9+0x20400], desc[UR4][R6.64+0x180], !P3 ;  /* 0x204001800609dfae */ /* 0x0001e2000d901d44 */
[----:B------:R-:W-:-:S03]  /*10970*/  ISETP.GE.AND P5, PT, R5, R3, PT ;  /* 0x000000030500720c */ /* 0x000fc60003fa6270 */
[----:B------:R-:W1:Y:S04]  /*10980*/  SHFL.IDX PT, R5, R4, 0x1, 0x181f ;  /* 0x00381f0004057f89 */ /* 0x000e6800000e0000 */
[----:B0-----:R-:W0:Y:S06]  /*10990*/  SHFL.IDX PT, R6, R0, 0x1, 0x181f ;  /* 0x00381f0000067f89 */ /* 0x001e2c00000e0000 */
[----:B-1----:R-:W-:-:S05]  /*109a0*/  @!P5 LEA R5, P4, R10, R5, 0x1 ;  /* 0x000000050a05d211 */ /* 0x002fca00078808ff */
[----:B0-----:R-:W-:-:S04]  /*109b0*/  @!P5 IMAD.X R6, RZ, RZ, R6, P4 ;  /* 0x000000ffff06d224 */ /* 0x001fc800020e0606 */
[----:B------:R-:W-:Y:S02]  /*109c0*/  @!P5 IMAD.MOV.U32 R7, RZ, RZ, R6 ;  /* 0x000000ffff07d224 */ /* 0x000fe400078e0006 */
[----:B------:R-:W-:Y:S02]  /*109d0*/  @!P5 IMAD.MOV.U32 R6, RZ, RZ, R5 ;  /* 0x000000ffff06d224 */ /* 0x000fe400078e0005 */
[----:B------:R-:W-:-:S03]  /*109e0*/  VIADD R5, R2, 0x20 ;  /* 0x0000002002057836 */ /* 0x000fc60000000000 */
[----:B------:R-:W-:Y:S04]  /*109f0*/  @!P5 LDGSTS.E.BYPASS.LTC128B.128 [R9+0x14c00], desc[UR4][R6.64], !P0 ;  /* 0x14c000000609dfae */ /* 0x000fe8000c101d44 */
        /* <DEDUP_REMOVED lines=43> */
[----:B0-----:R-:W-:-:S05]  /*10cb0*/  @!P5 IMAD.X R6, RZ, RZ, R6, P4 ;  /* 0x000000ffff06d224 */ /* 0x001fca00020e0606 */
[----:B------:R-:W-:Y:S01]  /*10cc0*/  @!P5 MOV R7, R6 ;  /* 0x000000060007d202 */ /* 0x000fe20000000f00 */
        /* <DEDUP_REMOVED lines=8> */
[----:B------:R-:W2:Y:S06]  /*10d50*/  SHFL.IDX PT, R4, R4, 0x7, 0x181f ;  /* 0x00f81f0004047f89 */ /* 0x000eac00000e0000 */
[----:B-1----:R-:W-:-:S05]  /*10d60*/  @!P5 LEA R5, P4, R10, R5, 0x1 ;  /* 0x000000050a05d211 */ /* 0x002fca00078808ff */
[----:B0-----:R-:W-:-:S04]  /*10d70*/  @!P5 IMAD.X R6, RZ, RZ, R8, P4 ;  /* 0x000000ffff06d224 */ /* 0x001fc800020e0608 */
[----:B------:R-:W-:Y:S02]  /*10d80*/  @!P5 IMAD.MOV.U32 R7, RZ, RZ, R6 ;  /* 0x000000ffff07d224 */ /* 0x000fe400078e0006 */
[----:B------:R-:W-:Y:S02]  /*10d90*/  @!P5 IMAD.MOV.U32 R6, RZ, RZ, R5 ;  /* 0x000000ffff06d224 */ /* 0x000fe400078e0005 */
[----:B------:R0:W1:Y:S04]  /*10da0*/  SHFL.IDX PT, R5, R0, 0x7, 0x181f ;  /* 0x00f81f0000057f89 */ /* 0x00006800000e0000 */
[----:B------:R0:W-:Y:S04]  /*10db0*/  @!P5 LDGSTS.E.BYPASS.LTC128B.128 [R9+0x17400], desc[UR4][R6.64], !P0 ;  /* 0x174000000609dfae */ /* 0x0001e8000c101d44 */
[----:B------:R0:W-:Y:S04]  /*10dc0*/  @!P5 LDGSTS.E.BYPASS.LTC128B.128 [R9+0x1b400], desc[UR4][R6.64+0x80], !P1 ;  /* 0x1b4000800609dfae */ /* 0x0001e8000c901d44 */
[----:B------:R0:W-:Y:S04]  /*10dd0*/  @!P5 LDGSTS.E.BYPASS.LTC128B.128 [R9+0x1f400], desc[UR4][R6.64+0x100], !P2 ;  /* 0x1f4001000609dfae */ /* 0x0001e8000d101d44 */
[----:B--2---:R0:W-:Y:S02]  /*10de0*/  @!P5 LDGSTS.E.BYPASS.LTC128B.128 [R9+0x23400], desc[UR4][R6.64+0x180], !P3 ;  /* 0x234001800609dfae */ /* 0x0041e4000d901d44 */
.L_x_591:
[----:B------:R-:W-:Y:S01]  /*10df0*/  VIADD R2, R2, 0x70 ;  /* 0x0000007002027836 */ /* 0x000fe20000000000 */
[----:B------:R-:W-:Y:S04]  /*10e00*/  BSSY B0, `(.L_x_462) ;  /* 0x000000d000007945 */ /* 0x000fe80003800000 */
[----:B------:R-:W-:-:S13]  /*10e10*/  ISETP.GE.AND P4, PT, R2, R3, PT ;  /* 0x000000030200720c */ /* 0x000fda0003f86270 */
[----:B------:R-:W-:Y:S05]  /*10e20*/  @P4 BRA `(.L_x_463) ;  /* 0x0000000000284947 */ /* 0x000fea0003800000 */
[----:B------:R-:W-:Y:S01]  /*10e30*/  LEA R2, P4, R10, R4, 0x1 ;  /* 0x000000040a027211 */ /* 0x000fe200078808ff */
[----:B------:R-:W-:-:S04]  /*10e40*/  ULDC.64 UR4, c[0x0][0x208] ;  /* 0x0000820000047ab9 */ /* 0x000fc80000000a00 */
[----:B-1----:R-:W-:-:S05]  /*10e50*/  IMAD.X R3, RZ, RZ, R5, P4 ;  /* 0x000000ffff037224 */ /* 0x002fca00020e0605 */
[----:B------:R-:W-:Y:S01]  /*10e60*/  @!PT LDS RZ, [RZ] ;  /* 0x00000000fffff984 */ /* 0x000fe20000000800 */
[----:B------:R-:W-:Y:S01]  /*10e70*/  @!PT LDS RZ, [RZ] ;  /* 0x00000000fffff984 */ /* 0x000fe20000000800 */
[----:B------:R-:W-:Y:S01]  /*10e80*/  @!PT LDS RZ, [RZ] ;  /* 0x00000000fffff984 */ /* 0x000fe20000000800 */
[----:B------:R2:W-:Y:S04]  /*10e90*/  LDGSTS.E.BYPASS.LTC128B.128 [R9+0x17c00], desc[UR4][R2.64], !P0 ;  /* 0x17c0000002097fae */ /* 0x0005e8000c101d44 */
[----:B------:R2:W-:Y:S04]  /*10ea0*/  LDGSTS.E.BYPASS.LTC128B.128 [R9+0x1bc00], desc[UR4][R2.64+0x80], !P1 ;  /* 0x1bc0008002097fae */ /* 0x0005e8000c901d44 */
[----:B------:R2:W-:Y:S04]  /*10eb0*/  LDGSTS.E.BYPASS.LTC128B.128 [R9+0x1fc00], desc[UR4][R2.64+0x100], !P2 ;  /* 0x1fc0010002097fae */ /* 0x0005e8000d101d44 */
[----:B------:R2:W-:Y:S02]  /*10ec0*/  LDGSTS.E.BYPASS.LTC128B.128 [R9+0x23c00], desc[UR4][R2.64+0x180], !P3 ;  /* 0x23c0018002097fae */ /* 0x0005e4000d901d44 */
.L_x_463:
[----:B------:R-:W-:Y:S05]  /*10ed0*/  BSYNC B0 ;  /* 0x0000000000007941 */ /* 0x000fea0003800000 */
.L_x_462:
[----:B0-2---:R-:W2:Y:S01]  /*10ee0*/  LDL R9, [R1+0x4] ;  /* 0x0000040001097983 */ /* 0x005ea20000100800 */
[----:B------:R-:W-:Y:S01]  /*10ef0*/  PLOP3.LUT P0, PT, PT, PT, PT, 0x80, 0x0 ;  /* 0x000000000000781c */ /* 0x000fe20003f0f070 */
[----:B------:R-:W-:Y:S01]  /*10f00*/  NOP ;  /* 0x0000000000007918 */ /* 0x000fe20000000000 */
[----:B--2---:R-:W-:-:S11]  /*10f10*/  VIADD R6, R9, 0x38800 ;  /* 0x0003880009067836 */ /* 0x004fd60000000000 */
.L_x_464:
[----:B------:R-:W2:Y:S01]  /*10f20*/  LDL R2, [R1+0x4] ;  /* 0x0000040001027983 */ /* 0x000ea20000100800 */
[----:B------:R-:W-:Y:S02]  /*10f30*/  PLOP3.LUT P1, PT, P1, P0, PT, 0xa2, 0x0 ;  /* 0x000000000000781c */ /* 0x000fe40000f21472 */
[----:B--2---:R-:W-:-:S08]  /*10f40*/  @P0 R2UR P1, UR4, R2 ;  /* 0x00000000020402ca */ /* 0x004fd00000020000 */
[----:B------:R-:W-:-:S05]  /*10f50*/  @P0 PLOP3.LUT P0, PT, P1, PT, PT, 0x80, 0x0 ;  /* 0x000000000000081c */ /* 0x000fca0000f0f070 */
[----:B------:R-:W-:Y:S01]  /*10f60*/  @!P1 SYNCS.ARRIVE.TRANS64.RED.A0T1 RZ, [UR4+0x38800], RZ ;  /* 0x038800ffffff99a7 */ /* 0x000fe20008200404 */
[----:B------:R-:W-:Y:S07]  /*10f70*/  @!P1 ARRIVES.LDGSTSBAR.64.TRANSCNT [UR4+0x38800] ;  /* 0x03880000ff0099b0 */ /* 0x000fee0008000a84 */
[----:B------:R-:W-:Y:S05]  /*10f80*/  @P0 BRA.U.ANY `(.L_x_464) ;  /* 0xfffffffd00e40947 */ /* 0x000fea000393ffff */
[----:B------:R-:W2:Y:S02]  /*10f90*/  LDL.LU R3, [R1+0x50] ;  /* 0x0000500001037983 */ /* 0x000ea40000300800 */
[----:B--2---:R-:W-:-:S05]  /*10fa0*/  VIADD R3, R3, 0x1 ;  /* 0x0000000103037836 */ /* 0x004fca0000000000 */
[----:B------:R0:W-:Y:S01]  /*10fb0*/  STL [R1+0x50], R3 ;  /* 0x0000500301007387 */ /* 0x0001e20000100800 */
[----:B------:R-:W-:-:S04]  /*10fc0*/  LEA.HI R0, R3, R3, RZ, 0x1 ;  /* 0x0000000303007211 */ /* 0x000fc800078f08ff */
[----:B------:R-:W-:-:S05]  /*10fd0*/  LOP3.LUT R0, R0, 0xfffffffe, RZ, 0xc0, !PT ;  /* 0xfffffffe00007812 */ /* 0x000fca00078ec0ff */
[----:B------:R-:W-:-:S05]  /*10fe0*/  IMAD.IADD R0, R3, 0x1, -R0 ;  /* 0x0000000103007824 */ /* 0x000fca00078e0a00 */
[----:B------:R-:W-:Y:S01]  /*10ff0*/  SHF.L.U32 R0, R0, 0x1f, RZ ;  /* 0x0000001f00007819 */ /* 0x000fe200000006ff */
[----:B------:R-:W-:Y:S01]  /*11000*/  NOP ;  /* 0x0000000000007918 */ /* 0x000fe20000000000 */
[----:B------:R0:W-:Y:S01]  /*11010*/  SYNCS.ARRIVE.TRANS64.A1T0 RZ, [R2+URZ+0x38800], RZ ;  /* 0x038800ff02ff79a7 */ /* 0x0001e2000810003f */
[----:B------:R-:W-:Y:S01]  /*11020*/  BSSY B0, `(.L_x_465) ;  /* 0x0000003000007945 */ /* 0x000fe20003800000 */
[----:B------:R-:W2:Y:S03]  /*11030*/  SYNCS.PHASECHK.TRANS64.TRYWAIT P0, [R2+URZ+0x38820], R0 ;  /* 0x03882000020075a7 */ /* 0x000ea6000800017f */
[----:B0-2---:R-:W-:Y:S05]  /*11040*/  @!P0 BRA `(.L_x_466) ;  /* 0x0000005000648947 */ /* 0x005fea0003800000 */
.L_x_592:
[----:B------:R-:W-:Y:S05]  /*11050*/  BSYNC B0 ;  /* 0x0000000000007941 */ /* 0x000fea0003800000 */
.L_x_465:
[----:B0-----:R-:W2:Y:S01]  /*11060*/  LDL.LU R2, [R1+0x40] ;  /* 0x0000400001027983 */ /* 0x001ea20000300800 */
[----:B------:R-:W-:Y:S01]  /*11070*/  BSSY B0, `(.L_x_467) ;  /* 0x00002bb000007945 */ /* 0x000fe20003800000 */
[----:B--2---:R-:W-:-:S13]  /*11080*/  ISETP.GE.AND P0, PT, R2, 0x51, PT ;  /* 0x000000510200780c */ /* 0x004fda0003f06270 */
[----:B------:R-:W-:Y:S05]  /*11090*/  @!P0 BRA `(.L_x_468) ;  /* 0x0000002800e08947 */ /* 0x000fea0003800000 */
[----:B------:R-:W2:Y:S01]  /*110a0*/  LDL R2, [R1+0x30] ;  /* 0x0000300001027983 */ /* 0x000ea20000100800 */
[----:B------:R-:W-:Y:S01]  /*110b0*/  IMAD.MOV.U32 R0, RZ, RZ, 0x1 ;  /* 0x00000001ff007424 */ /* 0x000fe200078e00ff */
[----:B------:R-:W-:Y:S01]  /*110c0*/  BSSY B2, `(.L_x_469) ;  /* 0x00000ef000027945 */ /* 0x000fe20003800000 */
[----:B--2---:R-:W-:-:S05]  /*110d0*/  IMAD.MOV R9, RZ, RZ, -R2 ;  /* 0x000000ffff097224 */ /* 0x004fca00078e0a02 */
[----:B------:R-:W-:-:S05]  /*110e0*/  VIADDMNMX R9, R9, R0, 0xffffffff, !PT ;  /* 0xffffffff09097446 */ /* 0x000fca0007800100 */
[----:B------:R-:W-:-:S05]  /*110f0*/  IMAD.IADD R0, R2, 0x1, R9 ;  /* 0x0000000102007824 */ /* 0x000fca00078e0209 */
[----:B------:R-:W-:-:S04]  /*11100*/  LOP3.LUT R0, R0, 0x1, RZ, 0xc0, !PT ;  /* 0x0000000100007812 */ /* 0x000fc800078ec0ff */
[----:B------:R-:W-:Y:S01]  /*11110*/  ISETP.NE.U32.AND P0, PT, R0, 0x1, PT ;  /* 0x000000010000780c */ /* 0x000fe20003f05070 */
[----:B------:R-:W-:-:S12]  /*11120*/  VIADD R0, R2, 0xfffffffe ;  /* 0xfffffffe02007836 */ /* 0x000fd80000000000 */
[----:B------:R-:W-:Y:S05]  /*11130*/  @P0 BRA `(.L_x_470) ;  /* 0x0000000c009c0947 */ /* 0x000fea0003800000 */
[----:B------:R-:W2:Y:S04]  /*11140*/  LDL R4, [R1+0x20] ;  /* 0x0000200001047983 */ /* 0x000ea80000100800 */
[----:B------:R-:W3:Y:S04]  /*11150*/  LDL R3, [R1+0x8] ;  /* 0x0000080001037983 */ /* 0x000ee80000100800 */
[----:B------:R-:W4:Y:S01]  /*11160*/  LDL R2, [R1+0x10] ;  /* 0x0000100001027983 */ /* 0x000f220000100800 */
[----:B------:R-:W-:Y:S01]  /*11170*/  BSSY B1, `(.L_x_471) ;  /* 0x00000df000017945 */ /* 0x000fe20003800000 */
[----:B--2---:R-:W-:Y:S01]  /*11180*/  ISETP.NE.AND P1, PT, R4, RZ, PT ;  /* 0x000000ff0400720c */ /* 0x004fe20003f25270 */
[----:B---3--:R-:W-:-:S05]  /*11190*/  VIADD R8, R3, 0x1 ;  /* 0x0000000103087836 */ /* 0x008fca0000000000 */
[----:B------:R-:W-:-:S04]  /*111a0*/  ISETP.NE.AND P0, PT, R8, 0x2, PT ;  /* 0x000000020800780c */ /* 0x000fc80003f05270 */
[----:B------:R-:W-:Y:S02]  /*111b0*/  SEL R10, RZ, 0x1, P0 ;  /* 0x00000001ff0a7807 */ /* 0x000fe40000000000 */
[----:B------:R-:W-:Y:S02]  /*111c0*/  SEL R8, R8, RZ, P0 ;  /* 0x000000ff08087207 */ /* 0x000fe40000000000 */
[----:B----4-:R-:W-:Y:S01]  /*111d0*/  LOP3.LUT R10, R2, R10, RZ, 0x3c, !PT ;  /* 0x0000000a020a7212 */ /* 0x010fe200078e3cff */
[----:B------:R-:W-:Y:S06]  /*111e0*/  @!P1 BRA `(.L_x_472) ;  /* 0x0000000c005c9947 */ /* 0x000fec0003800000 */
[----:B-1----:R0:W5:Y:S01]  /*111f0*/  LDL R5, [R1] ;  /* 0x0000000001057983 */ /* 0x0021620000100800 */
[----:B------:R-:W-:Y:S02]  /*11200*/  ULDC.64 UR4, c[0x0][0x418] ;  /* 0x0001060000047ab9 */ /* 0x000fe40000000a00 */
[----:B------:R-:W-:-:S04]  /*11210*/  ISETP.NE.U32.AND P0, PT, RZ, UR4, PT ;  /* 0x00000004ff007c0c */ /* 0x000fc8000bf05070 */
[----:B------:R-:W-:-:S13]  /*11220*/  ISETP.NE.AND.EX P0, PT, RZ, UR5, PT, P0 ;  /* 0x00000005ff007c0c */ /* 0x000fda000bf05300 */
[----:B0-----:R-:W-:Y:S05]  /*11230*/  @!P0 BRA `(.L_x_473) ;  /* 0x0000000000508947 */ /* 0x001fea0003800000 */
[----:B------:R-:W2:Y:S01]  /*11240*/  LDL R11, [R1+0x1c] ;  /* 0x00001c00010b7983 */ /* 0x000ea20000100800 */
[----:B-----5:R-:W0:Y:S01]  /*11250*/  LDC R5, c[0x0][0x43c] ;  /* 0x00010f00ff057b82 */ /* 0x020e220000000800 */
[----:B------:R-:W-:Y:S02]  /*11260*/  ULDC.64 UR6, c[0x0][0x428] ;  /* 0x00010a0000067ab9 */ /* 0x000fe40000000a00 */
[----:B------:R-:W3:Y:S01]  /*11270*/  LDL R7, [R1+0xc] ;  /* 0x00000c0001077983 */ /* 0x000ee20000100800 */
        /* <DEDUP_REMOVED lines=8> */
[----:B------:R-:W-:Y:S01]  /*11300*/  SHF.R.S32.HI R3, RZ, 0x1f, R2 ;  /* 0x0000001fff037819 */ /* 0x000fe20000011402 */
[----:B--2---:R-:W-:-:S04]  /*11310*/  IMAD R4, R11, UR6, RZ ;  /* 0x000000060b047c24 */ /* 0x004fc8000f8e02ff */
[C---:B---3--:R-:W-:Y:S02]  /*11320*/  IMAD R4, R7.reuse, UR7, R4 ;  /* 0x0000000707047c24 */ /* 0x048fe4000f8e0204 */
[----:B------:R-:W-:-:S04]  /*11330*/  IMAD.WIDE.U32 R2, R7, UR6, R2 ;  /* 0x0000000607027c25 */ /* 0x000fc8000f8e0002 */
[----:B------:R-:W-:Y:S01]  /*11340*/  IMAD.IADD R3, R4, 0x1, R3 ;  /* 0x0000000104037824 */ /* 0x000fe200078e0203 */
[----:B------:R-:W-:-:S04]  /*11350*/  LEA R4, P0, R2, UR4, 0x2 ;  /* 0x0000000402047c11 */ /* 0x000fc8000f8010ff */
[----:B------:R-:W-:-:S06]  /*11360*/  LEA.HI.X R5, R2, UR5, R3, 0x2, P0 ;  /* 0x0000000502057c11 */ /* 0x000fcc00080f1403 */
[----:B------:R0:W5:Y:S03]  /*11370*/  LDG.E R5, desc[UR8][R4.64] ;  /* 0x0000000804057981 */ /* 0x000166000c1e1900 */
.L_x_473:
[----:B------:R-:W2:Y:S01]  /*11380*/  LDL R2, [R1+0x4] ;  /* 0x0000040001027983 */ /* 0x000ea20000100800 */
[----:B------:R-:W-:Y:S01]  /*11390*/  BSSY B3, `(.L_x_474) ;  /* 0x0000005000037945 */ /* 0x000fe20003800000 */
[----:B--2---:R-:W-:Y:S01]  /*113a0*/  IMAD R3, R8, 0x8, R2 ;  /* 0x0000000808037824 */ /* 0x004fe200078e0202 */
[----:B------:R-:W-:-:S04]  /*113b0*/  SHF.L.U32 R2, R10, 0x1f, RZ ;  /* 0x0000001f0a027819 */ /* 0x000fc800000006ff */
[----:B------:R-:W1:Y:S02]  /*113c0*/  SYNCS.PHASECHK.TRANS64.TRYWAIT P0, [R3+URZ+0x38840], R2 ;  /* 0x03884002030075a7 */ /* 0x000e64000800017f */
[----:B-1----:R-:W-:Y:S05]  /*113d0*/  @!P0 BRA `(.L_x_475) ;  /* 0x0000004c00988947 */ /* 0x002fea0003800000 */
.L_x_593:
[----:B------:R-:W-:Y:S05]  /*113e0*/  BSYNC B3 ;  /* 0x0000000000037941 */ /* 0x000fea0003800000 */
.L_x_474:
[----:B0-----:R-:W0:Y:S01]  /*113f0*/  S2R R4, SR_TID.X ;  /* 0x0000000000047919 */ /* 0x001e220000002100 */
[----:B------:R-:W-:Y:S01]  /*11400*/  BSSY B3, `(.L_x_476) ;  /* 0x000000b000037945 */ /* 0x000fe20003800000 */
[----:B0-----:R-:W-:-:S04]  /*11410*/  LOP3.LUT R4, R4, 0x7f, RZ, 0xc0, !PT ;  /* 0x0000007f04047812 */ /* 0x001fc800078ec0ff */
[----:B------:R-:W-:-:S13]  /*11420*/  ISETP.NE.AND P1, PT, R4, RZ, PT ;  /* 0x000000ff0400720c */ /* 0x000fda0003f25270 */
[----:B------:R-:W-:Y:S05]  /*11430*/  @P1 BRA `(.L_x_477) ;  /* 0x00000000001c1947 */ /* 0x000fea0003800000 */
[----:B------:R-:W0:Y:S01]  /*11440*/  S2R R4, SR_TID.X ;  /* 0x0000000000047919 */ /* 0x000e220000002100 */
[----:B-1----:R-:W-:-:S04]  /*11450*/  IMAD.MOV.U32 R2, RZ, RZ, 0xa000 ;  /* 0x0000a000ff027424 */ /* 0x002fc800078e00ff */
[----:B------:R2:W-:Y:S01]  /*11460*/  SYNCS.ARRIVE.TRANS64 RZ, [R3+URZ+0x38830], R2 ;  /* 0x0388300203ff79a7 */ /* 0x0005e2000800003f */
[----:B0-----:R-:W-:-:S04]  /*11470*/  LOP3.LUT R4, R4, 0x1f, RZ, 0xc0, !PT ;  /* 0x0000001f04047812 */ /* 0x001fc800078ec0ff */
[----:B------:R-:W-:-:S13]  /*11480*/  ISETP.NE.AND P0, PT, R4, RZ, PT ;  /* 0x000000ff0400720c */ /* 0x000fda0003f05270 */
[----:B--2---:R-:W-:Y:S05]  /*11490*/  @!P0 BRA `(.L_x_477) ;  /* 0x0000000000048947 */ /* 0x004fea0003800000 */
[----:B------:R-:W-:Y:S01]  /*114a0*/  BPT.TRAP 0x1 ;  /* 0x000000040000795c */ /* 0x000fe20000300000 */
.L_x_477:
[----:B------:R-:W-:Y:S05]  /*114b0*/  BSYNC B3 ;  /* 0x0000000000037941 */ /* 0x000fea0003800000 */
.L_x_476:
[----:B------:R-:W2:Y:S04]  /*114c0*/  LDL R4, [R1+0x4] ;  /* 0x0000040001047983 */ /* 0x000ea80000100800 */
[----:B-1----:R-:W3:Y:S01]  /*114d0*/  LDL R2, [R1+0x18] ;  /* 0x0000180001027983 */ /* 0x002ee20000100800 */
        /* <DEDUP_REMOVED lines=8> */
[----:B--2---:R-:W-:-:S02]  /*11560*/  IMAD R4, R8, 0xa000, R4 ;  /* 0x0000a00008047824 */ /* 0x004fc400078e0204 */
[----:B---3--:R-:W-:Y:S02]  /*11570*/  IMAD R2, R0, 0x50, R2 ;  /* 0x0000005000027824 */ /* 0x008fe400078e0202 */
[----:B------:R-:W-:-:S08]  /*11580*/  VIADD R7, R4, 0x24400 ;  /* 0x0002440004077836 */ /* 0x000fd00000000000 */
.L_x_478:
        /* <DEDUP_REMOVED lines=16> */
.L_x_479:
        /* <DEDUP_REMOVED lines=16> */
.L_x_480:
        /* <DEDUP_REMOVED lines=16> */
.L_x_481:
        /* <DEDUP_REMOVED lines=10> */
[----:B------:R-:W2:Y:S04]  /*11930*/  LDL.LU R12, [R1+0x10] ;  /* 0x00001000010c7983 */ /* 0x000ea80000300800 */
[----:B------:R-:W3:Y:S01]  /*11940*/  LDL R7, [R1+0x8] ;  /* 0x0000080001077983 */ /* 0x000ee20000100800 */
[----:B------:R-:W-:Y:S01]  /*11950*/  BSSY B3, `(.L_x_482) ;  /* 0x0000005000037945 */ /* 0x000fe20003800000 */
[----:B--2---:R-:W-:Y:S01]  /*11960*/  SHF.L.U32 R2, R12, 0x1f, RZ ;  /* 0x0000001f0c027819 */ /* 0x004fe200000006ff */
[----:B---3--:R-:W-:-:S04]  /*11970*/  IMAD R3, R7, 0x8, R6 ;  /* 0x0000000807037824 */ /* 0x008fc800078e0206 */
[----:B------:R-:W0:Y:S02]  /*11980*/  SYNCS.PHASECHK.TRANS64.TRYWAIT P0, [R3+URZ+0x60], R2 ;  /* 0x00006002030075a7 */ /* 0x000e24000800017f */
[----:B0-----:R-:W-:Y:S05]  /*11990*/  @!P0 BRA `(.L_x_483) ;  /* 0x00000048003c8947 */ /* 0x001fea0003800000 */
.L_x_594:
[----:B------:R-:W-:Y:S05]  /*119a0*/  BSYNC B3 ;  /* 0x0000000000037941 */ /* 0x000fea0003800000 */
.L_x_482:
[----:B------:R-:W-:Y:S01]  /*119b0*/  BSSY B3, `(.L_x_484) ;  /* 0x000000e000037945 */ /* 0x000fe20003800000 */
[----:B------:R-:W-:Y:S02]  /*119c0*/  IMAD.MOV.U32 R12, RZ, RZ, 0x0 ;  /* 0x00000000ff0c7424 */ /* 0x000fe400078e00ff */
[----:B------:R-:W-:Y:S01]  /*119d0*/  IMAD.MOV.U32 R13, RZ, RZ, 0x14f00000 ;  /* 0x14f00000ff0d7424 */ /* 0x000fe200078e00ff */
[----:B------:R-:W-:Y:S06]  /*119e0*/  @P1 BRA `(.L_x_485) ;  /* 0x0000000000281947 */ /* 0x000fec0003800000 */
[----:B0-----:R-:W2:Y:S04]  /*119f0*/  LDL R3, [R1+0x4] ;  /* 0x0000040001037983 */ /* 0x001ea80000100800 */
[----:B------:R-:W2:Y:S01]  /*11a00*/  LDL R7, [R1+0x8] ;  /* 0x0000080001077983 */ /* 0x000ea20000100800 */
[----:B------:R-:W0:Y:S02]  /*11a10*/  S2R R4, SR_TID.X ;  /* 0x0000000000047919 */ /* 0x000e240000002100 */
[----:B0-----:R-:W-:-:S04]  /*11a20*/  LOP3.LUT R4, R4, 0x1f, RZ, 0xc0, !PT ;  /* 0x0000001f04047812 */ /* 0x001fc800078ec0ff */
[----:B------:R-:W-:Y:S01]  /*11a30*/  ISETP.NE.AND P0, PT, R4, RZ, PT ;  /* 0x000000ff0400720c */ /* 0x000fe20003f05270 */
[----:B--2---:R-:W-:Y:S02]  /*11a40*/  IMAD R2, R7, 0x8, R3 ;  /* 0x0000000807027824 */ /* 0x004fe400078e0203 */
[----:B------:R-:W-:-:S04]  /*11a50*/  IMAD.MOV.U32 R3, RZ, RZ, 0xa000 ;  /* 0x0000a000ff037424 */ /* 0x000fc800078e00ff */
[----:B------:R1:W-:Y:S06]  /*11a60*/  SYNCS.ARRIVE.TRANS64 RZ, [R2+URZ+0x38850], R3 ;  /* 0x0388500302ff79a7 */ /* 0x0003ec000800003f */
[----:B------:R-:W-:Y:S05]  /*11a70*/  @!P0 BRA `(.L_x_485) ;  /* 0x0000000000048947 */ /* 0x000fea0003800000 */
[----:B------:R-:W-:Y:S01]  /*11a80*/  BPT.TRAP 0x1 ;  /* 0x000000040000795c */ /* 0x000fe20000300000 */
.L_x_485:
[----:B------:R-:W-:Y:S05]  /*11a90*/  BSYNC B3 ;  /* 0x0000000000037941 */ /* 0x000fea0003800000 */
.L_x_484:
[----:B01----:R-:W2:Y:S01]  /*11aa0*/  LDL.LU R2, [R1+0x8] ;  /* 0x0000080001027983 */ /* 0x003ea20000300800 */
[----:B------:R-:W-:-:S03]  /*11ab0*/  R2UR UR10, R11 ;  /* 0x000000000b0a72ca */ /* 0x000fc600000e0000 */
[----:B------:R-:W3:Y:S04]  /*11ac0*/  LDL R7, [R1+0x18] ;  /* 0x0000180001077983 */ /* 0x000ee80000100800 */
[----:B------:R-:W3:Y:S04]  /*11ad0*/  LDL.LU R4, [R1+0x14] ;  /* 0x0000140001047983 */ /* 0x000ee80000300800 */
[----:B------:R-:W2:Y:S01]  /*11ae0*/  LDL R11, [R1+0x4] ;  /* 0x00000400010b7983 */ /* 0x000ea20000100800 */
[----:B------:R-:W-:Y:S01]  /*11af0*/  R2UR UR6, R12 ;  /* 0x000000000c0672ca */ /* 0x000fe200000e0000 */
[----:B------:R-:W-:Y:S01]  /*11b00*/  UIADD3 UR4, UP0, UR36, 0x470, URZ ;  /* 0x0000047024047890 */ /* 0x000fe2000ff1e03f */
[----:B------:R-:W-:-:S02]  /*11b10*/  R2UR UR7, R13 ;  /* 0x000000000d0772ca */ /* 0x000fc400000e0000 */
[----:B------:R-:W-:Y:S01]  /*11b20*/  PLOP3.LUT P0, PT, PT, PT, PT, 0x80, 0x0 ;  /* 0x000000000000781c */ /* 0x000fe20003f0f070 */
[----:B------:R-:W-:Y:S01]  /*11b30*/  UIADD3.X UR5, URZ, UR37, URZ, UP0, !UPT ;  /* 0x000000253f057290 */ /* 0x000fe200087fe43f */
[----:B---3--:R-:W-:Y:S01]  /*11b40*/  IMAD R4, R4, 0x50, R7 ;  /* 0x0000005004047824 */ /* 0x008fe200078e0207 */
[C---:B--2---:R-:W-:Y:S01]  /*11b50*/  LEA R3, R2.reuse, R11, 0x3 ;  /* 0x0000000b02037211 */ /* 0x044fe200078e18ff */
[----:B------:R-:W-:-:S04]  /*11b60*/  IMAD R2, R2, 0xa000, R11 ;  /* 0x0000a00002027824 */ /* 0x000fc800078e020b */
[----:B------:R-:W-:Y:S02]  /*11b70*/  VIADD R3, R3, 0x38850 ;  /* 0x0003885003037836 */ /* 0x000fe40000000000 */
[----:B------:R-:W-:-:S07]  /*11b80*/  VIADD R7, R2, 0x400 ;  /* 0x0000040002077836 */ /* 0x000fce0000000000 */
.L_x_486:
[----:B------:R-:W2:Y:S01]  /*11b90*/  LDL R11, [R1] ;  /* 0x00000000010b7983 */ /* 0x000ea20000100800 */
[----:B------:R-:W-:-:S13]  /*11ba0*/  @P0 ELECT P1, URZ, PT ;  /* 0x00000000003f082f */ /* 0x000fda0003820000 */
[----:B------:R-:W-:Y:S02]  /*11bb0*/  @P1 R2UR UR12, R18 ;  /* 0x00000000120c12ca */ /* 0x000fe400000e0000 */
[----:B------:R-:W-:Y:S02]  /*11bc0*/  @P1 R2UR UR11, R4 ;  /* 0x00000000040b12ca */ /* 0x000fe400000e0000 */
[----:B------:R-:W-:Y:S02]  /*11bd0*/  @P1 R2UR UR9, R3 ;  /* 0x00000000030912ca */ /* 0x000fe400000e0000 */
[----:B------:R-:W-:Y:S02]  /*11be0*/  @P1 R2UR UR8, R7 ;  /* 0x00000000070812ca */ /* 0x000fe400000e0000 */
[----:B------:R-:W-:Y:S02]  /*11bf0*/  @P1 PLOP3.LUT P0, PT, P1, PT, PT, 0x8, 0x0 ;  /* 0x000000000000181c */ /* 0x000fe40000f0e170 */
[----:B--2---:R-:W-:-:S02]  /*11c00*/  @P1 R2UR UR13, R11 ;  /* 0x000000000b0d12ca */ /* 0x004fc400000e0000 */
[----:B------:R-:W-:-:S11]  /*11c10*/  PLOP3.LUT P1, PT, PT, PT, PT, 0x8, 0x0 ;  /* 0x000000000000781c */ /* 0x000fd60003f2e170 */
[----:B------:R0:W-:Y:S02]  /*11c20*/  UTMALDG.4D [UR8], [UR4], desc[UR6] ;  /* 0x00000608040075b4 */ /* 0x0001e40008019000 */
[----:B0-----:R-:W-:Y:S05]  /*11c30*/  @P0 BRA.U.ANY `(.L_x_486) ;  /* 0xfffffffd00d40947 */ /* 0x001fea000393ffff */
[----:B------:R-:W-:Y:S01]  /*11c40*/  R2UR UR10, R17 ;  /* 0x00000000110a72ca */ /* 0x000fe200000e0000 */
[----:B------:R-:W-:Y:S01]  /*11c50*/  VIADD R7, R2, 0x2c00 ;  /* 0x00002c0002077836 */ /* 0x000fe20000000000 */
[----:B------:R-:W-:Y:S02]  /*11c60*/  R2UR UR6, R12 ;  /* 0x000000000c0672ca */ /* 0x000fe400000e0000 */
[----:B------:R-:W-:Y:S02]  /*11c70*/  R2UR UR7, R13 ;  /* 0x000000000d0772ca */ /* 0x000fe400000e0000 */
[----:B------:R-:W-:-:S13]  /*11c80*/  PLOP3.LUT P0, PT, PT, PT, PT, 0x80, 0x0 ;  /* 0x000000000000781c */ /* 0x000fda0003f0f070 */
.L_x_487:
        /* <DEDUP_REMOVED lines=16> */
.L_x_488:
        /* <DEDUP_REMOVED lines=16> */
.L_x_489:
        /* <DEDUP_REMOVED lines=11> */
[----:B------:R0:W-:Y:S04]  /*11f40*/  STL [R1], R5 ;  /* 0x0000000501007387 */ /* 0x0001e80000100800 */
[----:B------:R0:W-:Y:S02]  /*11f50*/  STL [R1+0x14], R0 ;  /* 0x0000140001007387 */ /* 0x0001e40000100800 */
.L_x_472:
[----:B------:R-:W-:Y:S05]  /*11f60*/  BSYNC B1 ;  /* 0x0000000000017941 */ /* 0x000fea0003800000 */
.L_x_471:
[----:B0-----:R-:W2:Y:S04]  /*11f70*/  LDL.LU R0, [R1+0x30] ;  /* 0x0000300001007983 */ /* 0x001ea80000300800 */
[----:B------:R0:W-:Y:S04]  /*11f80*/  STL [R1+0x8], R8 ;  /* 0x0000080801007387 */ /* 0x0001e80000100800 */
[----:B------:R0:W-:Y:S02]  /*11f90*/  STL [R1+0x10], R10 ;  /* 0x0000100a01007387 */ /* 0x0001e40000100800 */
[----:B0-2---:R-:W-:-:S07]  /*11fa0*/  VIADD R0, R0, 0xfffffffd ;  /* 0xfffffffd00007836 */ /* 0x005fce0000000000 */
.L_x_470:
[----:B------:R-:W-:Y:S05]  /*11fb0*/  BSYNC B2 ;  /* 0x0000000000027941 */ /* 0x000fea0003800000 */
.L_x_469:
[----:B------:R-:W2:Y:S01]  /*11fc0*/  LDL.LU R2, [R1+0x2c] ;  /* 0x00002c0001027983 */ /* 0x000ea20000300800 */
[----:B------:R-:W-:-:S05]  /*11fd0*/  IMAD.MOV R9, RZ, RZ, -R9 ;  /* 0x000000ffff097224 */ /* 0x000fca00078e0a09 */
[----:B--2---:R-:W-:-:S13]  /*11fe0*/  ISETP.NE.AND P0, PT, R2, R9, PT ;  /* 0x000000090200720c */ /* 0x004fda0003f05270 */
[----:B------:R-:W-:Y:S05]  /*11ff0*/  @!P0 BRA `(.L_x_468) ;  /* 0x0000001c00088947 */ /* 0x000fea0003800000 */
[----:B------:R0:W5:Y:S02]  /*12000*/  LDL R8, [R1] ;  /* 0x0000000001087983 */ /* 0x0001640000100800 */
.L_x_528:
[----:B--2---:R-:W2:Y:S04]  /*12010*/  LDL R4, [R1+0x20] ;  /* 0x0000200001047983 */ /* 0x004ea80000100800 */
[----:B---3--:R-:W3:Y:S04]  /*12020*/  LDL R3, [R1+0x8] ;  /* 0x0000080001037983 */ /* 0x008ee80000100800 */
[----:B------:R-:W4:Y:S01]  /*12030*/  LDL R2, [R1+0x10] ;  /* 0x0000100001027983 */ /* 0x000f220000100800 */
[----:B------:R-:W-:Y:S05]  /*12040*/  YIELD ;  /* 0x0000000000007946 */ /* 0x000fea0003800000 */
[----:B------:R-:W-:Y:S01]  /*12050*/  BSSY B1, `(.L_x_490) ;  /* 0x00000db000017945 */ /* 0x000fe20003800000 */
[----:B--2---:R-:W-:Y:S01]  /*12060*/  ISETP.NE.AND P1, PT, R4, RZ, PT ;  /* 0x000000ff0400720c */ /* 0x004fe20003f25270 */
[----:B---3--:R-:W-:-:S05]  /*12070*/  VIADD R4, R3, 0x1 ;  /* 0x0000000103047836 */ /* 0x008fca0000000000 */
[----:B------:R-:W-:-:S04]  /*12080*/  ISETP.NE.AND P0, PT, R4, 0x2, PT ;  /* 0x000000020400780c */ /* 0x000fc80003f05270 */
[----:B-1----:R-:W-:Y:S02]  /*12090*/  SEL R5, RZ, 0x1, P0 ;  /* 0x00000001ff057807 */ /* 0x002fe40000000000 */
[----:B------:R-:W-:Y:S02]  /*120a0*/  SEL R4, R4, RZ, P0 ;  /* 0x000000ff04047207 */ /* 0x000fe40000000000 */
[----:B----4-:R-:W-:Y:S01]  /*120b0*/  LOP3.LUT R5, R2, R5, RZ, 0x3c, !PT ;  /* 0x0000000502057212 */ /* 0x010fe200078e3cff */
[----:B------:R-:W-:Y:S06]  /*120c0*/  @!P1 BRA `(.L_x_491) ;  /* 0x0000000c004c9947 */ /* 0x000fec0003800000 */
[----:B------:R-:W-:Y:S01]  /*120d0*/  ULDC.64 UR4, c[0x0][0x418] ;  /* 0x0001060000047ab9 */ /* 0x000fe20000000a00 */
[----:B------:R-:W-:Y:S01]  /*120e0*/  IMAD.MOV.U32 R7, RZ, RZ, R0 ;  /* 0x000000ffff077224 */ /* 0x000fe200078e0000 */
[----:B------:R-:W-:-:S04]  /*120f0*/  ISETP.NE.U32.AND P0, PT, RZ, UR4, PT ;  /* 0x00000004ff007c0c */ /* 0x000fc8000bf05070 */
[----:B------:R-:W-:-:S13]  /*12100*/  ISETP.NE.AND.EX P0, PT, RZ, UR5, PT, P0 ;  /* 0x00000005ff007c0c */ /* 0x000fda000bf05300 */
[----:B------:R-:W-:Y:S05]  /*12110*/  @!P0 BRA `(.L_x_492) ;  /* 0x0000000000508947 */ /* 0x000fea0003800000 */
[----:B------:R-:W2:Y:S01]  /*12120*/  LDL R10, [R1+0x1c] ;  /* 0x00001c00010a7983 */ /* 0x000ea20000100800 */
[----:B-----5:R-:W1:Y:S01]  /*12130*/  LDC R8, c[0x0][0x43c] ;  /* 0x00010f00ff087b82 */ /* 0x020e620000000800 */
[----:B------:R-:W-:Y:S02]  /*12140*/  ULDC.64 UR6, c[0x0][0x428] ;  /* 0x00010a0000067ab9 */ /* 0x000fe40000000a00 */
[----:B------:R-:W3:Y:S01]  /*12150*/  LDL R9, [R1+0xc] ;  /* 0x00000c0001097983 */ /* 0x000ee20000100800 */
[----:B------:R-:W-:Y:S01]  /*12160*/  ULDC.64 UR8, c[0x0][0x208] ;  /* 0x0000820000087ab9 */ /* 0x000fe20000000a00 */
[----:B-1----:R-:W-:-:S13]  /*12170*/  ISETP.NE.AND P0, PT, R8, 0x1, PT ;  /* 0x000000010800780c */ /* 0x002fda0003f05270 */
[----:B------:R-:W1:Y:S02]  /*12180*/  @P0 LDC.64 R2, c[0x0][0x440] ;  /* 0x00011000ff020b82 */ /* 0x000e640000000a00 */
[----:B-1----:R-:W-:-:S04]  /*12190*/  @P0 IMAD.HI.U32 R7, R0, R2, RZ ;  /* 0x0000000200070227 */ /* 0x002fc800078e00ff */
[----:B------:R-:W-:Y:S01]  /*121a0*/  IMAD.MOV.U32 R2, RZ, RZ, R0 ;  /* 0x000000ffff027224 */ /* 0x000fe200078e0000 */
[----:B------:R-:W-:-:S04]  /*121b0*/  @P0 SHF.R.U32.HI R2, RZ, R3, R7 ;  /* 0x00000003ff020219 */ /* 0x000fc80000011607 */
[--C-:B------:R-:W-:Y:S01]  /*121c0*/  SHF.R.S32.HI R3, RZ, 0x1f, R2.reuse ;  /* 0x0000001fff037819 */ /* 0x100fe20000011402 */
[----:B------:R-:W-:-:S04]  /*121d0*/  IMAD.MOV R7, RZ, RZ, -R2 ;  /* 0x000000ffff077224 */ /* 0x000fc800078e0a02 */
[----:B------:R-:W-:Y:S02]  /*121e0*/  IMAD R7, R8, R7, R0 ;  /* 0x0000000708077224 */ /* 0x000fe400078e0200 */
[----:B--2---:R-:W-:-:S04]  /*121f0*/  IMAD R8, R10, UR6, RZ ;  /* 0x000000060a087c24 */ /* 0x004fc8000f8e02ff */
[C---:B---3--:R-:W-:Y:S02]  /*12200*/  IMAD R8, R9.reuse, UR7, R8 ;  /* 0x0000000709087c24 */ /* 0x048fe4000f8e0208 */
[----:B------:R-:W-:-:S04]  /*12210*/  IMAD.WIDE.U32 R2, R9, UR6, R2 ;  /* 0x0000000609027c25 */ /* 0x000fc8000f8e0002 */
[----:B------:R-:W-:Y:S01]  /*12220*/  IMAD.IADD R3, R8, 0x1, R3 ;  /* 0x0000000108037824 */ /* 0x000fe200078e0203 */
[----:B------:R-:W-:-:S04]  /*12230*/  LEA R8, P0, R2, UR4, 0x2 ;  /* 0x0000000402087c11 */ /* 0x000fc8000f8010ff */
[----:B------:R-:W-:-:S05]  /*12240*/  LEA.HI.X R9, R2, UR5, R3, 0x2, P0 ;  /* 0x0000000502097c11 */ /* 0x000fca00080f1403 */
[----:B------:R1:W5:Y:S04]  /*12250*/  LDG.E R8, desc[UR8][R8.64] ;  /* 0x0000000808087981 */ /* 0x000368000c1e1900 */
.L_x_492:
[----:B------:R-:W2:Y:S01]  /*12260*/  LDL R2, [R1+0x4] ;  /* 0x0000040001027983 */ /* 0x000ea20000100800 */
[----:B------:R-:W-:Y:S01]  /*12270*/  BSSY B2, `(.L_x_493) ;  /* 0x0000005000027945 */ /* 0x000fe20003800000 */
[----:B--2---:R-:W-:Y:S01]  /*12280*/  IMAD R3, R4, 0x8, R2 ;  /* 0x0000000804037824 */ /* 0x004fe200078e0202 */
[----:B------:R-:W-:-:S04]  /*12290*/  SHF.L.U32 R2, R5, 0x1f, RZ ;  /* 0x0000001f05027819 */ /* 0x000fc800000006ff */
[----:B------:R-:W2:Y:S02]  /*122a0*/  SYNCS.PHASECHK.TRANS64.TRYWAIT P0, [R3+URZ+0x38840], R2 ;  /* 0x03884002030075a7 */ /* 0x000ea4000800017f */
[----:B--2---:R-:W-:Y:S05]  /*122b0*/  @!P0 BRA `(.L_x_494) ;  /* 0x0000004000088947 */ /* 0x004fea0003800000 */
.L_x_595:
[----:B------:R-:W-:Y:S05]  /*122c0*/  BSYNC B2 ;  /* 0x0000000000027941 */ /* 0x000fea0003800000 */
.L_x_493:
        /* <DEDUP_REMOVED lines=12> */
.L_x_496:
[----:B------:R-:W-:Y:S05]  /*12390*/  BSYNC B2 ;  /* 0x0000000000027941 */ /* 0x000fea0003800000 */
.L_x_495:
[----:B------:R-:W3:Y:S04]  /*123a0*/  LDL R9, [R1+0x4] ;  /* 0x0000040001097983 */ /* 0x000ee80000100800 */
[----:B--2---:R-:W2:Y:S01]  /*123b0*/  LDL R2, [R1+0x18] ;  /* 0x0000180001027983 */ /* 0x004ea20000100800 */
        /* <DEDUP_REMOVED lines=8> */
[----:B---3--:R-:W-:-:S02]  /*12440*/  IMAD R9, R4, 0xa000, R9 ;  /* 0x0000a00004097824 */ /* 0x008fc400078e0209 */
[----:B--2---:R-:W-:Y:S02]  /*12450*/  IMAD R2, R7, 0x50, R2 ;  /* 0x0000005007027824 */ /* 0x004fe400078e0202 */
[----:B------:R-:W-:-:S08]  /*12460*/  VIADD R10, R9, 0x24400 ;  /* 0x00024400090a7836 */ /* 0x000fd00000000000 */
.L_x_497:
        /* <DEDUP_REMOVED lines=9> */
[----:B-1----:R-:W-:Y:S05]  /*12500*/  @P0 BRA.U.ANY `(.L_x_497) ;  /* 0xfffffffd00d80947 */ /* 0x002fea000393ffff */
[----:B------:R-:W-:Y:S01]  /*12510*/  IMAD.MOV.U32 R17, RZ, RZ, 0x40 ;  /* 0x00000040ff117424 */ /* 0x000fe200078e00ff */
[----:B------:R-:W-:Y:S01]  /*12520*/  PLOP3.LUT P0, PT, PT, PT, PT, 0x80, 0x0 ;  /* 0x000000000000781c */ /* 0x000fe20003f0f070 */
[----:B------:R-:W-:Y:S01]  /*12530*/  VIADD R10, R9, 0x26c00 ;  /* 0x00026c00090a7836 */ /* 0x000fe20000000000 */
[----:B------:R-:W-:Y:S01]  /*12540*/  UMOV UR6, 0x0 ;  /* 0x0000000000067882 */ /* 0x000fe20000000000 */
[----:B------:R-:W-:Y:S01]  /*12550*/  UMOV UR7, 0x14f00000 ;  /* 0x14f0000000077882 */ /* 0x000fe20000000000 */
[----:B------:R-:W-:-:S15]  /*12560*/  R2UR UR10, R17 ;  /* 0x00000000110a72ca */ /* 0x000fde00000e0000 */
.L_x_498:
        /* <DEDUP_REMOVED lines=16> */
.L_x_499:
        /* <DEDUP_REMOVED lines=16> */
.L_x_500:
        /* <DEDUP_REMOVED lines=10> */
[----:B------:R-:W2:Y:S04]  /*12810*/  LDL.LU R12, [R1+0x10] ;  /* 0x00001000010c7983 */ /* 0x000ea80000300800 */
[----:B------:R-:W3:Y:S01]  /*12820*/  LDL R10, [R1+0x8] ;  /* 0x00000800010a7983 */ /* 0x000ee20000100800 */
[----:B------:R-:W-:Y:S01]  /*12830*/  BSSY B2, `(.L_x_501) ;  /* 0x0000005000027945 */ /* 0x000fe20003800000 */
[----:B--2---:R-:W-:Y:S01]  /*12840*/  SHF.L.U32 R3, R12, 0x1f, RZ ;  /* 0x0000001f0c037819 */ /* 0x004fe200000006ff */
[----:B---3--:R-:W-:-:S04]  /*12850*/  IMAD R2, R10, 0x8, R6 ;  /* 0x000000080a027824 */ /* 0x008fc800078e0206 */
[----:B------:R-:W1:Y:S02]  /*12860*/  SYNCS.PHASECHK.TRANS64.TRYWAIT P0, [R2+URZ+0x60], R3 ;  /* 0x00006003020075a7 */ /* 0x000e64000800017f */
[----:B-1----:R-:W-:Y:S05]  /*12870*/  @!P0 BRA `(.L_x_502) ;  /* 0x0000003800ac8947 */ /* 0x002fea0003800000 */
.L_x_596:
[----:B------:R-:W-:Y:S05]  /*12880*/  BSYNC B2 ;  /* 0x0000000000027941 */ /* 0x000fea0003800000 */
.L_x_501:
[----:B------:R-:W-:Y:S01]  /*12890*/  BSSY B2, `(.L_x_503) ;  /* 0x000000b000027945 */ /* 0x000fe20003800000 */
[----:B------:R-:W-:Y:S02]  /*128a0*/  IMAD.MOV.U32 R12, RZ, RZ, 0x0 ;  /* 0x00000000ff0c7424 */ /* 0x000fe400078e00ff */
[----:B------:R-:W-:Y:S01]  /*128b0*/  IMAD.MOV.U32 R13, RZ, RZ, 0x14f00000 ;  /* 0x14f00000ff0d7424 */ /* 0x000fe200078e00ff */
[----:B------:R-:W-:Y:S06]  /*128c0*/  @P1 BRA `(.L_x_504) ;  /* 0x00000000001c1947 */ /* 0x000fec0003800000 */
[----:B------:R-:W2:Y:S01]  /*128d0*/  S2R R9, SR_TID.X ;  /* 0x0000000000097919 */ /* 0x000ea20000002100 */
[----:B-1----:R-:W-:-:S04]  /*128e0*/  IMAD.MOV.U32 R3, RZ, RZ, 0xa000 ;  /* 0x0000a000ff037424 */ /* 0x002fc800078e00ff */
[----:B------:R3:W-:Y:S01]  /*128f0*/  SYNCS.ARRIVE.TRANS64 RZ, [R2+URZ+0x50], R3 ;  /* 0x0000500302ff79a7 */ /* 0x0007e2000800003f */
[----:B--2---:R-:W-:-:S04]  /*12900*/  LOP3.LUT R9, R9, 0x1f, RZ, 0xc0, !PT ;  /* 0x0000001f09097812 */ /* 0x004fc800078ec0ff */
[----:B------:R-:W-:-:S13]  /*12910*/  ISETP.NE.AND P0, PT, R9, RZ, PT ;  /* 0x000000ff0900720c */ /* 0x000fda0003f05270 */
[----:B---3--:R-:W-:Y:S05]  /*12920*/  @!P0 BRA `(.L_x_504) ;  /* 0x0000000000048947 */ /* 0x008fea0003800000 */
[----:B------:R-:W-:Y:S01]  /*12930*/  BPT.TRAP 0x1 ;  /* 0x000000040000795c */ /* 0x000fe20000300000 */
.L_x_504:
[----:B------:R-:W-:Y:S05]  /*12940*/  BSYNC B2 ;  /* 0x0000000000027941 */ /* 0x000fea0003800000 */
.L_x_503:
[----:B-1----:R-:W2:Y:S01]  /*12950*/  LDL.LU R3, [R1+0x8] ;  /* 0x0000080001037983 */ /* 0x002ea20000300800 */
[----:B------:R-:W-:-:S03]  /*12960*/  R2UR UR10, R11 ;  /* 0x000000000b0a72ca */ /* 0x000fc600000e0000 */
[----:B------:R-:W3:Y:S04]  /*12970*/  LDL R10, [R1+0x18] ;  /* 0x00001800010a7983 */ /* 0x000ee80000100800 */
[----:B------:R-:W3:Y:S04]  /*12980*/  LDL.LU R9, [R1+0x14] ;  /* 0x0000140001097983 */ /* 0x000ee80000300800 */
[----:B------:R-:W2:Y:S01]  /*12990*/  LDL R11, [R1+0x4] ;  /* 0x00000400010b7983 */ /* 0x000ea20000100800 */
[----:B------:R-:W-:Y:S01]  /*129a0*/  R2UR UR6, R12 ;  /* 0x000000000c0672ca */ /* 0x000fe200000e0000 */
[----:B------:R-:W-:Y:S01]  /*129b0*/  UIADD3 UR4, UP0, UR36, 0x470, URZ ;  /* 0x0000047024047890 */ /* 0x000fe2000ff1e03f */
[----:B------:R-:W-:Y:S01]  /*129c0*/  R2UR UR7, R13 ;  /* 0x000000000d0772ca */ /* 0x000fe200000e0000 */
[----:B------:R-:W-:Y:S01]  /*129d0*/  VIADD R2, R2, 0x50 ;  /* 0x0000005002027836 */ /* 0x000fe20000000000 */
[----:B------:R-:W-:Y:S01]  /*129e0*/  PLOP3.LUT P0, PT, PT, PT, PT, 0x80, 0x0 ;  /* 0x000000000000781c */ /* 0x000fe20003f0f070 */
[----:B------:R-:W-:Y:S01]  /*129f0*/  UIADD3.X UR5, URZ, UR37, URZ, UP0, !UPT ;  /* 0x000000253f057290 */ /* 0x000fe200087fe43f */
[----:B---3--:R-:W-:-:S02]  /*12a00*/  IMAD R9, R9, 0x50, R10 ;  /* 0x0000005009097824 */ /* 0x008fc400078e020a */
[----:B--2---:R-:W-:-:S04]  /*12a10*/  IMAD R3, R3, 0xa000, R11 ;  /* 0x0000a00003037824 */ /* 0x004fc800078e020b */
[----:B------:R-:W-:-:S07]  /*12a20*/  VIADD R10, R3, 0x400 ;  /* 0x00000400030a7836 */ /* 0x000fce0000000000 */
.L_x_505:
        /* <DEDUP_REMOVED lines=10> */
[----:B-1----:R-:W-:Y:S05]  /*12ad0*/  @P0 BRA.U.ANY `(.L_x_505) ;  /* 0xfffffffd00d40947 */ /* 0x002fea000393ffff */
[----:B------:R-:W-:Y:S01]  /*12ae0*/  R2UR UR10, R17 ;  /* 0x00000000110a72ca */ /* 0x000fe200000e0000 */
[----:B------:R-:W-:Y:S01]  /*12af0*/  VIADD R10, R3, 0x2c00 ;  /* 0x00002c00030a7836 */ /* 0x000fe20000000000 */
[----:B------:R-:W-:Y:S02]  /*12b00*/  R2UR UR6, R12 ;  /* 0x000000000c0672ca */ /* 0x000fe400000e0000 */
[----:B------:R-:W-:Y:S02]  /*12b10*/  R2UR UR7, R13 ;  /* 0x000000000d0772ca */ /* 0x000fe400000e0000 */
[----:B------:R-:W-:-:S13]  /*12b20*/  PLOP3.LUT P0, PT, PT, PT, PT, 0x80, 0x0 ;  /* 0x000000000000781c */ /* 0x000fda0003f0f070 */
.L_x_506:
        /* <DEDUP_REMOVED lines=16> */
.L_x_507:
        /* <DEDUP_REMOVED lines=16> */
.L_x_508:
        /* <DEDUP_REMOVED lines=11> */
[----:B------:R1:W-:Y:S04]  /*12de0*/  STL [R1+0x14], R7 ;  /* 0x0000140701007387 */ /* 0x0003e80000100800 */
[----:B------:R1:W-:Y:S02]  /*12df0*/  STL [R1], R8 ;  /* 0x0000000801007387 */ /* 0x0003e40000100800 */
.L_x_491:
[----:B------:R-:W-:Y:S05]  /*12e00*/  BSYNC B1 ;  /* 0x0000000000017941 */ /* 0x000fea0003800000 */
.L_x_490:
        /* <DEDUP_REMOVED lines=8> */
[----:B------:R2:W-:Y:S04]  /*12e90*/  STL [R1+0x10], R10 ;  /* 0x0000100a01007387 */ /* 0x0005e80000100800 */
[----:B------:R2:W-:Y:S01]  /*12ea0*/  STL [R1+0x8], R11 ;  /* 0x0000080b01007387 */ /* 0x0005e20000100800 */
[----:B------:R-:W-:Y:S05]  /*12eb0*/  @!P1 BRA `(.L_x_510) ;  /* 0x0000000c00489947 */ /* 0x000fea0003800000 */
[----:B------:R-:W-:Y:S01]  /*12ec0*/  ULDC.64 UR4, c[0x0][0x418] ;  /* 0x0001060000047ab9 */ /* 0x000fe20000000a00 */
[----:B-1----:R-:W-:Y:S01]  /*12ed0*/  VIADD R7, R0, 0xffffffff ;  /* 0xffffffff00077836 */ /* 0x002fe20000000000 */
[----:B------:R-:W-:-:S04]  /*12ee0*/  ISETP.NE.U32.AND P0, PT, RZ, UR4, PT ;  /* 0x00000004ff007c0c */ /* 0x000fc8000bf05070 */
[----:B------:R-:W-:-:S13]  /*12ef0*/  ISETP.NE.AND.EX P0, PT, RZ, UR5, PT, P0 ;  /* 0x00000005ff007c0c */ /* 0x000fda000bf05300 */
[----:B------:R-:W-:Y:S05]  /*12f00*/  @!P0 BRA `(.L_x_511) ;  /* 0x0000000000508947 */ /* 0x000fea0003800000 */
[----:B------:R-:W3:Y:S01]  /*12f10*/  LDL R13, [R1+0x1c] ;  /* 0x00001c00010d7983 */ /* 0x000ee20000100800 */
[----:B------:R-:W1:Y:S01]  /*12f20*/  LDC R9, c[0x0][0x43c] ;  /* 0x00010f00ff097b82 */ /* 0x000e620000000800 */
[----:B------:R-:W-:Y:S02]  /*12f30*/  ULDC.64 UR6, c[0x0][0x428] ;  /* 0x00010a0000067ab9 */ /* 0x000fe40000000a00 */
[----:B------:R-:W4:Y:S01]  /*12f40*/  LDL R12, [R1+0xc] ;  /* 0x00000c00010c7983 */ /* 0x000f220000100800 */
[----:B------:R-:W-:Y:S01]  /*12f50*/  ULDC.64 UR8, c[0x0][0x208] ;  /* 0x0000820000087ab9 */ /* 0x000fe20000000a00 */
[----:B-1----:R-:W-:-:S13]  /*12f60*/  ISETP.NE.AND P0, PT, R9, 0x1, PT ;  /* 0x000000010900780c */ /* 0x002fda0003f05270 */
[----:B------:R-:W1:Y:S02]  /*12f70*/  @P0 LDC.64 R2, c[0x0][0x440] ;  /* 0x00011000ff020b82 */ /* 0x000e640000000a00 */
[----:B-1---5:R-:W-:Y:S01]  /*12f80*/  @P0 IMAD.HI.U32 R8, R7, R2, RZ ;  /* 0x0000000207080227 */ /* 0x022fe200078e00ff */
[----:B------:R-:W-:-:S04]  /*12f90*/  MOV R2, R7 ;  /* 0x0000000700027202 */ /* 0x000fc80000000f00 */
[----:B------:R-:W-:-:S05]  /*12fa0*/  @P0 SHF.R.U32.HI R2, RZ, R3, R8 ;  /* 0x00000003ff020219 */ /* 0x000fca0000011608 */
[----:B------:R-:W-:-:S04]  /*12fb0*/  IMAD.MOV R3, RZ, RZ, -R2 ;  /* 0x000000ffff037224 */ /* 0x000fc800078e0a02 */
[----:B------:R-:W-:Y:S01]  /*12fc0*/  IMAD R7, R9, R3, R7 ;  /* 0x0000000309077224 */ /* 0x000fe200078e0207 */
[----:B------:R-:W-:Y:S01]  /*12fd0*/  SHF.R.S32.HI R3, RZ, 0x1f, R2 ;  /* 0x0000001fff037819 */ /* 0x000fe20000011402 */
[----:B---3--:R-:W-:-:S04]  /*12fe0*/  IMAD R8, R13, UR6, RZ ;  /* 0x000000060d087c24 */ /* 0x008fc8000f8e02ff */
[C---:B----4-:R-:W-:Y:S02]  /*12ff0*/  IMAD R8, R12.reuse, UR7, R8 ;  /* 0x000000070c087c24 */ /* 0x050fe4000f8e0208 */
[----:B------:R-:W-:-:S04]  /*13000*/  IMAD.WIDE.U32 R2, R12, UR6, R2 ;  /* 0x000000060c027c25 */ /* 0x000fc8000f8e0002 */
[----:B------:R-:W-:Y:S01]  /*13010*/  IMAD.IADD R3, R8, 0x1, R3 ;  /* 0x0000000108037824 */ /* 0x000fe200078e0203 */
[----:B------:R-:W-:-:S04]  /*13020*/  LEA R8, P0, R2, UR4, 0x2 ;  /* 0x0000000402087c11 */ /* 0x000fc8000f8010ff */
[----:B------:R-:W-:-:S05]  /*13030*/  LEA.HI.X R9, R2, UR5, R3, 0x2, P0 ;  /* 0x0000000502097c11 */ /* 0x000fca00080f1403 */
[----:B------:R1:W5:Y:S04]  /*13040*/  LDG.E R8, desc[UR8][R8.64] ;  /* 0x0000000808087981 */ /* 0x000368000c1e1900 */
.L_x_511:
[----:B------:R-:W3:Y:S01]  /*13050*/  LDL R2, [R1+0x4] ;  /* 0x0000040001027983 */ /* 0x000ee20000100800 */
[----:B------:R-:W-:Y:S01]  /*13060*/  SHF.L.U32 R3, R10, 0x1f, RZ ;  /* 0x0000001f0a037819 */ /* 0x000fe200000006ff */
[----:B------:R-:W-:Y:S01]  /*13070*/  BSSY B2, `(.L_x_512) ;  /* 0x0000004000027945 */ /* 0x000fe20003800000 */
[----:B---3--:R-:W-:-:S04]  /*13080*/  IMAD R2, R11, 0x8, R2 ;  /* 0x000000080b027824 */ /* 0x008fc800078e0202 */
[----:B------:R-:W3:Y:S02]  /*13090*/  SYNCS.PHASECHK.TRANS64.TRYWAIT P0, [R2+URZ+0x38840], R3 ;  /* 0x03884003020075a7 */ /* 0x000ee4000800017f */
[----:B---3--:R-:W-:Y:S05]  /*130a0*/  @!P0 BRA `(.L_x_513) ;  /* 0x0000003000b48947 */ /* 0x008fea0003800000 */
.L_x_597:
[----:B------:R-:W-:Y:S05]  /*130b0*/  BSYNC B2 ;  /* 0x0000000000027941 */ /* 0x000fea0003800000 */
.L_x_512:
[----:B-1----:R-:W1:Y:S01]  /*130c0*/  S2R R9, SR_TID.X ;  /* 0x0000000000097919 */ /* 0x002e620000002100 */
[----:B------:R-:W-:Y:S01]  /*130d0*/  BSSY B2, `(.L_x_514) ;  /* 0x000000b000027945 */ /* 0x000fe20003800000 */
[----:B-1----:R-:W-:-:S04]  /*130e0*/  LOP3.LUT R9, R9, 0x7f, RZ, 0xc0, !PT ;  /* 0x0000007f09097812 */ /* 0x002fc800078ec0ff */
[----:B------:R-:W-:-:S13]  /*130f0*/  ISETP.NE.AND P1, PT, R9, RZ, PT ;  /* 0x000000ff0900720c */ /* 0x000fda0003f25270 */
[----:B------:R-:W-:Y:S05]  /*13100*/  @P1 BRA `(.L_x_515) ;  /* 0x00000000001c1947 */ /* 0x000fea0003800000 */
[----:B------:R-:W1:Y:S01]  /*13110*/  S2R R9, SR_TID.X ;  /* 0x0000000000097919 */ /* 0x000e620000002100 */
[----:B---3--:R-:W-:-:S04]  /*13120*/  IMAD.MOV.U32 R3, RZ, RZ, 0xa000 ;  /* 0x0000a000ff037424 */ /* 0x008fc800078e00ff */
[----:B------:R4:W-:Y:S01]  /*13130*/  SYNCS.ARRIVE.TRANS64 RZ, [R2+URZ+0x38830], R3 ;  /* 0x0388300302ff79a7 */ /* 0x0009e2000800003f */
[----:B-1----:R-:W-:-:S04]  /*13140*/  LOP3.LUT R9, R9, 0x1f, RZ, 0xc0, !PT ;  /* 0x0000001f09097812 */ /* 0x002fc800078ec0ff */
[----:B------:R-:W-:-:S13]  /*13150*/  ISETP.NE.AND P0, PT, R9, RZ, PT ;  /* 0x000000ff0900720c */ /* 0x000fda0003f05270 */
[----:B----4-:R-:W-:Y:S05]  /*13160*/  @!P0 BRA `(.L_x_515) ;  /* 0x0000000000048947 */ /* 0x010fea0003800000 */
[----:B------:R-:W-:Y:S01]  /*13170*/  BPT.TRAP 0x1 ;  /* 0x000000040000795c */ /* 0x000fe20000300000 */
.L_x_515:
[----:B------:R-:W-:Y:S05]  /*13180*/  BSYNC B2 ;  /* 0x0000000000027941 */ /* 0x000fea0003800000 */
.L_x_514:
[----:B------:R-:W4:Y:S04]  /*13190*/  LDL R9, [R1+0x8] ;  /* 0x0000080001097983 */ /* 0x000f280000100800 */
[----:B--2---:R-:W2:Y:S04]  /*131a0*/  LDL R10, [R1+0x4] ;  /* 0x00000400010a7983 */ /* 0x004ea80000100800 */
[----:B---3--:R-:W3:Y:S01]  /*131b0*/  LDL R2, [R1+0x18] ;  /* 0x0000180001027983 */ /* 0x008ee20000100800 */
[----:B------:R-:W-:-:S05]  /*131c0*/  IMAD.MOV.U32 R12, RZ, RZ, RZ ;  /* 0x000000ffff0c7224 */ /* 0x000fca00078e00ff */
[----:B------:R-:W-:Y:S01]  /*131d0*/  R2UR UR10, R12 ;  /* 0x000000000c0a72ca */ /* 0x000fe200000e0000 */
[----:B------:R-:W-:Y:S01]  /*131e0*/  UIADD3 UR4, UP0, UR36, 0x370, URZ ;  /* 0x0000037024047890 */ /* 0x000fe2000ff1e03f */
[----:B------:R-:W-:Y:S01]  /*131f0*/  PLOP3.LUT P0, PT, PT, PT, PT, 0x80, 0x0 ;  /* 0x000000000000781c */ /* 0x000fe20003f0f070 */
[----:B------:R-:W-:Y:S01]  /*13200*/  UMOV UR6, 0x0 ;  /* 0x0000000000067882 */ /* 0x000fe20000000000 */
[----:B------:R-:W-:Y:S01]  /*13210*/  UMOV UR7, 0x14f00000 ;  /* 0x14f0000000077882 */ /* 0x000fe20000000000 */
[----:B------:R-:W-:Y:S01]  /*13220*/  UIADD3.X UR5, URZ, UR37, URZ, UP0, !UPT ;  /* 0x000000253f057290 */ /* 0x000fe200087fe43f */
[C---:B----4-:R-:W-:Y:S02]  /*13230*/  IMAD R3, R9.reuse, 0x8, R6 ;  /* 0x0000000809037824 */ /* 0x050fe400078e0206 */
[----:B--2---:R-:W-:Y:S02]  /*13240*/  IMAD R9, R9, 0xa000, R10 ;  /* 0x0000a00009097824 */ /* 0x004fe400078e020a */
[----:B------:R-:W-:-:S02]  /*13250*/  VIADD R3, R3, 0x30 ;  /* 0x0000003003037836 */ /* 0x000fc40000000000 */
[----:B---3--:R-:W-:Y:S02]  /*13260*/  IMAD R2, R7, 0x50, R2 ;  /* 0x0000005007027824 */ /* 0x008fe400078e0202 */
[----:B------:R-:W-:-:S07]  /*13270*/  VIADD R10, R9, 0x24400 ;  /* 0x00024400090a7836 */ /* 0x000fce0000000000 */
.L_x_516:
        /* <DEDUP_REMOVED lines=16> */
.L_x_517:
        /* <DEDUP_REMOVED lines=16> */
.L_x_518:
        /* <DEDUP_REMOVED lines=16> */
.L_x_519:
        /* <DEDUP_REMOVED lines=10> */
[----:B------:R-:W-:Y:S01]  /*13620*/  SHF.L.U32 R5, R5, 0x1f, RZ ;  /* 0x0000001f05057819 */ /* 0x000fe200000006ff */
[----:B------:R-:W-:Y:S01]  /*13630*/  IMAD R2, R4, 0x8, R6 ;  /* 0x0000000804027824 */ /* 0x000fe200078e0206 */
[----:B------:R-:W-:Y:S03]  /*13640*/  BSSY B2, `(.L_x_520) ;  /* 0x0000003000027945 */ /* 0x000fe60003800000 */
[----:B------:R-:W1:Y:S02]  /*13650*/  SYNCS.PHASECHK.TRANS64.TRYWAIT P0, [R2+URZ+0x60], R5 ;  /* 0x00006005020075a7 */ /* 0x000e64000800017f */
[----:B-1----:R-:W-:Y:S05]  /*13660*/  @!P0 BRA `(.L_x_521) ;  /* 0x0000002c00588947 */ /* 0x002fea0003800000 */
.L_x_598:
[----:B------:R-:W-:Y:S05]  /*13670*/  BSYNC B2 ;  /* 0x0000000000027941 */ /* 0x000fea0003800000 */
.L_x_520:
[----:B------:R-:W-:Y:S01]  /*13680*/  BSSY B2, `(.L_x_522) ;  /* 0x000000b000027945 */ /* 0x000fe20003800000 */
[----:B------:R-:W-:Y:S02]  /*13690*/  IMAD.MOV.U32 R10, RZ, RZ, 0x0 ;  /* 0x00000000ff0a7424 */ /* 0x000fe400078e00ff */
[----:B------:R-:W-:Y:S01]  /*136a0*/  IMAD.MOV.U32 R11, RZ, RZ, 0x14f00000 ;  /* 0x14f00000ff0b7424 */ /* 0x000fe200078e00ff */
[----:B------:R-:W-:Y:S06]  /*136b0*/  @P1 BRA `(.L_x_523) ;  /* 0x00000000001c1947 */ /* 0x000fec0003800000 */
[----:B------:R-:W2:Y:S02]  /*136c0*/  S2R R3, SR_TID.X ;  /* 0x0000000000037919 */ /* 0x000ea40000002100 */
[----:B--2---:R-:W-:Y:S01]  /*136d0*/  LOP3.LUT R9, R3, 0x1f, RZ, 0xc0, !PT ;  /* 0x0000001f03097812 */ /* 0x004fe200078ec0ff */
[----:B------:R-:W-:-:S03]  /*136e0*/  IMAD.MOV.U32 R3, RZ, RZ, 0xa000 ;  /* 0x0000a000ff037424 */ /* 0x000fc600078e00ff */
[----:B------:R-:W-:Y:S01]  /*136f0*/  ISETP.NE.AND P0, PT, R9, RZ, PT ;  /* 0x000000ff0900720c */ /* 0x000fe20003f05270 */
[----:B------:R2:W-:-:S12]  /*13700*/  SYNCS.ARRIVE.TRANS64 RZ, [R2+URZ+0x50], R3 ;  /* 0x0000500302ff79a7 */ /* 0x0005d8000800003f */
[----:B--2---:R-:W-:Y:S05]  /*13710*/  @!P0 BRA `(.L_x_523) ;  /* 0x0000000000048947 */ /* 0x004fea0003800000 */
[----:B------:R-:W-:Y:S01]  /*13720*/  BPT.TRAP 0x1 ;  /* 0x000000040000795c */ /* 0x000fe20000300000 */
.L_x_523:
[----:B------:R-:W-:Y:S05]  /*13730*/  BSYNC B2 ;  /* 0x0000000000027941 */ /* 0x000fea0003800000 */
.L_x_522:
[----:B------:R-:W2:Y:S04]  /*13740*/  LDL R9, [R1+0x4] ;  /* 0x0000040001097983 */ /* 0x000ea80000100800 */
[----:B-1----:R-:W3:Y:S04]  /*13750*/  LDL R5, [R1+0x18] ;  /* 0x0000180001057983 */ /* 0x002ee80000100800 */
[----:B------:R-:W3:Y:S01]  /*13760*/  LDL.LU R3, [R1+0x14] ;  /* 0x0000140001037983 */ /* 0x000ee20000300800 */
[----:B------:R-:W-:Y:S01]  /*13770*/  R2UR UR10, R12 ;  /* 0x000000000c0a72ca */ /* 0x000fe200000e0000 */
[----:B------:R-:W-:Y:S01]  /*13780*/  UIADD3 UR4, UP0, UR36, 0x470, URZ ;  /* 0x0000047024047890 */ /* 0x000fe2000ff1e03f */
[----:B------:R-:W-:Y:S01]  /*13790*/  R2UR UR6, R10 ;  /* 0x000000000a0672ca */ /* 0x000fe200000e0000 */
[----:B------:R-:W-:Y:S01]  /*137a0*/  VIADD R2, R2, 0x50 ;  /* 0x0000005002027836 */ /* 0x000fe20000000000 */
[----:B------:R-:W-:Y:S01]  /*137b0*/  R2UR UR7, R11 ;  /* 0x000000000b0772ca */ /* 0x000fe200000e0000 */
[----:B------:R-:W-:Y:S01]  /*137c0*/  UIADD3.X UR5, URZ, UR37, URZ, UP0, !UPT ;  /* 0x000000253f057290 */ /* 0x000fe200087fe43f */
[----:B------:R-:W-:Y:S01]  /*137d0*/  PLOP3.LUT P0, PT, PT, PT, PT, 0x80, 0x0 ;  /* 0x000000000000781c */ /* 0x000fe20003f0f070 */
[----:B--2---:R-:W-:-:S02]  /*137e0*/  IMAD R4, R4, 0xa000, R9 ;  /* 0x0000a00004047824 */ /* 0x004fc400078e0209 */
[----:B---3--:R-:W-:Y:S02]  /*137f0*/  IMAD R3, R3, 0x50, R5 ;  /* 0x0000005003037824 */ /* 0x008fe400078e0205 */
[----:B------:R-:W-:-:S08]  /*13800*/  VIADD R5, R4, 0x400 ;  /* 0x0000040004057836 */ /* 0x000fd00000000000 */
.L_x_524:
        /* <DEDUP_REMOVED lines=16> */
.L_x_525:
        /* <DEDUP_REMOVED lines=16> */
.L_x_526:
        /* <DEDUP_REMOVED lines=16> */
.L_x_527:
        /* <DEDUP_REMOVED lines=13> */
.L_x_510:
[----:B------:R-:W-:Y:S05]  /*13be0*/  BSYNC B1 ;  /* 0x0000000000017941 */ /* 0x000fea0003800000 */
.L_x_509:
[C---:B------:R-:W-:Y:S01]  /*13bf0*/  ISETP.GT.AND P0, PT, R0.reuse, 0x1, PT ;  /* 0x000000010000780c */ /* 0x040fe20003f04270 */
[----:B------:R-:W-:-:S12]  /*13c00*/  VIADD R0, R0, 0xfffffffe ;  /* 0xfffffffe00007836 */ /* 0x000fd80000000000 */
[----:B------:R-:W-:Y:S05]  /*13c10*/  @P0 BRA `(.L_x_528) ;  /* 0xffffffe000fc0947 */ /* 0x000fea000383ffff */
.L_x_468:
[----:B------:R-:W-:Y:S05]  /*13c20*/  BSYNC B0 ;  /* 0x0000000000007941 */ /* 0x000fea0003800000 */
.L_x_467:
[----:B------:R-:W4:Y:S01]  /*13c30*/  S2R R2, SR_TID.X ;  /* 0x0000000000027919 */ /* 0x000f220000002100 */
[----:B------:R-:W-:Y:S01]  /*13c40*/  BSSY B0, `(.L_x_529) ;  /* 0x0000011000007945 */ /* 0x000fe20003800000 */
[----:B----4-:R-:W-:-:S04]  /*13c50*/  LOP3.LUT R3, R2, 0x7f, RZ, 0xc0, !PT ;  /* 0x0000007f02037812 */ /* 0x010fc800078ec0ff */
[----:B------:R-:W-:-:S13]  /*13c60*/  ISETP.NE.AND P0, PT, R3, RZ, PT ;  /* 0x000000ff0300720c */ /* 0x000fda0003f05270 */
[----:B------:R-:W-:Y:S05]  /*13c70*/  @P0 BRA `(.L_x_530) ;  /* 0x0000000000340947 */ /* 0x000fea0003800000 */
[----:B------:R-:W4:Y:S01]  /*13c80*/  S2R R2, SR_LANEID ;  /* 0x0000000000027919 */ /* 0x000f220000000000 */
[----:B------:R-:W-:Y:S01]  /*13c90*/  VOTEU.ANY UR4, UPT, PT ;  /* 0x0000000000047886 */ /* 0x000fe200038e0100 */
[----:B-1----:R-:W1:Y:S01]  /*13ca0*/  LDC.64 R4, c[0x0][0xc60] ;  /* 0x00031800ff047b82 */ /* 0x002e620000000a00 */
[----:B------:R-:W4:Y:S01]  /*13cb0*/  FLO.U32 R0, UR4 ;  /* 0x0000000400007d00 */ /* 0x000f2200080e0000 */
[----:B------:R-:W-:Y:S01]  /*13cc0*/  ULDC.64 UR6, c[0x0][0x208] ;  /* 0x0000820000067ab9 */ /* 0x000fe20000000a00 */
[----:B----4-:R-:W-:-:S06]  /*13cd0*/  ISETP.EQ.U32.AND P0, PT, R0, R2, PT ;  /* 0x000000020000720c */ /* 0x010fcc0003f02070 */
[----:B------:R-:W1:Y:S07]  /*13ce0*/  POPC R2, UR4 ;  /* 0x0000000400027d09 */ /* 0x000e6e0008000000 */
[----:B-1----:R-:W4:Y:S04]  /*13cf0*/  @P0 ATOMG.E.ADD.STRONG.GPU PT, R2, desc[UR6][R4.64], R2 ;  /* 0x00000002040209a8 */ /* 0x002f2800081ee1c6 */
[----:B----4-:R1:W4:Y:S02]  /*13d00*/  SHFL.IDX PT, R2, R2, R0, 0x1f ;  /* 0x00001f0002027589 */ /* 0x01032400000e0000 */
[----:B-1----:R-:W1:Y:S02]  /*13d10*/  S2R R0, SR_LTMASK ;  /* 0x0000000000007919 */ /* 0x002e640000003900 */
[----:B-1----:R-:W-:-:S06]  /*13d20*/  LOP3.LUT R0, R0, UR4, RZ, 0xc0, !PT ;  /* 0x0000000400007c12 */ /* 0x002fcc000f8ec0ff */
[----:B------:R-:W4:Y:S02]  /*13d30*/  POPC R0, R0 ;  /* 0x0000000000007309 */ /* 0x000f240000000000 */
[----:B----4-:R-:W-:-:S07]  /*13d40*/  IADD3 R16, R2, UR38, R0 ;  /* 0x0000002602107c10 */ /* 0x010fce000fffe000 */
.L_x_530:
[----:B------:R-:W-:Y:S05]  /*13d50*/  BSYNC B0 ;  /* 0x0000000000007941 */ /* 0x000fea0003800000 */
.L_x_529:
[----:B------:R-:W4:Y:S01]  /*13d60*/  LDL.LU R0, [R1+0x20] ;  /* 0x0000200001007983 */ /* 0x000f220000300800 */
[----:B------:R-:W-:Y:S01]  /*13d70*/  BSSY B0, `(.L_x_531) ;  /* 0x0000060000007945 */ /* 0x000fe20003800000 */
[----:B----4-:R-:W-:-:S13]  /*13d80*/  ISETP.NE.AND P0, PT, R0, RZ, PT ;  /* 0x000000ff0000720c */ /* 0x010fda0003f05270 */
[----:B------:R-:W-:Y:S05]  /*13d90*/  @!P0 BRA `(.L_x_532) ;  /* 0x0000000400748947 */ /* 0x000fea0003800000 */
[----:B------:R-:W4:Y:S04]  /*13da0*/  LDL R4, [R1+0x4] ;  /* 0x0000040001047983 */ /* 0x000f280000100800 */
[----:B------:R-:W4:Y:S04]  /*13db0*/  LDL R2, [R1+0x8] ;  /* 0x0000080001027983 */ /* 0x000f280000100800 */
[----:B------:R-:W2:Y:S01]  /*13dc0*/  LDL R0, [R1+0x10] ;  /* 0x0000100001007983 */ /* 0x000ea20000100800 */
[----:B------:R-:W-:Y:S01]  /*13dd0*/  BSSY B1, `(.L_x_533) ;  /* 0x0000006000017945 */ /* 0x000fe20003800000 */
[----:B------:R-:W-:Y:S01]  /*13de0*/  ISETP.NE.AND P1, PT, R3, RZ, PT ;  /* 0x000000ff0300720c */ /* 0x000fe20003f25270 */
[----:B----4-:R-:W-:Y:S01]  /*13df0*/  IMAD R2, R2, 0x8, R4 ;  /* 0x0000000802027824 */ /* 0x010fe200078e0204 */
[----:B--2---:R-:W-:-:S04]  /*13e00*/  SHF.L.U32 R0, R0, 0x1f, RZ ;  /* 0x0000001f00007819 */ /* 0x004fc800000006ff */
[----:B------:R-:W2:Y:S02]  /*13e10*/  SYNCS.PHASECHK.TRANS64.TRYWAIT P0, [R2+URZ+0x38860], R0 ;  /* 0x03886000020075a7 */ /* 0x000ea4000800017f */
[----:B--2---:R-:W-:Y:S05]  /*13e20*/  @!P0 BRA `(.L_x_534) ;  /* 0x00000024007c8947 */ /* 0x004fea0003800000 */
.L_x_599:
[----:B------:R-:W-:Y:S05]  /*13e30*/  BSYNC B1 ;  /* 0x0000000000017941 */ /* 0x000fea0003800000 */
.L_x_533:
[----:B------:R-:W-:Y:S04]  /*13e40*/  BSSY B1, `(.L_x_535) ;  /* 0x0000009000017945 */ /* 0x000fe80003800000 */
[----:B------:R-:W-:Y:S05]  /*13e50*/  @P1 BRA `(.L_x_536) ;  /* 0x00000000001c1947 */ /* 0x000fea0003800000 */
[----:B------:R-:W4:Y:S01]  /*13e60*/  S2R R3, SR_TID.X ;  /* 0x0000000000037919 */ /* 0x000f220000002100 */
[----:B--2---:R-:W-:-:S04]  /*13e70*/  IMAD.MOV.U32 R0, RZ, RZ, 0xa000 ;  /* 0x0000a000ff007424 */ /* 0x004fc800078e00ff */
[----:B------:R2:W-:Y:S01]  /*13e80*/  SYNCS.ARRIVE.TRANS64 RZ, [R2+URZ+0x38850], R0 ;  /* 0x0388500002ff79a7 */ /* 0x0005e2000800003f */
[----:B----4-:R-:W-:-:S04]  /*13e90*/  LOP3.LUT R3, R3, 0x1f, RZ, 0xc0, !PT ;  /* 0x0000001f03037812 */ /* 0x010fc800078ec0ff */
[----:B------:R-:W-:-:S13]  /*13ea0*/  ISETP.NE.AND P0, PT, R3, RZ, PT ;  /* 0x000000ff0300720c */ /* 0x000fda0003f05270 */
[----:B--2---:R-:W-:Y:S05]  /*13eb0*/  @!P0 BRA `(.L_x_536) ;  /* 0x0000000000048947 */ /* 0x004fea0003800000 */
[----:B------:R-:W-:Y:S01]  /*13ec0*/  BPT.TRAP 0x1 ;  /* 0x000000040000795c */ /* 0x000fe20000300000 */
.L_x_536:
[----:B------:R-:W-:Y:S05]  /*13ed0*/  BSYNC B1 ;  /* 0x0000000000017941 */ /* 0x000fea0003800000 */
.L_x_535:
[----:B-1----:R-:W4:Y:S04]  /*13ee0*/  LDL R5, [R1+0x4] ;  /* 0x0000040001057983 */ /* 0x002f280000100800 */
[----:B--2---:R-:W4:Y:S04]  /*13ef0*/  LDL R0, [R1+0x8] ;  /* 0x0000080001007983 */ /* 0x004f280000100800 */
[----:B------:R-:W2:Y:S04]  /*13f00*/  LDL.LU R4, [R1+0x18] ;  /* 0x0000180001047983 */ /* 0x000ea80000300800 */
[----:B------:R-:W2:Y:S01]  /*13f10*/  LDL R3, [R1+0x14] ;  /* 0x0000140001037983 */ /* 0x000ea20000100800 */
[----:B------:R-:W-:Y:S01]  /*13f20*/  UIADD3 UR4, UP0, UR36, 0x470, URZ ;  /* 0x0000047024047890 */ /* 0x000fe2000ff1e03f */
[----:B------:R-:W-:Y:S01]  /*13f30*/  PLOP3.LUT P0, PT, PT, PT, PT, 0x80, 0x0 ;  /* 0x000000000000781c */ /* 0x000fe20003f0f070 */
[----:B------:R-:W-:Y:S01]  /*13f40*/  VIADD R2, R2, 0x38850 ;  /* 0x0003885002027836 */ /* 0x000fe20000000000 */
[----:B------:R-:W-:Y:S01]  /*13f50*/  UMOV UR6, 0x0 ;  /* 0x0000000000067882 */ /* 0x000fe20000000000 */
[----:B------:R-:W-:Y:S01]  /*13f60*/  UIADD3.X UR5, URZ, UR37, URZ, UP0, !UPT ;  /* 0x000000253f057290 */ /* 0x000fe200087fe43f */
[----:B------:R-:W-:Y:S01]  /*13f70*/  UMOV UR7, 0x14f00000 ;  /* 0x14f0000000077882 */ /* 0x000fe20000000000 */
[----:B------:R-:W-:Y:S01]  /*13f80*/  UMOV UR10, URZ ;  /* 0x0000003f000a7c82 */ /* 0x000fe20008000000 */
[----:B----4-:R-:W-:-:S02]  /*13f90*/  IMAD R0, R0, 0xa000, R5 ;  /* 0x0000a00000007824 */ /* 0x010fc400078e0205 */
[----:B--2---:R-:W-:Y:S02]  /*13fa0*/  IMAD R3, R3, 0x50, R4 ;  /* 0x0000005003037824 */ /* 0x004fe400078e0204 */
[----:B------:R-:W-:-:S07]  /*13fb0*/  VIADD R4, R0, 0x400 ;  /* 0x0000040000047836 */ /* 0x000fce0000000000 */
.L_x_537:
        /* <DEDUP_REMOVED lines=11> */
[----:B------:R-:W-:Y:S01]  /*14070*/  PLOP3.LUT P0, PT, PT, PT, PT, 0x80, 0x0 ;  /* 0x000000000000781c */ /* 0x000fe20003f0f070 */
[----:B------:R-:W-:Y:S01]  /*14080*/  VIADD R4, R0, 0x2c00 ;  /* 0x00002c0000047836 */ /* 0x000fe20000000000 */
[----:B------:R-:W-:Y:S01]  /*14090*/  UMOV UR6, 0x0 ;  /* 0x0000000000067882 */ /* 0x000fe20000000000 */
[----:B------:R-:W-:Y:S01]  /*140a0*/  UMOV UR7, 0x14f00000 ;  /* 0x14f0000000077882 */ /* 0x000fe20000000000 */
[----:B------:R-:W-:-:S09]  /*140b0*/  UMOV UR10, 0x40 ;  /* 0x00000040000a7882 */ /* 0x000fd20000000000 */
.L_x_538:
        /* <DEDUP_REMOVED lines=16> */
.L_x_539:
        /* <DEDUP_REMOVED lines=16> */
.L_x_540:
        /* <DEDUP_REMOVED lines=10> */
[----:B----4-:R-:W-:Y:S05]  /*14360*/  @P0 BRA.U.ANY `(.L_x_540) ;  /* 0xfffffffd00d40947 */ /* 0x010fea000393ffff */
.L_x_532:
[----:B------:R-:W-:Y:S05]  /*14370*/  BSYNC B0 ;  /* 0x0000000000007941 */ /* 0x000fea0003800000 */
.L_x_531:
[----:B-1----:R-:W4:Y:S04]  /*14380*/  LDL.LU R5, [R1+0x8] ;  /* 0x0000080001057983 */ /* 0x002f280000300800 */
[----:B------:R-:W2:Y:S01]  /*14390*/  LDL.LU R4, [R1+0x10] ;  /* 0x0000100001047983 */ /* 0x000ea20000300800 */
[----:B----4-:R-:W-:-:S05]  /*143a0*/  VIADD R0, R5, 0x1 ;  /* 0x0000000105007836 */ /* 0x010fca0000000000 */
[----:B------:R-:W-:-:S04]  /*143b0*/  ISETP.NE.AND P0, PT, R0, 0x2, PT ;  /* 0x000000020000780c */ /* 0x000fc80003f05270 */
[----:B------:R-:W-:Y:S02]  /*143c0*/  SEL R2, RZ, 0x1, P0 ;  /* 0x00000001ff027807 */ /* 0x000fe40000000000 */
[----:B------:R-:W-:Y:S02]  /*143d0*/  SEL R0, R0, RZ, P0 ;  /* 0x000000ff00007207 */ /* 0x000fe40000000000 */
[----:B--2---:R-:W-:-:S03]  /*143e0*/  LOP3.LUT R4, R4, R2, RZ, 0x3c, !PT ;  /* 0x0000000204047212 */ /* 0x004fc600078e3cff */
[----:B------:R1:W-:Y:S04]  /*143f0*/  STL [R1+0x8], R0 ;  /* 0x0000080001007387 */ /* 0x0003e80000100800 */
[----:B------:R1:W-:Y:S02]  /*14400*/  STL [R1+0x10], R4 ;  /* 0x0000100401007387 */ /* 0x0003e40000100800 */
.L_x_447:
[----:B------:R-:W-:Y:S05]  /*14410*/  BSYNC B7 ;  /* 0x0000000000077941 */ /* 0x000fea0003800000 */
.L_x_445:
[----:B-1-3--:R-:W3:Y:S02]  /*14420*/  LDL R0, [R1+0x58] ;  /* 0x0000580001007983 */ /* 0x00aee40000100800 */
[----:B---3--:R-:W-:-:S13]  /*14430*/  ISETP.NE.AND P0, PT, R0, RZ, PT ;  /* 0x000000ff0000720c */ /* 0x008fda0003f05270 */
[----:B------:R-:W-:Y:S05]  /*14440*/  @!P0 BRA `(.L_x_541) ;  /* 0x0000000000288947 */ /* 0x000fea0003800000 */
[----:B------:R-:W-:Y:S05]  /*14450*/  WARPSYNC.ALL ;  /* 0x0000000000007948 */ /* 0x000fea0003800000 */
[----:B------:R-:W1:Y:S08]  /*14460*/  S2UR UR5, SR_CgaCtaId ;  /* 0x00000000000579c3 */ /* 0x000e700000008800 */
[----:B------:R-:W-:Y:S06]  /*14470*/  BAR.SYNC.DEFER_BLOCKING 0x5, 0x180 ;  /* 0x0146000000007b1d */ /* 0x000fec0000010000 */
[----:B------:R-:W-:-:S02]  /*14480*/  UMOV UR4, 0x400 ;  /* 0x0000040000047882 */ /* 0x000fc40000000000 */
[----:B-1----:R-:W-:-:S06]  /*14490*/  ULEA UR4, UR5, UR4, 0x18 ;  /* 0x0000000405047291 */ /* 0x002fcc000f8ec03f */
[----:B------:R-:W-:-:S05]  /*144a0*/  IMAD.U32 R0, RZ, RZ, UR4 ;  /* 0x00000004ff007e24 */ /* 0x000fca000f8e00ff */
[----:B------:R3:W4:Y:S04]  /*144b0*/  LDS.128 R16, [R0+0x388d0] ;  /* 0x0388d00000107984 */ /* 0x0007280000000c00 */
[----:B------:R3:W-:Y:S01]  /*144c0*/  STL [R1+0x4], R0 ;  /* 0x0000040001007387 */ /* 0x0007e20000100800 */
[----:B------:R-:W-:Y:S06]  /*144d0*/  BAR.ARV 0x4, 0x180 ;  /* 0x0106000000007b1d */ /* 0x000fec0000002000 */
[----:B------:R-:W-:Y:S05]  /*144e0*/  BRA `(.L_x_542) ;  /* 0x0000000800507947 */ /* 0x000fea0003800000 */
.L_x_541:
[----:B------:R-:W2:Y:S01]  /*144f0*/  S2R R0, SR_TID.X ;  /* 0x0000000000007919 */ /* 0x000ea20000002100 */
[----:B------:R-:W-:Y:S01]  /*14500*/  UMOV UR4, 0xffffffff ;  /* 0xffffffff00047882 */ /* 0x000fe20000000000 */
[----:B--2---:R-:W-:-:S04]  /*14510*/  LOP3.LUT R7, R0, 0x1f, RZ, 0xc0, !PT ;  /* 0x0000001f00077812 */ /* 0x004fc800078ec0ff */
[----:B------:R-:W-:Y:S01]  /*14520*/  ISETP.NE.AND P0, PT, R7, 0x1f, PT ;  /* 0x0000001f0700780c */ /* 0x000fe20003f05270 */
[----:B------:R-:W-:-:S12]  /*14530*/  BRA.DIV UR4, `(.L_x_543) ;  /* 0x0000001e04cc7947 */ /* 0x000fd8000b800000 */
[----:B------:R-:W-:Y:S01]  /*14540*/  IMAD.IADD R0, R19, 0x1, R7 ;  /* 0x0000000113007824 */ /* 0x000fe200078e0207 */
[----:B------:R-:W-:Y:S01]  /*14550*/  ULDC UR4, c[0x0][0xc3c] ;  /* 0x00030f0000047ab9 */ /* 0x000fe20000000800 */
[----:B------:R-:W-:-:S03]  /*14560*/  ULDC.64 UR6, c[0x0][0x208] ;  /* 0x0000820000067ab9 */ /* 0x000fc60000000a00 */
[----:B------:R-:W-:-:S13]  /*14570*/  ISETP.GE.OR P1, PT, R0, UR4, !P0 ;  /* 0x0000000400007c0c */ /* 0x000fda000c726670 */
[----:B------:R-:W1:Y:S02]  /*14580*/  @!P1 LDC.64 R2, c[0x0][0xc80] ;  /* 0x00032000ff029b82 */ /* 0x000e640000000a00 */
[----:B-1----:R-:W-:-:S06]  /*14590*/  @!P1 IMAD.WIDE R2, R0, 0x4, R2 ;  /* 0x0000000400029825 */ /* 0x002fcc00078e0202 */
[----:B------:R1:W2:Y:S01]  /*145a0*/  @!P1 LDG.E R3, desc[UR6][R2.64] ;  /* 0x0000000602039981 */ /* 0x0002a2000c1e1900 */
[C---:B------:R-:W-:Y:S02]  /*145b0*/  ISETP.GE.U32.AND P2, PT, R7.reuse, 0x2, PT ;  /* 0x000000020700780c */ /* 0x040fe40003f46070 */
[C---:B------:R-:W-:Y:S01]  /*145c0*/  ISETP.GE.U32.AND P3, PT, R7.reuse, 0x4, PT ;  /* 0x000000040700780c */ /* 0x040fe20003f66070 */
[----:B------:R-:W-:Y:S01]  /*145d0*/  SHFL.IDX PT, R0, R16, RZ, 0x1f ;  /* 0x00001fff10007589 */ /* 0x000fe200000e0000 */
[C---:B------:R-:W-:Y:S02]  /*145e0*/  ISETP.GE.U32.AND P4, PT, R7.reuse, 0x8, PT ;  /* 0x000000080700780c */ /* 0x040fe40003f86070 */
[C---:B------:R-:W-:Y:S01]  /*145f0*/  ISETP.GE.U32.AND P5, PT, R7.reuse, 0x10, PT ;  /* 0x000000100700780c */ /* 0x040fe20003fa6070 */
[----:B------:R-:W-:Y:S01]  /*14600*/  SHFL.IDX PT, R4, R16, 0x1, 0x1f ;  /* 0x00201f0010047f89 */ /* 0x000fe200000e0000 */
[----:B-1----:R-:W-:Y:S01]  /*14610*/  MOV R2, RZ ;  /* 0x000000ff00027202 */ /* 0x002fe20000000f00 */
[----:B--2---:R-:W-:Y:S01]  /*14620*/  @!P1 IMAD.MOV.U32 R2, RZ, RZ, R3 ;  /* 0x000000ffff029224 */ /* 0x004fe200078e0003 */
[----:B------:R-:W-:-:S04]  /*14630*/  ISETP.NE.AND P1, PT, R7, RZ, PT ;  /* 0x000000ff0700720c */ /* 0x000fc80003f25270 */
        /* <DEDUP_REMOVED lines=15> */
[----:B------:R1:W2:Y:S02]  /*14730*/  SHFL.IDX PT, R6, R3, 0x1f, 0x1f ;  /* 0x03e01f0003067f89 */ /* 0x0002a400000e0000 */
.L_x_609:
[----:B------:R-:W-:Y:S02]  /*14740*/  ULDC UR4, c[0x0][0xc38] ;  /* 0x00030e0000047ab9 */ /* 0x000fe40000000800 */
[----:B------:R-:W-:-:S04]  /*14750*/  IMAD.U32 R16, RZ, RZ, UR4 ;  /* 0x00000004ff107e24 */ /* 0x000fc8000f8e00ff */
[----:B--2---:R-:W-:-:S04]  /*14760*/  IMAD R6, R6, R16, RZ ;  /* 0x0000001006067224 */ /* 0x004fc800078e02ff */
[----:B------:R-:W-:-:S05]  /*14770*/  IMAD.IADD R4, R4, 0x1, R6 ;  /* 0x0000000104047824 */ /* 0x000fca00078e0206 */
[----:B------:R-:W-:-:S13]  /*14780*/  ISETP.GT.AND P6, PT, R4, R0, PT ;  /* 0x000000000400720c */ /* 0x000fda0003fc4270 */
[----:B------:R-:W-:Y:S05]  /*14790*/  @P6 BRA `(.L_x_544) ;  /* 0x0000000000a06947 */ /* 0x000fea0003800000 */
.L_x_549:
[----:B------:R-:W2:Y:S01]  /*147a0*/  LDC R2, c[0x0][0xc3c] ;  /* 0x00030f00ff027b82 */ /* 0x000ea20000000800 */
[----:B------:R-:W-:-:S05]  /*147b0*/  VIADD R19, R19, 0x1f ;  /* 0x0000001f13137836 */ /* 0x000fca0000000000 */
[----:B--2---:R-:W-:-:S13]  /*147c0*/  ISETP.GE.AND P6, PT, R19, R2, PT ;  /* 0x000000021300720c */ /* 0x004fda0003fc6270 */
[----:B------:R-:W-:Y:S05]  /*147d0*/  @P6 BRA `(.L_x_545) ;  /* 0x0000000400486947 */ /* 0x000fea0003800000 */
[----:B-1----:R-:W1:Y:S01]  /*147e0*/  S2R R3, SR_TID.X ;  /* 0x0000000000037919 */ /* 0x002e620000002100 */
[----:B------:R-:W-:Y:S01]  /*147f0*/  BSSY B0, `(.L_x_546) ;  /* 0x000000a000007945 */ /* 0x000fe20003800000 */
[----:B-1----:R-:W-:-:S05]  /*14800*/  LOP3.LUT R3, R3, 0x1f, RZ, 0xc0, !PT ;  /* 0x0000001f03037812 */ /* 0x002fca00078ec0ff */
[----:B------:R-:W-:-:S05]  /*14810*/  IMAD.IADD R5, R19, 0x1, R3 ;  /* 0x0000000113057824 */ /* 0x000fca00078e0203 */
[----:B------:R-:W-:Y:S01]  /*14820*/  ISETP.GE.OR P6, PT, R5, R2, !P0 ;  /* 0x000000020500720c */ /* 0x000fe200047c6670 */
[----:B------:R-:W-:-:S12]  /*14830*/  IMAD.MOV.U32 R2, RZ, RZ, RZ ;  /* 0x000000ffff027224 */ /* 0x000fd800078e00ff */
[----:B------:R-:W-:Y:S05]  /*14840*/  @P6 BRA `(.L_x_547) ;  /* 0x0000000000106947 */ /* 0x000fea0003800000 */
[----:B------:R-:W1:Y:S01]  /*14850*/  LDC.64 R2, c[0x0][0xc80] ;  /* 0x00032000ff027b82 */ /* 0x000e620000000a00 */
[----:B------:R-:W-:Y:S01]  /*14860*/  ULDC.64 UR4, c[0x0][0x208] ;  /* 0x0000820000047ab9 */ /* 0x000fe20000000a00 */
[----:B-1----:R-:W-:-:S06]  /*14870*/  IMAD.WIDE R2, R5, 0x4, R2 ;  /* 0x0000000405027825 */ /* 0x002fcc00078e0202 */
[----:B------:R1:W5:Y:S02]  /*14880*/  LDG.E R2, desc[UR4][R2.64] ;  /* 0x0000000402027981 */ /* 0x000364000c1e1900 */
.L_x_547:
[----:B------:R-:W-:Y:S05]  /*14890*/  BSYNC B0 ;  /* 0x0000000000007941 */ /* 0x000fea0003800000 */
.L_x_546:
[----:B------:R-:W-:-:S03]  /*148a0*/  UMOV UR4, 0xffffffff ;  /* 0xffffffff00047882 */ /* 0x000fc60000000000 */
[----:B------:R-:W-:Y:S05]  /*148b0*/  BRA.DIV UR4, `(.L_x_548) ;  /* 0x00000022042c7947 */ /* 0x000fea000b800000 */
[----:B-1---5:R-:W1:Y:S02]  /*148c0*/  SHFL.UP PT, R3, R2, 0x1, RZ ;  /* 0x0420000002037989 */ /* 0x022e6400000e00ff */
        /* <DEDUP_REMOVED lines=15> */
.L_x_617:
[----:B------:R-:W-:Y:S02]  /*149c0*/  ULDC UR4, c[0x0][0xc38] ;  /* 0x00030e0000047ab9 */ /* 0x000fe40000000800 */
[----:B------:R-:W-:-:S04]  /*149d0*/  IMAD.U32 R16, RZ, RZ, UR4 ;  /* 0x00000004ff107e24 */ /* 0x000fc8000f8e00ff */
[----:B--2---:R-:W-:-:S04]  /*149e0*/  IMAD R6, R6, R16, RZ ;  /* 0x0000001006067224 */ /* 0x004fc800078e02ff */
[----:B------:R-:W-:-:S05]  /*149f0*/  IMAD.IADD R4, R6, 0x1, R4 ;  /* 0x0000000106047824 */ /* 0x000fca00078e0204 */
[----:B------:R-:W-:-:S13]  /*14a00*/  ISETP.GT.AND P6, PT, R4, R0, PT ;  /* 0x000000000400720c */ /* 0x000fda0003fc4270 */
[----:B------:R-:W-:Y:S05]  /*14a10*/  @!P6 BRA `(.L_x_549) ;  /* 0xfffffffc0060e947 */ /* 0x000fea000383ffff */
.L_x_544:
[----:B------:R-:W-:Y:S01]  /*14a20*/  IMAD.IADD R6, R4, 0x1, -R6 ;  /* 0x0000000104067824 */ /* 0x000fe200078e0a06 */
[----:B------:R-:W-:-:S03]  /*14a30*/  UMOV UR4, 0xffffffff ;  /* 0xffffffff00047882 */ /* 0x000fc60000000000 */
[----:B------:R-:W-:-:S05]  /*14a40*/  IMAD R4, R3, R16, R6 ;  /* 0x0000001003047224 */ /* 0x000fca00078e0206 */
[----:B------:R-:W-:Y:S01]  /*14a50*/  ISETP.GT.AND P6, PT, R4, R0, PT ;  /* 0x000000000400720c */ /* 0x000fe20003fc4270 */
[----:B------:R-:W-:-:S12]  /*14a60*/  BRA.DIV UR4, `(.L_x_550) ;  /* 0x0000002204987947 */ /* 0x000fd8000b800000 */
[----:B------:R-:W-:-:S04]  /*14a70*/  VOTE.ANY R5, PT, !P6 ;  /* 0x0000000000057806 */ /* 0x000fc800070e0100 */
[----:B------:R-:W2:Y:S02]  /*14a80*/  POPC R4, R5 ;  /* 0x0000000500047309 */ /* 0x000ea40000000000 */
[----:B--2---:R2:W3:Y:S02]  /*14a90*/  SHFL.IDX PT, R17, R2, R4, 0x1f ;  /* 0x00001f0402117589 */ /* 0x0044e400000e0000 */
.L_x_621:
[----:B------:R-:W-:Y:S01]  /*14aa0*/  ISETP.NE.AND P0, PT, R5, RZ, PT ;  /* 0x000000ff0500720c */ /* 0x000fe20003f05270 */
[----:B--2---:R-:W-:-:S12]  /*14ab0*/  IMAD.MOV.U32 R2, RZ, RZ, RZ ;  /* 0x000000ffff027224 */ /* 0x004fd800078e00ff */
[----:B------:R-:W-:Y:S05]  /*14ac0*/  @!P0 BRA `(.L_x_551) ;  /* 0x0000000000108947 */ /* 0x000fea0003800000 */
[----:B------:R-:W-:Y:S01]  /*14ad0*/  UMOV UR4, 0xffffffff ;  /* 0xffffffff00047882 */ /* 0x000fe20000000000 */
[----:B------:R-:W-:Y:S02]  /*14ae0*/  VIADD R12, R4, 0xffffffff ;  /* 0xffffffff040c7836 */ /* 0x000fe40000000000 */
[----:B------:R-:W-:Y:S05]  /*14af0*/  BRA.DIV UR4, `(.L_x_552) ;  /* 0x0000002204bc7947 */ /* 0x000fea000b800000 */
[----:B------:R2:W4:Y:S02]  /*14b00*/  SHFL.IDX PT, R2, R3, R12, 0x1f ;  /* 0x00001f0c03027589 */ /* 0x00052400000e0000 */
.L_x_551:
[----:B---3--:R-:W-:Y:S01]  /*14b10*/  IABS R5, R17 ;  /* 0x0000001100057213 */ /* 0x008fe20000000000 */
[----:B----4-:R-:W-:Y:S02]  /*14b20*/  IMAD R16, R2, R16, R6 ;  /* 0x0000001002107224 */ /* 0x010fe400078e0206 */
[----:B------:R-:W-:Y:S01]  /*14b30*/  IMAD.IADD R19, R4, 0x1, R19 ;  /* 0x0000000104137824 */ /* 0x000fe200078e0213 */
[----:B------:R-:W3:Y:S01]  /*14b40*/  I2F.RP R2, R5 ;  /* 0x0000000500027306 */ /* 0x000ee20000209400 */
[----:B------:R-:W-:-:S07]  /*14b50*/  IMAD.IADD R0, R0, 0x1, -R16 ;  /* 0x0000000100007824 */ /* 0x000fce00078e0a10 */
[----:B---3--:R-:W3:Y:S02]  /*14b60*/  MUFU.RCP R2, R2 ;  /* 0x0000000200027308 */ /* 0x008ee40000001000 */
[----:B---3--:R-:W-:-:S06]  /*14b70*/  VIADD R2, R2, 0xffffffe ;  /* 0x0ffffffe02027836 */ /* 0x008fcc0000000000 */
[----:B-12---:R-:W1:Y:S02]  /*14b80*/  F2I.FTZ.U32.TRUNC.NTZ R3, R2 ;  /* 0x0000000200037305 */ /* 0x006e64000021f000 */
[----:B-1----:R-:W-:-:S04]  /*14b90*/  IMAD.MOV R2, RZ, RZ, -R3 ;  /* 0x000000ffff027224 */ /* 0x002fc800078e0a03 */
[----:B------:R-:W-:Y:S02]  /*14ba0*/  IMAD R6, R2, R5, RZ ;  /* 0x0000000502067224 */ /* 0x000fe400078e02ff */
[----:B------:R-:W-:-:S04]  /*14bb0*/  IMAD.MOV.U32 R2, RZ, RZ, RZ ;  /* 0x000000ffff027224 */ /* 0x000fc800078e00ff */
[----:B------:R-:W-:Y:S01]  /*14bc0*/  IMAD.HI.U32 R2, R3, R6, R2 ;  /* 0x0000000603027227 */ /* 0x000fe200078e0002 */
[----:B------:R-:W-:Y:S02]  /*14bd0*/  IABS R6, R17 ;  /* 0x0000001100067213 */ /* 0x000fe40000000000 */
[----:B------:R-:W-:-:S03]  /*14be0*/  IABS R3, R0 ;  /* 0x0000000000037213 */ /* 0x000fc60000000000 */
[----:B------:R-:W-:Y:S02]  /*14bf0*/  IMAD.MOV R6, RZ, RZ, -R6 ;  /* 0x000000ffff067224 */ /* 0x000fe400078e0a06 */
        /* <DEDUP_REMOVED lines=9> */
[----:B------:R-:W-:-:S06]  /*14c90*/  @P0 VIADD R2, R2, 0x1 ;  /* 0x0000000102020836 */ /* 0x000fcc0000000000 */
[----:B------:R-:W-:Y:S01]  /*14ca0*/  @!P2 IMAD.MOV R2, RZ, RZ, -R2 ;  /* 0x000000ffff02a224 */ /* 0x000fe200078e0a02 */
[----:B------:R-:W-:-:S05]  /*14cb0*/  @!P1 LOP3.LUT R2, RZ, R17, RZ, 0x33, !PT ;  /* 0x00000011ff029212 */ /* 0x000fca00078e33ff */
[--C-:B------:R-:W-:Y:S02]  /*14cc0*/  IMAD.MOV R3, RZ, RZ, -R2.reuse ;  /* 0x000000ffff037224 */ /* 0x100fe400078e0a02 */
[----:B------:R-:W-:Y:S02]  /*14cd0*/  IMAD.MOV.U32 R18, RZ, RZ, R2 ;  /* 0x000000ffff127224 */ /* 0x000fe400078e0002 */
[----:B------:R-:W-:Y:S01]  /*14ce0*/  IMAD R17, R17, R3, R0 ;  /* 0x0000000311117224 */ /* 0x000fe200078e0200 */
[----:B------:R-:W-:Y:S06]  /*14cf0*/  BRA `(.L_x_553) ;  /* 0x00000000001c7947 */ /* 0x000fec0003800000 */
.L_x_545:
[----:B------:R-:W-:Y:S01]  /*14d00*/  UMOV UR4, URZ ;  /* 0x0000003f00047c82 */ /* 0x000fe20008000000 */
[----:B------:R-:W-:Y:S01]  /*14d10*/  UMOV UR5, URZ ;  /* 0x0000003f00057c82 */ /* 0x000fe20008000000 */
[----:B------:R-:W-:Y:S01]  /*14d20*/  ULDC UR6, c[0x0][0xc3c] ;  /* 0x00030f0000067ab9 */ /* 0x000fe20000000800 */
[----:B------:R-:W-:Y:S01]  /*14d30*/  IMAD.MOV.U32 R16, RZ, RZ, R0 ;  /* 0x000000ffff107224 */ /* 0x000fe200078e0000 */
[----:B------:R-:W-:Y:S01]  /*14d40*/  MOV R17, UR4 ;  /* 0x0000000400117c02 */ /* 0x000fe20008000f00 */
[----:B------:R-:W-:Y:S02]  /*14d50*/  IMAD.U32 R18, RZ, RZ, UR5 ;  /* 0x00000005ff127e24 */ /* 0x000fe4000f8e00ff */
[----:B------:R-:W-:-:S07]  /*14d60*/  IMAD.U32 R19, RZ, RZ, UR6 ;  /* 0x00000006ff137e24 */ /* 0x000fce000f8e00ff */
.L_x_553:
[----:B-1----:R1:W2:Y:S01]  /*14d70*/  LDL R3, [R1+0x4] ;  /* 0x0000040001037983 */ /* 0x0022a20000100800 */
[----:B------:R-:W3:Y:S01]  /*14d80*/  S2R R0, SR_TID.X ;  /* 0x0000000000007919 */ /* 0x000ee20000002100 */
[----:B------:R-:W-:Y:S05]  /*14d90*/  WARPSYNC.ALL ;  /* 0x0000000000007948 */ /* 0x000fea0003800000 */
[----:B---3--:R-:W-:Y:S01]  /*14da0*/  LOP3.LUT R0, R0, 0x1f, RZ, 0xc0, !PT ;  /* 0x0000001f00007812 */ /* 0x008fe200078ec0ff */
[----:B------:R-:W-:Y:S03]  /*14db0*/  BAR.SYNC.DEFER_BLOCKING 0x4, 0x180 ;  /* 0x0106000000007b1d */ /* 0x000fe60000010000 */
[----:B------:R-:W-:-:S13]  /*14dc0*/  ISETP.NE.AND P0, PT, R0, RZ, PT ;  /* 0x000000ff0000720c */ /* 0x000fda0003f05270 */
[----:B------:R-:W2:Y:S01]  /*14dd0*/  @!P0 S2R R0, SR_CgaCtaId ;  /* 0x0000000000008919 */ /* 0x000ea20000008800 */
[----:B------:R-:W-:-:S04]  /*14de0*/  @!P0 MOV R2, 0x400 ;  /* 0x0000040000028802 */ /* 0x000fc80000000f00 */
[----:B--2---:R-:W-:-:S05]  /*14df0*/  @!P0 LEA R3, R0, R2, 0x18 ;  /* 0x0000000200038211 */ /* 0x004fca00078ec0ff */
[----:B------:R1:W-:Y:S04]  /*14e00*/  @!P0 STS.128 [R3+0x388d0], R16 ;  /* 0x0388d01003008388 */ /* 0x0003e80000000c00 */
[----:B------:R1:W-:Y:S01]  /*14e10*/  @!P0 STL [R1+0x4], R3 ;  /* 0x0000040301008387 */ /* 0x0003e20000100800 */
[----:B------:R-:W-:Y:S06]  /*14e20*/  BAR.ARV 0x5, 0x180 ;  /* 0x0146000000007b1d */ /* 0x000fec0000002000 */
.L_x_542:
[----:B------:R-:W-:Y:S02]  /*14e30*/  ULDC UR4, c[0x0][0xc3c] ;  /* 0x00030f0000047ab9 */ /* 0x000fe40000000800 */
[----:B----4-:R-:W-:-:S13]  /*14e40*/  ISETP.GE.AND P0, PT, R19, UR4, PT ;  /* 0x0000000413007c0c */ /* 0x010fda000bf06270 */
[----:B------:R-:W-:Y:S05]  /*14e50*/  @!P0 BRA `(.L_x_554) ;  /* 0xffffffa0004c8947 */ /* 0x000fea000383ffff */
[----:B------:R-:W-:Y:S05]  /*14e60*/  BSYNC B8 ;  /* 0x0000000000087941 */ /* 0x000fea0003800000 */
.L_x_441:
[----:B---3--:R-:W3:Y:S01]  /*14e70*/  LDL.LU R0, [R1+0x50] ;  /* 0x0000500001007983 */ /* 0x008ee20000300800 */
[----:B------:R-:W-:Y:S01]  /*14e80*/  BSSY B0, `(.L_x_555) ;  /* 0x000000b000007945 */ /* 0x000fe20003800000 */
[----:B------:R-:W4:Y:S01]  /*14e90*/  S2R R5, SR_CgaCtaId ;  /* 0x0000000000057919 */ /* 0x000f220000008800 */
[----:B---3--:R-:W-:-:S05]  /*14ea0*/  VIADD R0, R0, 0x1 ;  /* 0x0000000100007836 */ /* 0x008fca0000000000 */
[----:B------:R-:W-:-:S04]  /*14eb0*/  LEA.HI R2, R0, R0, RZ, 0x1 ;  /* 0x0000000000027211 */ /* 0x000fc800078f08ff */
[----:B-1----:R-:W-:-:S05]  /*14ec0*/  LOP3.LUT R3, R2, 0xfffffffe, RZ, 0xc0, !PT ;  /* 0xfffffffe02037812 */ /* 0x002fca00078ec0ff */
[----:B------:R-:W-:Y:S01]  /*14ed0*/  IMAD.IADD R3, R0, 0x1, -R3 ;  /* 0x0000000100037824 */ /* 0x000fe200078e0a03 */
[----:B------:R-:W-:-:S04]  /*14ee0*/  MOV R0, 0x400 ;  /* 0x0000040000007802 */ /* 0x000fc80000000f00 */
[----:B----4-:R-:W-:Y:S02]  /*14ef0*/  LEA R0, R5, R0, 0x18 ;  /* 0x0000000005007211 */ /* 0x010fe400078ec0ff */
[----:B------:R-:W-:-:S04]  /*14f00*/  SHF.L.U32 R3, R3, 0x1f, RZ ;  /* 0x0000001f03037819 */ /* 0x000fc800000006ff */
[----:B------:R-:W1:Y:S02]  /*14f10*/  SYNCS.PHASECHK.TRANS64.TRYWAIT P0, [R0+URZ+0x38820], R3 ;  /* 0x03882003000075a7 */ /* 0x000e64000800017f */
[----:B-1----:R-:W-:Y:S05]  /*14f20*/  @!P0 BRA `(.L_x_556) ;  /* 0x0000001c00d88947 */ /* 0x002fea0003800000 */
.L_x_624:
[----:B------:R-:W-:Y:S05]  /*14f30*/  BSYNC B0 ;  /* 0x0000000000007941 */ /* 0x000fea0003800000 */
.L_x_555:
[----:B------:R-:W-:-:S03]  /*14f40*/  UMOV UR4, 0xffffffff ;  /* 0xffffffff00047882 */ /* 0x000fc60000000000 */
[----:B------:R-:W-:Y:S05]  /*14f50*/  BRA.DIV UR4, `(.L_x_557) ;  /* 0x0000001e04e07947 */ /* 0x000fea000b800000 */
[----:B------:R-:W3:Y:S02]  /*14f60*/  S2R R2, SR_TID.X ;  /* 0x0000000000027919 */ /* 0x000ee40000002100 */
[----:B---3--:R-:W-:-:S04]  /*14f70*/  SHF.R.U32.HI R2, RZ, 0x5, R2 ;  /* 0x00000005ff027819 */ /* 0x008fc80000011602 */
[----:B------:R-:W-:-:S05]  /*14f80*/  LOP3.LUT R2, R2, 0x3, RZ, 0xc0, !PT ;  /* 0x0000000302027812 */ /* 0x000fca00078ec0ff */
[----:B------:R3:W4:Y:S02]  /*14f90*/  SHFL.IDX PT, R14, R2, RZ, 0x1f ;  /* 0x00001fff020e7589 */ /* 0x00072400000e0000 */
.L_x_627:
[----:B----4-:R-:W-:Y:S01]  /*14fa0*/  ISETP.NE.AND P0, PT, R14, RZ, PT ;  /* 0x000000ff0e00720c */ /* 0x010fe20003f05270 */
[----:B------:R-:W-:-:S12]  /*14fb0*/  BSSY B0, `(.L_x_558) ;  /* 0x0000029000007945 */ /* 0x000fd80003800000 */
[----:B------:R-:W-:Y:S05]  /*14fc0*/  @P0 BRA `(.L_x_559) ;  /* 0x00000000009c0947 */ /* 0x000fea0003800000 */
[----:B------:R-:W-:-:S03]  /*14fd0*/  UMOV UR4, 0xffffffff ;  /* 0xffffffff00047882 */ /* 0x000fc60000000000 */
[----:B------:R-:W-:Y:S05]  /*14fe0*/  BRA.DIV UR4, `(.L_x_560) ;  /* 0x0000001e04f07947 */ /* 0x000fea000b800000 */
[----:B------:R-:W-:-:S13]  /*14ff0*/  ELECT P6, URZ, PT ;  /* 0x00000000003f782f */ /* 0x000fda00038c0000 */
.L_x_630:
[----:B------:R-:W-:Y:S05]  /*15000*/  @!P6 BRA `(.L_x_559) ;  /* 0x00000000008ce947 */ /* 0x000fea0003800000 */
[----:B---3--:R-:W3:Y:S02]  /*15010*/  LDL R2, [R1+0x5c] ;  /* 0x00005c0001027983 */ /* 0x008ee40000100800 */
[----:B---3--:R-:W-:-:S13]  /*15020*/  R2UR UR4, R2 ;  /* 0x00000000020472ca */ /* 0x008fda00000e0000 */
[----:B------:R-:W-:-:S06]  /*15030*/  ULOP3.LUT UR4, UR4, 0x2, URZ, 0xfc, !UPT ;  /* 0x0000000204047892 */ /* 0x000fcc000f8efc3f */
[----:B------:R-:W-:-:S05]  /*15040*/  IMAD.U32 R2, RZ, RZ, UR4 ;  /* 0x00000004ff027e24 */ /* 0x000fca000f8e00ff */
[----:B------:R-:W-:-:S13]  /*15050*/  ISETP.NE.AND P2, PT, R2, 0x3, PT ;  /* 0x000000030200780c */ /* 0x000fda0003f45270 */
[----:B------:R-:W-:Y:S05]  /*15060*/  @!P2 BRA `(.L_x_561) ;  /* 0x000000000004a947 */ /* 0x000fea0003800000 */
[----:B------:R-:W-:Y:S01]  /*15070*/  BPT.TRAP 0x1 ;  /* 0x000000040000795c */ /* 0x000fe20000300000 */
.L_x_561:
[----:B-1----:R-:W3:Y:S04]  /*15080*/  LDL R3, [R1+0x8] ;  /* 0x0000080001037983 */ /* 0x002ee80000100800 */
[----:B--2---:R-:W2:Y:S01]  /*15090*/  LDL.LU R7, [R1+0x10] ;  /* 0x0000100001077983 */ /* 0x004ea20000300800 */
[----:B------:R-:W-:-:S04]  /*150a0*/  VIADD R2, R0, 0x38840 ;  /* 0x0003884000027836 */ /* 0x000fc80000000000 */
[C---:B---3--:R-:W-:Y:S02]  /*150b0*/  IMAD R6, R3.reuse, 0x8, R2 ;  /* 0x0000000803067824 */ /* 0x048fe400078e0202 */
[----:B------:R-:W-:Y:S01]  /*150c0*/  VIADD R3, R3, 0x1 ;  /* 0x0000000103037836 */ /* 0x000fe20000000000 */
[----:B--2---:R-:W-:-:S04]  /*150d0*/  SHF.L.U32 R5, R7, 0x1f, RZ ;  /* 0x0000001f07057819 */ /* 0x004fc800000006ff */
[C---:B------:R-:W-:Y:S01]  /*150e0*/  ISETP.NE.AND P1, PT, R3.reuse, 0x2, PT ;  /* 0x000000020300780c */ /* 0x040fe20003f25270 */
[----:B------:R-:W1:Y:S03]  /*150f0*/  SYNCS.PHASECHK.TRANS64.TRYWAIT P0, [R6+URZ], R5 ;  /* 0x00000005060075a7 */ /* 0x000e66000800017f */
[----:B------:R-:W-:Y:S02]  /*15100*/  SEL R4, RZ, 0x1, P1 ;  /* 0x00000001ff047807 */ /* 0x000fe40000800000 */
[----:B------:R-:W-:Y:S02]  /*15110*/  SEL R3, R3, RZ, P1 ;  /* 0x000000ff03037207 */ /* 0x000fe40000800000 */
[----:B------:R-:W-:-:S03]  /*15120*/  LOP3.LUT R4, R7, R4, RZ, 0x3c, !PT ;  /* 0x0000000407047212 */ /* 0x000fc600078e3cff */
[----:B------:R-:W-:Y:S01]  /*15130*/  IMAD R7, R3, 0x8, R2 ;  /* 0x0000000803077824 */ /* 0x000fe200078e0202 */
[----:B------:R-:W-:Y:S01]  /*15140*/  SHF.L.U32 R2, R4, 0x1f, RZ ;  /* 0x0000001f04027819 */ /* 0x000fe200000006ff */
[----:B-1----:R-:W-:Y:S06]  /*15150*/  @!P0 BRA `(.L_x_562) ;  /* 0x0000001c00b48947 */ /* 0x002fec0003800000 */
.L_x_631:
[----:B------:R-:W2:Y:S02]  /*15160*/  SYNCS.PHASECHK.TRANS64.TRYWAIT P0, [R7+URZ], R2 ;  /* 0x00000002070075a7 */ /* 0x000ea4000800017f */
[----:B--2---:R-:W-:Y:S05]  /*15170*/  @!P0 BRA `(.L_x_563) ;  /* 0x0000001c00c08947 */ /* 0x004fea0003800000 */
.L_x_632:
[----:B------:R-:W-:Y:S05]  /*15180*/  @!P2 BRA `(.L_x_564) ;  /* 0x000000000004a947 */ /* 0x000fea0003800000 */
[----:B------:R-:W-:Y:S01]  /*15190*/  BPT.TRAP 0x1 ;  /* 0x000000040000795c */ /* 0x000fe20000300000 */
.L_x_564:
[----:B------:R-:W3:Y:S01]  /*151a0*/  LDL.LU R4, [R1+0x8] ;  /* 0x0000080001047983 */ /* 0x000ee20000300800 */
[----:B------:R-:W-:-:S04]  /*151b0*/  VIADD R0, R0, 0x38860 ;  /* 0x0003886000007836 */ /* 0x000fc80000000000 */
[----:B---3--:R-:W-:-:S04]  /*151c0*/  IMAD R4, R4, 0x8, R0 ;  /* 0x0000000804047824 */ /* 0x008fc800078e0200 */
[----:B------:R-:W3:Y:S02]  /*151d0*/  SYNCS.PHASECHK.TRANS64.TRYWAIT P0, [R4+URZ], R5 ;  /* 0x00000005040075a7 */ /* 0x000ee4000800017f */
[----:B---3--:R-:W-:Y:S05]  /*151e0*/  @!P0 BRA `(.L_x_565) ;  /* 0x0000001c00b88947 */ /* 0x008fea0003800000 */
.L_x_633:
[----:B------:R-:W-:-:S07]  /*151f0*/  IMAD R3, R3, 0x8, R0 ;  /* 0x0000000803037824 */ /* 0x000fce00078e0200 */
.L_x_566:
[----:B----4-:R4:W0:Y:S02]  /*15200*/  SYNCS.PHASECHK.TRANS64.TRYWAIT P0, [R3+URZ], R2 ;  /* 0x00000002030075a7 */ /* 0x010824000800017f */
[----:B0-----:R-:W-:Y:S05]  /*15210*/  @!P0 NANOSLEEP.SYNCS 0x989680 ;  /* 0x009896800000895d */ /* 0x001fea0003900000 */
[----:B------:R-:W0:Y:S02]  /*15220*/  @!P0 SYNCS.PHASECHK.TRANS64 P0, [R3+URZ], R2 ;  /* 0x00000002030085a7 */ /* 0x000e24000800007f */
[----:B0-----:R-:W-:Y:S05]  /*15230*/  @!P0 BRA `(.L_x_566) ;  /* 0xfffffffc00f08947 */ /* 0x001fea000383ffff */
.L_x_559:
[----:B------:R-:W-:Y:S05]  /*15240*/  BSYNC B0 ;  /* 0x0000000000007941 */ /* 0x000fea0003800000 */
.L_x_558:
[----:B------:R-:W-:Y:S05]  /*15250*/  EXIT ;  /* 0x000000000000794d */ /* 0x000fea0003800000 */
.L_x_393:
[----:B0-----:R0:W1:Y:S02]  /*15260*/  SYNCS.PHASECHK.TRANS64.TRYWAIT P1, [R5+URZ+0x38800], R0 ;  /* 0x03880000050075a7 */ /* 0x001064000802017f */
[----:B-1----:R-:W-:Y:S05]  /*15270*/  @!P1 NANOSLEEP.SYNCS 0x989680 ;  /* 0x009896800000995d */ /* 0x002fea0003900000 */
[----:B------:R-:W1:Y:S02]  /*15280*/  @!P1 SYNCS.PHASECHK.TRANS64 P1, [R5+URZ+0x38800], R0 ;  /* 0x03880000050095a7 */ /* 0x000e64000802007f */
[----:B-1----:R-:W-:Y:S05]  /*15290*/  @!P1 BRA `(.L_x_393) ;  /* 0xfffffffc00f09947 */ /* 0x002fea000383ffff */
[----:B------:R-:W-:Y:S05]  /*152a0*/  BRA `(.L_x_567) ;  /* 0xfffffec400b87947 */ /* 0x000fea000383ffff */
.L_x_397:
[----:B-1----:R1:W2:Y:S02]  /*152b0*/  SYNCS.PHASECHK.TRANS64.TRYWAIT P2, [R0+URZ+0x38830], R3 ;  /* 0x03883003000075a7 */ /* 0x0022a4000804017f */
[----:B--2---:R-:W-:Y:S05]  /*152c0*/  @!P2 NANOSLEEP.SYNCS 0x989680 ;  /* 0x009896800000a95d */ /* 0x004fea0003900000 */
[----:B------:R-:W2:Y:S02]  /*152d0*/  @!P2 SYNCS.PHASECHK.TRANS64 P2, [R0+URZ+0x38830], R3 ;  /* 0x038830030000a5a7 */ /* 0x000ea4000804007f */
[----:B--2---:R-:W-:Y:S05]  /*152e0*/  @!P2 BRA `(.L_x_397) ;  /* 0xfffffffc00f0a947 */ /* 0x004fea000383ffff */
[----:B------:R-:W-:Y:S05]  /*152f0*/  BRA `(.L_x_396) ;  /* 0xfffffec400dc7947 */ /* 0x000fea000383ffff */
.L_x_402:
[----:B------:R-:W-:-:S13]  /*15300*/  R2UR UR4, R233 ;  /* 0x00000000e90472ca */ /* 0x000fda00000e0000 */
[----:B-1----:R-:W-:-:S04]  /*15310*/  IMAD.U32 R4, RZ, RZ, UR4 ;  /* 0x00000004ff047e24 */ /* 0x002fc8000f8e00ff */
[----:B------:R1:W2:Y:S03]  /*15320*/  SYNCS.PHASECHK.TRANS64.TRYWAIT P2, [R4+URZ+0x38830], R3 ;  /* 0x03883003040075a7 */ /* 0x0002a6000804017f */
[----:B--2---:R-:W-:Y:S05]  /*15330*/  @!P2 NANOSLEEP.SYNCS 0x989680 ;  /* 0x009896800000a95d */ /* 0x004fea0003900000 */
[----:B------:R-:W2:Y:S02]  /*15340*/  @!P2 SYNCS.PHASECHK.TRANS64 P2, [R4+URZ+0x38830], R3 ;  /* 0x038830030400a5a7 */ /* 0x000ea4000804007f */
[----:B--2---:R-:W-:Y:S05]  /*15350*/  @!P2 BRA `(.L_x_402) ;  /* 0xfffffffc00e8a947 */ /* 0x004fea000383ffff */
[----:B------:R-:W-:Y:S05]  /*15360*/  BRA `(.L_x_401) ;  /* 0xffffff0c00807947 */ /* 0x000fea000383ffff */
.L_x_406:
[----:B01----:R-:W-:-:S04]  /*15370*/  IMAD.U32 R3, RZ, RZ, UR4 ;  /* 0x00000004ff037e24 */ /* 0x003fc8000f8e00ff */
[----:B------:R0:W1:Y:S03]  /*15380*/  SYNCS.PHASECHK.TRANS64.TRYWAIT P2, [R3+URZ+0x38850], R0 ;  /* 0x03885000030075a7 */ /* 0x000066000804017f */
[----:B-1----:R-:W-:Y:S05]  /*15390*/  @!P2 NANOSLEEP.SYNCS 0x989680 ;  /* 0x009896800000a95d */ /* 0x002fea0003900000 */
[----:B------:R-:W1:Y:S02]  /*153a0*/  @!P2 SYNCS.PHASECHK.TRANS64 P2, [R3+URZ+0x38850], R0 ;  /* 0x038850000300a5a7 */ /* 0x000e64000804007f */
[----:B-1----:R-:W-:Y:S05]  /*153b0*/  @!P2 BRA `(.L_x_406) ;  /* 0xfffffffc00eca947 */ /* 0x002fea000383ffff */
[----:B------:R-:W-:Y:S05]  /*153c0*/  BRA `(.L_x_405) ;  /* 0xffffff3400a07947 */ /* 0x000fea000383ffff */
.L_x_411:
[----:B-1----:R1:W2:Y:S02]  /*153d0*/  SYNCS.PHASECHK.TRANS64.TRYWAIT P0, [R11+URZ+0x38850], R0 ;  /* 0x038850000b0075a7 */ /* 0x0022a4000800017f */
[----:B--2---:R-:W-:Y:S05]  /*153e0*/  @!P0 NANOSLEEP.SYNCS 0x989680 ;  /* 0x009896800000895d */ /* 0x004fea0003900000 */
[----:B------:R-:W2:Y:S02]  /*153f0*/  @!P0 SYNCS.PHASECHK.TRANS64 P0, [R11+URZ+0x38850], R0 ;  /* 0x038850000b0085a7 */ /* 0x000ea4000800007f */
[----:B--2---:R-:W-:Y:S05]  /*15400*/  @!P0 BRA `(.L_x_411) ;  /* 0xfffffffc00f08947 */ /* 0x004fea000383ffff */
[----:B------:R-:W-:Y:S05]  /*15410*/  BRA `(.L_x_410) ;  /* 0xffffff5000d47947 */ /* 0x000fea000383ffff */
.L_x_453:
[----:B------:R-:W2:Y:S01]  /*15420*/  S2R R4, SR_TID.X ;  /* 0x0000000000047919 */ /* 0x000ea20000002100 */
[----:B------:R-:W-:Y:S01]  /*15430*/  BSSY B0, `(.L_x_568) ;  /* 0x000000a000007945 */ /* 0x000fe20003800000 */
[----:B-1----:R-:W-:Y:S02]  /*15440*/  IMAD.MOV.U32 R12, RZ, RZ, RZ ;  /* 0x000000ffff0c7224 */ /* 0x002fe400078e00ff */
[----:B------:R-:W-:Y:S02]  /*15450*/  IMAD.MOV.U32 R11, RZ, RZ, 0x1f ;  /* 0x0000001fff0b7424 */ /* 0x000fe400078e00ff */
[----:B------:R-:W-:Y:S01]  /*15460*/  IMAD.MOV.U32 R15, RZ, RZ, -0x1 ;  /* 0xffffffffff0f7424 */ /* 0x000fe200078e00ff */
[----:B--2---:R-:W-:-:S04]  /*15470*/  SHF.R.U32.HI R4, RZ, 0x5, R4 ;  /* 0x00000005ff047819 */ /* 0x004fc80000011604 */
[----:B------:R-:W-:-:S05]  /*15480*/  LOP3.LUT R4, R4, 0x3, RZ, 0xc0, !PT ;  /* 0x0000000304047812 */ /* 0x000fca00078ec0ff */
[----:B------:R-:W-:-:S07]  /*15490*/  IMAD.MOV.U32 R13, RZ, RZ, R4 ;  /* 0x000000ffff0d7224 */ /* 0x000fce00078e0004 */
[----:B0-----:R-:W-:Y:S05]  /*154a0*/  WARPSYNC.COLLECTIVE R15, `(.L_x_569) ;  /* 0x000000000f087348 */ /* 0x001fea0003c00000 */
[----:B------:R1:W2:Y:S02]  /*154b0*/  SHFL.IDX P6, R14, R13, R12, R11 ;  /* 0x0000000c0d0e7389 */ /* 0x0002a400000c000b */
[----:B012---:R-:W-:Y:S01]  /*154c0*/  ENDCOLLECTIVE ;  /* 0x000000000000791b */ /* 0x007fe20003800000 */
.L_x_569:
[----:B------:R-:W-:Y:S05]  /*154d0*/  BSYNC B0 ;  /* 0x0000000000007941 */ /* 0x000fea0003800000 */
.L_x_568:
[----:B------:R-:W-:Y:S05]  /*154e0*/  BRA `(.L_x_570) ;  /* 0xffffffa400a87947 */ /* 0x000fea000383ffff */
.L_x_455:
[----:B------:R-:W-:Y:S01]  /*154f0*/  BSSY B0, `(.L_x_571) ;  /* 0x0000006000007945 */ /* 0x000fe20003800000 */
[----:B------:R-:W-:-:S07]  /*15500*/  IMAD.MOV.U32 R15, RZ, RZ, -0x1 ;  /* 0xffffffffff0f7424 */ /* 0x000fce00078e00ff */
[----:B0123--:R-:W-:Y:S05]  /*15510*/  WARPSYNC.COLLECTIVE R15, `(.L_x_572) ;  /* 0x000000000f0c7348 */ /* 0x00ffea0003c00000 */
[----:B------:R-:W-:Y:S02]  /*15520*/  ELECT P6, UR62, PT ;  /* 0x00000000003e782f */ /* 0x000fe400038c0000 */
[----:B------:R-:W-:Y:S01]  /*15530*/  MOV R14, UR62 ;  /* 0x0000003e000e7c02 */ /* 0x000fe20008000f00 */
[----:B0123--:R-:W-:Y:S10]  /*15540*/  ENDCOLLECTIVE ;  /* 0x000000000000791b */ /* 0x00fff40003800000 */
.L_x_572:
[----:B------:R-:W-:Y:S05]  /*15550*/  BSYNC B0 ;  /* 0x0000000000007941 */ /* 0x000fea0003800000 */
.L_x_571:
[----:B------:R-:W-:Y:S05]  /*15560*/  BRA `(.L_x_573) ;  /* 0xffffffa400ac7947 */ /* 0x000fea000383ffff */
.L_x_457:
[----:B---3--:R3:W4:Y:S02]  /*15570*/  SYNCS.PHASECHK.TRANS64.TRYWAIT P0, [R0+URZ+0x38840], R2 ;  /* 0x03884002000075a7 */ /* 0x008724000800017f */
[----:B----4-:R-:W-:Y:S05]  /*15580*/  @!P0 NANOSLEEP.SYNCS 0x989680 ;  /* 0x009896800000895d */ /* 0x010fea0003900000 */
[----:B------:R-:W4:Y:S02]  /*15590*/  @!P0 SYNCS.PHASECHK.TRANS64 P0, [R0+URZ+0x38840], R2 ;  /* 0x03884002000085a7 */ /* 0x000f24000800007f */
[----:B----4-:R-:W-:Y:S05]  /*155a0*/  @!P0 BRA `(.L_x_457) ;  /* 0xfffffffc00f08947 */ /* 0x010fea000383ffff */
[----:B------:R-:W-:Y:S05]  /*155b0*/  BRA `(.L_x_574) ;  /* 0xffffffa8001c7947 */ /* 0x000fea000383ffff */
.L_x_461:
[----:B------:R-:W2:Y:S01]  /*155c0*/  LDL.LU R11, [R1+0x3c] ;  /* 0x00003c00010b7983 */ /* 0x000ea20000300800 */
[----:B------:R-:W-:Y:S01]  /*155d0*/  IMAD.MOV.U32 R13, RZ, RZ, R0 ;  /* 0x000000ffff0d7224 */ /* 0x000fe200078e0000 */
[----:B------:R-:W-:Y:S01]  /*155e0*/  LOP3.LUT R8, R8, 0x7f, RZ, 0xc0, !PT ;  /* 0x0000007f08087812 */ /* 0x000fe200078ec0ff */
[----:B------:R-:W-:Y:S02]  /*155f0*/  IMAD.MOV.U32 R12, RZ, RZ, RZ ;  /* 0x000000ffff0c7224 */ /* 0x000fe400078e00ff */
[----:B------:R-:W-:Y:S01]  /*15600*/  IMAD.MOV.U32 R15, RZ, RZ, -0x1 ;  /* 0xffffffffff0f7424 */ /* 0x000fe200078e00ff */
[----:B------:R-:W-:-:S05]  /*15610*/  SHF.R.U32.HI R5, RZ, 0x3, R8 ;  /* 0x00000003ff057819 */ /* 0x000fca0000011608 */
[----:B------:R-:W-:-:S04]  /*15620*/  IMAD.IADD R2, R5, 0x1, R17 ;  /* 0x0000000105027824 */ /* 0x000fc800078e0211 */
[----:B------:R-:W-:Y:S02]  /*15630*/  VIADD R5, R2, 0x10 ;  /* 0x0000001002057836 */ /* 0x000fe40000000000 */
[----:B--2---:R-:W-:Y:S02]  /*15640*/  IMAD R3, R11, R7, RZ ;  /* 0x000000070b037224 */ /* 0x004fe400078e02ff */
[----:B------:R-:W-:-:S03]  /*15650*/  IMAD.MOV.U32 R11, RZ, RZ, 0x181f ;  /* 0x0000181fff0b7424 */ /* 0x000fc600078e00ff */
[----:B------:R-:W-:-:S13]  /*15660*/  ISETP.GE.AND P5, PT, R2, R3, PT ;  /* 0x000000030200720c */ /* 0x000fda0003fa6270 */
[----:B-----5:R-:W-:Y:S05]  /*15670*/  WARPSYNC.COLLECTIVE R15, `(.L_x_575) ;  /* 0x000000000f087348 */ /* 0x020fea0003c00000 */
[----:B------:R0:W1:Y:S02]  /*15680*/  SHFL.IDX P6, R14, R13, R12, R11 ;  /* 0x0000000c0d0e7389 */ /* 0x00006400000c000b */
[----:B01---5:R-:W-:Y:S01]  /*15690*/  ENDCOLLECTIVE ;  /* 0x000000000000791b */ /* 0x023fe20003800000 */
.L_x_575:
[----:B------:R-:W-:Y:S02]  /*156a0*/  IMAD.MOV.U32 R13, RZ, RZ, R4 ;  /* 0x000000ffff0d7224 */ /* 0x000fe400078e0004 */
[----:B------:R-:W-:-:S07]  /*156b0*/  IMAD.MOV.U32 R6, RZ, RZ, R14 ;  /* 0x000000ffff067224 */ /* 0x000fce00078e000e */
[----:B------:R-:W-:Y:S05]  /*156c0*/  WARPSYNC.COLLECTIVE R15, `(.L_x_576) ;  /* 0x000000000f087348 */ /* 0x000fea0003c00000 */
[----:B------:R0:W1:Y:S02]  /*156d0*/  SHFL.IDX P6, R14, R13, R12, R11 ;  /* 0x0000000c0d0e7389 */ /* 0x00006400000c000b */
[----:B01----:R-:W-:Y:S01]  /*156e0*/  ENDCOLLECTIVE ;  /* 0x000000000000791b */ /* 0x003fe20003800000 */
.L_x_576:
        /* <DEDUP_REMOVED lines=20> */
.L_x_577:
[----:B------:R-:W-:Y:S02]  /*15830*/  IMAD.MOV.U32 R13, RZ, RZ, R4 ;  /* 0x000000ffff0d7224 */ /* 0x000fe400078e0004 */
[----:B------:R-:W-:-:S07]  /*15840*/  IMAD.MOV.U32 R6, RZ, RZ, R14 ;  /* 0x000000ffff067224 */ /* 0x000fce00078e000e */
[----:B------:R-:W-:Y:S05]  /*15850*/  WARPSYNC.COLLECTIVE R15, `(.L_x_578) ;  /* 0x000000000f087348 */ /* 0x000fea0003c00000 */
[----:B------:R0:W1:Y:S02]  /*15860*/  SHFL.IDX P6, R14, R13, R12, R11 ;  /* 0x0000000c0d0e7389 */ /* 0x00006400000c000b */
[----:B01----:R-:W-:Y:S01]  /*15870*/  ENDCOLLECTIVE ;  /* 0x000000000000791b */ /* 0x003fe20003800000 */
.L_x_578:
[----:B------:R-:W-:Y:S01]  /*15880*/  ULDC.64 UR4, c[0x0][0x208] ;  /* 0x0000820000047ab9 */ /* 0x000fe20000000a00 */
[----:B------:R-:W-:Y:S02]  /*15890*/  IMAD.MOV.U32 R13, RZ, RZ, R0 ;  /* 0x000000ffff0d7224 */ /* 0x000fe400078e0000 */
[----:B------:R-:W-:Y:S01]  /*158a0*/  IMAD.MOV.U32 R12, RZ, RZ, 0x2 ;  /* 0x00000002ff0c7424 */ /* 0x000fe200078e00ff */
[----:B------:R-:W-:-:S04]  /*158b0*/  MOV R5, R14 ;  /* 0x0000000e00057202 */ /* 0x000fc80000000f00 */
[----:B------:R-:W-:-:S05]  /*158c0*/  @!P5 LEA R5, P4, R10, R5, 0x1 ;  /* 0x000000050a05d211 */ /* 0x000fca00078808ff */
[----:B------:R-:W-:-:S04]  /*158d0*/  @!P5 IMAD.X R6, RZ, RZ, R6, P4 ;  /* 0x000000ffff06d224 */ /* 0x000fc800020e0606 */
[----:B------:R-:W-:Y:S02]  /*158e0*/  @!P5 IMAD.MOV.U32 R7, RZ, RZ, R6 ;  /* 0x000000ffff07d224 */ /* 0x000fe400078e0006 */
        /* <DEDUP_REMOVED lines=13> */
.L_x_579:
[----:B------:R-:W-:Y:S02]  /*159c0*/  IMAD.MOV.U32 R13, RZ, RZ, R4 ;  /* 0x000000ffff0d7224 */ /* 0x000fe400078e0004 */
[----:B------:R-:W-:-:S07]  /*159d0*/  IMAD.MOV.U32 R6, RZ, RZ, R14 ;  /* 0x000000ffff067224 */ /* 0x000fce00078e000e */
[----:B------:R-:W-:Y:S05]  /*159e0*/  WARPSYNC.COLLECTIVE R15, `(.L_x_580) ;  /* 0x000000000f087348 */ /* 0x000fea0003c00000 */
[----:B------:R0:W1:Y:S02]  /*159f0*/  SHFL.IDX P6, R14, R13, R12, R11 ;  /* 0x0000000c0d0e7389 */ /* 0x00006400000c000b */
[----:B01----:R-:W-:Y:S01]  /*15a00*/  ENDCOLLECTIVE ;  /* 0x000000000000791b */ /* 0x003fe20003800000 */
.L_x_580:
[----:B------:R-:W-:Y:S01]  /*15a10*/  ULDC.64 UR4, c[0x0][0x208] ;  /* 0x0000820000047ab9 */ /* 0x000fe20000000a00 */
[----:B------:R-:W-:Y:S02]  /*15a20*/  IMAD.MOV.U32 R13, RZ, RZ, R0 ;  /* 0x000000ffff0d7224 */ /* 0x000fe400078e0000 */
[----:B------:R-:W-:Y:S02]  /*15a30*/  IMAD.MOV.U32 R12, RZ, RZ, 0x3 ;  /* 0x00000003ff0c7424 */ /* 0x000fe400078e00ff */
[----:B------:R-:W-:-:S05]  /*15a40*/  IMAD.MOV.U32 R5, RZ, RZ, R14 ;  /* 0x000000ffff057224 */ /* 0x000fca00078e000e */
        /* <DEDUP_REMOVED lines=16> */
.L_x_581:
[----:B------:R-:W-:Y:S02]  /*15b50*/  IMAD.MOV.U32 R13, RZ, RZ, R4 ;  /* 0x000000ffff0d7224 */ /* 0x000fe400078e0004 */
[----:B------:R-:W-:-:S07]  /*15b60*/  IMAD.MOV.U32 R6, RZ, RZ, R14 ;  /* 0x000000ffff067224 */ /* 0x000fce00078e000e */
[----:B------:R-:W-:Y:S05]  /*15b70*/  WARPSYNC.COLLECTIVE R15, `(.L_x_582) ;  /* 0x000000000f087348 */ /* 0x000fea0003c00000 */
[----:B------:R0:W1:Y:S02]  /*15b80*/  SHFL.IDX P6, R14, R13, R12, R11 ;  /* 0x0000000c0d0e7389 */ /* 0x00006400000c000b */
[----:B01----:R-:W-:Y:S01]  /*15b90*/  ENDCOLLECTIVE ;  /* 0x000000000000791b */ /* 0x003fe20003800000 */
.L_x_582:
        /* <DEDUP_REMOVED lines=20> */
.L_x_583:
[----:B------:R-:W-:Y:S02]  /*15ce0*/  IMAD.MOV.U32 R13, RZ, RZ, R4 ;  /* 0x000000ffff0d7224 */ /* 0x000fe400078e0004 */
[----:B------:R-:W-:-:S07]  /*15cf0*/  IMAD.MOV.U32 R6, RZ, RZ, R14 ;  /* 0x000000ffff067224 */ /* 0x000fce00078e000e */
[----:B------:R-:W-:Y:S05]  /*15d00*/  WARPSYNC.COLLECTIVE R15, `(.L_x_584) ;  /* 0x000000000f087348 */ /* 0x000fea0003c00000 */
[----:B------:R0:W1:Y:S02]  /*15d10*/  SHFL.IDX P6, R14, R13, R12, R11 ;  /* 0x0000000c0d0e7389 */ /* 0x00006400000c000b */
[----:B01----:R-:W-:Y:S01]  /*15d20*/  ENDCOLLECTIVE ;  /* 0x000000000000791b */ /* 0x003fe20003800000 */
.L_x_584:
        /* <DEDUP_REMOVED lines=20> */
.L_x_585:
[----:B------:R-:W-:Y:S01]  /*15e70*/  IMAD.MOV.U32 R13, RZ, RZ, R4 ;  /* 0x000000ffff0d7224 */ /* 0x000fe200078e0004 */
[----:B------:R-:W-:-:S07]  /*15e80*/  MOV R6, R14 ;  /* 0x0000000e00067202 */ /* 0x000fce0000000f00 */
[----:B------:R-:W-:Y:S05]  /*15e90*/  WARPSYNC.COLLECTIVE R15, `(.L_x_586) ;  /* 0x000000000f087348 */ /* 0x000fea0003c00000 */
[----:B------:R0:W1:Y:S02]  /*15ea0*/  SHFL.IDX P6, R14, R13, R12, R11 ;  /* 0x0000000c0d0e7389 */ /* 0x00006400000c000b */
[----:B01----:R-:W-:Y:S01]  /*15eb0*/  ENDCOLLECTIVE ;  /* 0x000000000000791b */ /* 0x003fe20003800000 */
.L_x_586:
[----:B------:R-:W-:Y:S01]  /*15ec0*/  ULDC.64 UR4, c[0x0][0x208] ;  /* 0x0000820000047ab9 */ /* 0x000fe20000000a00 */
[----:B------:R-:W-:Y:S02]  /*15ed0*/  IMAD.MOV.U32 R13, RZ, RZ, R0 ;  /* 0x000000ffff0d7224 */ /* 0x000fe400078e0000 */
[----:B------:R-:W-:Y:S02]  /*15ee0*/  IMAD.MOV.U32 R12, RZ, RZ, 0x6 ;  /* 0x00000006ff0c7424 */ /* 0x000fe400078e00ff */
[----:B------:R-:W-:-:S05]  /*15ef0*/  IMAD.MOV.U32 R5, RZ, RZ, R14 ;  /* 0x000000ffff057224 */ /* 0x000fca00078e000e */
[----:B------:R-:W-:-:S05]  /*15f00*/  @!P5 LEA R5, P4, R10, R5, 0x1 ;  /* 0x000000050a05d211 */ /* 0x000fca00078808ff */
[----:B------:R-:W-:-:S04]  /*15f10*/  @!P5 IMAD.X R6, RZ, RZ, R6, P4 ;  /* 0x000000ffff06d224 */ /* 0x000fc800020e0606 */
[----:B------:R-:W-:Y:S02]  /*15f20*/  @!P5 IMAD.MOV.U32 R7, RZ, RZ, R6 ;  /* 0x000000ffff07d224 */ /* 0x000fe400078e0006 */
        /* <DEDUP_REMOVED lines=11> */
.L_x_587:
[----:B------:R-:W-:-:S05]  /*15fe0*/  VIADD R6, R2, 0x60 ;  /* 0x0000006002067836 */ /* 0x000fca0000000000 */
[----:B------:R-:W-:Y:S01]  /*15ff0*/  ISETP.GE.AND P5, PT, R6, R3, PT ;  /* 0x000000030600720c */ /* 0x000fe20003fa6270 */
[----:B------:R-:W-:Y:S02]  /*16000*/  IMAD.MOV.U32 R13, RZ, RZ, R4 ;  /* 0x000000ffff0d7224 */ /* 0x000fe400078e0004 */
[----:B------:R-:W-:-:S10]  /*16010*/  IMAD.MOV.U32 R8, RZ, RZ, R14 ;  /* 0x000000ffff087224 */ /* 0x000fd400078e000e */
[----:B------:R-:W-:Y:S05]  /*16020*/  WARPSYNC.COLLECTIVE R15, `(.L_x_588) ;  /* 0x000000000f087348 */ /* 0x000fea0003c00000 */
[----:B------:R0:W1:Y:S02]  /*16030*/  SHFL.IDX P6, R14, R13, R12, R11 ;  /* 0x0000000c0d0e7389 */ /* 0x00006400000c000b */
[----:B01----:R-:W-:Y:S01]  /*16040*/  ENDCOLLECTIVE ;  /* 0x000000000000791b */ /* 0x003fe20003800000 */
.L_x_588:
        /* <DEDUP_REMOVED lines=18> */
.L_x_589:
[----:B------:R-:W-:Y:S02]  /*16170*/  IMAD.MOV.U32 R13, RZ, RZ, R4 ;  /* 0x000000ffff0d7224 */ /* 0x000fe400078e0004 */
[----:B------:R-:W-:-:S07]  /*16180*/  IMAD.MOV.U32 R5, RZ, RZ, R14 ;  /* 0x000000ffff057224 */ /* 0x000fce00078e000e */
[----:B------:R-:W-:Y:S05]  /*16190*/  WARPSYNC.COLLECTIVE R15, `(.L_x_590) ;  /* 0x000000000f087348 */ /* 0x000fea0003c00000 */
[----:B------:R0:W1:Y:S02]  /*161a0*/  SHFL.IDX P6, R14, R13, R12, R11 ;  /* 0x0000000c0d0e7389 */ /* 0x00006400000c000b */
[----:B01----:R-:W-:Y:S01]  /*161b0*/  ENDCOLLECTIVE ;  /* 0x000000000000791b */ /* 0x003fe20003800000 */
.L_x_590:
[----:B------:R-:W-:Y:S01]  /*161c0*/  IMAD.MOV.U32 R4, RZ, RZ, R14 ;  /* 0x000000ffff047224 */ /* 0x000fe200078e000e */
[----:B------:R-:W-:Y:S06]  /*161d0*/  BRA `(.L_x_591) ;  /* 0xffffffac00047947 */ /* 0x000fec000383ffff */
.L_x_466:
[----:B0-----:R-:W2:Y:S02]  /*161e0*/  LDL R2, [R1+0x4] ;  /* 0x0000040001027983 */ /* 0x001ea40000100800 */
[----:B--2---:R0:W2:Y:S02]  /*161f0*/  SYNCS.PHASECHK.TRANS64.TRYWAIT P0, [R2+URZ+0x38820], R0 ;  /* 0x03882000020075a7 */ /* 0x0040a4000800017f */
[----:B--2---:R-:W-:Y:S05]  /*16200*/  @!P0 NANOSLEEP.SYNCS 0x989680 ;  /* 0x009896800000895d */ /* 0x004fea0003900000 */
[----:B------:R-:W2:Y:S02]  /*16210*/  @!P0 SYNCS.PHASECHK.TRANS64 P0, [R2+URZ+0x38820], R0 ;  /* 0x03882000020085a7 */ /* 0x000ea4000800007f */
[----:B--2---:R-:W-:Y:S05]  /*16220*/  @!P0 BRA `(.L_x_466) ;  /* 0xfffffffc00ec8947 */ /* 0x004fea000383ffff */
[----:B------:R-:W-:Y:S05]  /*16230*/  BRA `(.L_x_592) ;  /* 0xffffffac00847947 */ /* 0x000fea000383ffff */
.L_x_475:
[----:B-1----:R1:W2:Y:S02]  /*16240*/  SYNCS.PHASECHK.TRANS64.TRYWAIT P0, [R3+URZ+0x38840], R2 ;  /* 0x03884002030075a7 */ /* 0x0022a4000800017f */
[----:B--2---:R-:W-:Y:S05]  /*16250*/  @!P0 NANOSLEEP.SYNCS 0x989680 ;  /* 0x009896800000895d */ /* 0x004fea0003900000 */
[----:B------:R-:W2:Y:S02]  /*16260*/  @!P0 SYNCS.PHASECHK.TRANS64 P0, [R3+URZ+0x38840], R2 ;  /* 0x03884002030085a7 */ /* 0x000ea4000800007f */
[----:B--2---:R-:W-:Y:S05]  /*16270*/  @!P0 BRA `(.L_x_475) ;  /* 0xfffffffc00f08947 */ /* 0x004fea000383ffff */
[----:B------:R-:W-:Y:S05]  /*16280*/  BRA `(.L_x_593) ;  /* 0xffffffb000547947 */ /* 0x000fea000383ffff */
.L_x_483:
[----:B0-----:R0:W1:Y:S02]  /*16290*/  SYNCS.PHASECHK.TRANS64.TRYWAIT P0, [R3+URZ+0x60], R2 ;  /* 0x00006002030075a7 */ /* 0x001064000800017f */
[----:B-1----:R-:W-:Y:S05]  /*162a0*/  @!P0 NANOSLEEP.SYNCS 0x989680 ;  /* 0x009896800000895d */ /* 0x002fea0003900000 */
[----:B------:R-:W1:Y:S02]  /*162b0*/  @!P0 SYNCS.PHASECHK.TRANS64 P0, [R3+URZ+0x60], R2 ;  /* 0x00006002030085a7 */ /* 0x000e64000800007f */
[----:B-1----:R-:W-:Y:S05]  /*162c0*/  @!P0 BRA `(.L_x_483) ;  /* 0xfffffffc00f08947 */ /* 0x002fea000383ffff */
[----:B------:R-:W-:Y:S05]  /*162d0*/  BRA `(.L_x_594) ;  /* 0xffffffb400b07947 */ /* 0x000fea000383ffff */
.L_x_494:
[----:B--2---:R2:W3:Y:S02]  /*162e0*/  SYNCS.PHASECHK.TRANS64.TRYWAIT P0, [R3+URZ+0x38840], R2 ;  /* 0x03884002030075a7 */ /* 0x0044e4000800017f */
[----:B---3--:R-:W-:Y:S05]  /*162f0*/  @!P0 NANOSLEEP.SYNCS 0x989680 ;  /* 0x009896800000895d */ /* 0x008fea0003900000 */
[----:B------:R-:W3:Y:S02]  /*16300*/  @!P0 SYNCS.PHASECHK.TRANS64 P0, [R3+URZ+0x38840], R2 ;  /* 0x03884002030085a7 */ /* 0x000ee4000800007f */
[----:B---3--:R-:W-:Y:S05]  /*16310*/  @!P0 BRA `(.L_x_494) ;  /* 0xfffffffc00f08947 */ /* 0x008fea000383ffff */
[----:B------:R-:W-:Y:S05]  /*16320*/  BRA `(.L_x_595) ;  /* 0xffffffbc00e47947 */ /* 0x000fea000383ffff */
.L_x_502:
[----:B-1----:R1:W2:Y:S02]  /*16330*/  SYNCS.PHASECHK.TRANS64.TRYWAIT P0, [R2+URZ+0x60], R3 ;  /* 0x00006003020075a7 */ /* 0x0022a4000800017f */
[----:B--2---:R-:W-:Y:S05]  /*16340*/  @!P0 NANOSLEEP.SYNCS 0x989680 ;  /* 0x009896800000895d */ /* 0x004fea0003900000 */
[----:B------:R-:W2:Y:S02]  /*16350*/  @!P0 SYNCS.PHASECHK.TRANS64 P0, [R2+URZ+0x60], R3 ;  /* 0x00006003020085a7 */ /* 0x000ea4000800007f */
[----:B--2---:R-:W-:Y:S05]  /*16360*/  @!P0 BRA `(.L_x_502) ;  /* 0xfffffffc00f08947 */ /* 0x004fea000383ffff */
[----:B------:R-:W-:Y:S05]  /*16370*/  BRA `(.L_x_596) ;  /* 0xffffffc400407947 */ /* 0x000fea000383ffff */
.L_x_513:
[----:B---3--:R3:W4:Y:S02]  /*16380*/  SYNCS.PHASECHK.TRANS64.TRYWAIT P0, [R2+URZ+0x38840], R3 ;  /* 0x03884003020075a7 */ /* 0x008724000800017f */
[----:B----4-:R-:W-:Y:S05]  /*16390*/  @!P0 NANOSLEEP.SYNCS 0x989680 ;  /* 0x009896800000895d */ /* 0x010fea0003900000 */
[----:B------:R-:W4:Y:S02]  /*163a0*/  @!P0 SYNCS.PHASECHK.TRANS64 P0, [R2+URZ+0x38840], R3 ;  /* 0x03884003020085a7 */ /* 0x000f24000800007f */
[----:B----4-:R-:W-:Y:S05]  /*163b0*/  @!P0 BRA `(.L_x_513) ;  /* 0xfffffffc00f08947 */ /* 0x010fea000383ffff */
[----:B------:R-:W-:Y:S05]  /*163c0*/  BRA `(.L_x_597) ;  /* 0xffffffcc00387947 */ /* 0x000fea000383ffff */
.L_x_521:
[----:B-1----:R1:W2:Y:S02]  /*163d0*/  SYNCS.PHASECHK.TRANS64.TRYWAIT P0, [R2+URZ+0x60], R5 ;  /* 0x00006005020075a7 */ /* 0x0022a4000800017f */
[----:B--2---:R-:W-:Y:S05]  /*163e0*/  @!P0 NANOSLEEP.SYNCS 0x989680 ;  /* 0x009896800000895d */ /* 0x004fea0003900000 */
[----:B------:R-:W2:Y:S02]  /*163f0*/  @!P0 SYNCS.PHASECHK.TRANS64 P0, [R2+URZ+0x60], R5 ;  /* 0x00006005020085a7 */ /* 0x000ea4000800007f */
[----:B--2---:R-:W-:Y:S05]  /*16400*/  @!P0 BRA `(.L_x_521) ;  /* 0xfffffffc00f08947 */ /* 0x004fea000383ffff */
[----:B------:R-:W-:Y:S05]  /*16410*/  BRA `(.L_x_598) ;  /* 0xffffffd000947947 */ /* 0x000fea000383ffff */
.L_x_534:
[----:B--2---:R2:W4:Y:S02]  /*16420*/  SYNCS.PHASECHK.TRANS64.TRYWAIT P0, [R2+URZ+0x38860], R0 ;  /* 0x03886000020075a7 */ /* 0x004524000800017f */
[----:B----4-:R-:W-:Y:S05]  /*16430*/  @!P0 NANOSLEEP.SYNCS 0x989680 ;  /* 0x009896800000895d */ /* 0x010fea0003900000 */
[----:B------:R-:W4:Y:S02]  /*16440*/  @!P0 SYNCS.PHASECHK.TRANS64 P0, [R2+URZ+0x38860], R0 ;  /* 0x03886000020085a7 */ /* 0x000f24000800007f */
[----:B----4-:R-:W-:Y:S05]  /*16450*/  @!P0 BRA `(.L_x_534) ;  /* 0xfffffffc00f08947 */ /* 0x010fea000383ffff */
[----:B------:R-:W-:Y:S05]  /*16460*/  BRA `(.L_x_599) ;  /* 0xffffffd800707947 */ /* 0x000fea000383ffff */
.L_x_543:
[----:B------:R-:W-:Y:S01]  /*16470*/  BSSY B0, `(.L_x_600) ;  /* 0x0000008000007945 */ /* 0x000fe20003800000 */
[----:B------:R-:W-:Y:S02]  /*16480*/  IMAD.MOV.U32 R13, RZ, RZ, R16 ;  /* 0x000000ffff0d7224 */ /* 0x000fe400078e0010 */
[----:B------:R-:W-:Y:S02]  /*16490*/  IMAD.MOV.U32 R12, RZ, RZ, RZ ;  /* 0x000000ffff0c7224 */ /* 0x000fe400078e00ff */
[----:B------:R-:W-:Y:S02]  /*164a0*/  IMAD.MOV.U32 R11, RZ, RZ, 0x1f ;  /* 0x0000001fff0b7424 */ /* 0x000fe400078e00ff */
[----:B------:R-:W-:-:S07]  /*164b0*/  IMAD.MOV.U32 R15, RZ, RZ, -0x1 ;  /* 0xffffffffff0f7424 */ /* 0x000fce00078e00ff */
[----:B0----5:R-:W-:Y:S05]  /*164c0*/  WARPSYNC.COLLECTIVE R15, `(.L_x_601) ;  /* 0x000000000f087348 */ /* 0x021fea0003c00000 */
[----:B------:R1:W2:Y:S02]  /*164d0*/  SHFL.IDX P6, R14, R13, R12, R11 ;  /* 0x0000000c0d0e7389 */ /* 0x0002a400000c000b */
[----:B012--5:R-:W-:Y:S01]  /*164e0*/  ENDCOLLECTIVE ;  /* 0x000000000000791b */ /* 0x027fe20003800000 */
.L_x_601:
[----:B------:R-:W-:Y:S05]  /*164f0*/  BSYNC B0 ;  /* 0x0000000000007941 */ /* 0x000fea0003800000 */
.L_x_600:
[----:B------:R-:W-:Y:S02]  /*16500*/  IMAD.MOV.U32 R13, RZ, RZ, R16 ;  /* 0x000000ffff0d7224 */ /* 0x000fe400078e0010 */
[----:B------:R-:W-:Y:S02]  /*16510*/  IMAD.MOV.U32 R12, RZ, RZ, 0x1 ;  /* 0x00000001ff0c7424 */ /* 0x000fe400078e00ff */
[----:B------:R-:W-:Y:S02]  /*16520*/  IMAD.MOV.U32 R11, RZ, RZ, 0x1f ;  /* 0x0000001fff0b7424 */ /* 0x000fe400078e00ff */
[----:B------:R-:W-:Y:S02]  /*16530*/  IMAD.MOV.U32 R15, RZ, RZ, -0x1 ;  /* 0xffffffffff0f7424 */ /* 0x000fe400078e00ff */
[----:B------:R-:W-:Y:S02]  /*16540*/  IMAD.IADD R5, R19, 0x1, R7 ;  /* 0x0000000113057824 */ /* 0x000fe400078e0207 */
[----:B------:R-:W-:-:S07]  /*16550*/  IMAD.MOV.U32 R0, RZ, RZ, R14 ;  /* 0x000000ffff007224 */ /* 0x000fce00078e000e */
[----:B------:R-:W-:Y:S05]  /*16560*/  WARPSYNC.COLLECTIVE R15, `(.L_x_602) ;  /* 0x000000000f087348 */ /* 0x000fea0003c00000 */
[----:B------:R0:W1:Y:S02]  /*16570*/  SHFL.IDX P6, R14, R13, R12, R11 ;  /* 0x0000000c0d0e7389 */ /* 0x00006400000c000b */
[----:B01----:R-:W-:Y:S01]  /*16580*/  ENDCOLLECTIVE ;  /* 0x000000000000791b */ /* 0x003fe20003800000 */
.L_x_602:
[----:B------:R-:W-:Y:S01]  /*16590*/  ULDC UR4, c[0x0][0xc3c] ;  /* 0x00030f0000047ab9 */ /* 0x000fe20000000800 */
[----:B------:R-:W-:Y:S01]  /*165a0*/  ULDC.64 UR6, c[0x0][0x208] ;  /* 0x0000820000067ab9 */ /* 0x000fe20000000a00 */
[----:B------:R-:W-:-:S13]  /*165b0*/  ISETP.GE.OR P1, PT, R5, UR4, !P0 ;  /* 0x0000000405007c0c */ /* 0x000fda000c726670 */
[----:B------:R-:W0:Y:S01]  /*165c0*/  @!P1 LDC.64 R2, c[0x0][0xc80] ;  /* 0x00032000ff029b82 */ /* 0x000e220000000a00 */
[----:B------:R-:W-:Y:S01]  /*165d0*/  MOV R11, RZ ;  /* 0x000000ff000b7202 */ /* 0x000fe20000000f00 */
[----:B------:R-:W-:Y:S02]  /*165e0*/  IMAD.MOV.U32 R4, RZ, RZ, R14 ;  /* 0x000000ffff047224 */ /* 0x000fe400078e000e */
[----:B0-----:R-:W-:-:S06]  /*165f0*/  @!P1 IMAD.WIDE R2, R5, 0x4, R2 ;  /* 0x0000000405029825 */ /* 0x001fcc00078e0202 */
[----:B------:R0:W2:Y:S01]  /*16600*/  @!P1 LDG.E R3, desc[UR6][R2.64] ;  /* 0x0000000602039981 */ /* 0x0000a2000c1e1900 */
[C---:B------:R-:W-:Y:S02]  /*16610*/  ISETP.GE.U32.AND P2, PT, R7.reuse, 0x2, PT ;  /* 0x000000020700780c */ /* 0x040fe40003f46070 */
[C---:B------:R-:W-:Y:S02]  /*16620*/  ISETP.GE.U32.AND P3, PT, R7.reuse, 0x4, PT ;  /* 0x000000040700780c */ /* 0x040fe40003f66070 */
[C---:B------:R-:W-:Y:S02]  /*16630*/  ISETP.GE.U32.AND P4, PT, R7.reuse, 0x8, PT ;  /* 0x000000080700780c */ /* 0x040fe40003f86070 */
[C---:B------:R-:W-:Y:S01]  /*16640*/  ISETP.GE.U32.AND P5, PT, R7.reuse, 0x10, PT ;  /* 0x000000100700780c */ /* 0x040fe20003fa6070 */
[----:B0-----:R-:W-:Y:S02]  /*16650*/  IMAD.MOV.U32 R2, RZ, RZ, RZ ;  /* 0x000000ffff027224 */ /* 0x001fe400078e00ff */
[----:B--2---:R-:W-:Y:S01]  /*16660*/  @!P1 IMAD.MOV.U32 R2, RZ, RZ, R3 ;  /* 0x000000ffff029224 */ /* 0x004fe200078e0003 */
[----:B------:R-:W-:-:S03]  /*16670*/  ISETP.NE.AND P1, PT, R7, RZ, PT ;  /* 0x000000ff0700720c */ /* 0x000fc60003f25270 */
[----:B------:R-:W-:-:S10]  /*16680*/  IMAD.MOV.U32 R13, RZ, RZ, R2 ;  /* 0x000000ffff0d7224 */ /* 0x000fd400078e0002 */
[----:B------:R-:W-:Y:S05]  /*16690*/  WARPSYNC.COLLECTIVE R15, `(.L_x_603) ;  /* 0x000000000f087348 */ /* 0x000fea0003c00000 */
[----:B------:R0:W1:Y:S02]  /*166a0*/  SHFL.UP P6, R14, R13, R12, R11 ;  /* 0x0400000c0d0e7389 */ /* 0x00006400000c000b */
[----:B01----:R-:W-:Y:S01]  /*166b0*/  ENDCOLLECTIVE ;  /* 0x000000000000791b */ /* 0x003fe20003800000 */
.L_x_603:
[----:B------:R-:W-:Y:S02]  /*166c0*/  IMAD.MOV.U32 R12, RZ, RZ, 0x2 ;  /* 0x00000002ff0c7424 */ /* 0x000fe400078e00ff */
[----:B------:R-:W-:-:S05]  /*166d0*/  IMAD.MOV.U32 R3, RZ, RZ, R14 ;  /* 0x000000ffff037224 */ /* 0x000fca00078e000e */
[----:B------:R-:W-:-:S05]  /*166e0*/  SEL R3, R3, RZ, P1 ;  /* 0x000000ff03037207 */ /* 0x000fca0000800000 */
[----:B------:R-:W-:-:S04]  /*166f0*/  IMAD.IADD R3, R2, 0x1, R3 ;  /* 0x0000000102037824 */ /* 0x000fc800078e0203 */
[----:B------:R-:W-:-:S07]  /*16700*/  IMAD.MOV.U32 R13, RZ, RZ, R3 ;  /* 0x000000ffff0d7224 */ /* 0x000fce00078e0003 */
[----:B------:R-:W-:Y:S05]  /*16710*/  WARPSYNC.COLLECTIVE R15, `(.L_x_604) ;  /* 0x000000000f087348 */ /* 0x000fea0003c00000 */
[----:B------:R0:W1:Y:S02]  /*16720*/  SHFL.UP P6, R14, R13, R12, R11 ;  /* 0x0400000c0d0e7389 */ /* 0x00006400000c000b */
[----:B01----:R-:W-:Y:S01]  /*16730*/  ENDCOLLECTIVE ;  /* 0x000000000000791b */ /* 0x003fe20003800000 */
.L_x_604:
        /* <DEDUP_REMOVED lines=8> */
.L_x_605:
        /* <DEDUP_REMOVED lines=8> */
.L_x_606:
        /* <DEDUP_REMOVED lines=8> */
.L_x_607:
[----:B------:R-:W-:Y:S02]  /*168c0*/  IMAD.MOV.U32 R12, RZ, RZ, 0x1f ;  /* 0x0000001fff0c7424 */ /* 0x000fe400078e00ff */
[----:B------:R-:W-:Y:S02]  /*168d0*/  IMAD.MOV.U32 R11, RZ, RZ, 0x1f ;  /* 0x0000001fff0b7424 */ /* 0x000fe400078e00ff */
[----:B------:R-:W-:-:S05]  /*168e0*/  IMAD.MOV.U32 R5, RZ, RZ, R14 ;  /* 0x000000ffff057224 */ /* 0x000fca00078e000e */
[----:B------:R-:W-:-:S05]  /*168f0*/  SEL R5, R5, RZ, P5 ;  /* 0x000000ff05057207 */ /* 0x000fca0002800000 */
[----:B------:R-:W-:-:S04]  /*16900*/  IMAD.IADD R3, R3, 0x1, R5 ;  /* 0x0000000103037824 */ /* 0x000fc800078e0205 */
[----:B------:R-:W-:-:S07]  /*16910*/  IMAD.MOV.U32 R13, RZ, RZ, R3 ;  /* 0x000000ffff0d7224 */ /* 0x000fce00078e0003 */
[----:B------:R-:W-:Y:S05]  /*16920*/  WARPSYNC.COLLECTIVE R15, `(.L_x_608) ;  /* 0x000000000f087348 */ /* 0x000fea0003c00000 */
[----:B------:R0:W1:Y:S02]  /*16930*/  SHFL.IDX P6, R14, R13, R12, R11 ;  /* 0x0000000c0d0e7389 */ /* 0x00006400000c000b */
[----:B01----:R-:W-:Y:S01]  /*16940*/  ENDCOLLECTIVE ;  /* 0x000000000000791b */ /* 0x003fe20003800000 */
.L_x_608:
[----:B------:R-:W-:Y:S01]  /*16950*/  IMAD.MOV.U32 R6, RZ, RZ, R14 ;  /* 0x000000ffff067224 */ /* 0x000fe200078e000e */
[----:B------:R-:W-:Y:S06]  /*16960*/  BRA `(.L_x_609) ;  /* 0xffffffdc00747947 */ /* 0x000fec000383ffff */
.L_x_548:
[----:B------:R-:W-:Y:S01]  /*16970*/  BSSY B0, `(.L_x_610) ;  /* 0x0000008000007945 */ /* 0x000fe20003800000 */
[----:B-----5:R-:W-:Y:S02]  /*16980*/  IMAD.MOV.U32 R13, RZ, RZ, R2 ;  /* 0x000000ffff0d7224 */ /* 0x020fe400078e0002 */
[----:B------:R-:W-:Y:S02]  /*16990*/  IMAD.MOV.U32 R12, RZ, RZ, 0x1 ;  /* 0x00000001ff0c7424 */ /* 0x000fe400078e00ff */
[----:B------:R-:W-:Y:S02]  /*169a0*/  IMAD.MOV.U32 R11, RZ, RZ, RZ ;  /* 0x000000ffff0b7224 */ /* 0x000fe400078e00ff */
[----:B------:R-:W-:-:S07]  /*169b0*/  IMAD.MOV.U32 R15, RZ, RZ, -0x1 ;  /* 0xffffffffff0f7424 */ /* 0x000fce00078e00ff */
[----:B01----:R-:W-:Y:S05]  /*169c0*/  WARPSYNC.COLLECTIVE R15, `(.L_x_611) ;  /* 0x000000000f087348 */ /* 0x003fea0003c00000 */
[----:B------:R2:W3:Y:S02]  /*169d0*/  SHFL.UP P6, R14, R13, R12, R11 ;  /* 0x0400000c0d0e7389 */ /* 0x0004e400000c000b */
[----:B0123--:R-:W-:Y:S01]  /*169e0*/  ENDCOLLECTIVE ;  /* 0x000000000000791b */ /* 0x00ffe20003800000 */
.L_x_611:
[----:B------:R-:W-:Y:S05]  /*169f0*/  BSYNC B0 ;  /* 0x0000000000007941 */ /* 0x000fea0003800000 */
.L_x_610:
[----:B------:R-:W-:Y:S02]  /*16a00*/  IMAD.MOV.U32 R3, RZ, RZ, R14 ;  /* 0x000000ffff037224 */ /* 0x000fe400078e000e */
[----:B------:R-:W-:Y:S02]  /*16a10*/  IMAD.MOV.U32 R12, RZ, RZ, 0x2 ;  /* 0x00000002ff0c7424 */ /* 0x000fe400078e00ff */
[----:B------:R-:W-:Y:S01]  /*16a20*/  IMAD.MOV.U32 R11, RZ, RZ, RZ ;  /* 0x000000ffff0b7224 */ /* 0x000fe200078e00ff */
[----:B------:R-:W-:Y:S01]  /*16a30*/  SEL R3, R3, RZ, P1 ;  /* 0x000000ff03037207 */ /* 0x000fe20000800000 */
[----:B------:R-:W-:-:S04]  /*16a40*/  IMAD.MOV.U32 R15, RZ, RZ, -0x1 ;  /* 0xffffffffff0f7424 */ /* 0x000fc800078e00ff */
[----:B------:R-:W-:-:S04]  /*16a50*/  IMAD.IADD R3, R2, 0x1, R3 ;  /* 0x0000000102037824 */ /* 0x000fc800078e0203 */
[----:B------:R-:W-:-:S07]  /*16a60*/  IMAD.MOV.U32 R13, RZ, RZ, R3 ;  /* 0x000000ffff0d7224 */ /* 0x000fce00078e0003 */
[----:B------:R-:W-:Y:S05]  /*16a70*/  WARPSYNC.COLLECTIVE R15, `(.L_x_612) ;  /* 0x000000000f087348 */ /* 0x000fea0003c00000 */
[----:B------:R0:W1:Y:S02]  /*16a80*/  SHFL.UP P6, R14, R13, R12, R11 ;  /* 0x0400000c0d0e7389 */ /* 0x00006400000c000b */
[----:B01----:R-:W-:Y:S01]  /*16a90*/  ENDCOLLECTIVE ;  /* 0x000000000000791b */ /* 0x003fe20003800000 */
.L_x_612:
[----:B------:R-:W-:Y:S02]  /*16aa0*/  IMAD.MOV.U32 R12, RZ, RZ, 0x4 ;  /* 0x00000004ff0c7424 */ /* 0x000fe400078e00ff */
[----:B------:R-:W-:-:S05]  /*16ab0*/  IMAD.MOV.U32 R5, RZ, RZ, R14 ;  /* 0x000000ffff057224 */ /* 0x000fca00078e000e */
[----:B------:R-:W-:-:S04]  /*16ac0*/  SEL R5, R5, RZ, P2 ;  /* 0x000000ff05057207 */ /* 0x000fc80001000000 */
[----:B------:R-:W-:-:S05]  /*16ad0*/  IADD3 R3, R3, R5, RZ ;  /* 0x0000000503037210 */ /* 0x000fca0007ffe0ff */
[----:B------:R-:W-:-:S07]  /*16ae0*/  IMAD.MOV.U32 R13, RZ, RZ, R3 ;  /* 0x000000ffff0d7224 */ /* 0x000fce00078e0003 */
[----:B------:R-:W-:Y:S05]  /*16af0*/  WARPSYNC.COLLECTIVE R15, `(.L_x_613) ;  /* 0x000000000f087348 */ /* 0x000fea0003c00000 */
[----:B------:R0:W1:Y:S02]  /*16b00*/  SHFL.UP P6, R14, R13, R12, R11 ;  /* 0x0400000c0d0e7389 */ /* 0x00006400000c000b */
[----:B01----:R-:W-:Y:S01]  /*16b10*/  ENDCOLLECTIVE ;  /* 0x000000000000791b */ /* 0x003fe20003800000 */
.L_x_613:
        /* <DEDUP_REMOVED lines=8> */
.L_x_614:
        /* <DEDUP_REMOVED lines=8> */
.L_x_615:
        /* <DEDUP_REMOVED lines=9> */
.L_x_616:
[----:B------:R-:W-:Y:S01]  /*16cb0*/  IMAD.MOV.U32 R6, RZ, RZ, R14 ;  /* 0x000000ffff067224 */ /* 0x000fe200078e000e */
[----:B------:R-:W-:Y:S06]  /*16cc0*/  BRA `(.L_x_617) ;  /* 0xffffffdc003c7947 */ /* 0x000fec000383ffff */
.L_x_550:
[----:B------:R-:W-:Y:S01]  /*16cd0*/  BSSY B0, `(.L_x_618) ;  /* 0x0000006000007945 */ /* 0x000fe20003800000 */
[----:B------:R-:W-:Y:S01]  /*16ce0*/  PLOP3.LUT P6, PT, P6, PT, PT, 0x8, 0x0 ;  /* 0x000000000000781c */ /* 0x000fe200037ce170 */
[----:B------:R-:W-:-:S12]  /*16cf0*/  IMAD.MOV.U32 R15, RZ, RZ, -0x1 ;  /* 0xffffffffff0f7424 */ /* 0x000fd800078e00ff */
[----:B01---5:R-:W-:Y:S05]  /*16d00*/  WARPSYNC.COLLECTIVE R15, `(.L_x_619) ;  /* 0x000000000f087348 */ /* 0x023fea0003c00000 */
[----:B------:R-:W-:Y:S01]  /*16d10*/  VOTE.ANY R14, PT, P6 ;  /* 0x00000000000e7806 */ /* 0x000fe200030e0100 */
[----:B01---5:R-:W-:Y:S06]  /*16d20*/  ENDCOLLECTIVE ;  /* 0x000000000000791b */ /* 0x023fec0003800000 */
.L_x_619:
[----:B------:R-:W-:Y:S05]  /*16d30*/  BSYNC B0 ;  /* 0x0000000000007941 */ /* 0x000fea0003800000 */
.L_x_618:
[----:B------:R-:W-:Y:S02]  /*16d40*/  IMAD.MOV.U32 R5, RZ, RZ, R14 ;  /* 0x000000ffff057224 */ /* 0x000fe400078e000e */
[----:B------:R-:W-:Y:S02]  /*16d50*/  IMAD.MOV.U32 R13, RZ, RZ, R2 ;  /* 0x000000ffff0d7224 */ /* 0x000fe400078e0002 */
[----:B------:R-:W0:Y:S01]  /*16d60*/  POPC R4, R5 ;  /* 0x0000000500047309 */ /* 0x000e220000000000 */
[----:B------:R-:W-:Y:S02]  /*16d70*/  IMAD.MOV.U32 R11, RZ, RZ, 0x1f ;  /* 0x0000001fff0b7424 */ /* 0x000fe400078e00ff */
[----:B------:R-:W-:Y:S02]  /*16d80*/  IMAD.MOV.U32 R15, RZ, RZ, -0x1 ;  /* 0xffffffffff0f7424 */ /* 0x000fe400078e00ff */
[----:B0-----:R-:W-:-:S07]  /*16d90*/  IMAD.MOV.U32 R12, RZ, RZ, R4 ;  /* 0x000000ffff0c7224 */ /* 0x001fce00078e0004 */
[----:B------:R-:W-:Y:S05]  /*16da0*/  WARPSYNC.COLLECTIVE R15, `(.L_x_620) ;  /* 0x000000000f087348 */ /* 0x000fea0003c00000 */
[----:B------:R0:W1:Y:S02]  /*16db0*/  SHFL.IDX P6, R14, R13, R12, R11 ;  /* 0x0000000c0d0e7389 */ /* 0x00006400000c000b */
[----:B01----:R-:W-:Y:S01]  /*16dc0*/  ENDCOLLECTIVE ;  /* 0x000000000000791b */ /* 0x003fe20003800000 */
.L_x_620:
[----:B------:R-:W-:Y:S01]  /*16dd0*/  IMAD.MOV.U32 R17, RZ, RZ, R14 ;  /* 0x000000ffff117224 */ /* 0x000fe200078e000e */
[----:B------:R-:W-:Y:S06]  /*16de0*/  BRA `(.L_x_621) ;  /* 0xffffffdc002c7947 */ /* 0x000fec000383ffff */
.L_x_552:
[----:B------:R-:W-:Y:S01]  /*16df0*/  BSSY B0, `(.L_x_622) ;  /* 0x0000007000007945 */ /* 0x000fe20003800000 */
[----:B------:R-:W-:Y:S02]  /*16e00*/  IMAD.MOV.U32 R13, RZ, RZ, R3 ;  /* 0x000000ffff0d7224 */ /* 0x000fe400078e0003 */
[----:B------:R-:W-:Y:S02]  /*16e10*/  IMAD.MOV.U32 R11, RZ, RZ, 0x1f ;  /* 0x0000001fff0b7424 */ /* 0x000fe400078e00ff */
[----:B------:R-:W-:-:S07]  /*16e20*/  IMAD.MOV.U32 R15, RZ, RZ, -0x1 ;  /* 0xffffffffff0f7424 */ /* 0x000fce00078e00ff */
[----:B01-3-5:R-:W-:Y:S05]  /*16e30*/  WARPSYNC.COLLECTIVE R15, `(.L_x_623) ;  /* 0x000000000f087348 */ /* 0x02bfea0003c00000 */
[----:B------:R2:W4:Y:S02]  /*16e40*/  SHFL.IDX P6, R14, R13, R12, R11 ;  /* 0x0000000c0d0e7389 */ /* 0x00052400000c000b */
[----:B012345:R-:W-:Y:S01]  /*16e50*/  ENDCOLLECTIVE ;  /* 0x000000000000791b */ /* 0x03ffe20003800000 */
.L_x_623:
[----:B------:R-:W-:Y:S05]  /*16e60*/  BSYNC B0 ;  /* 0x0000000000007941 */ /* 0x000fea0003800000 */
.L_x_622:
[----:B------:R-:W-:Y:S01]  /*16e70*/  IMAD.MOV.U32 R2, RZ, RZ, R14 ;  /* 0x000000ffff027224 */ /* 0x000fe200078e000e */
[----:B------:R-:W-:Y:S06]  /*16e80*/  BRA `(.L_x_551) ;  /* 0xffffffdc00207947 */ /* 0x000fec000383ffff */
.L_x_556:
[----:B-1----:R1:W3:Y:S02]  /*16e90*/  SYNCS.PHASECHK.TRANS64.TRYWAIT P0, [R0+URZ+0x38820], R3 ;  /* 0x03882003000075a7 */ /* 0x0022e4000800017f */
[----:B---3--:R-:W-:Y:S05]  /*16ea0*/  @!P0 NANOSLEEP.SYNCS 0x989680 ;  /* 0x009896800000895d */ /* 0x008fea0003900000 */
[----:B------:R-:W3:Y:S02]  /*16eb0*/  @!P0 SYNCS.PHASECHK.TRANS64 P0, [R0+URZ+0x38820], R3 ;  /* 0x03882003000085a7 */ /* 0x000ee4000800007f */
[----:B---3--:R-:W-:Y:S05]  /*16ec0*/  @!P0 BRA `(.L_x_556) ;  /* 0xfffffffc00f08947 */ /* 0x008fea000383ffff */
[----:B------:R-:W-:Y:S05]  /*16ed0*/  BRA `(.L_x_624) ;  /* 0xffffffe000147947 */ /* 0x000fea000383ffff */
.L_x_557:
[----:B------:R-:W3:Y:S01]  /*16ee0*/  S2R R2, SR_TID.X ;  /* 0x0000000000027919 */ /* 0x000ee20000002100 */
[----:B------:R-:W-:Y:S01]  /*16ef0*/  BSSY B0, `(.L_x_625) ;  /* 0x000000a000007945 */ /* 0x000fe20003800000 */
[----:B------:R-:W-:Y:S02]  /*16f00*/  IMAD.MOV.U32 R12, RZ, RZ, RZ ;  /* 0x000000ffff0c7224 */ /* 0x000fe400078e00ff */
[----:B------:R-:W-:Y:S02]  /*16f10*/  IMAD.MOV.U32 R11, RZ, RZ, 0x1f ;  /* 0x0000001fff0b7424 */ /* 0x000fe400078e00ff */
[----:B------:R-:W-:Y:S01]  /*16f20*/  IMAD.MOV.U32 R15, RZ, RZ, -0x1 ;  /* 0xffffffffff0f7424 */ /* 0x000fe200078e00ff */
[----:B---3--:R-:W-:-:S04]  /*16f30*/  SHF.R.U32.HI R2, RZ, 0x5, R2 ;  /* 0x00000005ff027819 */ /* 0x008fc80000011602 */
[----:B------:R-:W-:-:S05]  /*16f40*/  LOP3.LUT R2, R2, 0x3, RZ, 0xc0, !PT ;  /* 0x0000000302027812 */ /* 0x000fca00078ec0ff */
[----:B------:R-:W-:-:S07]  /*16f50*/  IMAD.MOV.U32 R13, RZ, RZ, R2 ;  /* 0x000000ffff0d7224 */ /* 0x000fce00078e0002 */
[----:B012--5:R-:W-:Y:S05]  /*16f60*/  WARPSYNC.COLLECTIVE R15, `(.L_x_626) ;  /* 0x000000000f087348 */ /* 0x027fea0003c00000 */
[----:B------:R3:W4:Y:S02]  /*16f70*/  SHFL.IDX P6, R14, R13, R12, R11 ;  /* 0x0000000c0d0e7389 */ /* 0x00072400000c000b */
[----:B012345:R-:W-:Y:S01]  /*16f80*/  ENDCOLLECTIVE ;  /* 0x000000000000791b */ /* 0x03ffe20003800000 */
.L_x_626:
[----:B------:R-:W-:Y:S05]  /*16f90*/  BSYNC B0 ;  /* 0x0000000000007941 */ /* 0x000fea0003800000 */
.L_x_625:
[----:B------:R-:W-:Y:S05]  /*16fa0*/  BRA `(.L_x_627) ;  /* 0xffffffdc00fc7947 */ /* 0x000fea000383ffff */
.L_x_560:
[----:B------:R-:W-:Y:S01]  /*16fb0*/  BSSY B1, `(.L_x_628) ;  /* 0x0000006000017945 */ /* 0x000fe20003800000 */
[----:B------:R-:W-:-:S07]  /*16fc0*/  IMAD.MOV.U32 R15, RZ, RZ, -0x1 ;  /* 0xffffffffff0f7424 */ /* 0x000fce00078e00ff */
[----:B0123-5:R-:W-:Y:S05]  /*16fd0*/  WARPSYNC.COLLECTIVE R15, `(.L_x_629) ;  /* 0x000000000f0c7348 */ /* 0x02ffea0003c00000 */
[----:B------:R-:W-:Y:S02]  /*16fe0*/  ELECT P6, UR62, PT ;  /* 0x00000000003e782f */ /* 0x000fe400038c0000 */
[----:B------:R-:W-:Y:S01]  /*16ff0*/  MOV R14, UR62 ;  /* 0x0000003e000e7c02 */ /* 0x000fe20008000f00 */
[----:B0123-5:R-:W-:Y:S10]  /*17000*/  ENDCOLLECTIVE ;  /* 0x000000000000791b */ /* 0x02fff40003800000 */
.L_x_629:
[----:B------:R-:W-:Y:S05]  /*17010*/  BSYNC B1 ;  /* 0x0000000000017941 */ /* 0x000fea0003800000 */
.L_x_628:
[----:B------:R-:W-:Y:S05]  /*17020*/  BRA `(.L_x_630) ;  /* 0xffffffdc00f47947 */ /* 0x000fea000383ffff */
.L_x_562:
[----:B-1----:R1:W2:Y:S02]  /*17030*/  SYNCS.PHASECHK.TRANS64.TRYWAIT P0, [R6+URZ], R5 ;  /* 0x00000005060075a7 */ /* 0x0022a4000800017f */
[----:B--2---:R-:W-:Y:S05]  /*17040*/  @!P0 NANOSLEEP.SYNCS 0x989680 ;  /* 0x009896800000895d */ /* 0x004fea0003900000 */
[----:B------:R-:W2:Y:S02]  /*17050*/  @!P0 SYNCS.PHASECHK.TRANS64 P0, [R6+URZ], R5 ;  /* 0x00000005060085a7 */ /* 0x000ea4000800007f */
[----:B--2---:R-:W-:Y:S05]  /*17060*/  @!P0 BRA `(.L_x_562) ;  /* 0xfffffffc00f08947 */ /* 0x004fea000383ffff */
[----:B------:R-:W-:Y:S05]  /*17070*/  BRA `(.L_x_631) ;  /* 0xffffffe000387947 */ /* 0x000fea000383ffff */
.L_x_563:
[----:B--2---:R2:W3:Y:S02]  /*17080*/  SYNCS.PHASECHK.TRANS64.TRYWAIT P0, [R7+URZ], R2 ;  /* 0x00000002070075a7 */ /* 0x0044e4000800017f */
[----:B---3--:R-:W-:Y:S05]  /*17090*/  @!P0 NANOSLEEP.SYNCS 0x989680 ;  /* 0x009896800000895d */ /* 0x008fea0003900000 */
[----:B------:R-:W3:Y:S02]  /*170a0*/  @!P0 SYNCS.PHASECHK.TRANS64 P0, [R7+URZ], R2 ;  /* 0x00000002070085a7 */ /* 0x000ee4000800007f */
[----:B---3--:R-:W-:Y:S05]  /*170b0*/  @!P0 BRA `(.L_x_563) ;  /* 0xfffffffc00f08947 */ /* 0x008fea000383ffff */
[----:B------:R-:W-:Y:S05]  /*170c0*/  BRA `(.L_x_632) ;  /* 0xffffffe0002c7947 */ /* 0x000fea000383ffff */
.L_x_565:
[----:B---3--:R3:W4:Y:S02]  /*170d0*/  SYNCS.PHASECHK.TRANS64.TRYWAIT P0, [R4+URZ], R5 ;  /* 0x00000005040075a7 */ /* 0x008724000800017f */
[----:B----4-:R-:W-:Y:S05]  /*170e0*/  @!P0 NANOSLEEP.SYNCS 0x989680 ;  /* 0x009896800000895d */ /* 0x010fea0003900000 */
[----:B------:R-:W4:Y:S02]  /*170f0*/  @!P0 SYNCS.PHASECHK.TRANS64 P0, [R4+URZ], R5 ;  /* 0x00000005040085a7 */ /* 0x000f24000800007f */
[----:B----4-:R-:W-:Y:S05]  /*17100*/  @!P0 BRA `(.L_x_565) ;  /* 0xfffffffc00f08947 */ /* 0x010fea000383ffff */
[----:B------:R-:W-:Y:S05]  /*17110*/  BRA `(.L_x_633) ;  /* 0xffffffe000347947 */ /* 0x000fea000383ffff */
.L_x_634:
        /* <DEDUP_REMOVED lines=14> */
.L_x_3426:


//--------------------- .text._ZN7cutlass13device_kernelIN5flash11enable_sm90INS1_16FlashAttnFwdSm90INS1_25CollectiveMainloopFwdSm90ILi2EN4cute5tupleIJNS5_1CILi1EEES8_S8_EEENS6_IJNS7_ILi128EEENS7_ILi80EEENS7_ILi256EEEEEELi256ENS_10bfloat16_tEfNS_4arch4Sm90ELb0ELb0ELb1ELb1ELb0ELb1ELb0ELb1ELb1ELb1ELb0ELb0EEENS1_21CollectiveEpilogueFwdINS6_IJSA_SC_SB_EEES9_SE_SG_Li256ELb1ELb1ELb0ELb0EEENS1_36VarlenDynamicPersistentTileSchedulerILi128ELi80ELi256ELi128ELb0ELb1ELb1ELb0ELb1ELb1EEEEEEEEEvNT_6ParamsE --------------------------
	.section	.text._ZN7cutlass13device_kernelIN5flash11enable_sm90INS1_16FlashAttnFwdSm90INS1_25CollectiveMainloopFwdSm90ILi2EN4cute5tupleIJNS5_1CILi1EEES8_S8_EEENS6_IJNS7_ILi128EEENS7_ILi80EEENS7_ILi256EEEEEELi256ENS_10bfloat16_tEfNS_4arch4Sm90ELb0ELb0ELb1ELb1ELb0ELb1ELb0ELb1ELb1ELb1ELb0ELb0EEENS1_21CollectiveEpilogueFwdINS6_IJSA_SC_SB_EEES9_SE_SG_Li256ELb1ELb1ELb0ELb0EEENS1_36VarlenDynamicPersistentTileSchedulerILi128ELi80ELi256ELi128ELb0ELb1ELb1ELb0ELb1ELb1EEEEEEEEEvNT_6ParamsE,"ax",@progbits
	.align	128
.text._ZN7cutlass13device_kernelIN5flash11enable_sm90INS1_16FlashAttnFwdSm90INS1_25CollectiveMainloopFwdSm90ILi2EN4cute5tupleIJNS5_1CILi1EEES8_S8_EEENS6_IJNS7_ILi128EEENS7_ILi80EEENS7_ILi256EEEEEELi256ENS_10bfloat16_tEfNS_4arch4Sm90ELb0ELb0ELb1ELb1ELb0ELb1ELb0ELb1ELb1ELb1ELb0ELb0EEENS1_21CollectiveEpilogueFwdINS6_IJSA_SC_SB_EEES9_SE_SG_Li256ELb1ELb1ELb0ELb0EEENS1_36VarlenDynamicPersistentTileSchedulerILi128ELi80ELi256ELi128ELb0ELb1ELb1ELb0ELb1ELb1EEEEEEEEEvNT_6ParamsE:
        .type           _ZN7cutlass13device_kernelIN5flash11enable_sm90INS1_16FlashAttnFwdSm90INS1_25CollectiveMainloopFwdSm90ILi2EN4cute5tupleIJNS5_1CILi1EEES8_S8_EEENS6_IJNS7_ILi128EEENS7_ILi80EEENS7_ILi256EEEEEELi256ENS_10bfloat16_tEfNS_4arch4Sm90ELb0ELb0ELb1ELb1ELb0ELb1ELb0ELb1ELb1ELb1ELb0ELb0EEENS1_21CollectiveEpilogueFwdINS6_IJSA_SC_SB_EEES9_SE_SG_Li256ELb1ELb1ELb0ELb0EEENS1_36VarlenDynamicPersistentTileSchedulerILi128ELi80ELi256ELi128ELb0ELb1ELb1ELb0ELb1ELb1EEEEEEEEEvNT_6ParamsE,@function
        .size           _ZN7cutlass13device_kernelIN5flash11enable_sm90INS1_16FlashAttnFwdSm90INS1_25CollectiveMainloopFwdSm90ILi2EN4cute5tupleIJNS5_1CILi1EEES8_S8_EEENS6_IJNS7_ILi128EEENS7_ILi80EEENS7_ILi256EEEEEELi256ENS_10bfloat16_tEfNS_4arch4Sm90ELb0ELb0ELb1ELb1ELb0ELb1ELb0ELb1ELb1ELb1ELb0ELb0EEENS1_21CollectiveEpilogueFwdINS6_IJSA_SC_SB_EEES9_SE_SG_Li256ELb1ELb1ELb0ELb0EEENS1_36VarlenDynamicPersistentTileSchedulerILi128ELi80ELi256ELi128ELb0ELb1ELb1ELb0ELb1ELb1EEEEEEEEEvNT_6ParamsE,(.L_x_3427 - _ZN7cutlass13device_kernelIN5flash11enable_sm90INS1_16FlashAttnFwdSm90INS1_25CollectiveMainloopFwdSm90ILi2EN4cute5tupleIJNS5_1CILi1EEES8_S8_EEENS6_IJNS7_ILi128EEENS7_ILi80EEENS7_ILi256EEEEEELi256ENS_10bfloat16_tEfNS_4arch4Sm90ELb0ELb0ELb1ELb1ELb0ELb1ELb0ELb1ELb1ELb1ELb0ELb0EEENS1_21CollectiveEpilogueFwdINS6_IJSA_SC_SB_EEES9_SE_SG_Li256ELb1ELb1ELb0ELb0EEENS1_36VarlenDynamicPersistentTileSchedulerILi128ELi80ELi256ELi128ELb0ELb1ELb1ELb0ELb1ELb1EEEEEEEEEvNT_6ParamsE)
        .other          _ZN7cutlass13device_kernelIN5flash11enable_sm90INS1_16FlashAttnFwdSm90INS1_25CollectiveMainloopFwdSm90ILi2EN4cute5tupleIJNS5_1CILi1EEES8_S8_EEENS6_IJNS7_ILi128EEENS7_ILi80EEENS7_ILi256EEEEEELi256ENS_10bfloat16_tEfNS_4arch4Sm90ELb0ELb0ELb1ELb1ELb0ELb1ELb0ELb1ELb1ELb1ELb0ELb0EEENS1_21CollectiveEpilogueFwdINS6_IJSA_SC_SB_EEES9_SE_SG_Li256ELb1ELb1ELb0ELb0EEENS1_36VarlenDynamicPersistentTileSchedulerILi128ELi80ELi256ELi128ELb0ELb1ELb1ELb0ELb1ELb1EEEEEEEEEvNT_6ParamsE,@"STO_CUDA_ENTRY STV_DEFAULT"
_ZN7cutlass13device_kernelIN5flash11enable_sm90INS1_16FlashAttnFwdSm90INS1_25CollectiveMainloopFwdSm90ILi2EN4cute5tupleIJNS5_1CILi1EEES8_S8_EEENS6_IJNS7_ILi128EEENS7_ILi80EEENS7_ILi256EEEEEELi256ENS_10bfloat16_tEfNS_4arch4Sm90ELb0ELb0ELb1ELb1ELb0ELb1ELb0ELb1ELb1ELb1ELb0ELb0EEENS1_21CollectiveEpilogueFwdINS6_IJSA_SC_SB_EEES9_SE_SG_Li256ELb1ELb1ELb0ELb0EEENS1_36VarlenDynamicPersistentTileSchedulerILi128ELi80ELi256ELi128ELb0ELb1ELb1ELb0ELb1ELb1EEEEEEEEEvNT_6ParamsE:
[----:B------:R-:W0:Y:S02]  /*0000*/  LDC R1, c[0x0][0x28] ;  /* 0x00000a00ff017b82 */ /* 0x000e240000000800 */
[----:B0-----:R-:W-:Y:S01]  /*0010*/  VIADD R1, R1, 0xffffff70 ;  /* 0xffffff7001017836 */ /* 0x001fe20000000000 */
[----:B------:R-:W0:Y:S01]  /*0020*/  S2R R0, SR_TID.X ;  /* 0x0000000000007919 */ /* 0x000e220000002100 */
[----:B------:R-:W-:Y:S01]  /*0030*/  ELECT P0, URZ, PT ;  /* 0x00000000003f782f */ /* 0x000fe20003800000 */
[----:B------:R-:W-:Y:S01]  /*0040*/  BSSY B0, `(.L_x_635) ;  /* 0x0000013000007945 */ /* 0x000fe20003800000 */
[----:B0-----:R-:W-:-:S05]  /*0050*/  SHF.R.U32.HI R2, RZ, 0x5, R0 ;  /* 0x00000005ff027819 */ /* 0x001fca0000011600 */
[----:B------:R-:W0:Y:S02]  /*0060*/  SHFL.IDX PT, R3, R2, RZ, 0x1f ;  /* 0x00001fff02037589 */ /* 0x000e2400000e0000 */
[----:B0-----:R-:W-:-:S13]  /*0070*/  ISETP.EQ.AND P0, PT, R3, RZ, P0 ;  /* 0x000000ff0300720c */ /* 0x001fda0000702270 */
[----:B------:R-:W-:Y:S05]  /*0080*/  @!P0 BRA `(.L_x_636) ;  /* 0x0000000000388947 */ /* 0x000fea0003800000 */
[----:B------:R-:W-:Y:S02]  /*0090*/  ULDC.64 UR4, c[0x0][0x198] ;  /* 0x0000660000047ab9 */ /* 0x000fe40000000a00 */
[----:B------:R-:W-:Y:S02]  /*00a0*/  UIADD3 UR6, UP0, UR4, 0x370, URZ ;  /* 0x0000037004067890 */ /* 0x000fe4000ff1e03f */
[----:B------:R-:W-:Y:S02]  /*00b0*/  UIADD3 UR8, UP1, UR4, 0x470, URZ ;  /* 0x0000047004087890 */ /* 0x000fe4000ff3e03f */
[----:B------:R-:W-:Y:S02]  /*00c0*/  UIADD3 UR10, UP2, UR4, 0x570, URZ ;  /* 0x00000570040a7890 */ /* 0x000fe4000ff5e03f */
[----:B------:R-:W-:Y:S02]  /*00d0*/  UIADD3 UR4, UP3, UR4, 0x670, URZ ;  /* 0x0000067004047890 */ /* 0x000fe4000ff7e03f */
[----:B------:R-:W-:-:S02]  /*00e0*/  UIADD3.X UR7, URZ, UR5, URZ, UP0, !UPT ;  /* 0x000000053f077290 */ /* 0x000fc400087fe43f */
[----:B------:R-:W-:Y:S02]  /*00f0*/  UIADD3.X UR9, URZ, UR5, URZ, UP1, !UPT ;  /* 0x000000053f097290 */ /* 0x000fe40008ffe43f */
[----:B------:R-:W-:Y:S02]  /*0100*/  UIADD3.X UR11, URZ, UR5, URZ, UP2, !UPT ;  /* 0x000000053f0b7290 */ /* 0x000fe400097fe43f */
[----:B------:R-:W-:-:S03]  /*0110*/  UIADD3.X UR5, URZ, UR5, URZ, UP3, !UPT ;  /* 0x000000053f057290 */ /* 0x000fc60009ffe43f */
[----:B------:R0:W-:Y:S02]  /*0120*/  UTMACCTL.PF [UR6] ;  /* 0x00000000060079b9 */ /* 0x0001e40008040000 */
[----:B------:R0:W-:Y:S02]  /*0130*/  UTMACCTL.PF [UR8] ;  /* 0x00000000080079b9 */ /* 0x0001e40008040000 */
[----:B------:R0:W-:Y:S02]  /*0140*/  UTMACCTL.PF [UR10] ;  /* 0x000000000a0079b9 */ /* 0x0001e40008040000 */
[----:B------:R0:W-:Y:S02]  /*0150*/  UTMACCTL.PF [UR4] ;  /* 0x00000000040079b9 */ /* 0x0001e40008040000 */
[----:B0-----:R-:W-:Y:S01]  /*0160*/  NOP ;  /* 0x0000000000007918 */ /* 0x001fe20000000000 */
.L_x_636:
[----:B------:R-:W-:Y:S05]  /*0170*/  BSYNC B0 ;  /* 0x0000000000007941 */ /* 0x000fea0003800000 */
.L_x_635:
[----:B------:R-:W-:Y:S01]  /*0180*/  VOTEU.ANY UP0, P0 ;  /* 0x00000000003f7886 */ /* 0x000fe20000000100 */
[----:B------:R-:W0:Y:S01]  /*0190*/  SHFL.IDX PT, R3, R2, RZ, 0x1f ;  /* 0x00001fff02037589 */ /* 0x000e2200000e0000 */
[----:B------:R-:W-:Y:S01]  /*01a0*/  UMOV UR4, 0x80 ;  /* 0x0000008000047882 */ /* 0x000fe20000000000 */
[----:B------:R-:W-:Y:S01]  /*01b0*/  UMOV UR7, 0x100 ;  /* 0x0000010000077882 */ /* 0x000fe20000000000 */
[----:B------:R-:W-:Y:S01]  /*01c0*/  VOTEU.ANY UP1, P0 ;  /* 0x00000000003f7886 */ /* 0x000fe20000020100 */
[----:B------:R-:W1:Y:S01]  /*01d0*/  @UP0 S2UR UR8, SR_CgaCtaId ;  /* 0x00000000000809c3 */ /* 0x000e620000008800 */
[----:B------:R-:W-:Y:S01]  /*01e0*/  @UP0 UMOV UR6, 0x400 ;  /* 0x0000040000060882 */ /* 0x000fe20000000000 */
[----:B------:R-:W-:-:S04]  /*01f0*/  @UP0 UIADD3 UR4, -UR4, 0x100000, URZ ;  /* 0x0010000004040890 */ /* 0x000fc8000fffe13f */
[----:B------:R-:W-:Y:S02]  /*0200*/  @UP0 USHF.L.U32 UR5, UR4, 0xb, URZ ;  /* 0x0000000b04050899 */ /* 0x000fe4000800063f */
[----:B------:R-:W-:Y:S01]  /*0210*/  @UP0 USHF.L.U32 UR4, UR4, 0x1, URZ ;  /* 0x0000000104040899 */ /* 0x000fe2000800063f */
[----:B0-----:R-:W-:Y:S02]  /*0220*/  ISETP.NE.AND P1, PT, R3, RZ, PT ;  /* 0x000000ff0300720c */ /* 0x001fe40003f25270 */
[----:B------:R-:W-:Y:S01]  /*0230*/  SHF.R.U32.HI R3, RZ, 0x7, R0 ;  /* 0x00000007ff037819 */ /* 0x000fe20000011600 */
[----:B-1----:R-:W-:Y:S02]  /*0240*/  @UP0 ULEA UR8, UR8, UR6, 0x18 ;  /* 0x0000000608080291 */ /* 0x002fe4000f8ec03f */
[----:B------:R-:W-:-:S04]  /*0250*/  @UP0 UIADD3 UR6, -UR7, 0x100000, URZ ;  /* 0x0010000007060890 */ /* 0x000fc8000fffe13f */
[----:B------:R-:W-:Y:S02]  /*0260*/  @UP0 USHF.L.U32 UR7, UR6, 0xb, URZ ;  /* 0x0000000b06070899 */ /* 0x000fe4000800063f */
[----:B------:R-:W-:Y:S01]  /*0270*/  @UP0 USHF.L.U32 UR6, UR6, 0x1, URZ ;  /* 0x0000000106060899 */ /* 0x000fe2000800063f */
[----:B------:R-:W-:Y:S01]  /*0280*/  VOTEU.ANY UP0, P0 ;  /* 0x00000000003f7886 */ /* 0x000fe20000000100 */
[----:B------:R-:W0:Y:S04]  /*0290*/  SHFL.IDX PT, R3, R3, RZ, 0x1f ;  /* 0x00001fff03037589 */ /* 0x000e2800000e0000 */
[----:B------:R-:W1:Y:S02]  /*02a0*/  FENCE.VIEW.ASYNC.S ;  /* 0x00000000000073c6 */ /* 0x000e640000000000 */
[----:B-1----:R1:W2:Y:S04]  /*02b0*/  @UP0 SYNCS.EXCH.64 URZ, [UR8+0x38800], UR4 ;  /* 0x03880004083f05b2 */ /* 0x0022a80008000100 */
[----:B------:R1:W3:Y:S01]  /*02c0*/  @UP1 SYNCS.EXCH.64 URZ, [UR8+0x38820], UR6 ;  /* 0x03882006083f15b2 */ /* 0x0002e20008000100 */
[----:B------:R-:W-:Y:S05]  /*02d0*/  @P1 BRA `(.L_x_637) ;  /* 0x0000000000481947 */ /* 0x000fea0003800000 */
[----:B-1----:R-:W1:Y:S01]  /*02e0*/  S2UR UR5, SR_CgaCtaId ;  /* 0x00000000000579c3 */ /* 0x002e620000008800 */
[----:B------:R-:W-:Y:S01]  /*02f0*/  UMOV UR4, 0x400 ;  /* 0x0000040000047882 */ /* 0x000fe20000000000 */
[----:B------:R-:W-:Y:S01]  /*0300*/  UMOV UR6, 0x1 ;  /* 0x0000000100067882 */ /* 0x000fe20000000000 */
[----:B------:R-:W-:Y:S01]  /*0310*/  UMOV UR7, 0x2 ;  /* 0x0000000200077882 */ /* 0x000fe20000000000 */
[----:B------:R-:W-:Y:S01]  /*0320*/  ELECT P0, URZ, PT ;  /* 0x00000000003f782f */ /* 0x000fe20003800000 */
[----:B-1----:R-:W-:Y:S02]  /*0330*/  ULEA UR8, UR5, UR4, 0x18 ;  /* 0x0000000405087291 */ /* 0x002fe4000f8ec03f */
[----:B------:R-:W-:-:S04]  /*0340*/  UIADD3 UR4, -UR6, 0x100000, URZ ;  /* 0x0010000006047890 */ /* 0x000fc8000fffe13f */
[----:B------:R-:W-:Y:S02]  /*0350*/  USHF.L.U32 UR5, UR4, 0xb, URZ ;  /* 0x0000000b04057899 */ /* 0x000fe4000800063f */
[----:B------:R-:W-:Y:S02]  /*0360*/  USHF.L.U32 UR4, UR4, 0x1, URZ ;  /* 0x0000000104047899 */ /* 0x000fe4000800063f */
[----:B------:R-:W-:-:S04]  /*0370*/  UIADD3 UR6, -UR7, 0x100000, URZ ;  /* 0x0010000007067890 */ /* 0x000fc8000fffe13f */
[----:B------:R-:W-:Y:S02]  /*0380*/  USHF.L.U32 UR7, UR6, 0xb, URZ ;  /* 0x0000000b06077899 */ /* 0x000fe4000800063f */
[----:B------:R-:W-:Y:S01]  /*0390*/  USHF.L.U32 UR6, UR6, 0x1, URZ ;  /* 0x0000000106067899 */ /* 0x000fe2000800063f */
[----:B------:R-:W1:Y:S03]  /*03a0*/  FENCE.VIEW.ASYNC.S ;  /* 0x00000000000073c6 */ /* 0x000e660000000000 */
[----:B-1----:R4:W1:Y:S08]  /*03b0*/  SYNCS.EXCH.64 URZ, [UR8+0x38830], UR4 ;  /* 0x03883004083f75b2 */ /* 0x0028700008000100 */
[----:B------:R4:W0:Y:S01]  /*03c0*/  SYNCS.EXCH.64 URZ, [UR8+0x38840], UR6 ;  /* 0x03884006083f75b2 */ /* 0x0008220008000100 */
[----:B------:R4:W0:Y:S01]  /*03d0*/  SYNCS.EXCH.64 URZ, [UR8+0x38838], UR4 ;  /* 0x03883804083f75b2 */ /* 0x0008220008000100 */
[----:B------:R4:W0:Y:S02]  /*03e0*/  SYNCS.EXCH.64 URZ, [UR8+0x38848], UR6 ;  /* 0x03884806083f75b2 */ /* 0x0008240008000100 */
[----:B----4-:R-:W-:Y:S01]  /*03f0*/  NOP ;  /* 0x0000000000007918 */ /* 0x010fe20000000000 */
.L_x_637:
[----:B------:R-:W4:Y:S01]  /*0400*/  SHFL.IDX PT, R4, R2, RZ, 0x1f ;  /* 0x00001fff02047589 */ /* 0x000f2200000e0000 */
[----:B------:R-:W-:Y:S01]  /*0410*/  NOP ;  /* 0x0000000000007918 */ /* 0x000fe20000000000 */
[----:B----4-:R-:W-:-:S13]  /*0420*/  ISETP.NE.AND P0, PT, R4, RZ, PT ;  /* 0x000000ff0400720c */ /* 0x010fda0003f05270 */
        /* <DEDUP_REMOVED lines=19> */
.L_x_638:
[----:B------:R-:W4:Y:S01]  /*0560*/  SHFL.IDX PT, R4, R2, RZ, 0x1f ;  /* 0x00001fff02047589 */ /* 0x000f2200000e0000 */
[----:B------:R-:W-:Y:S01]  /*0570*/  NOP ;  /* 0x0000000000007918 */ /* 0x000fe20000000000 */
[----:B----4-:R-:W-:-:S13]  /*0580*/  ISETP.NE.AND P0, PT, R4, RZ, PT ;  /* 0x000000ff0400720c */ /* 0x010fda0003f05270 */
[----:B------:R-:W-:Y:S05]  /*0590*/  @P0 BRA `(.L_x_639) ;  /* 0x0000000000380947 */ /* 0x000fea0003800000 */
[----:B-1----:R-:W1:Y:S01]  /*05a0*/  S2UR UR5, SR_CgaCtaId ;  /* 0x00000000000579c3 */ /* 0x002e620000008800 */
[----:B------:R-:W-:Y:S01]  /*05b0*/  UMOV UR4, 0x400 ;  /* 0x0000040000047882 */ /* 0x000fe20000000000 */
[----:B------:R-:W-:Y:S01]  /*05c0*/  UMOV UR7, 0x1 ;  /* 0x0000000100077882 */ /* 0x000fe20000000000 */
[----:B------:R-:W-:Y:S01]  /*05d0*/  ELECT P0, URZ, PT ;  /* 0x00000000003f782f */ /* 0x000fe20003800000 */
[----:B-1----:R-:W-:Y:S02]  /*05e0*/  ULEA UR6, UR5, UR4, 0x18 ;  /* 0x0000000405067291 */ /* 0x002fe4000f8ec03f */
[----:B------:R-:W-:-:S04]  /*05f0*/  UIADD3 UR4, -UR7, 0x100000, URZ ;  /* 0x0010000007047890 */ /* 0x000fc8000fffe13f */
[----:B------:R-:W-:Y:S02]  /*0600*/  USHF.L.U32 UR5, UR4, 0xb, URZ ;  /* 0x0000000b04057899 */ /* 0x000fe4000800063f */
[----:B------:R-:W-:Y:S01]  /*0610*/  USHF.L.U32 UR4, UR4, 0x1, URZ ;  /* 0x0000000104047899 */ /* 0x000fe2000800063f */
[----:B------:R-:W1:Y:S11]  /*0620*/  FENCE.VIEW.ASYNC.S ;  /* 0x00000000000073c6 */ /* 0x000e760000000000 */
[----:B-1----:R4:W1:Y:S01]  /*0630*/  SYNCS.EXCH.64 URZ, [UR6+0x38870], UR4 ;  /* 0x03887004063f75b2 */ /* 0x0028620008000100 */
[----:B------:R4:W0:Y:S01]  /*0640*/  SYNCS.EXCH.64 URZ, [UR6+0x38880], UR4 ;  /* 0x03888004063f75b2 */ /* 0x0008220008000100 */
[----:B------:R4:W0:Y:S01]  /*0650*/  SYNCS.EXCH.64 URZ, [UR6+0x38878], UR4 ;  /* 0x03887804063f75b2 */ /* 0x0008220008000100 */
[----:B------:R4:W0:Y:S02]  /*0660*/  SYNCS.EXCH.64 URZ, [UR6+0x38888], UR4 ;  /* 0x03888804063f75b2 */ /* 0x0008240008000100 */
[----:B----4-:R-:W-:Y:S01]  /*0670*/  NOP ;  /* 0x0000000000007918 */ /* 0x010fe20000000000 */
.L_x_639:
        /* <DEDUP_REMOVED lines=22> */
.L_x_640:
        /* <DEDUP_REMOVED lines=22> */
.L_x_641:
[----:B0-----:R-:W-:Y:S01]  /*0940*/  ISETP.NE.AND P0, PT, R3, RZ, PT ;  /* 0x000000ff0300720c */ /* 0x001fe20003f05270 */
[----:B------:R-:W-:Y:S01]  /*0950*/  IMAD.MOV.U32 R3, RZ, RZ, 0x1 ;  /* 0x00000001ff037424 */ /* 0x000fe200078e00ff */
[----:B------:R-:W-:Y:S01]  /*0960*/  NOP ;  /* 0x0000000000007918 */ /* 0x000fe20000000000 */
[----:B------:R-:W-:Y:S03]  /*0970*/  BSSY B9, `(.L_x_642) ;  /* 0x000286b000097945 */ /* 0x000fe60003800000 */
[----:B------:R-:W-:-:S05]  /*0980*/  SEL R3, R3, 0x2, !P0 ;  /* 0x0000000203037807 */ /* 0x000fca0004000000 */
[----:B------:R0:W-:Y:S01]  /*0990*/  STL [R1+0x6c], R3 ;  /* 0x00006c0301007387 */ /* 0x0001e20000100800 */
[----:B-123--:R-:W-:Y:S06]  /*09a0*/  BAR.SYNC.DEFER_BLOCKING 0x0 ;  /* 0x0000000000007b1d */ /* 0x00efec0000010000 */
[----:B------:R-:W-:Y:S05]  /*09b0*/  @!P0 BRA `(.L_x_643) ;  /* 0x000001fc00448947 */ /* 0x000fea0003800000 */
.L_x_644:
        /* <DEDUP_REMOVED lines=8> */
[----:B-1----:R-:W-:-:S06]  /*0a40*/  ULEA UR4, UR5, UR4, 0x18 ;  /* 0x0000000405047291 */ /* 0x002fcc000f8ec03f */
[----:B------:R-:W-:Y:S01]  /*0a50*/  IMAD.U32 R18, RZ, RZ, UR4 ;  /* 0x00000004ff127e24 */ /* 0x000fe2000f8e00ff */
[----:B------:R-:W-:-:S04]  /*0a60*/  ULDC UR4, c[0x0][0xc3c] ;  /* 0x00030f0000047ab9 */ /* 0x000fc80000000800 */
[----:B------:R-:W1:Y:S01]  /*0a70*/  LDS.128 R120, [R18+0x388d0] ;  /* 0x0388d00012787984 */ /* 0x000e620000000c00 */
[----:B------:R-:W-:Y:S06]  /*0a80*/  BAR.ARV 0x4, 0x180 ;  /* 0x0106000000007b1d */ /* 0x000fec0000002000 */
[----:B-1----:R-:W-:-:S13]  /*0a90*/  ISETP.GE.AND P0, PT, R123, UR4, PT ;  /* 0x000000047b007c0c */ /* 0x002fda000bf06270 */
[----:B------:R-:W-:Y:S05]  /*0aa0*/  @P0 BRA `(.L_x_645) ;  /* 0x00000284005c0947 */ /* 0x000fea0003800000 */
[----:B------:R-:W-:Y:S02]  /*0ab0*/  VIADD R12, R0, 0xffffff80 ;  /* 0xffffff80000c7836 */ /* 0x000fe40000000000 */
[----:B------:R-:W-:-:S03]  /*0ac0*/  IMAD.MOV.U32 R10, RZ, RZ, -0x2 ;  /* 0xfffffffeff0a7424 */ /* 0x000fc600078e00ff */
[----:B------:R-:W-:-:S04]  /*0ad0*/  SHF.R.S32.HI R0, RZ, 0x1f, R12 ;  /* 0x0000001fff007819 */ /* 0x000fc8000001140c */
[CC--:B0-----:R-:W-:Y:S02]  /*0ae0*/  LEA.HI R3, R0.reuse, R12.reuse, RZ, 0x4 ;  /* 0x0000000c00037211 */ /* 0x0c1fe400078f20ff */
[CC--:B------:R-:W-:Y:S02]  /*0af0*/  LEA.HI R2, R0.reuse, R12.reuse, RZ, 0x7 ;  /* 0x0000000c00027211 */ /* 0x0c0fe400078f38ff */
[----:B------:R-:W-:Y:S02]  /*0b00*/  LEA.HI R4, R0, R12, RZ, 0x5 ;  /* 0x0000000c00047211 */ /* 0x000fe400078f28ff */
[----:B------:R-:W-:Y:S02]  /*0b10*/  SHF.R.S32.HI R6, RZ, 0x4, R3 ;  /* 0x00000004ff067819 */ /* 0x000fe40000011403 */
[----:B------:R-:W-:Y:S01]  /*0b20*/  LOP3.LUT R7, R2, 0xffffff80, RZ, 0xc0, !PT ;  /* 0xffffff8002077812 */ /* 0x000fe200078ec0ff */
[----:B------:R-:W-:Y:S01]  /*0b30*/  IMAD.SHL.U32 R5, R4, 0x20, RZ ;  /* 0x0000002004057824 */ /* 0x000fe200078e00ff */
[----:B------:R-:W-:-:S02]  /*0b40*/  LOP3.LUT R4, R3, 0x3fffff0, RZ, 0xc0, !PT ;  /* 0x03fffff003047812 */ /* 0x000fc400078ec0ff */
[----:B------:R-:W-:Y:S01]  /*0b50*/  LEA.HI R3, R3, R6, RZ, 0x1 ;  /* 0x0000000603037211 */ /* 0x000fe200078f08ff */
[C---:B------:R-:W-:Y:S01]  /*0b60*/  IMAD.IADD R13, R12.reuse, 0x1, -R7 ;  /* 0x000000010c0d7824 */ /* 0x040fe200078e0a07 */
[----:B------:R-:W-:Y:S01]  /*0b70*/  LOP3.LUT R5, R5, 0xfffffc00, RZ, 0xc0, !PT ;  /* 0xfffffc0005057812 */ /* 0x000fe200078ec0ff */
[----:B------:R-:W-:Y:S01]  /*0b80*/  IMAD.IADD R4, R12, 0x1, -R4 ;  /* 0x000000010c047824 */ /* 0x000fe200078e0a04 */
[----:B------:R-:W-:Y:S02]  /*0b90*/  LOP3.LUT R3, R3, 0x1ffffffe, RZ, 0xc0, !PT ;  /* 0x1ffffffe03037812 */ /* 0x000fe400078ec0ff */
[----:B------:R-:W-:Y:S01]  /*0ba0*/  SHF.R.S32.HI R7, RZ, 0x1f, R13 ;  /* 0x0000001fff077819 */ /* 0x000fe2000001140d */
[----:B------:R-:W-:Y:S01]  /*0bb0*/  IMAD R4, R4, 0x40, R5 ;  /* 0x0000004004047824 */ /* 0x000fe200078e0205 */
[----:B------:R-:W-:Y:S01]  /*0bc0*/  LEA.HI R8, R0, R12, RZ, 0x2 ;  /* 0x0000000c00087211 */ /* 0x000fe200078f10ff */
[----:B------:R-:W-:Y:S01]  /*0bd0*/  IMAD.IADD R3, R6, 0x1, -R3 ;  /* 0x0000000106037824 */ /* 0x000fe200078e0a03 */
[----:B------:R-:W-:-:S02]  /*0be0*/  LEA.HI R5, R7, R13, RZ, 0x2 ;  /* 0x0000000d07057211 */ /* 0x000fc400078f10ff */
[----:B------:R-:W-:Y:S01]  /*0bf0*/  SHF.R.S32.HI R11, RZ, 0x7, R2 ;  /* 0x00000007ff0b7819 */ /* 0x000fe20000011402 */
[----:B------:R-:W-:Y:S01]  /*0c00*/  IMAD R9, R3, 0x8, R4 ;  /* 0x0000000803097824 */ /* 0x000fe200078e0204 */
[--C-:B------:R-:W-:Y:S02]  /*0c10*/  SHF.R.S32.HI R3, RZ, 0x2, R5.reuse ;  /* 0x00000002ff037819 */ /* 0x100fe40000011405 */
[----:B------:R-:W-:Y:S02]  /*0c20*/  SHF.R.S32.HI R4, RZ, 0x1f, R5 ;  /* 0x0000001fff047819 */ /* 0x000fe40000011405 */
[----:B------:R-:W-:Y:S01]  /*0c30*/  LOP3.LUT R8, R8, 0xfffffffc, RZ, 0xc0, !PT ;  /* 0xfffffffc08087812 */ /* 0x000fe200078ec0ff */
[----:B------:R0:W-:Y:S01]  /*0c40*/  STL [R1+0x8c], R9 ;  /* 0x00008c0901007387 */ /* 0x0001e20000100800 */
[----:B------:R-:W-:Y:S02]  /*0c50*/  LEA.HI R4, R4, R3, RZ, 0x3 ;  /* 0x0000000304047211 */ /* 0x000fe400078f18ff */
[----:B------:R-:W-:Y:S01]  /*0c60*/  LEA.HI R7, R7, R13, RZ, 0x5 ;  /* 0x0000000d07077211 */ /* 0x000fe200078f28ff */
[----:B------:R-:W-:Y:S01]  /*0c70*/  IMAD.IADD R8, R12, 0x1, -R8 ;  /* 0x000000010c087824 */ /* 0x000fe200078e0a08 */
[----:B------:R-:W-:-:S02]  /*0c80*/  LOP3.LUT R4, R4, 0xfffffff8, RZ, 0xc0, !PT ;  /* 0xfffffff804047812 */ /* 0x000fc400078ec0ff */
[----:B------:R-:W-:Y:S02]  /*0c90*/  LEA.HI R2, R2, R11, RZ, 0x1 ;  /* 0x0000000b02027211 */ /* 0x000fe400078f08ff */
[----:B------:R-:W-:Y:S01]  /*0ca0*/  SHF.R.S32.HI R7, RZ, 0x5, R7 ;  /* 0x00000005ff077819 */ /* 0x000fe20000011407 */
[----:B------:R-:W-:Y:S01]  /*0cb0*/  IMAD.IADD R4, R3, 0x1, -R4 ;  /* 0x0000000103047824 */ /* 0x000fe200078e0a04 */
[----:B0-----:R-:W-:Y:S02]  /*0cc0*/  LOP3.LUT R9, R5, 0x7ffffffc, RZ, 0xc0, !PT ;  /* 0x7ffffffc05097812 */ /* 0x001fe400078ec0ff */
[----:B------:R-:W-:Y:S01]  /*0cd0*/  LOP3.LUT R2, R2, 0x3fffffe, RZ, 0xc0, !PT ;  /* 0x03fffffe02027812 */ /* 0x000fe200078ec0ff */
[----:B------:R-:W-:Y:S01]  /*0ce0*/  IMAD R7, R7, 0x10, R4 ;  /* 0x0000001007077824 */ /* 0x000fe200078e0204 */
[----:B------:R-:W-:Y:S01]  /*0cf0*/  LEA.HI R6, R8, R8, RZ, 0x1 ;  /* 0x0000000808067211 */ /* 0x000fe200078f08ff */
[----:B------:R-:W-:Y:S01]  /*0d00*/  IMAD.IADD R9, R13, 0x1, -R9 ;  /* 0x000000010d097824 */ /* 0x000fe200078e0a09 */
[----:B------:R-:W-:Y:S01]  /*0d10*/  LEA.HI R3, R0, R12, RZ, 0x6 ;  /* 0x0000000c00037211 */ /* 0x000fe200078f30ff */
[----:B------:R-:W-:Y:S01]  /*0d20*/  IMAD.IADD R2, R11, 0x1, -R2 ;  /* 0x000000010b027824 */ /* 0x000fe200078e0a02 */
[----:B------:R-:W-:Y:S01]  /*0d30*/  LOP3.LUT R5, R6, 0x1ffffffe, RZ, 0xc0, !PT ;  /* 0x1ffffffe06057812 */ /* 0x000fe200078ec0ff */
[----:B------:R-:W-:Y:S01]  /*0d40*/  IMAD R6, R9, R10, 0x50 ;  /* 0x0000005009067424 */ /* 0x000fe200078e020a */
[----:B------:R-:W-:Y:S01]  /*0d50*/  LEA.HI R0, R0, R12, RZ, 0x3 ;  /* 0x0000000c00007211 */ /* 0x000fe200078f18ff */
[----:B------:R-:W-:-:S02]  /*0d60*/  IMAD R11, R2, 0x40, R7 ;  /* 0x00000040020b7824 */ /* 0x000fc400078e0207 */
[----:B------:R-:W-:Y:S01]  /*0d70*/  IMAD.IADD R5, R8, 0x1, -R5 ;  /* 0x0000000108057824 */ /* 0x000fe200078e0a05 */
[----:B------:R0:W-:Y:S01]  /*0d80*/  STL [R1+0x84], R6 ;  /* 0x0000840601007387 */ /* 0x0001e20000100800 */
[----:B------:R-:W-:Y:S01]  /*0d90*/  LOP3.LUT R233, R0, 0xfffffff8, RZ, 0xc0, !PT ;  /* 0xfffffff800e97812 */ /* 0x000fe200078ec0ff */
[----:B------:R-:W-:Y:S01]  /*0da0*/  IMAD.SHL.U32 R3, R3, 0x8, RZ ;  /* 0x0000000803037824 */ /* 0x000fe200078e00ff */
[----:B------:R-:W-:Y:S01]  /*0db0*/  SHF.R.S32.HI R212, RZ, 0x3, R0 ;  /* 0x00000003ffd47819 */ /* 0x000fe20000011400 */
[----:B------:R-:W-:Y:S02]  /*0dc0*/  STL [R1+0x80], R11 ;  /* 0x0000800b01007387 */ /* 0x000fe40000100800 */
[----:B------:R-:W-:Y:S01]  /*0dd0*/  IMAD.IADD R233, R12, 0x1, -R233 ;  /* 0x000000010ce97824 */ /* 0x000fe200078e0ae9 */
[----:B------:R-:W-:Y:S01]  /*0de0*/  LOP3.LUT R228, R3, 0xfffffe00, RZ, 0xc0, !PT ;  /* 0xfffffe0003e47812 */ /* 0x000fe200078ec0ff */
[----:B------:R-:W2:Y:S01]  /*0df0*/  LDL.LU R10, [R1+0x6c] ;  /* 0x00006c00010a7983 */ /* 0x000ea20000300800 */
[----:B------:R-:W-:-:S02]  /*0e00*/  VIADD R8, R212, 0x20 ;  /* 0x00000020d4087836 */ /* 0x000fc40000000000 */
[----:B------:R-:W-:Y:S02]  /*0e10*/  IMAD.SHL.U32 R22, R233, 0x4, RZ ;  /* 0x00000004e9167824 */ /* 0x000fe400078e00ff */
[C---:B------:R-:W-:Y:S01]  /*0e20*/  VIADD R237, R212.reuse, 0x40 ;  /* 0x00000040d4ed7836 */ /* 0x040fe20000000000 */
[----:B------:R-:W-:Y:S01]  /*0e30*/  SHF.R.S32.HI R0, RZ, 0x1f, R8 ;  /* 0x0000001fff007819 */ /* 0x000fe20000011408 */
[----:B------:R-:W-:Y:S02]  /*0e40*/  VIADD R7, R212, 0x60 ;  /* 0x00000060d4077836 */ /* 0x000fe40000000000 */
[----:B------:R-:W-:Y:S01]  /*0e50*/  VIADD R214, R22, 0x40 ;  /* 0x0000004016d67836 */ /* 0x000fe20000000000 */
[----:B------:R-:W-:Y:S01]  /*0e60*/  LEA.HI R0, R0, R8, RZ, 0x3 ;  /* 0x0000000800007211 */ /* 0x000fe200078f18ff */
[----:B------:R-:W-:Y:S01]  /*0e70*/  IMAD.SHL.U32 R4, R7, 0x40, RZ ;  /* 0x0000004007047824 */ /* 0x000fe200078e00ff */
[----:B------:R-:W-:Y:S01]  /*0e80*/  SHF.R.S32.HI R2, RZ, 0x1f, R237 ;  /* 0x0000001fff027819 */ /* 0x000fe200000114ed */
[----:B------:R-:W-:Y:S01]  /*0e90*/  IMAD.IADD R213, R22, 0x1, R214 ;  /* 0x0000000116d57824 */ /* 0x000fe200078e02d6 */
[----:B0-----:R-:W-:Y:S01]  /*0ea0*/  SHF.R.S32.HI R6, RZ, 0x1f, R7 ;  /* 0x0000001fff067819 */ /* 0x001fe20000011407 */
[----:B------:R-:W-:Y:S01]  /*0eb0*/  IMAD.SHL.U32 R0, R0, 0x40, RZ ;  /* 0x0000004000007824 */ /* 0x000fe200078e00ff */
[----:B------:R-:W-:Y:S01]  /*0ec0*/  LEA.HI R2, R2, R237, RZ, 0x3 ;  /* 0x000000ed02027211 */ /* 0x000fe200078f18ff */
[----:B------:R-:W-:Y:S01]  /*0ed0*/  IMAD.SHL.U32 R223, R8, 0x40, RZ ;  /* 0x0000004008df7824 */ /* 0x000fe200078e00ff */
[----:B------:R-:W-:Y:S01]  /*0ee0*/  LOP3.LUT R15, R4, 0x1c0, RZ, 0xc0, !PT ;  /* 0x000001c0040f7812 */ /* 0x000fe200078ec0ff */
[----:B------:R-:W-:Y:S01]  /*0ef0*/  IMAD.SHL.U32 R224, R237, 0x40, RZ ;  /* 0x00000040ede07824 */ /* 0x000fe200078e00ff */
[----:B------:R-:W-:Y:S01]  /*0f00*/  SHF.R.S32.HI R4, RZ, 0x1f, R213 ;  /* 0x0000001fff047819 */ /* 0x000fe200000114d5 */
[----:B------:R-:W-:Y:S01]  /*0f10*/  IMAD.SHL.U32 R16, R212, 0x40, RZ ;  /* 0x00000040d4107824 */ /* 0x000fe200078e00ff */
[----:B------:R-:W-:Y:S01]  /*0f20*/  LEA.HI R6, R6, R7, RZ, 0x3 ;  /* 0x0000000706067211 */ /* 0x000fe200078f18ff */
[----:B------:R-:W-:Y:S01]  /*0f30*/  IMAD.SHL.U32 R2, R2, 0x40, RZ ;  /* 0x0000004002027824 */ /* 0x000fe200078e00ff */
[----:B------:R-:W-:-:S02]  /*0f40*/  LOP3.LUT R225, R0, 0xfffffe00, RZ, 0xc0, !PT ;  /* 0xfffffe0000e17812 */ /* 0x000fc400078ec0ff */
[-C--:B------:R-:W-:Y:S01]  /*0f50*/  LEA.HI R0, R4, R213.reuse, RZ, 0x6 ;  /* 0x000000d504007211 */ /* 0x080fe200078f30ff */
[----:B------:R-:W-:Y:S01]  /*0f60*/  IMAD.SHL.U32 R6, R6, 0x40, RZ ;  /* 0x0000004006067824 */ /* 0x000fe200078e00ff */
[----:B------:R-:W-:Y:S02]  /*0f70*/  LEA.HI R4, R4, R213, RZ, 0x3 ;  /* 0x000000d504047211 */ /* 0x000fe400078f18ff */
[----:B------:R-:W-:Y:S02]  /*0f80*/  LOP3.LUT R223, R223, 0x1c0, RZ, 0xc0, !PT ;  /* 0x000001c0dfdf7812 */ /* 0x000fe400078ec0ff */
[----:B------:R-:W-:Y:S01]  /*0f90*/  LOP3.LUT R227, R2, 0xfffffe00, RZ, 0xc0, !PT ;  /* 0xfffffe0002e37812 */ /* 0x000fe200078ec0ff */
[----:B------:R-:W-:Y:S01]  /*0fa0*/  IMAD.SHL.U32 R2, R0, 0x80, RZ ;  /* 0x0000008000027824 */ /* 0x000fe200078e00ff */
[----:B------:R-:W-:Y:S02]  /*0fb0*/  LOP3.LUT R224, R224, 0x1c0, RZ, 0xc0, !PT ;  /* 0x000001c0e0e07812 */ /* 0x000fe400078ec0ff */
[----:B------:R-:W-:-:S02]  /*0fc0*/  LOP3.LUT R3, R16, 0x1c0, RZ, 0xc0, !PT ;  /* 0x000001c010037812 */ /* 0x000fc400078ec0ff */
[----:B------:R-:W-:Y:S02]  /*0fd0*/  LOP3.LUT R0, R4, 0x38, RZ, 0xc0, !PT ;  /* 0x0000003804007812 */ /* 0x000fe400078ec0ff */
[----:B------:R-:W-:Y:S02]  /*0fe0*/  LOP3.LUT R12, R6, 0xfffffe00, RZ, 0xc0, !PT ;  /* 0xfffffe00060c7812 */ /* 0x000fe400078ec0ff */
[----:B------:R-:W-:Y:S02]  /*0ff0*/  SHF.R.U32.HI R8, RZ, 0x3, R223 ;  /* 0x00000003ff087819 */ /* 0x000fe400000116df */
[----:B------:R-:W-:Y:S02]  /*1000*/  LOP3.LUT R6, R223, 0x38, R4, 0xf8, !PT ;  /* 0x00000038df067812 */ /* 0x000fe400078ef804 */
[----:B------:R-:W-:Y:S02]  /*1010*/  SHF.R.U32.HI R14, RZ, 0x3, R224 ;  /* 0x00000003ff0e7819 */ /* 0x000fe400000116e0 */
[----:B------:R-:W-:-:S02]  /*1020*/  LOP3.LUT R7, R224, 0x38, R4, 0xf8, !PT ;  /* 0x00000038e0077812 */ /* 0x000fc400078ef804 */
[----:B------:R-:W-:Y:S02]  /*1030*/  SHF.R.U32.HI R229, RZ, 0x3, R3 ;  /* 0x00000003ffe57819 */ /* 0x000fe40000011603 */
[----:B------:R-:W-:Y:S01]  /*1040*/  LOP3.LUT R0, R0, 0x1c0, R16, 0xf8, !PT ;  /* 0x000001c000007812 */ /* 0x000fe200078ef810 */
[----:B------:R-:W-:Y:S01]  /*1050*/  IMAD.SHL.U32 R16, R233, 0x8, RZ ;  /* 0x00000008e9107824 */ /* 0x000fe200078e00ff */
[----:B------:R-:W-:Y:S02]  /*1060*/  SHF.R.U32.HI R13, RZ, 0x3, R15 ;  /* 0x00000003ff0d7819 */ /* 0x000fe4000001160f */
[----:B------:R-:W-:Y:S02]  /*1070*/  LOP3.LUT R9, R15, 0x38, R4, 0xf8, !PT ;  /* 0x000000380f097812 */ /* 0x000fe400078ef804 */
[----:B------:R-:W-:Y:S02]  /*1080*/  LOP3.LUT R6, R6, R8, RZ, 0x3c, !PT ;  /* 0x0000000806067212 */ /* 0x000fe400078e3cff */
[----:B------:R-:W-:-:S02]  /*1090*/  LOP3.LUT R8, R7, R14, RZ, 0x3c, !PT ;  /* 0x0000000e07087212 */ /* 0x000fc400078e3cff */
[----:B------:R-:W-:Y:S02]  /*10a0*/  LOP3.LUT R7, R0, R229, RZ, 0x3c, !PT ;  /* 0x000000e500077212 */ /* 0x000fe400078e3cff */
[----:B------:R-:W-:Y:S02]  /*10b0*/  LOP3.LUT R2, R2, 0xffffe000, RZ, 0xc0, !PT ;  /* 0xffffe00002027812 */ /* 0x000fe400078ec0ff */
[----:B------:R-:W-:Y:S02]  /*10c0*/  LOP3.LUT R9, R9, R13, RZ, 0x3c, !PT ;  /* 0x0000000d09097212 */ /* 0x000fe400078e3cff */
[----:B------:R-:W-:Y:S02]  /*10d0*/  SHF.R.S32.HI R0, RZ, 0x1f, R212 ;  /* 0x0000001fff007819 */ /* 0x000fe400000114d4 */
[----:B------:R-:W-:Y:S02]  /*10e0*/  LOP3.LUT R0, R224, 0x38, R16, 0xf8, !PT ;  /* 0x00000038e0007812 */ /* 0x000fe400078ef810 */
[----:B------:R-:W-:-:S02]  /*10f0*/  IADD3 R6, R6, R2, R225 ;  /* 0x0000000206067210 */ /* 0x000fc40007ffe0e1 */
[-C--:B------:R-:W-:Y:S02]  /*1100*/  IADD3 R8, R8, R2.reuse, R227 ;  /* 0x0000000208087210 */ /* 0x080fe40007ffe0e3 */
[-C--:B------:R-:W-:Y:S02]  /*1110*/  IADD3 R9, R9, R2.reuse, R12 ;  /* 0x0000000209097210 */ /* 0x080fe40007ffe00c */
[----:B------:R-:W-:Y:S02]  /*1120*/  IADD3 R7, R7, R2, R228 ;  /* 0x0000000207077210 */ /* 0x000fe40007ffe0e4 */
[----:B------:R-:W-:Y:S02]  /*1130*/  LOP3.LUT R2, R15, 0x38, R16, 0xf8, !PT ;  /* 0x000000380f027812 */ /* 0x000fe400078ef810 */
[----:B------:R-:W-:Y:S02]  /*1140*/  LOP3.LUT R0, R227, R0, R14, 0xf6, !PT ;  /* 0x00000000e3007212 */ /* 0x000fe400078ef60e */
[----:B------:R-:W-:Y:S01]  /*1150*/  LOP3.LUT R2, R12, R2, R13, 0xf6, !PT ;  /* 0x000000020c027212 */ /* 0x000fe200078ef60d */
[----:B------:R-:W-:Y:S01]  /*1160*/  STL [R1+0x64], R12 ;  /* 0x0000640c01007387 */ /* 0x000fe20000100800 */
[--C-:B------:R-:W-:Y:S01]  /*1170*/  LOP3.LUT R230, R3, 0x38, R16.reuse, 0xf8, !PT ;  /* 0x0000003803e67812 */ /* 0x100fe200078ef810 */
[----:B------:R-:W-:Y:S01]  /*1180*/  IMAD.MOV.U32 R235, RZ, RZ, RZ ;  /* 0x000000ffffeb7224 */ /* 0x000fe200078e00ff */
[----:B------:R-:W-:Y:S01]  /*1190*/  SHF.R.S32.HI R17, RZ, 0x1f, R16 ;  /* 0x0000001fff117819 */ /* 0x000fe20000011410 */
[----:B------:R-:W-:Y:S01]  /*11a0*/  IMAD.MOV.U32 R19, RZ, RZ, RZ ;  /* 0x000000ffff137224 */ /* 0x000fe200078e00ff */
[----:B------:R-:W-:Y:S01]  /*11b0*/  LOP3.LUT R230, R228, R230, R229, 0xf6, !PT ;  /* 0x000000e6e4e67212 */ /* 0x000fe200078ef6e5 */
[----:B------:R-:W-:Y:S01]  /*11c0*/  IMAD.MOV.U32 R217, RZ, RZ, RZ ;  /* 0x000000ffffd97224 */ /* 0x000fe200078e00ff */
[----:B------:R-:W-:Y:S01]  /*11d0*/  SHF.R.S32.HI R234, RZ, 0x3, R4 ;  /* 0x00000003ffea7819 */ /* 0x000fe20000011404 */
[----:B------:R-:W-:-:S02]  /*11e0*/  IMAD.MOV.U32 R222, RZ, RZ, RZ ;  /* 0x000000ffffde7224 */ /* 0x000fc400078e00ff */
[----:B------:R-:W-:Y:S02]  /*11f0*/  IMAD.MOV.U32 R221, RZ, RZ, RZ ;  /* 0x000000ffffdd7224 */ /* 0x000fe400078e00ff */
[C---:B------:R-:W-:Y:S02]  /*1200*/  VIADD R215, R22.reuse, 0x20 ;  /* 0x0000002016d77836 */ /* 0x040fe40000000000 */
[----:B------:R-:W-:Y:S02]  /*1210*/  VIADD R216, R22, 0x60 ;  /* 0x0000006016d87836 */ /* 0x000fe40000000000 */
[C---:B------:R-:W-:Y:S02]  /*1220*/  VIADD R218, R16.reuse, 0x80 ;  /* 0x0000008010da7836 */ /* 0x040fe40000000000 */
[----:B------:R-:W-:Y:S01]  /*1230*/  VIADD R219, R16, 0xc0 ;  /* 0x000000c010db7836 */ /* 0x000fe20000000000 */
[----:B--2---:R-:W-:Y:S01]  /*1240*/  LOP3.LUT R220, R10, 0x1, RZ, 0xfc, !PT ;  /* 0x000000010adc7812 */ /* 0x004fe200078efcff */
[----:B------:R-:W-:-:S04]  /*1250*/  VIADD R10, R18, 0x14400 ;  /* 0x00014400120a7836 */ /* 0x000fc80000000000 */
[--C-:B------:R-:W-:Y:S01]  /*1260*/  IMAD R0, R0, 0x2, R10.reuse ;  /* 0x0000000200007824 */ /* 0x100fe200078e020a */
[----:B------:R-:W-:Y:S01]  /*1270*/  STL [R1+0x60], R10 ;  /* 0x0000600a01007387 */ /* 0x000fe20000100800 */
[--C-:B------:R-:W-:Y:S02]  /*1280*/  IMAD R3, R2, 0x2, R10.reuse ;  /* 0x0000000202037824 */ /* 0x100fe400078e020a */
[----:B------:R-:W-:Y:S01]  /*1290*/  IMAD R2, R5, 0x8, R11 ;  /* 0x0000000805027824 */ /* 0x000fe200078e020b */
[----:B------:R0:W-:Y:S04]  /*12a0*/  STL [R1+0x74], R0 ;  /* 0x0000740001007387 */ /* 0x0001e80000100800 */
[----:B------:R1:W-:Y:S01]  /*12b0*/  STL [R1+0x6c], R3 ;  /* 0x00006c0301007387 */ /* 0x0003e20000100800 */
[----:B0-----:R-:W-:-:S03]  /*12c0*/  IMAD R0, R6, 0x2, R10 ;  /* 0x0000000206007824 */ /* 0x001fc600078e020a */
[----:B------:R0:W-:Y:S01]  /*12d0*/  STL [R1+0x88], R2 ;  /* 0x0000880201007387 */ /* 0x0001e20000100800 */
[----:B-1----:R-:W-:-:S03]  /*12e0*/  IMAD R3, R8, 0x2, R10 ;  /* 0x0000000208037824 */ /* 0x002fc600078e020a */
[----:B------:R1:W-:Y:S01]  /*12f0*/  STL [R1+0x78], R0 ;  /* 0x0000780001007387 */ /* 0x0003e20000100800 */
[--C-:B0-----:R-:W-:Y:S02]  /*1300*/  IMAD R2, R9, 0x2, R10.reuse ;  /* 0x0000000209027824 */ /* 0x101fe400078e020a */
[----:B-1----:R-:W-:Y:S01]  /*1310*/  IMAD R0, R7, 0x2, R10 ;  /* 0x0000000207007824 */ /* 0x002fe200078e020a */
[----:B------:R0:W-:Y:S04]  /*1320*/  STL [R1+0x70], R3 ;  /* 0x0000700301007387 */ /* 0x0001e80000100800 */
[----:B------:R0:W-:Y:S04]  /*1330*/  STL [R1+0x7c], R0 ;  /* 0x00007c0001007387 */ /* 0x0001e80000100800 */
[----:B------:R0:W-:Y:S02]  /*1340*/  STL [R1+0x68], R2 ;  /* 0x0000680201007387 */ /* 0x0001e40000100800 */
.L_x_870:
[----:B0---4-:R-:W0:Y:S01]  /*1350*/  LDC.64 R2, c[0x0][0xc88] ;  /* 0x00032200ff027b82 */ /* 0x011e220000000a00 */
[----:B------:R-:W-:Y:S01]  /*1360*/  ULDC.64 UR10, c[0x0][0x208] ;  /* 0x00008200000a7ab9 */ /* 0x000fe20000000a00 */
[----:B------:R-:W-:Y:S01]  /*1370*/  ULDC.64 UR4, c[0x0][0xa28] ;  /* 0x00028a0000047ab9 */ /* 0x000fe20000000a00 */
[----:B------:R-:W-:Y:S01]  /*1380*/  ULDC.64 UR8, c[0x0][0xa18] ;  /* 0x0002860000087ab9 */ /* 0x000fe20000000a00 */
[----:B------:R-:W-:Y:S01]  /*1390*/  ULDC.64 UR6, c[0x0][0xa08] ;  /* 0x0002820000067ab9 */ /* 0x000fe20000000a00 */
[----:B0-----:R-:W-:-:S05]  /*13a0*/  IMAD.WIDE R2, R123, 0x4, R2 ;  /* 0x000000047b027825 */ /* 0x001fca00078e0202 */
[----:B--2---:R-:W2:Y:S01]  /*13b0*/  LDG.E R231, desc[UR10][R2.64] ;  /* 0x0000000a02e77981 */ /* 0x004ea2000c1e1900 */
[----:B------:R-:W-:Y:S01]  /*13c0*/  ISETP.NE.U32.AND P2, PT, RZ, UR4, PT ;  /* 0x00000004ff007c0c */ /* 0x000fe2000bf45070 */
[----:B---3--:R-:W-:Y:S01]  /*13d0*/  IMAD.MOV.U32 R9, RZ, RZ, RZ ;  /* 0x000000ffff097224 */ /* 0x008fe200078e00ff */
[----:B------:R-:W-:Y:S01]  /*13e0*/  ISETP.NE.U32.AND P1, PT, RZ, UR8, PT ;  /* 0x00000008ff007c0c */ /* 0x000fe2000bf25070 */
[----:B------:R-:W-:Y:S01]  /*13f0*/  IMAD.MOV.U32 R27, RZ, RZ, RZ ;  /* 0x000000ffff1b7224 */ /* 0x000fe200078e00ff */
[----:B------:R-:W-:Y:S02]  /*1400*/  ISETP.NE.AND.EX P2, PT, RZ, UR5, PT, P2 ;  /* 0x00000005ff007c0c */ /* 0x000fe4000bf45320 */
[----:B------:R-:W-:Y:S02]  /*1410*/  ISETP.NE.AND.EX P1, PT, RZ, UR9, PT, P1 ;  /* 0x00000009ff007c0c */ /* 0x000fe4000bf25310 */
[----:B------:R-:W-:-:S04]  /*1420*/  ISETP.NE.U32.AND P0, PT, RZ, UR6, PT ;  /* 0x00000006ff007c0c */ /* 0x000fc8000bf05070 */
[----:B------:R-:W-:Y:S01]  /*1430*/  ISETP.NE.AND.EX P0, PT, RZ, UR7, PT, P0 ;  /* 0x00000007ff007c0c */ /* 0x000fe2000bf05300 */
[----:B------:R-:W-:Y:S02]  /*1440*/  IMAD.MOV.U32 R236, RZ, RZ, R121 ;  /* 0x000000ffffec7224 */ /* 0x000fe400078e0079 */
[----:B------:R-:W-:Y:S01]  /*1450*/  IMAD.MOV.U32 R232, RZ, RZ, R122 ;  /* 0x000000ffffe87224 */ /* 0x000fe200078e007a */
[----:B--2---:R-:W-:Y:S01]  /*1460*/  SHF.R.S32.HI R0, RZ, 0x1f, R231 ;  /* 0x0000001fff007819 */ /* 0x004fe200000114e7 */
[C---:B------:R-:W-:Y:S01]  /*1470*/  IMAD.SHL.U32 R28, R231.reuse, 0x4, RZ ;  /* 0x00000004e71c7824 */ /* 0x040fe200078e00ff */
[C---:B------:R-:W-:Y:S01]  /*1480*/  @P2 LEA R2, P3, R231.reuse, UR4, 0x2 ;  /* 0x00000004e7022c11 */ /* 0x040fe2000f8610ff */
[----:B------:R-:W-:Y:S01]  /*1490*/  ULDC UR4, c[0x0][0x288] ;  /* 0x0000a20000047ab9 */ /* 0x000fe20000000800 */
[C-C-:B------:R-:W-:Y:S01]  /*14a0*/  SHF.L.U64.HI R29, R231.reuse, 0x2, R0.reuse ;  /* 0x00000002e71d7819 */ /* 0x140fe20000010200 */
[----:B------:R-:W-:Y:S01]  /*14b0*/  IMAD.U32 R178, RZ, RZ, UR4 ;  /* 0x00000004ffb27e24 */ /* 0x000fe2000f8e00ff */
[----:B------:R-:W-:Y:S01]  /*14c0*/  @P2 LEA.HI.X R3, R231, UR5, R0, 0x2, P3 ;  /* 0x00000005e7032c11 */ /* 0x000fe200098f1400 */
[----:B------:R-:W-:Y:S01]  /*14d0*/  ULDC.64 UR4, c[0x0][0x418] ;  /* 0x0001060000047ab9 */ /* 0x000fe20000000a00 */
[----:B------:R-:W-:Y:S01]  /*14e0*/  IADD3 R6, P4, R28, UR6, RZ ;  /* 0x000000061c067c10 */ /* 0x000fe2000ff9e0ff */
[----:B------:R-:W-:-:S02]  /*14f0*/  UISETP.NE.U32.AND UP0, UPT, UR4, URZ, UPT ;  /* 0x0000003f0400728c */ /* 0x000fc4000bf05070 */
[----:B------:R0:W5:Y:S01]  /*1500*/  @P2 LDG.E R9, desc[UR10][R2.64] ;  /* 0x0000000a02092981 */ /* 0x000162000c1e1900 */
[----:B------:R-:W-:Y:S01]  /*1510*/  @P1 IADD3 R4, P2, R28, UR8, RZ ;  /* 0x000000081c041c10 */ /* 0x000fe2000ff5e0ff */
[----:B------:R-:W-:Y:S01]  /*1520*/  UISETP.NE.AND.EX UP0, UPT, UR5, URZ, UPT, UP0 ;  /* 0x0000003f0500728c */ /* 0x000fe2000bf05300 */
[C---:B------:R-:W-:Y:S01]  /*1530*/  IADD3.X R7, R29.reuse, UR7, RZ, P4, !PT ;  /* 0x000000071d077c10 */ /* 0x040fe2000a7fe4ff */
[----:B------:R-:W-:Y:S01]  /*1540*/  ULDC UR4, c[0x0][0x424] ;  /* 0x0001090000047ab9 */ /* 0x000fe20000000800 */
[----:B------:R-:W-:Y:S01]  /*1550*/  @P1 IADD3.X R5, R29, UR9, RZ, P2, !PT ;  /* 0x000000091d051c10 */ /* 0x000fe200097fe4ff */
[----:B------:R-:W-:Y:S01]  /*1560*/  ULDC.64 UR8, c[0x0][0xa20] ;  /* 0x0002880000087ab9 */ /* 0x000fe20000000a00 */
[----:B------:R-:W-:Y:S01]  /*1570*/  USEL UR4, UR4, 0x1, UP0 ;  /* 0x0000000104047887 */ /* 0x000fe20008000000 */
[----:B------:R-:W-:Y:S01]  /*1580*/  ISETP.NE.U32.AND P2, PT, RZ, UR8, PT ;  /* 0x00000008ff007c0c */ /* 0x000fe2000bf45070 */
[----:B------:R-:W-:Y:S01]  /*1590*/  ULDC UR5, c[0x0][0x2f0] ;  /* 0x0000bc0000057ab9 */ /* 0x000fe20000000800 */
[----:B------:R0:W5:Y:S01]  /*15a0*/  @P0 LDG.E R27, desc[UR10][R6.64] ;  /* 0x0000000a061b0981 */ /* 0x000162000c1e1900 */
[----:B------:R-:W-:Y:S01]  /*15b0*/  UIMAD UR4, UR4, UR5, URZ ;  /* 0x00000005040472a4 */ /* 0x000fe2000f8e023f */
[----:B------:R-:W-:-:S02]  /*15c0*/  ISETP.NE.AND.EX P2, PT, RZ, UR9, PT, P2 ;  /* 0x00000009ff007c0c */ /* 0x000fc4000bf45320 */
[----:B------:R0:W5:Y:S01]  /*15d0*/  @P1 LDG.E R178, desc[UR10][R4.64] ;  /* 0x0000000a04b21981 */ /* 0x000162000c1e1900 */
[----:B------:R-:W-:Y:S01]  /*15e0*/  ULDC UR5, c[0x0][0x348] ;  /* 0x0000d20000057ab9 */ /* 0x000fe20000000800 */
[----:B------:R-:W-:Y:S01]  /*15f0*/  IMAD.MOV.U32 R25, RZ, RZ, R231 ;  /* 0x000000ffff197224 */ /* 0x000fe200078e00e7 */
[----:B------:R-:W-:Y:S08]  /*1600*/  @P1 BRA `(.L_x_646) ;  /* 0x0000000000281947 */ /* 0x000ff00003800000 */
[----:B------:R-:W-:Y:S02]  /*1610*/  ULDC.64 UR6, c[0x0][0xa00] ;  /* 0x0002800000067ab9 */ /* 0x000fe40000000a00 */
[----:B------:R-:W-:-:S04]  /*1620*/  ISETP.NE.U32.AND P1, PT, RZ, UR6, PT ;  /* 0x00000006ff007c0c */ /* 0x000fc8000bf25070 */
[----:B------:R-:W-:-:S13]  /*1630*/  ISETP.NE.AND.EX P1, PT, RZ, UR7, PT, P1 ;  /* 0x00000007ff007c0c */ /* 0x000fda000bf25310 */
[----:B------:R-:W-:Y:S05]  /*1640*/  @!P1 BRA `(.L_x_646) ;  /* 0x0000000000189947 */ /* 0x000fea0003800000 */
[----:B0-----:R-:W0:Y:S01]  /*1650*/  LDC.64 R2, c[0x0][0xa00] ;  /* 0x00028000ff027b82 */ /* 0x001e220000000a00 */
[----:B------:R-:W-:Y:S01]  /*1660*/  ULDC.64 UR6, c[0x0][0x208] ;  /* 0x0000820000067ab9 */ /* 0x000fe20000000a00 */
[----:B0-----:R-:W-:-:S05]  /*1670*/  IMAD.WIDE R2, R25, 0x4, R2 ;  /* 0x0000000419027825 */ /* 0x001fca00078e0202 */
[----:B-----5:R-:W2:Y:S04]  /*1680*/  LDG.E R178, desc[UR6][R2.64] ;  /* 0x0000000602b27981 */ /* 0x020ea8000c1e1900 */
[----:B------:R-:W2:Y:S02]  /*1690*/  LDG.E R5, desc[UR6][R2.64+0x4] ;  /* 0x0000040602057981 */ /* 0x000ea4000c1e1900 */
[----:B--2---:R-:W-:-:S07]  /*16a0*/  IMAD.IADD R178, R5, 0x1, -R178 ;  /* 0x0000000105b27824 */ /* 0x004fce00078e0ab2 */
.L_x_646:
[----:B0-----:R-:W-:Y:S02]  /*16b0*/  IMAD.U32 R2, RZ, RZ, UR5 ;  /* 0x00000005ff027e24 */ /* 0x001fe4000f8e00ff */
[----:B------:R-:W-:Y:S01]  /*16c0*/  IMAD.U32 R26, RZ, RZ, UR4 ;  /* 0x00000004ff1a7e24 */ /* 0x000fe2000f8e00ff */
[----:B------:R-:W-:Y:S06]  /*16d0*/  @!P2 BRA `(.L_x_647) ;  /* 0x000000000014a947 */ /* 0x000fec0003800000 */
[----:B------:R-:W-:Y:S01]  /*16e0*/  IADD3 R4, P0, R28, UR8, RZ ;  /* 0x000000081c047c10 */ /* 0x000fe2000ff1e0ff */
[----:B------:R-:W-:-:S03]  /*16f0*/  ULDC.64 UR4, c[0x0][0x208] ;  /* 0x0000820000047ab9 */ /* 0x000fc60000000a00 */
[----:B------:R-:W-:-:S05]  /*1700*/  IADD3.X R5, R29, UR9, RZ, P0, !PT ;  /* 0x000000091d057c10 */ /* 0x000fca00087fe4ff */
[----:B------:R0:W5:Y:S01]  /*1710*/  LDG.E R26, desc[UR4][R4.64] ;  /* 0x00000004041a7981 */ /* 0x000162000c1e1900 */
[----:B------:R-:W-:Y:S05]  /*1720*/  BRA `(.L_x_648) ;  /* 0x0000000000147947 */ /* 0x000fea0003800000 */
.L_x_647:
[----:B------:R-:W-:Y:S05]  /*1730*/  @!P0 BRA `(.L_x_648) ;  /* 0x0000000000108947 */ /* 0x000fea0003800000 */
[----:B------:R-:W-:Y:S02]  /*1740*/  ULDC.64 UR4, c[0x0][0x208] ;  /* 0x0000820000047ab9 */ /* 0x000fe40000000a00 */
[----:B------:R-:W2:Y:S04]  /*1750*/  LDG.E R3, desc[UR4][R6.64] ;  /* 0x0000000406037981 */ /* 0x000ea8000c1e1900 */
[----:B------:R-:W2:Y:S02]  /*1760*/  LDG.E R26, desc[UR4][R6.64+0x4] ;  /* 0x00000404061a7981 */ /* 0x000ea4000c1e1900 */
[----:B--2---:R-:W-:-:S07]  /*1770*/  IMAD.IADD R26, R26, 0x1, -R3 ;  /* 0x000000011a1a7824 */ /* 0x004fce00078e0a03 */
.L_x_648:
[----:B------:R-:W-:Y:S01]  /*1780*/  ULDC.64 UR4, c[0x0][0xa10] ;  /* 0x0002840000047ab9 */ /* 0x000fe20000000a00 */
[----:B------:R-:W-:Y:S01]  /*1790*/  ULDC.64 UR6, c[0x0][0x208] ;  /* 0x0000820000067ab9 */ /* 0x000fe20000000a00 */
[----:B------:R-:W-:-:S04]  /*17a0*/  ISETP.NE.U32.AND P0, PT, RZ, UR4, PT ;  /* 0x00000004ff007c0c */ /* 0x000fc8000bf05070 */
[----:B------:R-:W-:Y:S01]  /*17b0*/  ISETP.NE.AND.EX P0, PT, RZ, UR5, PT, P0 ;  /* 0x00000005ff007c0c */ /* 0x000fe2000bf05300 */
[----:B-----5:R-:W-:Y:S01]  /*17c0*/  IMAD.IADD R9, R26, 0x1, -R9 ;  /* 0x000000011a097824 */ /* 0x020fe200078e0a09 */
[----:B------:R-:W-:-:S11]  /*17d0*/  ULDC.64 UR4, c[0x0][0xa30] ;  /* 0x00028c0000047ab9 */ /* 0x000fd60000000a00 */
[----:B0-----:R-:W0:Y:S02]  /*17e0*/  @P0 LDC.64 R4, c[0x0][0xa10] ;  /* 0x00028400ff040b82 */ /* 0x001e240000000a00 */
[----:B0-----:R-:W-:-:S05]  /*17f0*/  @P0 IMAD.WIDE R4, R25, 0x4, R4 ;  /* 0x0000000419040825 */ /* 0x001fca00078e0204 */
[----:B------:R-:W2:Y:S04]  /*1800*/  @P0 LDG.E R0, desc[UR6][R4.64] ;  /* 0x0000000604000981 */ /* 0x000ea8000c1e1900 */
[----:B------:R0:W2:Y:S01]  /*1810*/  @P0 LDG.E R3, desc[UR6][R4.64+0x4] ;  /* 0x0000040604030981 */ /* 0x0000a2000c1e1900 */
[----:B------:R-:W-:Y:S01]  /*1820*/  ISETP.NE.U32.AND P1, PT, RZ, UR4, PT ;  /* 0x00000004ff007c0c */ /* 0x000fe2000bf25070 */
[----:B------:R-:W-:-:S03]  /*1830*/  IMAD.MOV.U32 R144, RZ, RZ, R26 ;  /* 0x000000ffff907224 */ /* 0x000fc600078e001a */
[----:B------:R-:W-:Y:S01]  /*1840*/  ISETP.NE.AND.EX P1, PT, RZ, UR5, PT, P1 ;  /* 0x00000005ff007c0c */ /* 0x000fe2000bf25310 */
[----:B0-----:R-:W-:-:S05]  /*1850*/  IMAD.MOV R4, RZ, RZ, -R9 ;  /* 0x000000ffff047224 */ /* 0x001fca00078e0a09 */
[----:B------:R-:W-:-:S07]  /*1860*/  VIMNMX R4, RZ, R4, !PT ;  /* 0x00000004ff047248 */ /* 0x000fce0007fe0100 */
[----:B------:R-:W-:-:S04]  /*1870*/  @P1 IADD3 R6, P2, R28, UR4, RZ ;  /* 0x000000041c061c10 */ /* 0x000fc8000ff5e0ff */
[----:B------:R-:W-:Y:S02]  /*1880*/  @P1 IADD3.X R7, R29, UR5, RZ, P2, !PT ;  /* 0x000000051d071c10 */ /* 0x000fe400097fe4ff */
[----:B------:R-:W-:-:S03]  /*1890*/  PLOP3.LUT P2, PT, PT, PT, PT, 0x80, 0x0 ;  /* 0x000000000000781c */ /* 0x000fc60003f4f070 */
[----:B------:R0:W5:Y:S01]  /*18a0*/  @P1 LDG.E R144, desc[UR6][R6.64] ;  /* 0x0000000606901981 */ /* 0x000162000c1e1900 */
[----:B--2---:R-:W-:-:S05]  /*18b0*/  @P0 IADD3 R2, -R0, R3, RZ ;  /* 0x0000000300020210 */ /* 0x004fca0007ffe1ff */
[----:B------:R-:W-:-:S04]  /*18c0*/  IMAD.IADD R179, R9, 0x1, R2 ;  /* 0x0000000109b37824 */ /* 0x000fc800078e0202 */
[----:B------:R-:W-:-:S04]  /*18d0*/  VIADD R0, R179, 0x4f ;  /* 0x0000004fb3007836 */ /* 0x000fc80000000000 */
[----:B------:R-:W-:-:S05]  /*18e0*/  IMAD.HI R0, R0, 0x66666667, RZ ;  /* 0x6666666700007827 */ /* 0x000fca00078e02ff */
[----:B------:R-:W-:-:S04]  /*18f0*/  SHF.R.U32.HI R3, RZ, 0x1f, R0 ;  /* 0x0000001fff037819 */ /* 0x000fc80000011600 */
[----:B------:R-:W-:-:S05]  /*1900*/  LEA.HI.SX32 R180, R0, R3, 0x1b ;  /* 0x0000000300b47211 */ /* 0x000fca00078fdaff */
[----:B------:R-:W-:-:S05]  /*1910*/  IMAD R3, R180, 0x50, -R9 ;  /* 0x00000050b4037824 */ /* 0x000fca00078e0a09 */
[----:B------:R-:W-:-:S04]  /*1920*/  VIMNMX R3, R3, R2, PT ;  /* 0x0000000203037248 */ /* 0x000fc80003fe0100 */
[----:B------:R-:W-:Y:S01]  /*1930*/  ISETP.GT.AND P0, PT, R3, R4, PT ;  /* 0x000000040300720c */ /* 0x000fe20003f04270 */
[----:B------:R-:W-:-:S05]  /*1940*/  IMAD.WIDE.U32 R4, R4, -0x33333333, RZ ;  /* 0xcccccccd04047825 */ /* 0x000fca00078e00ff */
[----:B------:R-:W-:-:S05]  /*1950*/  SHF.R.U32.HI R119, RZ, 0x6, R5 ;  /* 0x00000006ff777819 */ /* 0x000fca0000011605 */
[----:B------:R-:W-:Y:S02]  /*1960*/  IMAD.MOV.U32 R24, RZ, RZ, R119 ;  /* 0x000000ffff187224 */ /* 0x000fe400078e0077 */
[----:B------:R-:W-:-:S04]  /*1970*/  @P0 VIADD R0, R3, 0x4f ;  /* 0x0000004f03000836 */ /* 0x000fc80000000000 */
[----:B------:R-:W-:-:S05]  /*1980*/  @P0 IMAD.HI R0, R0, 0x66666667, RZ ;  /* 0x6666666700000827 */ /* 0x000fca00078e02ff */
[----:B------:R-:W-:-:S04]  /*1990*/  @P0 SHF.R.U32.HI R3, RZ, 0x1f, R0 ;  /* 0x0000001fff030819 */ /* 0x000fc80000011600 */
[----:B------:R-:W-:-:S04]  /*19a0*/  @P0 LEA.HI.SX32 R24, R0, R3, 0x1b ;  /* 0x0000000300180211 */ /* 0x000fc800078fdaff */
[----:B------:R-:W-:-:S13]  /*19b0*/  ISETP.GT.AND P0, PT, R24, R119, PT ;  /* 0x000000771800720c */ /* 0x000fda0003f04270 */
[----:B0-----:R-:W-:Y:S05]  /*19c0*/  @!P0 BRA `(.L_x_649) ;  /* 0x00000094002c8947 */ /* 0x001fea0003800000 */
[----:B------:R-:W-:Y:S01]  /*19d0*/  VIADD R0, R18, 0x24400 ;  /* 0x0002440012007836 */ /* 0x000fe20000000000 */
[----:B------:R-:W-:Y:S04]  /*19e0*/  BSSY B6, `(.L_x_650) ;  /* 0x0000013000067945 */ /* 0x000fe80003800000 */
[----:B------:R-:W-:-:S13]  /*19f0*/  LOP3.LUT P0, RZ, R0, 0x3ff, RZ, 0xc0, !PT ;  /* 0x000003ff00ff7812 */ /* 0x000fda000780c0ff */
[----:B------:R-:W-:Y:S05]  /*1a00*/  @!P0 BRA `(.L_x_651) ;  /* 0x0000000000408947 */ /* 0x000fea0003800000 */
        /* <DEDUP_REMOVED lines=15> */
[----:B-1---5:R-:W-:Y:S05]  /*1b00*/  CALL.ABS.NOINC R14 ;  /* 0x000000000e007343 */ /* 0x022fea0003c00000 */
.L_x_651:
[----:B------:R-:W-:Y:S05]  /*1b10*/  BSYNC B6 ;  /* 0x0000000000067941 */ /* 0x000fea0003800000 */
.L_x_650:
        /* <DEDUP_REMOVED lines=20> */
.L_x_653:
[----:B------:R-:W-:Y:S05]  /*1c60*/  BSYNC B6 ;  /* 0x0000000000067941 */ /* 0x000fea0003800000 */
.L_x_652:
[----:B------:R-:W-:Y:S01]  /*1c70*/  ULDC.64 UR4, c[0x0][0x9f8] ;  /* 0x00027e0000047ab9 */ /* 0x000fe20000000a00 */
[----:B------:R-:W-:Y:S01]  /*1c80*/  ULDC.64 UR6, c[0x0][0x208] ;  /* 0x0000820000067ab9 */ /* 0x000fe20000000a00 */
[----:B------:R-:W-:Y:S01]  /*1c90*/  ISETP.NE.U32.AND P0, PT, RZ, UR4, PT ;  /* 0x00000004ff007c0c */ /* 0x000fe2000bf05070 */
[----:B------:R-:W0:Y:S01]  /*1ca0*/  LDC.64 R98, c[0x0][0x300] ;  /* 0x0000c000ff627b82 */ /* 0x000e220000000a00 */
[----:B------:R-:W-:Y:S01]  /*1cb0*/  IMAD.IADD R113, R27, 0x1, R26 ;  /* 0x000000011b717824 */ /* 0x000fe200078e021a */
[----:B------:R-:W-:Y:S01]  /*1cc0*/  SHF.R.S32.HI R9, RZ, 0x1f, R122 ;  /* 0x0000001fff097819 */ /* 0x000fe2000001147a */
[----:B------:R-:W-:Y:S01]  /*1cd0*/  ULDC.64 UR8, c[0x0][0xa08] ;  /* 0x0002820000087ab9 */ /* 0x000fe20000000a00 */
[----:B------:R-:W-:-:S04]  /*1ce0*/  ISETP.NE.AND.EX P0, PT, RZ, UR5, PT, P0 ;  /* 0x00000005ff007c0c */ /* 0x000fc8000bf05300 */
[----:B------:R-:W1:Y:S08]  /*1cf0*/  LDC R118, c[0x0][0x3f4] ;  /* 0x0000fd00ff767b82 */ /* 0x000e700000000800 */
[----:B------:R-:W2:Y:S01]  /*1d00*/  LDC.64 R104, c[0x0][0x408] ;  /* 0x00010200ff687b82 */ /* 0x000ea20000000a00 */
[----:B------:R-:W-:-:S04]  /*1d10*/  @P0 IADD3 R4, P1, R28, UR4, RZ ;  /* 0x000000041c040c10 */ /* 0x000fc8000ff3e0ff */
[----:B------:R-:W-:Y:S01]  /*1d20*/  @P0 IADD3.X R5, R29, UR5, RZ, P1, !PT ;  /* 0x000000051d050c10 */ /* 0x000fe20008ffe4ff */
[----:B------:R-:W-:Y:S02]  /*1d30*/  ULDC.64 UR4, c[0x0][0x330] ;  /* 0x0000cc0000047ab9 */ /* 0x000fe40000000a00 */
[----:B------:R-:W3:Y:S02]  /*1d40*/  LDC.64 R110, c[0x0][0x3f8] ;  /* 0x0000fe00ff6e7b82 */ /* 0x000ee40000000a00 */
[----:B------:R4:W3:Y:S01]  /*1d50*/  @P0 LDG.E R25, desc[UR6][R4.64] ;  /* 0x0000000604190981 */ /* 0x0008e2000c1e1900 */
[----:B------:R-:W-:Y:S01]  /*1d60*/  SHF.R.S32.HI R3, RZ, 0x1f, R113 ;  /* 0x0000001fff037819 */ /* 0x000fe20000011471 */
[----:B------:R-:W-:Y:S01]  /*1d70*/  ULDC UR6, c[0x0][0x2f4] ;  /* 0x0000bd0000067ab9 */ /* 0x000fe20000000800 */
[----:B------:R-:W-:Y:S01]  /*1d80*/  IMAD R11, R9, UR4, RZ ;  /* 0x00000004090b7c24 */ /* 0x000fe2000f8e02ff */
[----:B------:R-:W-:Y:S01]  /*1d90*/  ISETP.GE.AND P1, PT, R213, UR6, PT ;  /* 0x00000006d5007c0c */ /* 0x000fe2000bf26270 */
[----:B------:R-:W-:Y:S01]  /*1da0*/  IMAD.WIDE.U32 R6, R122, UR4, R16 ;  /* 0x000000047a067c25 */ /* 0x000fe2000f8e0010 */
[----:B------:R-:W-:Y:S01]  /*1db0*/  ISETP.GE.AND P0, PT, R16, UR6, PT ;  /* 0x0000000610007c0c */ /* 0x000fe2000bf06270 */
[----:B------:R-:W1:Y:S01]  /*1dc0*/  S2R R149, SR_TID.X ;  /* 0x0000000000957919 */ /* 0x000e620000002100 */
[----:B------:R-:W-:Y:S01]  /*1dd0*/  SEL R8, RZ, 0xffffffff, P1 ;  /* 0xffffffffff087807 */ /* 0x000fe20000800000 */
[-C--:B0-----:R-:W-:Y:S01]  /*1de0*/  IMAD R0, R3, R98.reuse, RZ ;  /* 0x0000006203007224 */ /* 0x081fe200078e02ff */
[----:B------:R-:W-:Y:S01]  /*1df0*/  ISETP.GE.AND P1, PT, R218, UR6, PT ;  /* 0x00000006da007c0c */ /* 0x000fe2000bf26270 */
[----:B------:R-:W-:Y:S01]  /*1e00*/  IMAD R13, R122, UR5, R11 ;  /* 0x000000057a0d7c24 */ /* 0x000fe2000f8e020b */
[----:B------:R-:W-:Y:S01]  /*1e10*/  ULDC.64 UR4, c[0x0][0x308] ;  /* 0x0000c20000047ab9 */ /* 0x000fe20000000a00 */
[C---:B------:R-:W-:Y:S01]  /*1e20*/  IMAD R11, R113.reuse, R99, R0 ;  /* 0x00000063710b7224 */ /* 0x040fe200078e0200 */
[----:B------:R-:W-:Y:S01]  /*1e30*/  SEL R0, RZ, 0x1, P0 ;  /* 0x00000001ff007807 */ /* 0x000fe20000000000 */
[----:B----4-:R-:W-:Y:S01]  /*1e40*/  IMAD.WIDE.U32 R4, R113, R98, RZ ;  /* 0x0000006271047225 */ /* 0x010fe200078e00ff */
[----:B------:R-:W-:-:S02]  /*1e50*/  ISETP.NE.U32.AND P0, PT, RZ, UR8, PT ;  /* 0x00000008ff007c0c */ /* 0x000fc4000bf05070 */
[----:B------:R-:W-:Y:S01]  /*1e60*/  SHF.R.S32.HI R20, RZ, 0x1f, R212 ;  /* 0x0000001fff147819 */ /* 0x000fe200000114d4 */
[----:B------:R-:W-:Y:S01]  /*1e70*/  IMAD.IADD R7, R7, 0x1, R13 ;  /* 0x0000000107077824 */ /* 0x000fe200078e020d */
[----:B------:R-:W-:Y:S01]  /*1e80*/  ISETP.NE.AND.EX P0, PT, RZ, UR9, PT, P0 ;  /* 0x00000009ff007c0c */ /* 0x000fe2000bf05300 */
[----:B------:R-:W-:Y:S01]  /*1e90*/  IMAD.SHL.U32 R13, R8, 0x2, RZ ;  /* 0x00000002080d7824 */ /* 0x000fe200078e00ff */
[----:B------:R-:W-:Y:S01]  /*1ea0*/  ULDC.64 UR8, c[0x0][0x338] ;  /* 0x0000ce0000087ab9 */ /* 0x000fe20000000a00 */
[----:B------:R-:W-:Y:S01]  /*1eb0*/  IMAD R9, R9, UR4, RZ ;  /* 0x0000000409097c24 */ /* 0x000fe2000f8e02ff */
[----:B------:R-:W-:Y:S01]  /*1ec0*/  SHF.R.S32.HI R23, RZ, 0x1f, R22 ;  /* 0x0000001fff177819 */ /* 0x000fe20000011416 */
[----:B------:R-:W-:Y:S01]  /*1ed0*/  IMAD.IADD R5, R5, 0x1, R11 ;  /* 0x0000000105057824 */ /* 0x000fe200078e020b */
[----:B------:R-:W-:Y:S01]  /*1ee0*/  LOP3.LUT R0, R13, 0x2, R0, 0xe2, !PT ;  /* 0x000000020d007812 */ /* 0x000fe200078ee200 */
[C---:B------:R-:W-:Y:S01]  /*1ef0*/  IMAD R11, R122.reuse, UR5, R9 ;  /* 0x000000057a0b7c24 */ /* 0x040fe2000f8e0209 */
[----:B------:R-:W-:Y:S01]  /*1f00*/  SEL R9, RZ, 0x4, P1 ;  /* 0x00000004ff097807 */ /* 0x000fe20000800000 */
[----:B------:R-:W-:Y:S01]  /*1f10*/  IMAD.WIDE.U32 R4, R122, UR4, R4 ;  /* 0x000000047a047c25 */ /* 0x000fe2000f8e0004 */
[----:B------:R-:W-:Y:S01]  /*1f20*/  ULDC.64 UR4, c[0x0][0x310] ;  /* 0x0000c40000047ab9 */ /* 0x000fe20000000a00 */
[----:B------:R-:W-:-:S02]  /*1f30*/  SHF.R.U32.HI R30, RZ, 0x3, R223 ;  /* 0x00000003ff1e7819 */ /* 0x000fc400000116df */
[----:B------:R-:W-:Y:S01]  /*1f40*/  LOP3.LUT R9, R0, R9, RZ, 0xfc, !PT ;  /* 0x0000000900097212 */ /* 0x000fe200078efcff */
[----:B------:R-:W-:Y:S01]  /*1f50*/  IMAD.IADD R5, R5, 0x1, R11 ;  /* 0x0000000105057824 */ /* 0x000fe200078e020b */
[----:B------:R-:W-:Y:S01]  /*1f60*/  SHF.R.U32.HI R21, RZ, 0x3, R224 ;  /* 0x00000003ff157819 */ /* 0x000fe200000116e0 */
[-C--:B--2---:R-:W-:Y:S01]  /*1f70*/  IMAD.WIDE.U32 R100, R212, R104.reuse, R22 ;  /* 0x00000068d4647225 */ /* 0x084fe200078e0016 */
[----:B------:R-:W-:Y:S02]  /*1f80*/  ISETP.GE.AND P2, PT, R219, UR6, PT ;  /* 0x00000006db007c0c */ /* 0x000fe4000bf46270 */
[----:B------:R-:W-:Y:S01]  /*1f90*/  SHF.L.U64.HI R128, R98, 0x5, R99 ;  /* 0x0000000562807819 */ /* 0x000fe20000010263 */
[----:B------:R-:W-:Y:S01]  /*1fa0*/  IMAD.WIDE.U32 R102, R212, R104, R16 ;  /* 0x00000068d4667225 */ /* 0x000fe200078e0010 */
[----:B------:R-:W-:Y:S02]  /*1fb0*/  SHF.L.U64.HI R130, R98, 0x6, R99 ;  /* 0x0000000662827819 */ /* 0x000fe40000010263 */
[C---:B------:R-:W-:Y:S01]  /*1fc0*/  IADD3 R112, P3, R212.reuse, R113, RZ ;  /* 0x00000071d4707210 */ /* 0x040fe20007f7e0ff */
[----:B---3--:R-:W-:Y:S01]  /*1fd0*/  IMAD.WIDE.U32 R106, R212, R110, R22 ;  /* 0x0000006ed46a7225 */ /* 0x008fe200078e0016 */
[----:B------:R-:W-:-:S02]  /*1fe0*/  SHF.L.U64.HI R29, R110, 0x6, R111 ;  /* 0x000000066e1d7819 */ /* 0x000fc4000001026f */
[----:B------:R-:W-:Y:S01]  /*1ff0*/  SHF.L.U64.HI R34, R104, 0x5, R105 ;  /* 0x0000000568227819 */ /* 0x000fe20000010269 */
[----:B------:R-:W-:Y:S01]  /*2000*/  IMAD.WIDE.U32 R108, R212, R110, R16 ;  /* 0x0000006ed46c7225 */ /* 0x000fe200078e0010 */
[----:B------:R-:W-:Y:S02]  /*2010*/  SHF.L.U64.HI R33, R104, 0x6, R105 ;  /* 0x0000000668217819 */ /* 0x000fe40000010269 */
[----:B------:R-:W-:Y:S01]  /*2020*/  LOP3.LUT R26, R9, 0x1, RZ, 0xc0, !PT ;  /* 0x00000001091a7812 */ /* 0x000fe200078ec0ff */
[----:B------:R-:W-:Y:S01]  /*2030*/  IMAD.SHL.U32 R31, R212, 0x40, RZ ;  /* 0x00000040d41f7824 */ /* 0x000fe200078e00ff */
[----:B------:R-:W-:Y:S01]  /*2040*/  SHF.R.S32.HI R146, RZ, 0x1f, R237 ;  /* 0x0000001fff927819 */ /* 0x000fe200000114ed */
[C---:B------:R-:W-:Y:S01]  /*2050*/  IMAD.SHL.U32 R129, R98.reuse, 0x20, RZ ;  /* 0x0000002062817824 */ /* 0x040fe200078e00ff */
[----:B-1----:R-:W-:Y:S01]  /*2060*/  LEA.HI R149, R149, 0x8, RZ, 0x19 ;  /* 0x0000000895957811 */ /* 0x002fe200078fc8ff */
[----:B------:R-:W-:Y:S02]  /*2070*/  IMAD.SHL.U32 R131, R98, 0x40, RZ ;  /* 0x0000004062837824 */ /* 0x000fe400078e00ff */
[----:B------:R-:W-:-:S02]  /*2080*/  IMAD.SHL.U32 R28, R110, 0x20, RZ ;  /* 0x000000206e1c7824 */ /* 0x000fc400078e00ff */
[----:B------:R-:W-:Y:S02]  /*2090*/  IMAD.SHL.U32 R27, R110, 0x40, RZ ;  /* 0x000000406e1b7824 */ /* 0x000fe400078e00ff */
[----:B------:R-:W-:Y:S02]  /*20a0*/  IMAD R127, R105, 0x50, RZ ;  /* 0x00000050697f7824 */ /* 0x000fe400078e02ff */
[----:B------:R-:W-:Y:S02]  /*20b0*/  IMAD.SHL.U32 R32, R104, 0x20, RZ ;  /* 0x0000002068207824 */ /* 0x000fe400078e00ff */
[----:B------:R-:W-:Y:S01]  /*20c0*/  IMAD.X R113, R20, 0x1, R3, P3 ;  /* 0x0000000114717824 */ /* 0x000fe200018e0603 */
[----:B------:R-:W-:Y:S02]  /*20d0*/  SHF.R.S32.HI R8, RZ, 0x1f, R25 ;  /* 0x0000001fff087819 */ /* 0x000fe40000011419 */
[----:B------:R-:W-:Y:S02]  /*20e0*/  SEL R97, R25, RZ, !P0 ;  /* 0x000000ff19617207 */ /* 0x000fe40004000000 */
[----:B------:R-:W-:-:S02]  /*20f0*/  SEL R8, R8, RZ, !P0 ;  /* 0x000000ff08087207 */ /* 0x000fc40004000000 */
[----:B------:R-:W-:Y:S01]  /*2100*/  ISETP.GE.AND P0, PT, R16, R118, PT ;  /* 0x000000761000720c */ /* 0x000fe20003f06270 */
[----:B------:R-:W-:-:S04]  /*2110*/  IMAD.WIDE.U32 R94, R97, UR8, R6 ;  /* 0x00000008615e7c25 */ /* 0x000fc8000f8e0006 */
[C---:B------:R-:W-:Y:S02]  /*2120*/  IMAD R0, R8.reuse, UR8, RZ ;  /* 0x0000000808007c24 */ /* 0x040fe4000f8e02ff */
[----:B------:R-:W-:Y:S02]  /*2130*/  IMAD R8, R8, UR4, RZ ;  /* 0x0000000408087c24 */ /* 0x000fe4000f8e02ff */
[C---:B------:R-:W-:Y:S02]  /*2140*/  IMAD R37, R97.reuse, UR9, R0 ;  /* 0x0000000961257c24 */ /* 0x040fe4000f8e0200 */
[C---:B------:R-:W-:Y:S02]  /*2150*/  IMAD R11, R97.reuse, UR5, R8 ;  /* 0x00000005610b7c24 */ /* 0x040fe4000f8e0208 */
[----:B------:R-:W-:-:S04]  /*2160*/  IMAD.WIDE.U32 R96, R97, UR4, R4 ;  /* 0x0000000461607c25 */ /* 0x000fc8000f8e0004 */
[-C--:B------:R-:W-:Y:S02]  /*2170*/  IMAD R6, R20, R98.reuse, RZ ;  /* 0x0000006214067224 */ /* 0x080fe400078e02ff */
[----:B------:R-:W-:-:S04]  /*2180*/  IMAD.WIDE.U32 R4, R212, R98, R16 ;  /* 0x00000062d4047225 */ /* 0x000fc800078e0010 */
[----:B------:R-:W-:Y:S01]  /*2190*/  IMAD R35, R212, R99, R6 ;  /* 0x00000063d4237224 */ /* 0x000fe200078e0206 */
[----:B------:R-:W-:Y:S01]  /*21a0*/  IADD3 R93, P1, R96, R4, RZ ;  /* 0x00000004605d7210 */ /* 0x000fe20007f3e0ff */
[----:B------:R-:W-:Y:S02]  /*21b0*/  IMAD.IADD R92, R97, 0x1, R11 ;  /* 0x00000001615c7824 */ /* 0x000fe400078e020b */
[----:B------:R-:W-:-:S03]  /*21c0*/  IMAD R0, R20, R104, RZ ;  /* 0x0000006814007224 */ /* 0x000fc600078e02ff */
[----:B------:R-:W-:Y:S01]  /*21d0*/  IADD3.X R35, R92, R5, R35, P1, !PT ;  /* 0x000000055c237210 */ /* 0x000fe20000ffe423 */
[----:B------:R-:W-:Y:S01]  /*21e0*/  IMAD R7, R212, R105, R0 ;  /* 0x00000069d4077224 */ /* 0x000fe200078e0200 */
[----:B------:R-:W-:Y:S01]  /*21f0*/  SEL R5, R118, RZ, P0 ;  /* 0x000000ff76057207 */ /* 0x000fe20000000000 */
[----:B------:R-:W-:Y:S01]  /*2200*/  IMAD R0, R20, R110, RZ ;  /* 0x0000006e14007224 */ /* 0x000fe200078e02ff */
[----:B------:R-:W-:Y:S01]  /*2210*/  ISETP.GE.AND P1, PT, R213, R118, PT ;  /* 0x00000076d500720c */ /* 0x000fe20003f26270 */
[----:B------:R-:W-:Y:S02]  /*2220*/  IMAD.IADD R101, R101, 0x1, R7 ;  /* 0x0000000165657824 */ /* 0x000fe400078e0207 */
[----:B------:R-:W-:Y:S01]  /*2230*/  IMAD.IADD R5, R16, 0x1, R5 ;  /* 0x0000000110057824 */ /* 0x000fe200078e0205 */
[----:B------:R-:W-:Y:S01]  /*2240*/  SEL R4, R118, RZ, P1 ;  /* 0x000000ff76047207 */ /* 0x000fe20000800000 */
[----:B------:R-:W-:Y:S02]  /*2250*/  IMAD.IADD R103, R7, 0x1, R103 ;  /* 0x0000000107677824 */ /* 0x000fe400078e0267 */
[----:B------:R-:W-:Y:S01]  /*2260*/  IMAD R7, R212, R111, R0 ;  /* 0x0000006fd4077224 */ /* 0x000fe200078e0200 */
[----:B------:R-:W-:Y:S01]  /*2270*/  SHF.R.S32.HI R0, RZ, 0x1f, R5 ;  /* 0x0000001fff007819 */ /* 0x000fe20000011405 */
[----:B-----5:R-:W-:-:S03]  /*2280*/  IMAD.WIDE.U32 R100, R144, R104, R100 ;  /* 0x0000006890647225 */ /* 0x020fc600078e0064 */
[CC--:B------:R-:W-:Y:S01]  /*2290*/  LEA.HI R13, R0.reuse, R5.reuse, RZ, 0x3 ;  /* 0x00000005000d7211 */ /* 0x0c0fe200078f18ff */
[----:B------:R-:W-:Y:S01]  /*22a0*/  IMAD.IADD R107, R107, 0x1, R7 ;  /* 0x000000016b6b7824 */ /* 0x000fe200078e0207 */
[----:B------:R-:W-:Y:S01]  /*22b0*/  LEA.HI R0, R0, R5, RZ, 0x6 ;  /* 0x0000000500007211 */ /* 0x000fe200078f30ff */
[----:B------:R-:W-:Y:S01]  /*22c0*/  IMAD.IADD R5, R213, 0x1, R4 ;  /* 0x00000001d5057824 */ /* 0x000fe200078e0204 */
[----:B------:R-:W-:Y:S01]  /*22d0*/  LOP3.LUT R6, R223, 0x38, R13, 0xf8, !PT ;  /* 0x00000038df067812 */ /* 0x000fe200078ef80d */
[----:B------:R-:W-:Y:S01]  /*22e0*/  IMAD.IADD R109, R7, 0x1, R109 ;  /* 0x00000001076d7824 */ /* 0x000fe200078e026d */
[----:B------:R-:W-:Y:S01]  /*22f0*/  SHF.R.S32.HI R4, RZ, 0x6, R0 ;  /* 0x00000006ff047819 */ /* 0x000fe20000011400 */
[----:B------:R-:W-:Y:S01]  /*2300*/  IMAD.WIDE.U32 R106, R144, R110, R106 ;  /* 0x0000006e906a7225 */ /* 0x000fe200078e006a */
[----:B------:R-:W-:Y:S02]  /*2310*/  SHF.R.S32.HI R0, RZ, 0x1f, R5 ;  /* 0x0000001fff007819 */ /* 0x000fe40000011405 */
[----:B------:R-:W-:Y:S01]  /*2320*/  LOP3.LUT R8, R6, R30, RZ, 0x3c, !PT ;  /* 0x0000001e06087212 */ /* 0x000fe200078e3cff */
[----:B------:R-:W-:Y:S01]  /*2330*/  IMAD R141, R4, 0x1400, R225 ;  /* 0x00001400048d7824 */ /* 0x000fe200078e02e1 */
[-C--:B------:R-:W-:Y:S01]  /*2340*/  LEA.HI R6, R0, R5.reuse, RZ, 0x6 ;  /* 0x0000000500067211 */ /* 0x080fe200078f30ff */
[----:B------:R-:W-:Y:S01]  /*2350*/  IMAD R133, R4, 0x1400, R227 ;  /* 0x0000140004857824 */ /* 0x000fe200078e02e3 */
[----:B------:R-:W-:Y:S01]  /*2360*/  LEA.HI R5, R0, R5, RZ, 0x3 ;  /* 0x0000000500057211 */ /* 0x000fe200078f18ff */
[----:B------:R-:W-:Y:S01]  /*2370*/  IMAD.IADD R141, R141, 0x1, R8 ;  /* 0x000000018d8d7824 */ /* 0x000fe200078e0208 */
[----:B------:R-:W-:Y:S01]  /*2380*/  LOP3.LUT R7, R224, 0x38, R13, 0xf8, !PT ;  /* 0x00000038e0077812 */ /* 0x000fe200078ef80d */
[----:B------:R-:W-:Y:S01]  /*2390*/  IMAD R143, R4, 0x1400, R228 ;  /* 0x00001400048f7824 */ /* 0x000fe200078e02e4 */
[----:B------:R-:W-:Y:S01]  /*23a0*/  SHF.R.S32.HI R8, RZ, 0x6, R6 ;  /* 0x00000006ff087819 */ /* 0x000fe20000011406 */
[----:B------:R-:W-:Y:S01]  /*23b0*/  IMAD.WIDE.U32 R108, R144, R110, R108 ;  /* 0x0000006e906c7225 */ /* 0x000fe200078e006c */
[----:B------:R-:W-:-:S02]  /*23c0*/  LOP3.LUT R6, R5, 0x38, RZ, 0xc0, !PT ;  /* 0x0000003805067812 */ /* 0x000fc400078ec0ff */
[----:B------:R-:W-:Y:S01]  /*23d0*/  LOP3.LUT R10, R7, R21, RZ, 0x3c, !PT ;  /* 0x00000015070a7212 */ /* 0x000fe200078e3cff */
[C---:B------:R-:W-:Y:S01]  /*23e0*/  IMAD R142, R8.reuse, 0x1400, R228 ;  /* 0x00001400088e7824 */ /* 0x040fe200078e02e4 */
[----:B------:R-:W-:Y:S01]  /*23f0*/  LOP3.LUT R7, R223, 0x38, R5, 0xf8, !PT ;  /* 0x00000038df077812 */ /* 0x000fe200078ef805 */
[----:B------:R-:W-:Y:S01]  /*2400*/  IMAD R140, R8, 0x1400, R225 ;  /* 0x00001400088c7824 */ /* 0x000fe200078e02e1 */
[----:B------:R-:W-:Y:S01]  /*2410*/  LOP3.LUT R6, R6, 0x1c0, R31, 0xf8, !PT ;  /* 0x000001c006067812 */ /* 0x000fe200078ef81f */
[----:B------:R-:W-:Y:S01]  /*2420*/  IMAD.IADD R133, R133, 0x1, R10 ;  /* 0x0000000185857824 */ /* 0x000fe200078e020a */
[----:B------:R-:W-:Y:S01]  /*2430*/  LOP3.LUT R0, R13, 0x38, RZ, 0xc0, !PT ;  /* 0x000000380d007812 */ /* 0x000fe200078ec0ff */
[----:B------:R-:W-:Y:S01]  /*2440*/  IMAD R132, R8, 0x1400, R227 ;  /* 0x0000140008847824 */ /* 0x000fe200078e02e3 */
[----:B------:R-:W-:Y:S01]  /*2450*/  LOP3.LUT R11, R7, R30, RZ, 0x3c, !PT ;  /* 0x0000001e070b7212 */ /* 0x000fe200078e3cff */
[----:B------:R-:W-:Y:S01]  /*2460*/  IMAD.WIDE.U32 R102, R144, R104, R102 ;  /* 0x0000006890667225 */ /* 0x000fe200078e0066 */
[----:B------:R-:W-:-:S02]  /*2470*/  LOP3.LUT R7, R6, R229, RZ, 0x3c, !PT ;  /* 0x000000e506077212 */ /* 0x000fc400078e3cff */
[----:B------:R-:W-:Y:S01]  /*2480*/  LOP3.LUT R0, R0, 0x1c0, R31, 0xf8, !PT ;  /* 0x000001c000007812 */ /* 0x000fe200078ef81f */
[----:B------:R-:W-:Y:S01]  /*2490*/  IMAD.IADD R140, R140, 0x1, R11 ;  /* 0x000000018c8c7824 */ /* 0x000fe200078e020b */
[----:B------:R-:W-:Y:S01]  /*24a0*/  LOP3.LUT R10, R224, 0x38, R5, 0xf8, !PT ;  /* 0x00000038e00a7812 */ /* 0x000fe200078ef805 */
[----:B------:R-:W-:Y:S01]  /*24b0*/  IMAD.IADD R142, R142, 0x1, R7 ;  /* 0x000000018e8e7824 */ /* 0x000fe200078e0207 */
[----:B------:R-:W-:Y:S01]  /*24c0*/  LOP3.LUT R0, R0, R229, RZ, 0x3c, !PT ;  /* 0x000000e500007212 */ /* 0x000fe200078e3cff */
[----:B------:R-:W-:Y:S01]  /*24d0*/  IMAD R11, R99, 0x50, RZ ;  /* 0x00000050630b7824 */ /* 0x000fe200078e02ff */
[----:B------:R-:W-:Y:S01]  /*24e0*/  SHF.R.S32.HI R7, RZ, 0x1f, R144 ;  /* 0x0000001fff077819 */ /* 0x000fe20000011490 */
[----:B------:R-:W-:Y:S01]  /*24f0*/  IMAD.WIDE.U32 R98, R98, 0x50, RZ ;  /* 0x0000005062627825 */ /* 0x000fe200078e00ff */
[----:B------:R-:W-:Y:S02]  /*2500*/  LOP3.LUT R15, R10, R21, RZ, 0x3c, !PT ;  /* 0x000000150a0f7212 */ /* 0x000fe400078e3cff */
[----:B------:R-:W-:Y:S01]  /*2510*/  SHF.L.U64.HI R30, R110, 0x5, R111 ;  /* 0x000000056e1e7819 */ /* 0x000fe2000001026f */
[----:B------:R-:W-:Y:S01]  /*2520*/  IMAD.IADD R143, R143, 0x1, R0 ;  /* 0x000000018f8f7824 */ /* 0x000fe200078e0200 */
[----:B------:R-:W-:Y:S01]  /*2530*/  SHF.R.S32.HI R14, RZ, 0x3, R13 ;  /* 0x00000003ff0e7819 */ /* 0x000fe2000001140d */
[----:B------:R-:W-:Y:S01]  /*2540*/  IMAD R0, R7, R104, RZ ;  /* 0x0000006807007224 */ /* 0x000fe200078e02ff */
[----:B------:R-:W-:Y:S01]  /*2550*/  LOP3.LUT R13, R13, 0xfffffff8, RZ, 0xc0, !PT ;  /* 0xfffffff80d0d7812 */ /* 0x000fe200078ec0ff */
[----:B------:R-:W-:Y:S01]  /*2560*/  IMAD.IADD R132, R132, 0x1, R15 ;  /* 0x0000000184847824 */ /* 0x000fe200078e020f */
[----:B------:R-:W-:Y:S01]  /*2570*/  SHF.R.S32.HI R12, RZ, 0x3, R5 ;  /* 0x00000003ff0c7819 */ /* 0x000fe20000011405 */
[----:B------:R-:W-:-:S02]  /*2580*/  IMAD R21, R144, R105, R0 ;  /* 0x0000006990157224 */ /* 0x000fc400078e0200 */
[----:B------:R-:W-:Y:S02]  /*2590*/  IMAD R0, R7, R110, RZ ;  /* 0x0000006e07007224 */ /* 0x000fe400078e02ff */
[----:B------:R-:W-:Y:S02]  /*25a0*/  IMAD R7, R111, 0x50, RZ ;  /* 0x000000506f077824 */ /* 0x000fe400078e02ff */
[----:B------:R-:W-:Y:S01]  /*25b0*/  IMAD R15, R144, R111, R0 ;  /* 0x0000006f900f7224 */ /* 0x000fe200078e0200 */
[----:B------:R-:W-:Y:S01]  /*25c0*/  SEL R0, RZ, 0x8, P2 ;  /* 0x00000008ff007807 */ /* 0x000fe20001000000 */
[----:B------:R-:W-:Y:S02]  /*25d0*/  IMAD.SHL.U32 R31, R104, 0x40, RZ ;  /* 0x00000040681f7824 */ /* 0x000fe400078e00ff */
[----:B------:R-:W-:Y:S01]  /*25e0*/  VIADD R4, R212, 0x20 ;  /* 0x00000020d4047836 */ /* 0x000fe20000000000 */
[----:B------:R-:W-:Y:S01]  /*25f0*/  LOP3.LUT R0, R9, R0, RZ, 0xfc, !PT ;  /* 0x0000000009007212 */ /* 0x000fe200078efcff */
[----:B------:R-:W-:-:S03]  /*2600*/  IMAD.WIDE.U32 R110, R110, 0x50, RZ ;  /* 0x000000506e6e7825 */ /* 0x000fc600078e00ff */
[----:B------:R-:W-:Y:S01]  /*2610*/  SHF.R.S32.HI R147, RZ, 0x1f, R4 ;  /* 0x0000001fff937819 */ /* 0x000fe20000011404 */
[----:B------:R-:W-:Y:S01]  /*2620*/  IMAD.IADD R120, R99, 0x1, R11 ;  /* 0x0000000163787824 */ /* 0x000fe200078e020b */
[----:B------:R-:W-:Y:S01]  /*2630*/  LOP3.LUT R11, R5, 0xfffffff8, RZ, 0xc0, !PT ;  /* 0xfffffff8050b7812 */ /* 0x000fe200078ec0ff */
[----:B------:R-:W-:Y:S01]  /*2640*/  IMAD.WIDE.U32 R104, R104, 0x50, RZ ;  /* 0x0000005068687825 */ /* 0x000fe200078e00ff */
[C---:B------:R-:W-:Y:S02]  /*2650*/  LOP3.LUT R10, R0.reuse, 0x2, RZ, 0xc0, !PT ;  /* 0x00000002000a7812 */ /* 0x040fe400078ec0ff */
[C---:B------:R-:W-:Y:S01]  /*2660*/  LOP3.LUT R9, R0.reuse, 0x4, RZ, 0xc0, !PT ;  /* 0x0000000400097812 */ /* 0x040fe200078ec0ff */
[----:B------:R-:W-:Y:S01]  /*2670*/  IMAD.IADD R126, R111, 0x1, R7 ;  /* 0x000000016f7e7824 */ /* 0x000fe200078e0207 */
[----:B------:R-:W-:Y:S01]  /*2680*/  LOP3.LUT R8, R0, 0x8, RZ, 0xc0, !PT ;  /* 0x0000000800087812 */ /* 0x000fe200078ec0ff */
[----:B------:R-:W-:Y:S01]  /*2690*/  IMAD.IADD R25, R101, 0x1, R21 ;  /* 0x0000000165197824 */ /* 0x000fe200078e0215 */
[----:B------:R-:W-:Y:S01]  /*26a0*/  SHF.R.S32.HI R7, RZ, 0x1f, R13 ;  /* 0x0000001fff077819 */ /* 0x000fe2000001140d */
[----:B------:R-:W-:Y:S01]  /*26b0*/  IMAD.IADD R20, R107, 0x1, R15 ;  /* 0x000000016b147824 */ /* 0x000fe200078e020f */
[----:B------:R-:W-:Y:S01]  /*26c0*/  SHF.R.S32.HI R6, RZ, 0x1f, R11 ;  /* 0x0000001fff067819 */ /* 0x000fe2000001140b */
[----:B------:R-:W-:-:S02]  /*26d0*/  IMAD.SHL.U32 R118, R118, 0x2, RZ ;  /* 0x0000000276767824 */ /* 0x000fc400078e00ff */
[----:B------:R-:W-:Y:S02]  /*26e0*/  IMAD.IADD R127, R105, 0x1, R127 ;  /* 0x00000001697f7824 */ /* 0x000fe400078e027f */
[----:B------:R-:W-:Y:S02]  /*26f0*/  IMAD.IADD R21, R21, 0x1, R103 ;  /* 0x0000000115157824 */ /* 0x000fe400078e0267 */
[----:B------:R-:W-:Y:S02]  /*2700*/  IMAD.IADD R15, R15, 0x1, R109 ;  /* 0x000000010f0f7824 */ /* 0x000fe400078e026d */
[----:B------:R-:W-:-:S07]  /*2710*/  IMAD.IADD R5, R95, 0x1, R37 ;  /* 0x000000015f057824 */ /* 0x000fce00078e0225 */
.L_x_761:
[----:B-1--4-:R-:W2:Y:S01]  /*2720*/  LDL.LU R39, [R1+0x20] ;  /* 0x0000200001277983 */ /* 0x012ea20000300800 */
[----:B------:R-:W-:Y:S01]  /*2730*/  VIADD R41, R24, 0xffffffff ;  /* 0xffffffff18297836 */ /* 0x000fe20000000000 */
[----:B------:R-:W0:Y:S01]  /*2740*/  LDC.64 R116, c[0x0][0x2e8] ;  /* 0x0000ba00ff747b82 */ /* 0x000e220000000a00 */
[----:B------:R-:W-:Y:S05]  /*2750*/  YIELD ;  /* 0x0000000000007946 */ /* 0x000fea0003800000 */
[----:B------:R-:W-:Y:S01]  /*2760*/  SHF.R.S32.HI R38, RZ, 0x1f, R41 ;  /* 0x0000001fff267819 */ /* 0x000fe20000011429 */
[-C--:B------:R-:W-:Y:S01]  /*2770*/  IMAD R3, R120, R41.reuse, RZ ;  /* 0x0000002978037224 */ /* 0x080fe200078e02ff */
[----:B------:R-:W1:Y:S01]  /*2780*/  LDC R115, c[0x0][0x3f4] ;  /* 0x0000fd00ff737b82 */ /* 0x000e620000000800 */
[----:B------:R-:W-:Y:S01]  /*2790*/  IMAD.WIDE.U32 R124, R98, R41, RZ ;  /* 0x00000029627c7225 */ /* 0x000fe200078e00ff */
[----:B------:R-:W-:Y:S03]  /*27a0*/  BSSY B0, `(.L_x_654) ;  /* 0x00007f0000007945 */ /* 0x000fe60003800000 */
[----:B------:R-:W-:Y:S01]  /*27b0*/  IMAD R3, R38, R98, R3 ;  /* 0x0000006226037224 */ /* 0x000fe200078e0203 */
[----:B------:R-:W-:-:S02]  /*27c0*/  IADD3 R0, P3, P4, R93, R124, R131 ;  /* 0x0000007c5d007210 */ /* 0x000fc40007c7e083 */
[-C--:B------:R-:W-:Y:S01]  /*27d0*/  IADD3 R36, P2, R93, R124.reuse, RZ ;  /* 0x0000007c5d247210 */ /* 0x080fe20007f5e0ff */
[----:B------:R-:W-:Y:S01]  /*27e0*/  IMAD.IADD R88, R125, 0x1, R3 ;  /* 0x000000017d587824 */ /* 0x000fe200078e0203 */
[----:B------:R-:W-:-:S04]  /*27f0*/  IADD3 R4, P5, P6, R93, R124, R129 ;  /* 0x0000007c5d047210 */ /* 0x000fc80007ebe081 */
[----:B------:R-:W-:Y:S02]  /*2800*/  IADD3.X R3, R35, R88, R130, P3, P4 ;  /* 0x0000005823037210 */ /* 0x000fe40001fe8482 */
[----:B------:R-:W-:Y:S02]  /*2810*/  ISETP.GT.AND P3, PT, R41, R119, PT ;  /* 0x000000772900720c */ /* 0x000fe40003f64270 */
[----:B------:R-:W-:Y:S02]  /*2820*/  IADD3.X R37, R88, R35, RZ, P2, !PT ;  /* 0x0000002358257210 */ /* 0x000fe400017fe4ff */
[C---:B0-----:R-:W-:Y:S02]  /*2830*/  LEA R48, P2, R0.reuse, R116, 0x1 ;  /* 0x0000007400307211 */ /* 0x041fe400078408ff */
[----:B------:R-:W-:Y:S02]  /*2840*/  IADD3.X R24, R35, R88, R128, P5, P6 ;  /* 0x0000005823187210 */ /* 0x000fe40002fec480 */
[----:B------:R-:W-:Y:S01]  /*2850*/  LEA.HI.X R49, R0, R117, R3, 0x1, P2 ;  /* 0x0000007500317211 */ /* 0x000fe200010f0c03 */
[----:B------:R-:W-:Y:S01]  /*2860*/  IMAD R3, R19, 0x5000, R230 ;  /* 0x0000500013037824 */ /* 0x000fe200078e02e6 */
[----:B-1----:R-:W-:-:S02]  /*2870*/  ISETP.GE.AND P2, PT, R115, 0x1, PT ;  /* 0x000000017300780c */ /* 0x002fc40003f46270 */
[-C--:B------:R-:W-:Y:S02]  /*2880*/  LEA R50, P5, R4, R116.reuse, 0x1 ;  /* 0x0000007404327211 */ /* 0x080fe400078a08ff */
[----:B------:R-:W-:Y:S02]  /*2890*/  LEA R56, P6, R36, R116, 0x1 ;  /* 0x0000007424387211 */ /* 0x000fe400078c08ff */
[-C--:B------:R-:W-:Y:S01]  /*28a0*/  LEA.HI.X R51, R4, R117.reuse, R24, 0x1, P5 ;  /* 0x0000007504337211 */ /* 0x080fe200028f0c18 */
[----:B------:R-:W-:Y:S01]  /*28b0*/  IMAD R4, R3, 0x2, R18 ;  /* 0x0000000203047824 */ /* 0x000fe200078e0212 */
[----:B------:R-:W-:Y:S01]  /*28c0*/  LEA.HI.X R57, R36, R117, R37, 0x1, P6 ;  /* 0x0000007524397211 */ /* 0x000fe200030f0c25 */
[----:B------:R-:W-:Y:S01]  /*28d0*/  IMAD.MOV.U32 R24, RZ, RZ, R41 ;  /* 0x000000ffff187224 */ /* 0x000fe200078e0029 */
[----:B--2---:R-:W-:-:S04]  /*28e0*/  LOP3.LUT R39, R39, 0xfffffffd, RZ, 0xc0, !PT ;  /* 0xfffffffd27277812 */ /* 0x004fc800078ec0ff */
[----:B------:R-:W-:-:S05]  /*28f0*/  @P3 LOP3.LUT R39, R39, 0x2, RZ, 0xfc, !PT ;  /* 0x0000000227273812 */ /* 0x000fca00078efcff */
[----:B------:R0:W-:Y:S01]  /*2900*/  STL [R1+0x20], R39 ;  /* 0x0000202701007387 */ /* 0x0001e20000100800 */
[----:B------:R-:W-:Y:S05]  /*2910*/  @!P2 BRA `(.L_x_655) ;  /* 0x00000078006ca947 */ /* 0x000fea0003800000 */
[----:B------:R-:W-:Y:S01]  /*2920*/  ULDC.U8 UR4, c[0x0][0x410] ;  /* 0x0001040000047ab9 */ /* 0x000fe20000000000 */
[-C--:B------:R-:W-:Y:S01]  /*2930*/  IMAD R3, R126, R41.reuse, RZ ;  /* 0x000000297e037224 */ /* 0x080fe200078e02ff */
[----:B------:R-:W-:Y:S01]  /*2940*/  ISETP.NE.AND P2, PT, RZ, UR4, PT ;  /* 0x00000004ff007c0c */ /* 0x000fe2000bf45270 */
[-C--:B0-----:R-:W-:Y:S02]  /*2950*/  IMAD R39, R127, R41.reuse, RZ ;  /* 0x000000297f277224 */ /* 0x081fe400078e02ff */
[----:B------:R-:W-:Y:S02]  /*2960*/  IMAD R37, R38, R110, R3 ;  /* 0x0000006e26257224 */ /* 0x000fe400078e0203 */
[----:B------:R-:W-:Y:S02]  /*2970*/  IMAD R3, R24, -0x50, R2 ;  /* 0xffffffb018037824 */ /* 0x000fe400078e0202 */
[----:B------:R-:W-:Y:S02]  /*2980*/  IMAD R39, R38, R104, R39 ;  /* 0x0000006826277224 */ /* 0x000fe400078e0227 */
[----:B------:R-:W-:Y:S01]  /*2990*/  IMAD.WIDE.U32 R86, R110, R41, RZ ;  /* 0x000000296e567225 */ /* 0x000fe200078e00ff */
[----:B------:R-:W-:-:S03]  /*29a0*/  VIMNMX R3, R3, 0x50, PT ;  /* 0x0000005003037848 */ /* 0x000fc60003fe0100 */
[----:B------:R-:W-:-:S04]  /*29b0*/  IMAD.WIDE.U32 R84, R104, R41, RZ ;  /* 0x0000002968547225 */ /* 0x000fc800078e00ff */
[----:B------:R-:W-:Y:S02]  /*29c0*/  IMAD.IADD R0, R87, 0x1, R37 ;  /* 0x0000000157007824 */ /* 0x000fe400078e0225 */
[----:B------:R-:W-:Y:S01]  /*29d0*/  IMAD.IADD R114, R85, 0x1, R39 ;  /* 0x0000000155727824 */ /* 0x000fe200078e0227 */
[----:B------:R-:W-:Y:S06]  /*29e0*/  @!P2 BRA `(.L_x_656) ;  /* 0x000000380048a947 */ /* 0x000fec0003800000 */
[----:B------:R-:W-:Y:S01]  /*29f0*/  ISETP.GE.AND P3, PT, R212, R3, PT ;  /* 0x00000003d400720c */ /* 0x000fe20003f66270 */
[----:B------:R-:W-:Y:S01]  /*2a00*/  BSSY B1, `(.L_x_657) ;  /* 0x000002a000017945 */ /* 0x000fe20003800000 */
        /* <DEDUP_REMOVED lines=9> */
[----:B------:R-:W-:Y:S06]  /*2aa0*/  @P3 BRA `(.L_x_658) ;  /* 0x00000000007c3947 */ /* 0x000fec0003800000 */
[----:B------:R-:W-:Y:S01]  /*2ab0*/  IADD3 R37, P2, R106, R86, RZ ;  /* 0x000000566a257210 */ /* 0x000fe20007f5e0ff */
[----:B------:R-:W-:Y:S01]  /*2ac0*/  ULDC.64 UR4, c[0x0][0x3e8] ;  /* 0x0000fa0000047ab9 */ /* 0x000fe20000000a00 */
[----:B------:R-:W-:Y:S02]  /*2ad0*/  IADD3 R39, P4, R100, R84, RZ ;  /* 0x0000005464277210 */ /* 0x000fe40007f9e0ff */
[----:B------:R-:W-:Y:S02]  /*2ae0*/  CS2R R122, SRZ ;  /* 0x00000000007a7805 */ /* 0x000fe4000001ff00 */
[-C--:B------:R-:W-:Y:S01]  /*2af0*/  ISETP.GE.AND P5, PT, R22, R115.reuse, PT ;  /* 0x000000731600720c */ /* 0x080fe20003fa6270 */
[----:B------:R-:W-:Y:S01]  /*2b00*/  IMAD.X R38, R0, 0x1, R20, P2 ;  /* 0x0000000100267824 */ /* 0x000fe200010e0614 */
[C---:B------:R-:W-:Y:S01]  /*2b10*/  LEA R36, P2, R37.reuse, UR4, 0x1 ;  /* 0x0000000425247c11 */ /* 0x040fe2000f8408ff */
[----:B------:R-:W-:Y:S01]  /*2b20*/  IMAD.X R40, R114, 0x1, R25, P4 ;  /* 0x0000000172287824 */ /* 0x000fe200020e0619 */
[----:B------:R-:W-:Y:S01]  /*2b30*/  CS2R R124, SRZ ;  /* 0x00000000007c7805 */ /* 0x000fe2000001ff00 */
[----:B------:R-:W-:Y:S01]  /*2b40*/  ULDC.64 UR6, c[0x0][0x208] ;  /* 0x0000820000067ab9 */ /* 0x000fe20000000a00 */
[----:B------:R-:W-:Y:S01]  /*2b50*/  LEA.HI.X R37, R37, UR5, R38, 0x1, P2 ;  /* 0x0000000525257c11 */ /* 0x000fe200090f0c26 */
[----:B------:R-:W-:Y:S01]  /*2b60*/  ULDC.64 UR4, c[0x0][0x400] ;  /* 0x0001000000047ab9 */ /* 0x000fe20000000a00 */
[----:B------:R-:W-:-:S02]  /*2b70*/  ISETP.GE.AND P4, PT, R215, R115, PT ;  /* 0x00000073d700720c */ /* 0x000fc40003f86270 */
[----:B------:R-:W-:-:S03]  /*2b80*/  LEA R38, P2, R39, UR4, 0x1 ;  /* 0x0000000427267c11 */ /* 0x000fc6000f8408ff */
[----:B------:R0:W5:Y:S01]  /*2b90*/  @!P5 LDG.E.64 R122, desc[UR6][R36.64] ;  /* 0x00000006247ad981 */ /* 0x000162000c1e1b00 */
[----:B------:R-:W-:Y:S02]  /*2ba0*/  LEA.HI.X R39, R39, UR5, R40, 0x1, P2 ;  /* 0x0000000527277c11 */ /* 0x000fe400090f0c28 */
[----:B------:R-:W-:-:S03]  /*2bb0*/  ISETP.GE.AND P2, PT, R214, R115, PT ;  /* 0x00000073d600720c */ /* 0x000fc60003f46270 */
[----:B------:R0:W5:Y:S01]  /*2bc0*/  @!P5 LDG.E.64 R124, desc[UR6][R38.64] ;  /* 0x00000006267cd981 */ /* 0x000162000c1e1b00 */
[----:B------:R-:W-:Y:S02]  /*2bd0*/  ISETP.GE.AND P5, PT, R216, R115, PT ;  /* 0x00000073d800720c */ /* 0x000fe40003fa6270 */
[----:B------:R-:W-:Y:S02]  /*2be0*/  CS2R R90, SRZ ;  /* 0x00000000005a7805 */ /* 0x000fe4000001ff00 */
[----:B------:R-:W-:Y:S02]  /*2bf0*/  CS2R R82, SRZ ;  /* 0x0000000000527805 */ /* 0x000fe4000001ff00 */
[----:B------:R-:W-:Y:S02]  /*2c00*/  CS2R R78, SRZ ;  /* 0x00000000004e7805 */ /* 0x000fe4000001ff00 */
[----:B------:R-:W-:Y:S02]  /*2c10*/  CS2R R116, SRZ ;  /* 0x0000000000747805 */ /* 0x000fe4000001ff00 */
[----:B------:R-:W-:-:S02]  /*2c20*/  CS2R R88, SRZ ;  /* 0x0000000000587805 */ /* 0x000fc4000001ff00 */
[----:B------:R-:W-:Y:S01]  /*2c30*/  CS2R R80, SRZ ;  /* 0x0000000000507805 */ /* 0x000fe2000001ff00 */
[----:B------:R0:W5:Y:S04]  /*2c40*/  @!P4 LDG.E.64 R90, desc[UR6][R36.64+0x40] ;  /* 0x00004006245ac981 */ /* 0x000168000c1e1b00 */
[----:B------:R0:W5:Y:S04]  /*2c50*/  @!P2 LDG.E.64 R82, desc[UR6][R36.64+0x80] ;  /* 0x000080062452a981 */ /* 0x000168000c1e1b00 */
[----:B------:R0:W5:Y:S04]  /*2c60*/  @!P5 LDG.E.64 R78, desc[UR6][R36.64+0xc0] ;  /* 0x0000c006244ed981 */ /* 0x000168000c1e1b00 */
[----:B------:R0:W5:Y:S04]  /*2c70*/  @!P4 LDG.E.64 R116, desc[UR6][R38.64+0x40] ;  /* 0x000040062674c981 */ /* 0x000168000c1e1b00 */
[----:B------:R0:W5:Y:S04]  /*2c80*/  @!P2 LDG.E.64 R88, desc[UR6][R38.64+0x80] ;  /* 0x000080062658a981 */ /* 0x000168000c1e1b00 */
[----:B------:R0:W5:Y:S02]  /*2c90*/  @!P5 LDG.E.64 R80, desc[UR6][R38.64+0xc0] ;  /* 0x0000c0062650d981 */ /* 0x000164000c1e1b00 */
.L_x_658:
[----:B------:R-:W-:Y:S05]  /*2ca0*/  BSYNC B1 ;  /* 0x0000000000017941 */ /* 0x000fea0003800000 */
.L_x_657:
[----:B0----5:R-:W-:Y:S01]  /*2cb0*/  IMAD.MOV.U32 R36, RZ, RZ, R78 ;  /* 0x000000ffff247224 */ /* 0x021fe200078e004e */
[----:B------:R-:W-:Y:S01]  /*2cc0*/  BSSY B1, `(.L_x_659) ;  /* 0x0000049000017945 */ /* 0x000fe20003800000 */
[----:B------:R-:W-:Y:S01]  /*2cd0*/  IMAD.MOV.U32 R37, RZ, RZ, R79 ;  /* 0x000000ffff257224 */ /* 0x000fe200078e004f */
[----:B------:R-:W-:Y:S01]  /*2ce0*/  CS2R R66, SRZ ;  /* 0x0000000000427805 */ /* 0x000fe2000001ff00 */
[----:B------:R-:W-:Y:S01]  /*2cf0*/  IMAD.MOV.U32 R38, RZ, RZ, R82 ;  /* 0x000000ffff267224 */ /* 0x000fe200078e0052 */
[----:B------:R-:W-:Y:S01]  /*2d00*/  PRMT R183, R36, 0x7610, R183 ;  /* 0x0000761024b77816 */ /* 0x000fe200000000b7 */
[----:B------:R-:W-:Y:S01]  /*2d10*/  IMAD.MOV.U32 R36, RZ, RZ, R83 ;  /* 0x000000ffff247224 */ /* 0x000fe200078e0053 */
[----:B------:R-:W-:Y:S01]  /*2d20*/  PRMT R184, R37, 0x7610, R184 ;  /* 0x0000761025b87816 */ /* 0x000fe200000000b8 */
[----:B------:R-:W-:Y:S01]  /*2d30*/  IMAD.MOV.U32 R37, RZ, RZ, R90 ;  /* 0x000000ffff257224 */ /* 0x000fe200078e005a */
[----:B------:R-:W-:Y:S01]  /*2d40*/  PRMT R185, R38, 0x7610, R185 ;  /* 0x0000761026b97816 */ /* 0x000fe200000000b9 */
[----:B------:R-:W-:Y:S01]  /*2d50*/  VIADD R39, R212, 0x20 ;  /* 0x00000020d4277836 */ /* 0x000fe20000000000 */
[----:B------:R-:W-:Y:S01]  /*2d60*/  PRMT R186, R36, 0x7610, R186 ;  /* 0x0000761024ba7816 */ /* 0x000fe200000000ba */
[----:B------:R-:W-:Y:S01]  /*2d70*/  IMAD.MOV.U32 R36, RZ, RZ, R91 ;  /* 0x000000ffff247224 */ /* 0x000fe200078e005b */
[----:B------:R-:W-:Y:S01]  /*2d80*/  PRMT R187, R37, 0x7610, R187 ;  /* 0x0000761025bb7816 */ /* 0x000fe200000000bb */
[----:B------:R-:W-:Y:S01]  /*2d90*/  IMAD.MOV.U32 R37, RZ, RZ, R123 ;  /* 0x000000ffff257224 */ /* 0x000fe200078e007b */
[----:B------:R-:W-:Y:S01]  /*2da0*/  ISETP.GE.AND P4, PT, R39, R3, PT ;  /* 0x000000032700720c */ /* 0x000fe20003f86270 */
[----:B------:R-:W-:Y:S01]  /*2db0*/  IMAD.MOV.U32 R38, RZ, RZ, R122 ;  /* 0x000000ffff267224 */ /* 0x000fe200078e007a */
[----:B------:R-:W-:Y:S01]  /*2dc0*/  PRMT R188, R36, 0x7610, R188 ;  /* 0x0000761024bc7816 */ /* 0x000fe200000000bc */
        /* <DEDUP_REMOVED lines=15> */
[----:B------:R-:W-:-:S02]  /*2ec0*/  PRMT R153, R38, 0x7610, R153 ;  /* 0x0000761026997816 */ /* 0x000fc40000000099 */
[----:B------:R-:W-:Y:S02]  /*2ed0*/  CS2R R70, SRZ ;  /* 0x0000000000467805 */ /* 0x000fe4000001ff00 */
[----:B------:R-:W-:Y:S02]  /*2ee0*/  PRMT R191, R36, 0x7610, R191 ;  /* 0x0000761024bf7816 */ /* 0x000fe400000000bf */
[----:B------:R-:W-:Y:S02]  /*2ef0*/  CS2R R74, SRZ ;  /* 0x00000000004a7805 */ /* 0x000fe4000001ff00 */
[----:B------:R-:W-:Y:S02]  /*2f00*/  PRMT R145, R145, 0x5410, R37 ;  /* 0x0000541091917816 */ /* 0x000fe40000000025 */
[----:B------:R-:W-:Y:S02]  /*2f10*/  CS2R R64, SRZ ;  /* 0x0000000000407805 */ /* 0x000fe4000001ff00 */
[----:B------:R-:W-:-:S02]  /*2f20*/  CS2R R68, SRZ ;  /* 0x0000000000447805 */ /* 0x000fc4000001ff00 */
[----:B------:R-:W-:Y:S02]  /*2f30*/  CS2R R72, SRZ ;  /* 0x0000000000487805 */ /* 0x000fe4000001ff00 */
[----:B------:R-:W-:Y:S01]  /*2f40*/  CS2R R76, SRZ ;  /* 0x00000000004c7805 */ /* 0x000fe2000001ff00 */
[----:B------:R-:W-:Y:S06]  /*2f50*/  @P4 BRA `(.L_x_660) ;  /* 0x00000000007c4947 */ /* 0x000fec0003800000 */
[----:B------:R-:W-:Y:S01]  /*2f60*/  IADD3 R37, P2, P5, R106, R86, R28 ;  /* 0x000000566a257210 */ /* 0x000fe20007d5e01c */
[----:B------:R-:W-:Y:S01]  /*2f70*/  ULDC.64 UR4, c[0x0][0x3e8] ;  /* 0x0000fa0000047ab9 */ /* 0x000fe20000000a00 */
[----:B------:R-:W-:Y:S01]  /*2f80*/  ULDC.64 UR6, c[0x0][0x400] ;  /* 0x0001000000067ab9 */ /* 0x000fe20000000a00 */
[----:B------:R-:W-:Y:S02]  /*2f90*/  CS2R R74, SRZ ;  /* 0x00000000004a7805 */ /* 0x000fe4000001ff00 */
[----:B------:R-:W-:Y:S02]  /*2fa0*/  IADD3.X R42, R20, R0, R30, P2, P5 ;  /* 0x00000000142a7210 */ /* 0x000fe400017ea41e */
[----:B------:R-:W-:Y:S02]  /*2fb0*/  CS2R R70, SRZ ;  /* 0x0000000000467805 */ /* 0x000fe4000001ff00 */
[----:B------:R-:W-:Y:S02]  /*2fc0*/  IADD3 R39, P2, P5, R100, R84, R32 ;  /* 0x0000005464277210 */ /* 0x000fe40007d5e020 */
[----:B------:R-:W-:-:S02]  /*2fd0*/  CS2R R76, SRZ ;  /* 0x00000000004c7805 */ /* 0x000fc4000001ff00 */
[----:B------:R-:W-:Y:S01]  /*2fe0*/  CS2R R72, SRZ ;  /* 0x0000000000487805 */ /* 0x000fe2000001ff00 */
[----:B------:R-:W-:Y:S01]  /*2ff0*/  ULDC.64 UR8, c[0x0][0x208] ;  /* 0x0000820000087ab9 */ /* 0x000fe20000000a00 */
[----:B------:R-:W-:Y:S02]  /*3000*/  IADD3.X R40, R25, R114, R34, P2, P5 ;  /* 0x0000007219287210 */ /* 0x000fe400017ea422 */
[----:B------:R-:W-:Y:S02]  /*3010*/  LEA R36, P2, R37, UR4, 0x1 ;  /* 0x0000000425247c11 */ /* 0x000fe4000f8408ff */
[----:B------:R-:W-:Y:S02]  /*3020*/  LEA R38, P5, R39, UR6, 0x1 ;  /* 0x0000000627267c11 */ /* 0x000fe4000f8a08ff */
[----:B------:R-:W-:Y:S02]  /*3030*/  LEA.HI.X R37, R37, UR5, R42, 0x1, P2 ;  /* 0x0000000525257c11 */ /* 0x000fe400090f0c2a */
[----:B------:R-:W-:-:S02]  /*3040*/  LEA.HI.X R39, R39, UR7, R40, 0x1, P5 ;  /* 0x0000000727277c11 */ /* 0x000fc4000a8f0c28 */
[-C--:B------:R-:W-:Y:S02]  /*3050*/  ISETP.GE.AND P2, PT, R22, R115.reuse, PT ;  /* 0x000000731600720c */ /* 0x080fe40003f46270 */
[----:B------:R-:W-:Y:S02]  /*3060*/  ISETP.GE.AND P5, PT, R215, R115, PT ;  /* 0x00000073d700720c */ /* 0x000fe40003fa6270 */
[----:B------:R-:W-:Y:S02]  /*3070*/  CS2R R66, SRZ ;  /* 0x0000000000427805 */ /* 0x000fe4000001ff00 */
[----:B------:R-:W-:Y:S02]  /*3080*/  CS2R R62, SRZ ;  /* 0x00000000003e7805 */ /* 0x000fe4000001ff00 */
[----:B------:R-:W-:-:S05]  /*3090*/  CS2R R68, SRZ ;  /* 0x0000000000447805 */ /* 0x000fca000001ff00 */
[----:B------:R0:W5:Y:S04]  /*30a0*/  @!P2 LDG.E.64 R74, desc[UR8][R36.64] ;  /* 0x00000008244aa981 */ /* 0x000168000c1e1b00 */
[----:B------:R0:W5:Y:S01]  /*30b0*/  @!P2 LDG.E.64 R76, desc[UR8][R38.64] ;  /* 0x00000008264ca981 */ /* 0x000162000c1e1b00 */
[----:B------:R-:W-:-:S03]  /*30c0*/  ISETP.GE.AND P2, PT, R214, R115, PT ;  /* 0x00000073d600720c */ /* 0x000fc60003f46270 */
[----:B------:R0:W5:Y:S04]  /*30d0*/  @!P5 LDG.E.64 R70, desc[UR8][R36.64+0x40] ;  /* 0x000040082446d981 */ /* 0x000168000c1e1b00 */
[----:B------:R0:W5:Y:S01]  /*30e0*/  @!P5 LDG.E.64 R72, desc[UR8][R38.64+0x40] ;  /* 0x000040082648d981 */ /* 0x000162000c1e1b00 */
[----:B------:R-:W-:Y:S02]  /*30f0*/  ISETP.GE.AND P5, PT, R216, R115, PT ;  /* 0x00000073d800720c */ /* 0x000fe40003fa6270 */
[----:B------:R-:W-:-:S03]  /*3100*/  CS2R R64, SRZ ;  /* 0x0000000000407805 */ /* 0x000fc6000001ff00 */
[----:B------:R0:W5:Y:S04]  /*3110*/  @!P2 LDG.E.64 R66, desc[UR8][R36.64+0x80] ;  /* 0x000080082442a981 */ /* 0x000168000c1e1b00 */
[----:B------:R0:W5:Y:S04]  /*3120*/  @!P2 LDG.E.64 R68, desc[UR8][R38.64+0x80] ;  /* 0x000080082644a981 */ /* 0x000168000c1e1b00 */
[----:B------:R0:W5:Y:S04]  /*3130*/  @!P5 LDG.E.64 R62, desc[UR8][R36.64+0xc0] ;  /* 0x0000c008243ed981 */ /* 0x000168000c1e1b00 */
[----:B------:R0:W5:Y:S02]  /*3140*/  @!P5 LDG.E.64 R64, desc[UR8][R38.64+0xc0] ;  /* 0x0000c0082640d981 */ /* 0x000164000c1e1b00 */
.L_x_660:
[----:B------:R-:W-:Y:S05]  /*3150*/  BSYNC B1 ;  /* 0x0000000000017941 */ /* 0x000fea0003800000 */
.L_x_659:
        /* <DEDUP_REMOVED lines=10> */
[----:B------:R-:W-:Y:S06]  /*3200*/  @P5 BRA `(.L_x_662) ;  /* 0x00000000007c5947 */ /* 0x000fec0003800000 */
[----:B------:R-:W-:Y:S01]  /*3210*/  IADD3 R86, P2, P6, R106, R27, R86 ;  /* 0x0000001b6a567210 */ /* 0x000fe20007e5e056 */
[----:B------:R-:W-:Y:S01]  /*3220*/  ULDC.64 UR4, c[0x0][0x3e8] ;  /* 0x0000fa0000047ab9 */ /* 0x000fe20000000a00 */
[----:B------:R-:W-:Y:S01]  /*3230*/  ULDC.64 UR6, c[0x0][0x400] ;  /* 0x0001000000067ab9 */ /* 0x000fe20000000a00 */
[----:B------:R-:W-:Y:S02]  /*3240*/  CS2R R58, SRZ ;  /* 0x00000000003a7805 */ /* 0x000fe4000001ff00 */
[----:B0-----:R-:W-:Y:S02]  /*3250*/  IADD3.X R37, R20, R29, R0, P2, P6 ;  /* 0x0000001d14257210 */ /* 0x001fe400017ec400 */
[----:B------:R-:W-:Y:S02]  /*3260*/  CS2R R60, SRZ ;  /* 0x00000000003c7805 */ /* 0x000fe4000001ff00 */
[----:B------:R-:W-:Y:S01]  /*3270*/  IADD3 R84, P2, P6, R100, R31, R84 ;  /* 0x0000001f64547210 */ /* 0x000fe20007e5e054 */
[----:B------:R-:W-:-:S03]  /*3280*/  ULDC.64 UR8, c[0x0][0x208] ;  /* 0x0000820000087ab9 */ /* 0x000fc60000000a00 */
[----:B------:R-:W-:Y:S02]  /*3290*/  IADD3.X R39, R25, R33, R114, P2, P6 ;  /* 0x0000002119277210 */ /* 0x000fe400017ec472 */
[----:B------:R-:W-:-:S04]  /*32a0*/  LEA R36, P2, R86, UR4, 0x1 ;  /* 0x0000000456247c11 */ /* 0x000fc8000f8408ff */
[----:B------:R-:W-:Y:S02]  /*32b0*/  LEA.HI.X R37, R86, UR5, R37, 0x1, P2 ;  /* 0x0000000556257c11 */ /* 0x000fe400090f0c25 */
[----:B------:R-:W-:-:S04]  /*32c0*/  LEA R38, P2, R84, UR6, 0x1 ;  /* 0x0000000654267c11 */ /* 0x000fc8000f8408ff */
[----:B------:R-:W-:Y:S02]  /*32d0*/  LEA.HI.X R39, R84, UR7, R39, 0x1, P2 ;  /* 0x0000000754277c11 */ /* 0x000fe400090f0c27 */
[----:B------:R-:W-:Y:S02]  /*32e0*/  ISETP.GE.AND P2, PT, R22, R115, PT ;  /* 0x000000731600720c */ /* 0x000fe40003f46270 */
[----:B------:R-:W-:Y:S02]  /*32f0*/  CS2R R52, SRZ ;  /* 0x0000000000347805 */ /* 0x000fe4000001ff00 */
[----:B------:R-:W-:-:S09]  /*3300*/  CS2R R54, SRZ ;  /* 0x0000000000367805 */ /* 0x000fd2000001ff00 */
[----:B------:R1:W5:Y:S04]  /*3310*/  @!P2 LDG.E.64 R58, desc[UR8][R36.64] ;  /* 0x00000008243aa981 */ /* 0x000368000c1e1b00 */
[----:B------:R1:W5:Y:S01]  /*3320*/  @!P2 LDG.E.64 R60, desc[UR8][R38.64] ;  /* 0x00000008263ca981 */ /* 0x000362000c1e1b00 */
        /* <DEDUP_REMOVED lines=10> */
[----:B------:R-:W-:-:S13]  /*33d0*/  ISETP.GE.AND P2, PT, R216, R115, PT ;  /* 0x00000073d800720c */ /* 0x000fda0003f46270 */
[----:B------:R1:W5:Y:S04]  /*33e0*/  @!P2 LDG.E.64 R40, desc[UR8][R36.64+0xc0] ;  /* 0x0000c0082428a981 */ /* 0x000368000c1e1b00 */
[----:B------:R1:W5:Y:S02]  /*33f0*/  @!P2 LDG.E.64 R42, desc[UR8][R38.64+0xc0] ;  /* 0x0000c008262aa981 */ /* 0x000364000c1e1b00 */
.L_x_662:
[----:B------:R-:W-:Y:S05]  /*3400*/  BSYNC B1 ;  /* 0x0000000000017941 */ /* 0x000fea0003800000 */
.L_x_661:
[----:B-----5:R-:W-:Y:S01]  /*3410*/  IMAD.MOV.U32 R0, RZ, RZ, R62 ;  /* 0x000000ffff007224 */ /* 0x020fe200078e003e */
[----:B------:R-:W-:Y:S01]  /*3420*/  ISETP.NE.AND P2, PT, R220, 0x3, PT ;  /* 0x00000003dc00780c */ /* 0x000fe20003f45270 */
[----:B01----:R-:W-:Y:S02]  /*3430*/  IMAD.MOV.U32 R36, RZ, RZ, R63 ;  /* 0x000000ffff247224 */ /* 0x003fe400078e003f */
        /* <DEDUP_REMOVED lines=60> */
[----:B------:R-:W-:Y:S02]  /*3800*/  PRMT R174, R36, 0x7610, R174 ;  /* 0x0000761024ae7816 */ /* 0x000fe400000000ae */
[----:B------:R-:W-:Y:S01]  /*3810*/  PRMT R175, R0, 0x7610, R175 ;  /* 0x0000761000af7816 */ /* 0x000fe200000000af */
[----:B------:R-:W-:Y:S06]  /*3820*/  @!P2 BRA `(.L_x_663) ;  /* 0x000000000004a947 */ /* 0x000fec0003800000 */
[----:B------:R-:W-:Y:S01]  /*3830*/  BPT.TRAP 0x1 ;  /* 0x000000040000795c */ /* 0x000fe20000300000 */
.L_x_663:
[----:B------:R-:W-:Y:S01]  /*3840*/  IMAD R0, R19, 0x8, R18 ;  /* 0x0000000813007824 */ /* 0x000fe200078e0212 */
[----:B------:R-:W-:Y:S01]  /*3850*/  SHF.L.U32 R114, R217, 0x1f, RZ ;  /* 0x0000001fd9727819 */ /* 0x000fe200000006ff */
[----:B------:R-:W-:Y:S03]  /*3860*/  BSSY B1, `(.L_x_664) ;  /* 0x0000003000017945 */ /* 0x000fe60003800000 */
[----:B------:R-:W0:Y:S02]  /*3870*/  SYNCS.PHASECHK.TRANS64.TRYWAIT P6, [R0+URZ+0x38890], R114 ;  /* 0x03889072000075a7 */ /* 0x000e2400080c017f */
[----:B0-----:R-:W-:Y:S05]  /*3880*/  @!P6 BRA `(.L_x_665) ;  /* 0x0000025400ece947 */ /* 0x001fea0003800000 */
.L_x_1048:
[----:B------:R-:W-:Y:S05]  /*3890*/  BSYNC B1 ;  /* 0x0000000000017941 */ /* 0x000fea0003800000 */
.L_x_664:
[----:B------:R-:W-:Y:S04]  /*38a0*/  BSSY B1, `(.L_x_666) ;  /* 0x00000e0000017945 */ /* 0x000fe80003800000 */
[----:B------:R-:W-:Y:S05]  /*38b0*/  @P3 BRA `(.L_x_667) ;  /* 0x0000000c00783947 */ /* 0x000fea0003800000 */
[----:B------:R-:W-:Y:S01]  /*38c0*/  ISETP.NE.AND P3, PT, R26, RZ, PT ;  /* 0x000000ff1a00720c */ /* 0x000fe20003f65270 */
[----:B------:R-:W-:-:S12]  /*38d0*/  BSSY B2, `(.L_x_668) ;  /* 0x0000036000027945 */ /* 0x000fd80003800000 */
[----:B------:R-:W-:Y:S05]  /*38e0*/  @!P3 BRA `(.L_x_669) ;  /* 0x0000000000d0b947 */ /* 0x000fea0003800000 */
[----:B------:R1:W2:Y:S01]  /*38f0*/  LDS.128 R36, [R4+0x24400] ;  /* 0x0244000004247984 */ /* 0x0002a20000000c00 */
[----:B------:R-:W-:Y:S01]  /*3900*/  ISETP.GE.AND P3, PT, R22, R115, PT ;  /* 0x000000731600720c */ /* 0x000fe20003f66270 */
[----:B------:R-:W-:-:S12]  /*3910*/  BSSY B3, `(.L_x_670) ;  /* 0x000002f000037945 */ /* 0x000fd80003800000 */
[----:B-1----:R-:W-:Y:S05]  /*3920*/  @P3 BRA `(.L_x_671) ;  /* 0x0000000000b43947 */ /* 0x002fea0003800000 */
[--C-:B------:R-:W-:Y:S01]  /*3930*/  SHF.R.U64 R151, R124, 0x10, R125.reuse ;  /* 0x000000107c977819 */ /* 0x100fe2000000127d */
[----:B--2---:R-:W-:Y:S01]  /*3940*/  IMAD.U32 R124, R37, 0x10000, RZ ;  /* 0x00010000257c7824 */ /* 0x004fe200078e00ff */
[----:B------:R-:W-:Y:S02]  /*3950*/  SHF.R.U32.HI R152, RZ, 0x10, R125 ;  /* 0x00000010ff987819 */ /* 0x000fe4000001167d */
[--C-:B------:R-:W-:Y:S02]  /*3960*/  SHF.R.U64 R150, R122, 0x10, R123.reuse ;  /* 0x000000107a967819 */ /* 0x100fe4000000127b */
[----:B------:R-:W-:Y:S01]  /*3970*/  SHF.R.U32.HI R138, RZ, 0x10, R123 ;  /* 0x00000010ff8a7819 */ /* 0x000fe2000001167b */
[----:B------:R-:W-:Y:S01]  /*3980*/  IMAD.U32 R123, R38, 0x10000, RZ ;  /* 0x00010000267b7824 */ /* 0x000fe200078e00ff */
[----:B------:R-:W-:Y:S02]  /*3990*/  PRMT R125, R153, 0x5410, R151 ;  /* 0x00005410997d7816 */ /* 0x000fe40000000097 */
[----:B------:R-:W-:-:S02]  /*39a0*/  PRMT R152, R145, 0x5432, R152 ;  /* 0x0000543291987816 */ /* 0x000fc40000000098 */
[----:B------:R-:W-:Y:S02]  /*39b0*/  PRMT R150, R134, 0x5432, R150 ;  /* 0x0000543286967816 */ /* 0x000fe40000000096 */
[----:B------:R-:W-:Y:S01]  /*39c0*/  PRMT R138, R135, 0x5432, R138 ;  /* 0x00005432878a7816 */ /* 0x000fe2000000008a */
[----:B------:R-:W-:Y:S01]  /*39d0*/  IMAD.U32 R153, R152, 0x10000, RZ ;  /* 0x0001000098997824 */ /* 0x000fe200078e00ff */
[----:B------:R-:W-:Y:S02]  /*39e0*/  LOP3.LUT R38, R38, 0xffff0000, RZ, 0xc0, !PT ;  /* 0xffff000026267812 */ /* 0x000fe400078ec0ff */
[----:B------:R-:W-:Y:S01]  /*39f0*/  LOP3.LUT R148, R37, 0xffff0000, RZ, 0xc0, !PT ;  /* 0xffff000025947812 */ /* 0x000fe200078ec0ff */
[----:B------:R-:W-:Y:S01]  /*3a00*/  IMAD.U32 R154, R138, 0x10000, RZ ;  /* 0x000100008a9a7824 */ /* 0x000fe200078e00ff */
[----:B------:R-:W-:Y:S01]  /*3a10*/  LOP3.LUT R151, R125, 0xffff0000, RZ, 0xc0, !PT ;  /* 0xffff00007d977812 */ /* 0x000fe200078ec0ff */
[----:B------:R-:W-:Y:S01]  /*3a20*/  FMUL.FTZ R156, R38, R153 ;  /* 0x00000099269c7220 */ /* 0x000fe20000410000 */
[----:B------:R-:W-:Y:S01]  /*3a30*/  LOP3.LUT R157, R150, 0xffff0000, RZ, 0xc0, !PT ;  /* 0xffff0000969d7812 */ /* 0x000fe200078ec0ff */
[----:B------:R-:W-:Y:S01]  /*3a40*/  IMAD.U32 R37, R36, 0x10000, RZ ;  /* 0x0001000024257824 */ /* 0x000fe200078e00ff */
[----:B------:R-:W-:Y:S01]  /*3a50*/  LOP3.LUT R122, R39, 0xffff0000, RZ, 0xc0, !PT ;  /* 0xffff0000277a7812 */ /* 0x000fe200078ec0ff */
[----:B------:R-:W-:Y:S01]  /*3a60*/  FMUL.FTZ R159, R148, R151 ;  /* 0x00000097949f7220 */ /* 0x000fe20000410000 */
[-C--:B------:R-:W-:Y:S01]  /*3a70*/  FMUL.FTZ R38, R38, R154.reuse ;  /* 0x0000009a26267220 */ /* 0x080fe20000410000 */
[----:B------:R-:W-:Y:S01]  /*3a80*/  FMUL.FTZ R148, R148, R157 ;  /* 0x0000009d94947220 */ /* 0x000fe20000410000 */
[----:B------:R-:W-:Y:S01]  /*3a90*/  LOP3.LUT R152, R152, 0xffff0000, RZ, 0xc0, !PT ;  /* 0xffff000098987812 */ /* 0x000fe200078ec0ff */
[----:B------:R-:W-:Y:S01]  /*3aa0*/  IMAD.U32 R125, R125, 0x10000, RZ ;  /* 0x000100007d7d7824 */ /* 0x000fe200078e00ff */
[----:B------:R-:W-:Y:S01]  /*3ab0*/  LOP3.LUT R138, R138, 0xffff0000, RZ, 0xc0, !PT ;  /* 0xffff00008a8a7812 */ /* 0x000fe200078ec0ff */
[C---:B------:R-:W-:Y:S01]  /*3ac0*/  FFMA.FTZ R156, R123.reuse, R154, -R156 ;  /* 0x0000009a7b9c7223 */ /* 0x040fe2000001089c */
[----:B------:R-:W-:Y:S01]  /*3ad0*/  LOP3.LUT R36, R36, 0xffff0000, RZ, 0xc0, !PT ;  /* 0xffff000024247812 */ /* 0x000fe200078ec0ff */
[----:B------:R-:W-:Y:S01]  /*3ae0*/  FFMA.FTZ R148, R124, R151, R148 ;  /* 0x000000977c947223 */ /* 0x000fe20000010094 */
[----:B------:R-:W-:Y:S01]  /*3af0*/  SHF.L.U32 R150, R150, 0x10, RZ ;  /* 0x0000001096967819 */ /* 0x000fe200000006ff */
[----:B------:R-:W-:Y:S01]  /*3b00*/  FFMA.FTZ R123, R123, R153, R38 ;  /* 0x000000997b7b7223 */ /* 0x000fe20000010026 */
[C---:B------:R-:W-:Y:S01]  /*3b10*/  FMUL.FTZ R38, R122.reuse, R152 ;  /* 0x000000987a267220 */ /* 0x040fe20000410000 */
[----:B------:R-:W-:Y:S01]  /*3b20*/  FMUL.FTZ R151, R122, R138 ;  /* 0x0000008a7a977220 */ /* 0x000fe20000410000 */
[----:B------:R-:W-:Y:S01]  /*3b30*/  FMUL.FTZ R122, R36, R125 ;  /* 0x0000007d247a7220 */ /* 0x000fe20000410000 */
[----:B------:R-:W-:-:S02]  /*3b40*/  IMAD.U32 R39, R39, 0x10000, RZ ;  /* 0x0001000027277824 */ /* 0x000fc400078e00ff */
[----:B------:R-:W-:Y:S01]  /*3b50*/  FFMA.FTZ R159, R124, R157, -R159 ;  /* 0x0000009d7c9f7223 */ /* 0x000fe2000001089f */
[-C--:B------:R-:W-:Y:S01]  /*3b60*/  FMUL.FTZ R36, R36, R150.reuse ;  /* 0x0000009624247220 */ /* 0x080fe20000410000 */
[----:B------:R-:W-:Y:S01]  /*3b70*/  FFMA.FTZ R122, R37, R150, -R122 ;  /* 0x00000096257a7223 */ /* 0x000fe2000001087a */
[C---:B------:R-:W-:Y:S01]  /*3b80*/  FFMA.FTZ R38, R39.reuse, R138, -R38 ;  /* 0x0000008a27267223 */ /* 0x040fe20000010826 */
[----:B------:R-:W-:Y:S01]  /*3b90*/  FFMA.FTZ R151, R39, R152, R151 ;  /* 0x0000009827977223 */ /* 0x000fe20000010097 */
[----:B------:R-:W-:Y:S01]  /*3ba0*/  FFMA.FTZ R37, R37, R125, R36 ;  /* 0x0000007d25257223 */ /* 0x000fe20000010024 */
[----:B------:R-:W-:-:S03]  /*3bb0*/  F2FP.BF16.F32.PACK_AB R148, R148, R159 ;  /* 0x0000009f9494723e */ /* 0x000fc600000010ff */
[----:B------:R-:W-:Y:S02]  /*3bc0*/  F2FP.BF16.F32.PACK_AB R39, R151, R38 ;  /* 0x000000269727723e */ /* 0x000fe400000010ff */
[----:B------:R-:W-:Y:S01]  /*3bd0*/  F2FP.BF16.F32.PACK_AB R36, R37, R122 ;  /* 0x0000007a2524723e */ /* 0x000fe200000010ff */
[----:B------:R-:W-:Y:S01]  /*3be0*/  IMAD.MOV.U32 R37, RZ, RZ, R148 ;  /* 0x000000ffff257224 */ /* 0x000fe200078e0094 */
[----:B------:R-:W-:-:S07]  /*3bf0*/  F2FP.BF16.F32.PACK_AB R38, R123, R156 ;  /* 0x0000009c7b26723e */ /* 0x000fce00000010ff */
.L_x_671:
[----:B------:R-:W-:Y:S05]  /*3c00*/  BSYNC B3 ;  /* 0x0000000000037941 */ /* 0x000fea0003800000 */
.L_x_670:
[----:B------:R-:W-:Y:S02]  /*3c10*/  ULDC.64 UR4, c[0x0][0x208] ;  /* 0x0000820000047ab9 */ /* 0x000fe40000000a00 */
[----:B--2---:R1:W-:Y:S03]  /*3c20*/  STG.E.128 desc[UR4][R56.64], R36 ;  /* 0x0000002438007986 */ /* 0x0043e6000c101d04 */
.L_x_669:
[----:B------:R-:W-:Y:S05]  /*3c30*/  BSYNC B2 ;  /* 0x0000000000027941 */ /* 0x000fea0003800000 */
.L_x_668:
[----:B------:R-:W-:Y:S01]  /*3c40*/  ISETP.NE.AND P3, PT, R10, RZ, PT ;  /* 0x000000ff0a00720c */ /* 0x000fe20003f65270 */
[----:B------:R-:W-:-:S12]  /*3c50*/  BSSY B2, `(.L_x_672) ;  /* 0x0000036000027945 */ /* 0x000fd80003800000 */
[----:B------:R-:W-:Y:S05]  /*3c60*/  @!P3 BRA `(.L_x_673) ;  /* 0x0000000000d0b947 */ /* 0x000fea0003800000 */
[----:B-1----:R1:W2:Y:S01]  /*3c70*/  LDS.128 R36, [R4+0x26c00] ;  /* 0x026c000004247984 */ /* 0x0022a20000000c00 */
[----:B------:R-:W-:Y:S01]  /*3c80*/  ISETP.GE.AND P3, PT, R215, R115, PT ;  /* 0x00000073d700720c */ /* 0x000fe20003f66270 */
[----:B------:R-:W-:-:S12]  /*3c90*/  BSSY B3, `(.L_x_674) ;  /* 0x000002f000037945 */ /* 0x000fd80003800000 */
[----:B-1----:R-:W-:Y:S05]  /*3ca0*/  @P3 BRA `(.L_x_675) ;  /* 0x0000000000b43947 */ /* 0x002fea0003800000 */
[----:B------:R-:W-:Y:S01]  /*3cb0*/  SHF.R.U64 R122, R116, 0x10, R117 ;  /* 0x00000010747a7819 */ /* 0x000fe20000001275 */
[----:B--2---:R-:W-:Y:S01]  /*3cc0*/  IMAD.U32 R124, R39, 0x10000, RZ ;  /* 0x00010000277c7824 */ /* 0x004fe200078e00ff */
[----:B------:R-:W-:Y:S02]  /*3cd0*/  SHF.R.U64 R123, R90, 0x10, R91 ;  /* 0x000000105a7b7819 */ /* 0x000fe4000000125b */
[----:B------:R-:W-:Y:S02]  /*3ce0*/  SHF.R.U32.HI R117, RZ, 0x10, R117 ;  /* 0x00000010ff757819 */ /* 0x000fe40000011675 */
[----:B------:R-:W-:Y:S02]  /*3cf0*/  PRMT R122, R139, 0x5432, R122 ;  /* 0x000054328b7a7816 */ /* 0x000fe4000000007a */
[----:B------:R-:W-:Y:S01]  /*3d00*/  SHF.R.U32.HI R125, RZ, 0x10, R91 ;  /* 0x00000010ff7d7819 */ /* 0x000fe2000001165b */
[----:B------:R-:W-:Y:S01]  /*3d10*/  IMAD.U32 R91, R38, 0x10000, RZ ;  /* 0x00010000265b7824 */ /* 0x000fe200078e00ff */
[----:B------:R-:W-:-:S02]  /*3d20*/  PRMT R123, R187, 0x5410, R123 ;  /* 0x00005410bb7b7816 */ /* 0x000fc4000000007b */
[----:B------:R-:W-:Y:S02]  /*3d30*/  PRMT R117, R191, 0x5410, R117 ;  /* 0x00005410bf757816 */ /* 0x000fe40000000075 */
[----:B------:R-:W-:Y:S02]  /*3d40*/  LOP3.LUT R151, R37, 0xffff0000, RZ, 0xc0, !PT ;  /* 0xffff000025977812 */ /* 0x000fe400078ec0ff */
[C---:B------:R-:W-:Y:S01]  /*3d50*/  LOP3.LUT R138, R122.reuse, 0xffff0000, RZ, 0xc0, !PT ;  /* 0xffff00007a8a7812 */ /* 0x040fe200078ec0ff */
[----:B------:R-:W-:Y:S01]  /*3d60*/  IMAD.U32 R122, R122, 0x10000, RZ ;  /* 0x000100007a7a7824 */ /* 0x000fe200078e00ff */
[----:B------:R-:W-:Y:S01]  /*3d70*/  PRMT R116, R188, 0x5410, R125 ;  /* 0x00005410bc747816 */ /* 0x000fe2000000007d */
[----:B------:R-:W-:Y:S01]  /*3d80*/  IMAD.U32 R125, R117, 0x10000, RZ ;  /* 0x00010000757d7824 */ /* 0x000fe200078e00ff */
[----:B------:R-:W-:Y:S01]  /*3d90*/  LOP3.LUT R148, R123, 0xffff0000, RZ, 0xc0, !PT ;  /* 0xffff00007b947812 */ /* 0x000fe200078ec0ff */
[----:B------:R-:W-:Y:S01]  /*3da0*/  FMUL.FTZ R152, R151, R138 ;  /* 0x0000008a97987220 */ /* 0x000fe20000410000 */
[----:B------:R-:W-:Y:S01]  /*3db0*/  LOP3.LUT R38, R38, 0xffff0000, RZ, 0xc0, !PT ;  /* 0xffff000026267812 */ /* 0x000fe200078ec0ff */
[----:B------:R-:W-:Y:S01]  /*3dc0*/  IMAD.U32 R150, R116, 0x10000, RZ ;  /* 0x0001000074967824 */ /* 0x000fe200078e00ff */
[----:B------:R-:W-:Y:S01]  /*3dd0*/  LOP3.LUT R90, R39, 0xffff0000, RZ, 0xc0, !PT ;  /* 0xffff0000275a7812 */ /* 0x000fe200078ec0ff */
[----:B------:R-:W-:-:S02]  /*3de0*/  IMAD.U32 R39, R37, 0x10000, RZ ;  /* 0x0001000025277824 */ /* 0x000fc400078e00ff */
[-C--:B------:R-:W-:Y:S01]  /*3df0*/  FMUL.FTZ R151, R151, R148.reuse ;  /* 0x0000009497977220 */ /* 0x080fe20000410000 */
[----:B------:R-:W-:Y:S02]  /*3e00*/  IMAD.U32 R37, R36, 0x10000, RZ ;  /* 0x0001000024257824 */ /* 0x000fe400078e00ff */
[-C--:B------:R-:W-:Y:S01]  /*3e10*/  FMUL.FTZ R154, R38, R125.reuse ;  /* 0x0000007d269a7220 */ /* 0x080fe20000410000 */
[----:B------:R-:W-:Y:S01]  /*3e20*/  LOP3.LUT R36, R36, 0xffff0000, RZ, 0xc0, !PT ;  /* 0xffff000024247812 */ /* 0x000fe200078ec0ff */
[C---:B------:R-:W-:Y:S01]  /*3e30*/  FFMA.FTZ R152, R39.reuse, R148, -R152 ;  /* 0x0000009427987223 */ /* 0x040fe20000010898 */
[----:B------:R-:W-:Y:S01]  /*3e40*/  FFMA.FTZ R151, R39, R138, R151 ;  /* 0x0000008a27977223 */ /* 0x000fe20000010097 */
[-C--:B------:R-:W-:Y:S01]  /*3e50*/  FMUL.FTZ R38, R38, R150.reuse ;  /* 0x0000009626267220 */ /* 0x080fe20000410000 */
[----:B------:R-:W-:Y:S01]  /*3e60*/  LOP3.LUT R117, R117, 0xffff0000, RZ, 0xc0, !PT ;  /* 0xffff000075757812 */ /* 0x000fe200078ec0ff */
[----:B------:R-:W-:Y:S01]  /*3e70*/  IMAD.U32 R123, R123, 0x10000, RZ ;  /* 0x000100007b7b7824 */ /* 0x000fe200078e00ff */
[----:B------:R-:W-:Y:S01]  /*3e80*/  LOP3.LUT R39, R116, 0xffff0000, RZ, 0xc0, !PT ;  /* 0xffff000074277812 */ /* 0x000fe200078ec0ff */
[C---:B------:R-:W-:Y:S01]  /*3e90*/  FFMA.FTZ R154, R91.reuse, R150, -R154 ;  /* 0x000000965b9a7223 */ /* 0x040fe2000001089a */
[----:B------:R-:W-:Y:S01]  /*3ea0*/  FFMA.FTZ R91, R91, R125, R38 ;  /* 0x0000007d5b5b7223 */ /* 0x000fe20000010026 */
[----:B------:R-:W-:Y:S01]  /*3eb0*/  FMUL.FTZ R125, R90, R117 ;  /* 0x000000755a7d7220 */ /* 0x000fe20000410000 */
[CC--:B------:R-:W-:Y:S01]  /*3ec0*/  FMUL.FTZ R38, R36.reuse, R122.reuse ;  /* 0x0000007a24267220 */ /* 0x0c0fe20000410000 */
[----:B------:R-:W-:Y:S01]  /*3ed0*/  FMUL.FTZ R153, R36, R123 ;  /* 0x0000007b24997220 */ /* 0x000fe20000410000 */
[-C--:B------:R-:W-:Y:S01]  /*3ee0*/  FMUL.FTZ R90, R90, R39.reuse ;  /* 0x000000275a5a7220 */ /* 0x080fe20000410000 */
[C---:B------:R-:W-:Y:S01]  /*3ef0*/  FFMA.FTZ R125, R124.reuse, R39, -R125 ;  /* 0x000000277c7d7223 */ /* 0x040fe2000001087d */
[C---:B------:R-:W-:Y:S01]  /*3f00*/  FFMA.FTZ R38, R37.reuse, R123, -R38 ;  /* 0x0000007b25267223 */ /* 0x040fe20000010826 */
[----:B------:R-:W-:Y:S01]  /*3f10*/  FFMA.FTZ R153, R37, R122, R153 ;  /* 0x0000007a25997223 */ /* 0x000fe20000010099 */
[----:B------:R-:W-:Y:S01]  /*3f20*/  FFMA.FTZ R90, R124, R117, R90 ;  /* 0x000000757c5a7223 */ /* 0x000fe2000001005a */
[----:B------:R-:W-:-:S02]  /*3f30*/  F2FP.BF16.F32.PACK_AB R154, R91, R154 ;  /* 0x0000009a5b9a723e */ /* 0x000fc400000010ff */
[----:B------:R-:W-:Y:S02]  /*3f40*/  F2FP.BF16.F32.PACK_AB R37, R151, R152 ;  /* 0x000000989725723e */ /* 0x000fe400000010ff */
[----:B------:R-:W-:Y:S01]  /*3f50*/  F2FP.BF16.F32.PACK_AB R36, R153, R38 ;  /* 0x000000269924723e */ /* 0x000fe200000010ff */
[----:B------:R-:W-:Y:S01]  /*3f60*/  IMAD.MOV.U32 R38, RZ, RZ, R154 ;  /* 0x000000ffff267224 */ /* 0x000fe200078e009a */
[----:B------:R-:W-:-:S07]  /*3f70*/  F2FP.BF16.F32.PACK_AB R39, R90, R125 ;  /* 0x0000007d5a27723e */ /* 0x000fce00000010ff */
.L_x_675:
[----:B------:R-:W-:Y:S05]  /*3f80*/  BSYNC B3 ;  /* 0x0000000000037941 */ /* 0x000fea0003800000 */
.L_x_674:
[----:B------:R-:W-:Y:S02]  /*3f90*/  ULDC.64 UR4, c[0x0][0x208] ;  /* 0x0000820000047ab9 */ /* 0x000fe40000000a00 */
[----:B--2---:R2:W-:Y:S03]  /*3fa0*/  STG.E.128 desc[UR4][R56.64+0x80], R36 ;  /* 0x0000802438007986 */ /* 0x0045e6000c101d04 */
.L_x_673:
[----:B------:R-:W-:Y:S05]  /*3fb0*/  BSYNC B2 ;  /* 0x0000000000027941 */ /* 0x000fea0003800000 */
.L_x_672:
[----:B------:R-:W-:Y:S01]  /*3fc0*/  ISETP.NE.AND P3, PT, R9, RZ, PT ;  /* 0x000000ff0900720c */ /* 0x000fe20003f65270 */
[----:B------:R-:W-:-:S12]  /*3fd0*/  BSSY B2, `(.L_x_676) ;  /* 0x0000036000027945 */ /* 0x000fd80003800000 */
[----:B------:R-:W-:Y:S05]  /*3fe0*/  @!P3 BRA `(.L_x_677) ;  /* 0x0000000000d0b947 */ /* 0x000fea0003800000 */
[----:B-12---:R1:W2:Y:S01]  /*3ff0*/  LDS.128 R36, [R4+0x29400] ;  /* 0x0294000004247984 */ /* 0x0062a20000000c00 */
        /* <DEDUP_REMOVED lines=25> */
[----:B------:R-:W-:Y:S01]  /*4190*/  FMUL.FTZ R148, R38, R117 ;  /* 0x0000007526947220 */ /* 0x000fe20000410000 */
        /* <DEDUP_REMOVED lines=22> */
.L_x_679:
[----:B------:R-:W-:Y:S05]  /*4300*/  BSYNC B3 ;  /* 0x0000000000037941 */ /* 0x000fea0003800000 */
.L_x_678:
[----:B------:R-:W-:Y:S02]  /*4310*/  ULDC.64 UR4, c[0x0][0x208] ;  /* 0x0000820000047ab9 */ /* 0x000fe40000000a00 */
[----:B--2---:R3:W-:Y:S03]  /*4320*/  STG.E.128 desc[UR4][R56.64+0x100], R36 ;  /* 0x0001002438007986 */ /* 0x0047e6000c101d04 */
.L_x_677:
[----:B------:R-:W-:Y:S05]  /*4330*/  BSYNC B2 ;  /* 0x0000000000027941 */ /* 0x000fea0003800000 */
.L_x_676:
[----:B------:R-:W-:-:S13]  /*4340*/  ISETP.NE.AND P3, PT, R8, RZ, PT ;  /* 0x000000ff0800720c */ /* 0x000fda0003f65270 */
[----:B------:R-:W-:Y:S05]  /*4350*/  @!P3 BRA `(.L_x_667) ;  /* 0x0000000000d0b947 */ /* 0x000fea0003800000 */
[----:B-123--:R1:W2:Y:S01]  /*4360*/  LDS.128 R36, [R4+0x2bc00] ;  /* 0x02bc000004247984 */ /* 0x00e2a20000000c00 */
        /* <DEDUP_REMOVED lines=48> */
.L_x_681:
[----:B------:R-:W-:Y:S05]  /*4670*/  BSYNC B2 ;  /* 0x0000000000027941 */ /* 0x000fea0003800000 */
.L_x_680:
[----:B------:R-:W-:Y:S02]  /*4680*/  ULDC.64 UR4, c[0x0][0x208] ;  /* 0x0000820000047ab9 */ /* 0x000fe40000000a00 */
[----:B--2---:R4:W-:Y:S03]  /*4690*/  STG.E.128 desc[UR4][R56.64+0x180], R36 ;  /* 0x0001802438007986 */ /* 0x0049e6000c101d04 */
.L_x_667:
[----:B------:R-:W-:Y:S05]  /*46a0*/  BSYNC B1 ;  /* 0x0000000000017941 */ /* 0x000fea0003800000 */
.L_x_666:
[----:B------:R-:W-:Y:S04]  /*46b0*/  BSSY B1, `(.L_x_682) ;  /* 0x00000e1000017945 */ /* 0x000fe80003800000 */
[----:B------:R-:W-:Y:S05]  /*46c0*/  @P4 BRA `(.L_x_683) ;  /* 0x0000000c007c4947 */ /* 0x000fea0003800000 */
[----:B------:R-:W-:Y:S01]  /*46d0*/  ISETP.NE.AND P3, PT, R26, RZ, PT ;  /* 0x000000ff1a00720c */ /* 0x000fe20003f65270 */
[----:B------:R-:W-:-:S12]  /*46e0*/  BSSY B2, `(.L_x_684) ;  /* 0x0000036000027945 */ /* 0x000fd80003800000 */
[----:B------:R-:W-:Y:S05]  /*46f0*/  @!P3 BRA `(.L_x_685) ;  /* 0x0000000000d0b947 */ /* 0x000fea0003800000 */
[----:B-1234-:R1:W2:Y:S01]  /*4700*/  LDS.128 R36, [R4+0x25400] ;  /* 0x0254000004247984 */ /* 0x01e2a20000000c00 */
        /* <DEDUP_REMOVED lines=14> */
[----:B------:R-:W-:Y:S01]  /*47f0*/  LOP3.LUT R75, R37, 0xffff0000, RZ, 0xc0, !PT ;  /* 0xffff0000254b7812 */ /* 0x000fe200078ec0ff */
[----:B------:R-:W-:Y:S01]  /*4800*/  IMAD.U32 R37, R36, 0x10000, RZ ;  /* 0x0001000024257824 */ /* 0x000fe200078e00ff */
[----:B------:R-:W-:Y:S01]  /*4810*/  LOP3.LUT R80, R182, 0xffff0000, RZ, 0xc0, !PT ;  /* 0xffff0000b6507812 */ /* 0x000fe200078ec0ff */
[----:B------:R-:W-:Y:S01]  /*4820*/  IMAD.U32 R76, R176, 0x10000, RZ ;  /* 0x00010000b04c7824 */ /* 0x000fe200078e00ff */
[----:B------:R-:W-:Y:S01]  /*4830*/  LOP3.LUT R57, R38, 0xffff0000, RZ, 0xc0, !PT ;  /* 0xffff000026397812 */ /* 0x000fe200078ec0ff */
[----:B------:R-:W-:Y:S01]  /*4840*/  IMAD.U32 R182, R182, 0x10000, RZ ;  /* 0x00010000b6b67824 */ /* 0x000fe200078e00ff */
[----:B------:R-:W-:Y:S01]  /*4850*/  LOP3.LUT R78, R177, 0xffff0000, RZ, 0xc0, !PT ;  /* 0xffff0000b14e7812 */ /* 0x000fe200078ec0ff */
[----:B------:R-:W-:Y:S01]  /*4860*/  FMUL.FTZ R82, R75, R80 ;  /* 0x000000504b527220 */ /* 0x000fe20000410000 */
[----:B------:R-:W-:Y:S01]  /*4870*/  LOP3.LUT R38, R39, 0xffff0000, RZ, 0xc0, !PT ;  /* 0xffff000027267812 */ /* 0x000fe200078ec0ff */
[C---:B------:R-:W-:Y:S01]  /*4880*/  FMUL.FTZ R81, R57.reuse, R74 ;  /* 0x0000004a39517220 */ /* 0x040fe20000410000 */
[----:B------:R-:W-:Y:S01]  /*4890*/  FMUL.FTZ R57, R57, R76 ;  /* 0x0000004c39397220 */ /* 0x000fe20000410000 */
[----:B------:R-:W-:Y:S01]  /*48a0*/  FMUL.FTZ R79, R75, R78 ;  /* 0x0000004e4b4f7220 */ /* 0x000fe20000410000 */
[----:B------:R-:W-:Y:S01]  /*48b0*/  LOP3.LUT R181, R181, 0xffff0000, RZ, 0xc0, !PT ;  /* 0xffff0000b5b57812 */ /* 0x000fe200078ec0ff */
[----:B------:R-:W-:Y:S01]  /*48c0*/  FFMA.FTZ R76, R56, R76, -R81 ;  /* 0x0000004c384c7223 */ /* 0x000fe20000010851 */
[----:B------:R-:W-:Y:S01]  /*48d0*/  LOP3.LUT R176, R176, 0xffff0000, RZ, 0xc0, !PT ;  /* 0xffff0000b0b07812 */ /* 0x000fe200078ec0ff */
[----:B------:R-:W-:Y:S01]  /*48e0*/  FFMA.FTZ R57, R56, R74, R57 ;  /* 0x0000004a38397223 */ /* 0x000fe20000010039 */
[----:B------:R-:W-:Y:S01]  /*48f0*/  LOP3.LUT R75, R36, 0xffff0000, RZ, 0xc0, !PT ;  /* 0xffff0000244b7812 */ /* 0x000fe200078ec0ff */
[----:B------:R-:W-:Y:S01]  /*4900*/  FFMA.FTZ R36, R77, R78, -R82 ;  /* 0x0000004e4d247223 */ /* 0x000fe20000010852 */
[----:B------:R-:W-:-:S02]  /*4910*/  IMAD.U32 R78, R177, 0x10000, RZ ;  /* 0x00010000b14e7824 */ /* 0x000fc400078e00ff */
[CC--:B------:R-:W-:Y:S01]  /*4920*/  FMUL.FTZ R56, R38.reuse, R181.reuse ;  /* 0x000000b526387220 */ /* 0x0c0fe20000410000 */
[----:B------:R-:W-:Y:S01]  /*4930*/  FMUL.FTZ R74, R38, R176 ;  /* 0x000000b0264a7220 */ /* 0x000fe20000410000 */
[----:B------:R-:W-:Y:S01]  /*4940*/  FMUL.FTZ R38, R75, R182 ;  /* 0x000000b64b267220 */ /* 0x000fe20000410000 */
[----:B------:R-:W-:Y:S02]  /*4950*/  IMAD.U32 R39, R39, 0x10000, RZ ;  /* 0x0001000027277824 */ /* 0x000fe400078e00ff */
[----:B------:R-:W-:Y:S01]  /*4960*/  FMUL.FTZ R75, R75, R78 ;  /* 0x0000004e4b4b7220 */ /* 0x000fe20000410000 */
[----:B------:R-:W-:Y:S01]  /*4970*/  FFMA.FTZ R77, R77, R80, R79 ;  /* 0x000000504d4d7223 */ /* 0x000fe2000001004f */
[----:B------:R-:W-:Y:S01]  /*4980*/  FFMA.FTZ R38, R37, R78, -R38 ;  /* 0x0000004e25267223 */ /* 0x000fe20000010826 */
[----:B------:R-:W-:Y:S01]  /*4990*/  FFMA.FTZ R56, R39, R176, -R56 ;  /* 0x000000b027387223 */ /* 0x000fe20000010838 */
[----:B------:R-:W-:Y:S01]  /*49a0*/  FFMA.FTZ R75, R37, R182, R75 ;  /* 0x000000b6254b7223 */ /* 0x000fe2000001004b */
[----:B------:R-:W-:Y:S01]  /*49b0*/  FFMA.FTZ R39, R39, R181, R74 ;  /* 0x000000b527277223 */ /* 0x000fe2000001004a */
[----:B------:R-:W-:-:S02]  /*49c0*/  F2FP.BF16.F32.PACK_AB R76, R57, R76 ;  /* 0x0000004c394c723e */ /* 0x000fc400000010ff */
[----:B------:R-:W-:Y:S02]  /*49d0*/  F2FP.BF16.F32.PACK_AB R37, R77, R36 ;  /* 0x000000244d25723e */ /* 0x000fe400000010ff */
[----:B------:R-:W-:Y:S01]  /*49e0*/  F2FP.BF16.F32.PACK_AB R36, R75, R38 ;  /* 0x000000264b24723e */ /* 0x000fe200000010ff */
[----:B------:R-:W-:Y:S01]  /*49f0*/  IMAD.MOV.U32 R38, RZ, RZ, R76 ;  /* 0x000000ffff267224 */ /* 0x000fe200078e004c */
[----:B------:R-:W-:-:S07]  /*4a00*/  F2FP.BF16.F32.PACK_AB R39, R39, R56 ;  /* 0x000000382727723e */ /* 0x000fce00000010ff */
.L_x_687:
[----:B------:R-:W-:Y:S05]  /*4a10*/  BSYNC B3 ;  /* 0x0000000000037941 */ /* 0x000fea0003800000 */
.L_x_686:
[----:B------:R-:W-:Y:S02]  /*4a20*/  ULDC.64 UR4, c[0x0][0x208] ;  /* 0x0000820000047ab9 */ /* 0x000fe40000000a00 */
[----:B--2---:R1:W-:Y:S03]  /*4a30*/  STG.E.128 desc[UR4][R50.64], R36 ;  /* 0x0000002432007986 */ /* 0x0043e6000c101d04 */
.L_x_685:
[----:B------:R-:W-:Y:S05]  /*4a40*/  BSYNC B2 ;  /* 0x0000000000027941 */ /* 0x000fea0003800000 */
.L_x_684:
        /* <DEDUP_REMOVED lines=11> */
[----:B------:R-:W-:Y:S02]  /*4b00*/  SHF.R.U32.HI R73, RZ, 0x10, R73 ;  /* 0x00000010ff497819 */ /* 0x000fe40000011649 */
[----:B------:R-:W-:Y:S02]  /*4b10*/  PRMT R167, R167, 0x5410, R70 ;  /* 0x00005410a7a77816 */ /* 0x000fe40000000046 */
[----:B------:R-:W-:Y:S01]  /*4b20*/  PRMT R170, R170, 0x5410, R71 ;  /* 0x00005410aaaa7816 */ /* 0x000fe20000000047 */
[----:B------:R-:W-:Y:S01]  /*4b30*/  IMAD.U32 R71, R37, 0x10000, RZ ;  /* 0x0001000025477824 */ /* 0x000fe200078e00ff */
[----:B------:R-:W-:-:S02]  /*4b40*/  PRMT R172, R172, 0x5410, R73 ;  /* 0x00005410acac7816 */ /* 0x000fc40000000049 */
[----:B------:R-:W-:Y:S02]  /*4b50*/  PRMT R168, R168, 0x5410, R75 ;  /* 0x00005410a8a87816 */ /* 0x000fe4000000004b */
[----:B------:R-:W-:Y:S01]  /*4b60*/  LOP3.LUT R57, R38, 0xffff0000, RZ, 0xc0, !PT ;  /* 0xffff000026397812 */ /* 0x000fe200078ec0ff */
[----:B------:R-:W-:Y:S01]  /*4b70*/  IMAD.U32 R75, R172, 0x10000, RZ ;  /* 0x00010000ac4b7824 */ /* 0x000fe200078e00ff */
[----:B------:R-:W-:Y:S01]  /*4b80*/  LOP3.LUT R70, R37, 0xffff0000, RZ, 0xc0, !PT ;  /* 0xffff000025467812 */ /* 0x000fe200078ec0ff */
[----:B------:R-:W-:Y:S01]  /*4b90*/  IMAD.U32 R73, R168, 0x10000, RZ ;  /* 0x00010000a8497824 */ /* 0x000fe200078e00ff */
[----:B------:R-:W-:Y:S01]  /*4ba0*/  LOP3.LUT R74, R170, 0xffff0000, RZ, 0xc0, !PT ;  /* 0xffff0000aa4a7812 */ /* 0x000fe200078ec0ff */
[----:B------:R-:W-:Y:S01]  /*4bb0*/  FMUL.FTZ R79, R57, R75 ;  /* 0x0000004b394f7220 */ /* 0x000fe20000410000 */
[----:B------:R-:W-:Y:S01]  /*4bc0*/  LOP3.LUT R72, R167, 0xffff0000, RZ, 0xc0, !PT ;  /* 0xffff0000a7487812 */ /* 0x000fe200078ec0ff */
[----:B------:R-:W-:Y:S01]  /*4bd0*/  FMUL.FTZ R57, R57, R73 ;  /* 0x0000004939397220 */ /* 0x000fe20000410000 */
[----:B------:R-:W-:Y:S01]  /*4be0*/  LOP3.LUT R38, R39, 0xffff0000, RZ, 0xc0, !PT ;  /* 0xffff000027267812 */ /* 0x000fe200078ec0ff */
[----:B------:R-:W-:Y:S01]  /*4bf0*/  FMUL.FTZ R76, R70, R74 ;  /* 0x0000004a464c7220 */ /* 0x000fe20000410000 */
[----:B------:R-:W-:Y:S01]  /*4c00*/  LOP3.LUT R172, R172, 0xffff0000, RZ, 0xc0, !PT ;  /* 0xffff0000acac7812 */ /* 0x000fe200078ec0ff */
[----:B------:R-:W-:Y:S01]  /*4c10*/  FMUL.FTZ R77, R70, R72 ;  /* 0x00000048464d7220 */ /* 0x000fe20000410000 */
[----:B------:R-:W-:Y:S01]  /*4c20*/  LOP3.LUT R168, R168, 0xffff0000, RZ, 0xc0, !PT ;  /* 0xffff0000a8a87812 */ /* 0x000fe200078ec0ff */
[----:B------:R-:W-:Y:S01]  /*4c30*/  IMAD.U32 R170, R170, 0x10000, RZ ;  /* 0x00010000aaaa7824 */ /* 0x000fe200078e00ff */
[----:B------:R-:W-:Y:S01]  /*4c40*/  LOP3.LUT R70, R36, 0xffff0000, RZ, 0xc0, !PT ;  /* 0xffff000024467812 */ /* 0x000fe200078ec0ff */
[----:B------:R-:W-:-:S02]  /*4c50*/  IMAD.U32 R167, R167, 0x10000, RZ ;  /* 0x00010000a7a77824 */ /* 0x000fc400078e00ff */
[C---:B------:R-:W-:Y:S01]  /*4c60*/  FFMA.FTZ R77, R71.reuse, R74, R77 ;  /* 0x0000004a474d7223 */ /* 0x040fe2000001004d */
[----:B------:R-:W-:Y:S02]  /*4c70*/  IMAD.U32 R37, R36, 0x10000, RZ ;  /* 0x0001000024257824 */ /* 0x000fe400078e00ff */
[----:B------:R-:W-:Y:S01]  /*4c80*/  FFMA.FTZ R36, R71, R72, -R76 ;  /* 0x0000004847247223 */ /* 0x000fe2000001084c */
[C---:B------:R-:W-:Y:S01]  /*4c90*/  FFMA.FTZ R79, R56.reuse, R73, -R79 ;  /* 0x00000049384f7223 */ /* 0x040fe2000001084f */
[----:B------:R-:W-:Y:S01]  /*4ca0*/  FFMA.FTZ R56, R56, R75, R57 ;  /* 0x0000004b38387223 */ /* 0x000fe20000010039 */
[C---:B------:R-:W-:Y:S01]  /*4cb0*/  FMUL.FTZ R72, R38.reuse, R172 ;  /* 0x000000ac26487220 */ /* 0x040fe20000410000 */
[----:B------:R-:W-:Y:S01]  /*4cc0*/  FMUL.FTZ R71, R38, R168 ;  /* 0x000000a826477220 */ /* 0x000fe20000410000 */
[CC--:B------:R-:W-:Y:S01]  /*4cd0*/  FMUL.FTZ R38, R70.reuse, R170.reuse ;  /* 0x000000aa46267220 */ /* 0x0c0fe20000410000 */
[----:B------:R-:W-:Y:S01]  /*4ce0*/  FMUL.FTZ R57, R70, R167 ;  /* 0x000000a746397220 */ /* 0x000fe20000410000 */
[----:B------:R-:W-:Y:S01]  /*4cf0*/  IMAD.U32 R39, R39, 0x10000, RZ ;  /* 0x0001000027277824 */ /* 0x000fe200078e00ff */
[----:B------:R-:W-:Y:S01]  /*4d00*/  F2FP.BF16.F32.PACK_AB R56, R56, R79 ;  /* 0x0000004f3838723e */ /* 0x000fe200000010ff */
[C---:B------:R-:W-:Y:S01]  /*4d10*/  FFMA.FTZ R38, R37.reuse, R167, -R38 ;  /* 0x000000a725267223 */ /* 0x040fe20000010826 */
[----:B------:R-:W-:Y:S01]  /*4d20*/  FFMA.FTZ R57, R37, R170, R57 ;  /* 0x000000aa25397223 */ /* 0x000fe20000010039 */
[C---:B------:R-:W-:Y:S01]  /*4d30*/  FFMA.FTZ R72, R39.reuse, R168, -R72 ;  /* 0x000000a827487223 */ /* 0x040fe20000010848 */
[----:B------:R-:W-:Y:S01]  /*4d40*/  FFMA.FTZ R71, R39, R172, R71 ;  /* 0x000000ac27477223 */ /* 0x000fe20000010047 */
[----:B------:R-:W-:-:S02]  /*4d50*/  F2FP.BF16.F32.PACK_AB R37, R77, R36 ;  /* 0x000000244d25723e */ /* 0x000fc400000010ff */
[----:B------:R-:W-:Y:S01]  /*4d60*/  F2FP.BF16.F32.PACK_AB R36, R57, R38 ;  /* 0x000000263924723e */ /* 0x000fe200000010ff */
[----:B------:R-:W-:Y:S01]  /*4d70*/  IMAD.MOV.U32 R38, RZ, RZ, R56 ;  /* 0x000000ffff267224 */ /* 0x000fe200078e0038 */
[----:B------:R-:W-:-:S07]  /*4d80*/  F2FP.BF16.F32.PACK_AB R39, R71, R72 ;  /* 0x000000484727723e */ /* 0x000fce00000010ff */
.L_x_691:
[----:B------:R-:W-:Y:S05]  /*4d90*/  BSYNC B3 ;  /* 0x0000000000037941 */ /* 0x000fea0003800000 */
.L_x_690:
[----:B------:R-:W-:Y:S02]  /*4da0*/  ULDC.64 UR4, c[0x0][0x208] ;  /* 0x0000820000047ab9 */ /* 0x000fe40000000a00 */
[----:B--2---:R1:W-:Y:S03]  /*4db0*/  STG.E.128 desc[UR4][R50.64+0x80], R36 ;  /* 0x0000802432007986 */ /* 0x0043e6000c101d04 */
.L_x_689:
[----:B------:R-:W-:Y:S05]  /*4dc0*/  BSYNC B2 ;  /* 0x0000000000027941 */ /* 0x000fea0003800000 */
.L_x_688:
[----:B------:R-:W-:Y:S01]  /*4dd0*/  ISETP.NE.AND P3, PT, R9, RZ, PT ;  /* 0x000000ff0900720c */ /* 0x000fe20003f65270 */
[----:B------:R-:W-:-:S12]  /*4de0*/  BSSY B2, `(.L_x_692) ;  /* 0x0000036000027945 */ /* 0x000fd80003800000 */
[----:B------:R-:W-:Y:S05]  /*4df0*/  @!P3 BRA `(.L_x_693) ;  /* 0x0000000000d0b947 */ /* 0x000fea0003800000 */
[----:B-1234-:R1:W2:Y:S01]  /*4e00*/  LDS.128 R36, [R4+0x2a400] ;  /* 0x02a4000004247984 */ /* 0x01e2a20000000c00 */
[----:B------:R-:W-:Y:S01]  /*4e10*/  ISETP.GE.AND P3, PT, R214, R115, PT ;  /* 0x00000073d600720c */ /* 0x000fe20003f66270 */
[----:B------:R-:W-:-:S12]  /*4e20*/  BSSY B3, `(.L_x_694) ;  /* 0x000002f000037945 */ /* 0x000fd80003800000 */
[----:B-1----:R-:W-:Y:S05]  /*4e30*/  @P3 BRA `(.L_x_695) ;  /* 0x0000000000b43947 */ /* 0x002fea0003800000 */
[----:B------:R-:W-:Y:S02]  /*4e40*/  SHF.R.U64 R68, R68, 0x10, R69 ;  /* 0x0000001044447819 */ /* 0x000fe40000001245 */
[--C-:B------:R-:W-:Y:S01]  /*4e50*/  SHF.R.U64 R70, R66, 0x10, R67.reuse ;  /* 0x0000001042467819 */ /* 0x100fe20000001243 */
[----:B--2---:R-:W-:Y:S01]  /*4e60*/  IMAD.U32 R66, R38, 0x10000, RZ ;  /* 0x0001000026427824 */ /* 0x004fe200078e00ff */
[----:B------:R-:W-:Y:S02]  /*4e70*/  SHF.R.U32.HI R57, RZ, 0x10, R67 ;  /* 0x00000010ff397819 */ /* 0x000fe40000011643 */
[----:B------:R-:W-:Y:S02]  /*4e80*/  PRMT R165, R165, 0x5410, R68 ;  /* 0x00005410a5a57816 */ /* 0x000fe40000000044 */
[----:B------:R-:W-:Y:S02]  /*4e90*/  SHF.R.U32.HI R69, RZ, 0x10, R69 ;  /* 0x00000010ff457819 */ /* 0x000fe40000011645 */
        /* <DEDUP_REMOVED lines=10> */
[C---:B------:R-:W-:Y:S01]  /*4f40*/  IMAD.U32 R38, R39.reuse, 0x10000, RZ ;  /* 0x0001000027267824 */ /* 0x040fe200078e00ff */
[----:B------:R-:W-:Y:S01]  /*4f50*/  LOP3.LUT R56, R39, 0xffff0000, RZ, 0xc0, !PT ;  /* 0xffff000027387812 */ /* 0x000fe200078ec0ff */
[----:B------:R-:W-:-:S02]  /*4f60*/  IMAD.U32 R39, R37, 0x10000, RZ ;  /* 0x0001000025277824 */ /* 0x000fc400078e00ff */
[-C--:B------:R-:W-:Y:S01]  /*4f70*/  FMUL.FTZ R57, R57, R68.reuse ;  /* 0x0000004439397220 */ /* 0x080fe20000410000 */
[----:B------:R-:W-:Y:S02]  /*4f80*/  IMAD.U32 R71, R166, 0x10000, RZ ;  /* 0x00010000a6477824 */ /* 0x000fe400078e00ff */
[C---:B------:R-:W-:Y:S01]  /*4f90*/  FFMA.FTZ R72, R39.reuse, R68, -R72 ;  /* 0x0000004427487223 */ /* 0x040fe20000010848 */
[----:B------:R-:W-:Y:S01]  /*4fa0*/  FFMA.FTZ R73, R39, R70, R57 ;  /* 0x0000004627497223 */ /* 0x000fe20000010039 */
[C---:B------:R-:W-:Y:S01]  /*4fb0*/  FMUL.FTZ R75, R67.reuse, R71 ;  /* 0x00000047434b7220 */ /* 0x040fe20000410000 */
[----:B------:R-:W-:Y:S02]  /*4fc0*/  IMAD.U32 R37, R36, 0x10000, RZ ;  /* 0x0001000024257824 */ /* 0x000fe400078e00ff */
[-C--:B------:R-:W-:Y:S01]  /*4fd0*/  FMUL.FTZ R67, R67, R69.reuse ;  /* 0x0000004543437220 */ /* 0x080fe20000410000 */
[----:B------:R-:W-:Y:S01]  /*4fe0*/  LOP3.LUT R57, R166, 0xffff0000, RZ, 0xc0, !PT ;  /* 0xffff0000a6397812 */ /* 0x000fe200078ec0ff */
[----:B------:R-:W-:Y:S01]  /*4ff0*/  FFMA.FTZ R75, R66, R69, -R75 ;  /* 0x00000045424b7223 */ /* 0x000fe2000001084b */
[----:B------:R-:W-:Y:S01]  /*5000*/  LOP3.LUT R39, R164, 0xffff0000, RZ, 0xc0, !PT ;  /* 0xffff0000a4277812 */ /* 0x000fe200078ec0ff */
[----:B------:R-:W-:Y:S01]  /*5010*/  IMAD.U32 R163, R163, 0x10000, RZ ;  /* 0x00010000a3a37824 */ /* 0x000fe200078e00ff */
[----:B------:R-:W-:Y:S01]  /*5020*/  LOP3.LUT R36, R36, 0xffff0000, RZ, 0xc0, !PT ;  /* 0xffff000024247812 */ /* 0x000fe200078ec0ff */
[----:B------:R-:W-:Y:S01]  /*5030*/  FFMA.FTZ R66, R66, R71, R67 ;  /* 0x0000004742427223 */ /* 0x000fe20000010043 */
[C---:B------:R-:W-:Y:S01]  /*5040*/  FMUL.FTZ R67, R56.reuse, R57 ;  /* 0x0000003938437220 */ /* 0x040fe20000410000 */
[----:B------:R-:W-:Y:S01]  /*5050*/  FMUL.FTZ R68, R56, R39 ;  /* 0x0000002738447220 */ /* 0x000fe20000410000 */
[----:B------:R-:W-:Y:S01]  /*5060*/  F2FP.BF16.F32.PACK_AB R72, R73, R72 ;  /* 0x000000484948723e */ /* 0x000fe200000010ff */
[C---:B------:R-:W-:Y:S01]  /*5070*/  FMUL.FTZ R56, R36.reuse, R165 ;  /* 0x000000a524387220 */ /* 0x040fe20000410000 */
[----:B------:R-:W-:Y:S01]  /*5080*/  FMUL.FTZ R36, R36, R163 ;  /* 0x000000a324247220 */ /* 0x000fe20000410000 */
[C---:B------:R-:W-:Y:S01]  /*5090*/  FFMA.FTZ R67, R38.reuse, R39, -R67 ;  /* 0x0000002726437223 */ /* 0x040fe20000010843 */
[----:B------:R-:W-:Y:S01]  /*50a0*/  FFMA.FTZ R68, R38, R57, R68 ;  /* 0x0000003926447223 */ /* 0x000fe20000010044 */
[C---:B------:R-:W-:Y:S01]  /*50b0*/  FFMA.FTZ R56, R37.reuse, R163, -R56 ;  /* 0x000000a325387223 */ /* 0x040fe20000010838 */
[----:B------:R-:W-:Y:S01]  /*50c0*/  FFMA.FTZ R37, R37, R165, R36 ;  /* 0x000000a525257223 */ /* 0x000fe20000010024 */
[----:B------:R-:W-:-:S02]  /*50d0*/  F2FP.BF16.F32.PACK_AB R38, R66, R75 ;  /* 0x0000004b4226723e */ /* 0x000fc400000010ff */
[----:B------:R-:W-:Y:S02]  /*50e0*/  F2FP.BF16.F32.PACK_AB R39, R68, R67 ;  /* 0x000000434427723e */ /* 0x000fe400000010ff */
[----:B------:R-:W-:Y:S01]  /*50f0*/  F2FP.BF16.F32.PACK_AB R36, R37, R56 ;  /* 0x000000382524723e */ /* 0x000fe200000010ff */
[----:B------:R-:W-:-:S07]  /*5100*/  IMAD.MOV.U32 R37, RZ, RZ, R72 ;  /* 0x000000ffff257224 */ /* 0x000fce00078e0048 */
.L_x_695:
[----:B------:R-:W-:Y:S05]  /*5110*/  BSYNC B3 ;  /* 0x0000000000037941 */ /* 0x000fea0003800000 */
.L_x_694:
[----:B------:R-:W-:Y:S02]  /*5120*/  ULDC.64 UR4, c[0x0][0x208] ;  /* 0x0000820000047ab9 */ /* 0x000fe40000000a00 */
[----:B--2---:R1:W-:Y:S03]  /*5130*/  STG.E.128 desc[UR4][R50.64+0x100], R36 ;  /* 0x0001002432007986 */ /* 0x0043e6000c101d04 */
.L_x_693:
[----:B------:R-:W-:Y:S05]  /*5140*/  BSYNC B2 ;  /* 0x0000000000027941 */ /* 0x000fea0003800000 */
.L_x_692:
[----:B------:R-:W-:-:S13]  /*5150*/  ISETP.NE.AND P3, PT, R8, RZ, PT ;  /* 0x000000ff0800720c */ /* 0x000fda0003f65270 */
[----:B------:R-:W-:Y:S05]  /*5160*/  @!P3 BRA `(.L_x_683) ;  /* 0x0000000000d4b947 */ /* 0x000fea0003800000 */
[----:B-1234-:R1:W2:Y:S01]  /*5170*/  LDS.128 R36, [R4+0x2cc00] ;  /* 0x02cc000004247984 */ /* 0x01e2a20000000c00 */
[----:B------:R-:W-:Y:S01]  /*5180*/  ISETP.GE.AND P3, PT, R216, R115, PT ;  /* 0x00000073d800720c */ /* 0x000fe20003f66270 */
[----:B------:R-:W-:-:S12]  /*5190*/  BSSY B2, `(.L_x_696) ;  /* 0x0000030000027945 */ /* 0x000fd80003800000 */
[----:B-1----:R-:W-:Y:S05]  /*51a0*/  @P3 BRA `(.L_x_697) ;  /* 0x0000000000b83947 */ /* 0x002fea0003800000 */
[----:B------:R-:W-:Y:S01]  /*51b0*/  SHF.R.U64 R64, R64, 0x10, R65 ;  /* 0x0000001040407819 */ /* 0x000fe20000001241 */
[----:B--2---:R-:W-:Y:S01]  /*51c0*/  IMAD.U32 R56, R38, 0x10000, RZ ;  /* 0x0001000026387824 */ /* 0x004fe200078e00ff */
[----:B------:R-:W-:Y:S01]  /*51d0*/  SHF.R.U64 R69, R62, 0x10, R63 ;  /* 0x000000103e457819 */ /* 0x000fe2000000123f */
[----:B------:R-:W-:Y:S01]  /*51e0*/  IMAD.U32 R62, R39, 0x10000, RZ ;  /* 0x00010000273e7824 */ /* 0x000fe200078e00ff */
[----:B------:R-:W-:Y:S02]  /*51f0*/  SHF.R.U32.HI R65, RZ, 0x10, R65 ;  /* 0x00000010ff417819 */ /* 0x000fe40000011641 */
[----:B------:R-:W-:Y:S02]  /*5200*/  SHF.R.U32.HI R67, RZ, 0x10, R63 ;  /* 0x00000010ff437819 */ /* 0x000fe4000001163f */
[----:B------:R-:W-:Y:S02]  /*5210*/  PRMT R161, R161, 0x5410, R64 ;  /* 0x00005410a1a17816 */ /* 0x000fe40000000040 */
[----:B------:R-:W-:-:S02]  /*5220*/  PRMT R160, R160, 0x5410, R69 ;  /* 0x00005410a0a07816 */ /* 0x000fc40000000045 */
[----:B------:R-:W-:Y:S02]  /*5230*/  LOP3.LUT R63, R39, 0xffff0000, RZ, 0xc0, !PT ;  /* 0xffff0000273f7812 */ /* 0x000fe400078ec0ff */
[----:B------:R-:W-:Y:S02]  /*5240*/  PRMT R162, R162, 0x5410, R65 ;  /* 0x00005410a2a27816 */ /* 0x000fe40000000041 */
[----:B------:R-:W-:Y:S02]  /*5250*/  PRMT R158, R158, 0x5410, R67 ;  /* 0x000054109e9e7816 */ /* 0x000fe40000000043 */
[----:B------:R-:W-:Y:S01]  /*5260*/  LOP3.LUT R39, R37, 0xffff0000, RZ, 0xc0, !PT ;  /* 0xffff000025277812 */ /* 0x000fe200078ec0ff */
[----:B------:R-:W-:Y:S01]  /*5270*/  IMAD.U32 R67, R162, 0x10000, RZ ;  /* 0x00010000a2437824 */ /* 0x000fe200078e00ff */
[C---:B------:R-:W-:Y:S01]  /*5280*/  LOP3.LUT R66, R161.reuse, 0xffff0000, RZ, 0xc0, !PT ;  /* 0xffff0000a1427812 */ /* 0x040fe200078ec0ff */
[----:B------:R-:W-:Y:S01]  /*5290*/  IMAD.U32 R65, R158, 0x10000, RZ ;  /* 0x000100009e417824 */ /* 0x000fe200078e00ff */
[----:B------:R-:W-:Y:S01]  /*52a0*/  LOP3.LUT R64, R160, 0xffff0000, RZ, 0xc0, !PT ;  /* 0xffff0000a0407812 */ /* 0x000fe200078ec0ff */
[----:B------:R-:W-:Y:S01]  /*52b0*/  IMAD.U32 R161, R161, 0x10000, RZ ;  /* 0x00010000a1a17824 */ /* 0x000fe200078e00ff */
[----:B------:R-:W-:Y:S01]  /*52c0*/  LOP3.LUT R57, R38, 0xffff0000, RZ, 0xc0, !PT ;  /* 0xffff000026397812 */ /* 0x000fe200078ec0ff */
[----:B------:R-:W-:-:S02]  /*52d0*/  IMAD.U32 R38, R37, 0x10000, RZ ;  /* 0x0001000025267824 */ /* 0x000fc400078e00ff */
[C---:B------:R-:W-:Y:S01]  /*52e0*/  FMUL.FTZ R69, R39.reuse, R66 ;  /* 0x0000004227457220 */ /* 0x040fe20000410000 */
[C---:B------:R-:W-:Y:S02]  /*52f0*/  IMAD.U32 R37, R36.reuse, 0x10000, RZ ;  /* 0x0001000024257824 */ /* 0x040fe400078e00ff */
[-C--:B------:R-:W-:Y:S01]  /*5300*/  FMUL.FTZ R39, R39, R64.reuse ;  /* 0x0000004027277220 */ /* 0x080fe20000410000 */
[----:B------:R-:W-:Y:S01]  /*5310*/  LOP3.LUT R36, R36, 0xffff0000, RZ, 0xc0, !PT ;  /* 0xffff000024247812 */ /* 0x000fe200078ec0ff */
[C---:B------:R-:W-:Y:S01]  /*5320*/  FMUL.FTZ R71, R57.reuse, R67 ;  /* 0x0000004339477220 */ /* 0x040fe20000410000 */
[----:B------:R-:W-:Y:S01]  /*5330*/  LOP3.LUT R162, R162, 0xffff0000, RZ, 0xc0, !PT ;  /* 0xffff0000a2a27812 */ /* 0x000fe200078ec0ff */
[----:B------:R-:W-:Y:S01]  /*5340*/  IMAD.U32 R160, R160, 0x10000, RZ ;  /* 0x00010000a0a07824 */ /* 0x000fe200078e00ff */
[----:B------:R-:W-:Y:S01]  /*5350*/  LOP3.LUT R158, R158, 0xffff0000, RZ, 0xc0, !PT ;  /* 0xffff00009e9e7812 */ /* 0x000fe200078ec0ff */
[----:B------:R-:W-:Y:S01]  /*5360*/  FMUL.FTZ R57, R57, R65 ;  /* 0x0000004139397220 */ /* 0x000fe20000410000 */
[C---:B------:R-:W-:Y:S01]  /*5370*/  FFMA.FTZ R69, R38.reuse, R64, -R69 ;  /* 0x0000004026457223 */ /* 0x040fe20000010845 */
[----:B------:R-:W-:Y:S01]  /*5380*/  FFMA.FTZ R66, R38, R66, R39 ;  /* 0x0000004226427223 */ /* 0x000fe20000010027 */
[----:B------:R-:W-:Y:S01]  /*5390*/  FMUL.FTZ R38, R36, R161 ;  /* 0x000000a124267220 */ /* 0x000fe20000410000 */
[----:B------:R-:W-:Y:S01]  /*53a0*/  FFMA.FTZ R71, R56, R65, -R71 ;  /* 0x0000004138477223 */ /* 0x000fe20000010847 */
[C---:B------:R-:W-:Y:S01]  /*53b0*/  FMUL.FTZ R39, R63.reuse, R162 ;  /* 0x000000a23f277220 */ /* 0x040fe20000410000 */
[----:B------:R-:W-:Y:S01]  /*53c0*/  FMUL.FTZ R36, R36, R160 ;  /* 0x000000a024247220 */ /* 0x000fe20000410000 */
[----:B------:R-:W-:Y:S01]  /*53d0*/  FFMA.FTZ R56, R56, R67, R57 ;  /* 0x0000004338387223 */ /* 0x000fe20000010039 */
[----:B------:R-:W-:Y:S01]  /*53e0*/  FMUL.FTZ R63, R63, R158 ;  /* 0x0000009e3f3f7220 */ /* 0x000fe20000410000 */
        /* <DEDUP_REMOVED lines=8> */
[----:B------:R-:W-:Y:S02]  /*5470*/  F2FP.BF16.F32.PACK_AB R39, R62, R39 ;  /* 0x000000273e27723e */ /* 0x000fe400000010ff */
[----:B------:R-:W-:-:S07]  /*5480*/  MOV R38, R56 ;  /* 0x0000003800267202 */ /* 0x000fce0000000f00 */
.L_x_697:
[----:B------:R-:W-:Y:S05]  /*5490*/  BSYNC B2 ;  /* 0x0000000000027941 */ /* 0x000fea0003800000 */
.L_x_696:
[----:B------:R-:W-:Y:S02]  /*54a0*/  ULDC.64 UR4, c[0x0][0x208] ;  /* 0x0000820000047ab9 */ /* 0x000fe40000000a00 */
[----:B--2---:R1:W-:Y:S03]  /*54b0*/  STG.E.128 desc[UR4][R50.64+0x180], R36 ;  /* 0x0001802432007986 */ /* 0x0043e6000c101d04 */
.L_x_683:
[----:B------:R-:W-:Y:S05]  /*54c0*/  BSYNC B1 ;  /* 0x0000000000017941 */ /* 0x000fea0003800000 */
.L_x_682:
        /* <DEDUP_REMOVED lines=10> */
[----:B------:R-:W-:Y:S01]  /*5570*/  SHF.R.U32.HI R58, RZ, 0x10, R59 ;  /* 0x00000010ff3a7819 */ /* 0x000fe2000001163b */
[----:B------:R-:W-:Y:S01]  /*5580*/  IMAD.U32 R50, R38, 0x10000, RZ ;  /* 0x0001000026327824 */ /* 0x000fe200078e00ff */
[--C-:B------:R-:W-:Y:S02]  /*5590*/  SHF.R.U64 R59, R60, 0x10, R61.reuse ;  /* 0x000000103c3b7819 */ /* 0x100fe4000000123d */
[----:B------:R-:W-:Y:S02]  /*55a0*/  SHF.R.U32.HI R60, RZ, 0x10, R61 ;  /* 0x00000010ff3c7819 */ /* 0x000fe4000001163d */
[----:B------:R-:W-:Y:S02]  /*55b0*/  PRMT R169, R169, 0x5410, R58 ;  /* 0x00005410a9a97816 */ /* 0x000fe4000000003a */
[----:B------:R-:W-:-:S02]  /*55c0*/  PRMT R175, R175, 0x5410, R60 ;  /* 0x00005410afaf7816 */ /* 0x000fc4000000003c */
[----:B------:R-:W-:Y:S01]  /*55d0*/  PRMT R174, R174, 0x5410, R59 ;  /* 0x00005410aeae7816 */ /* 0x000fe2000000003b */
[----:B------:R-:W-:Y:S01]  /*55e0*/  IMAD.U32 R59, R169, 0x10000, RZ ;  /* 0x00010000a93b7824 */ /* 0x000fe200078e00ff */
[----:B------:R-:W-:Y:S01]  /*55f0*/  LOP3.LUT R51, R38, 0xffff0000, RZ, 0xc0, !PT ;  /* 0xffff000026337812 */ /* 0x000fe200078ec0ff */
[----:B------:R-:W-:Y:S01]  /*5600*/  IMAD.U32 R61, R175, 0x10000, RZ ;  /* 0x00010000af3d7824 */ /* 0x000fe200078e00ff */
[----:B------:R-:W-:Y:S01]  /*5610*/  LOP3.LUT R57, R39, 0xffff0000, RZ, 0xc0, !PT ;  /* 0xffff000027397812 */ /* 0x000fe200078ec0ff */
[----:B------:R-:W-:Y:S01]  /*5620*/  IMAD.U32 R38, R37, 0x10000, RZ ;  /* 0x0001000025267824 */ /* 0x000fe200078e00ff */
[----:B------:R-:W-:Y:S01]  /*5630*/  PRMT R155, R155, 0x5410, R62 ;  /* 0x000054109b9b7816 */ /* 0x000fe2000000003e */
[----:B------:R-:W-:Y:S01]  /*5640*/  FMUL.FTZ R65, R51, R61 ;  /* 0x0000003d33417220 */ /* 0x000fe20000410000 */
[----:B------:R-:W-:Y:S01]  /*5650*/  LOP3.LUT R39, R37, 0xffff0000, RZ, 0xc0, !PT ;  /* 0xffff000025277812 */ /* 0x000fe200078ec0ff */
[-C--:B------:R-:W-:Y:S01]  /*5660*/  FMUL.FTZ R51, R51, R59.reuse ;  /* 0x0000003b33337220 */ /* 0x080fe20000410000 */
[----:B------:R-:W-:Y:S01]  /*5670*/  LOP3.LUT R60, R174, 0xffff0000, RZ, 0xc0, !PT ;  /* 0xffff0000ae3c7812 */ /* 0x000fe200078ec0ff */
[----:B------:R-:W-:Y:S01]  /*5680*/  IMAD.U32 R37, R36, 0x10000, RZ ;  /* 0x0001000024257824 */ /* 0x000fe200078e00ff */
[----:B------:R-:W-:Y:S01]  /*5690*/  LOP3.LUT R58, R155, 0xffff0000, RZ, 0xc0, !PT ;  /* 0xffff00009b3a7812 */ /* 0x000fe200078ec0ff */
[----:B------:R-:W-:Y:S01]  /*56a0*/  FFMA.FTZ R65, R50, R59, -R65 ;  /* 0x0000003b32417223 */ /* 0x000fe20000010841 */
[----:B------:R-:W-:Y:S01]  /*56b0*/  LOP3.LUT R175, R175, 0xffff0000, RZ, 0xc0, !PT ;  /* 0xffff0000afaf7812 */ /* 0x000fe200078ec0ff */
[----:B------:R-:W-:Y:S01]  /*56c0*/  FMUL.FTZ R63, R39, R60 ;  /* 0x0000003c273f7220 */ /* 0x000fe20000410000 */
[----:B------:R-:W-:Y:S01]  /*56d0*/  LOP3.LUT R169, R169, 0xffff0000, RZ, 0xc0, !PT ;  /* 0xffff0000a9a97812 */ /* 0x000fe200078ec0ff */
[-C--:B------:R-:W-:Y:S01]  /*56e0*/  FMUL.FTZ R39, R39, R58.reuse ;  /* 0x0000003a27277220 */ /* 0x080fe20000410000 */
[----:B------:R-:W-:Y:S01]  /*56f0*/  LOP3.LUT R36, R36, 0xffff0000, RZ, 0xc0, !PT ;  /* 0xffff000024247812 */ /* 0x000fe200078ec0ff */
[----:B------:R-:W-:Y:S01]  /*5700*/  FFMA.FTZ R63, R38, R58, -R63 ;  /* 0x0000003a263f7223 */ /* 0x000fe2000001083f */
[----:B------:R-:W-:Y:S01]  /*5710*/  FFMA.FTZ R50, R50, R61, R51 ;  /* 0x0000003d32327223 */ /* 0x000fe20000010033 */
[----:B------:R-:W-:-:S02]  /*5720*/  IMAD.U32 R174, R174, 0x10000, RZ ;  /* 0x00010000aeae7824 */ /* 0x000fc400078e00ff */
[----:B------:R-:W-:Y:S01]  /*5730*/  FMUL.FTZ R51, R57, R175 ;  /* 0x000000af39337220 */ /* 0x000fe20000410000 */
[----:B------:R-:W-:Y:S02]  /*5740*/  IMAD.U32 R155, R155, 0x10000, RZ ;  /* 0x000100009b9b7824 */ /* 0x000fe400078e00ff */
[----:B------:R-:W-:Y:S01]  /*5750*/  FMUL.FTZ R58, R57, R169 ;  /* 0x000000a9393a7220 */ /* 0x000fe20000410000 */
[----:B------:R-:W-:Y:S01]  /*5760*/  FFMA.FTZ R60, R38, R60, R39 ;  /* 0x0000003c263c7223 */ /* 0x000fe20000010027 */
[CC--:B------:R-:W-:Y:S01]  /*5770*/  FMUL.FTZ R38, R36.reuse, R174.reuse ;  /* 0x000000ae24267220 */ /* 0x0c0fe20000410000 */
        /* <DEDUP_REMOVED lines=8> */
[----:B------:R-:W-:Y:S01]  /*5800*/  IMAD.MOV.U32 R38, RZ, RZ, R50 ;  /* 0x000000ffff267224 */ /* 0x000fe200078e0032 */
[----:B------:R-:W-:Y:S01]  /*5810*/  F2FP.BF16.F32.PACK_AB R37, R60, R63 ;  /* 0x0000003f3c25723e */ /* 0x000fe200000010ff */
[----:B------:R-:W-:-:S07]  /*5820*/  IMAD.MOV.U32 R39, RZ, RZ, R51 ;  /* 0x000000ffff277224 */ /* 0x000fce00078e0033 */
.L_x_702:
[----:B------:R-:W-:Y:S05]  /*5830*/  BSYNC B2 ;  /* 0x0000000000027941 */ /* 0x000fea0003800000 */
.L_x_701:
[----:B------:R-:W-:Y:S02]  /*5840*/  ULDC.64 UR4, c[0x0][0x208] ;  /* 0x0000820000047ab9 */ /* 0x000fe40000000a00 */
[----:B--2---:R1:W-:Y:S03]  /*5850*/  STG.E.128 desc[UR4][R48.64], R36 ;  /* 0x0000002430007986 */ /* 0x0043e6000c101d04 */
.L_x_700:
[----:B------:R-:W-:Y:S05]  /*5860*/  BSYNC B1 ;  /* 0x0000000000017941 */ /* 0x000fea0003800000 */
.L_x_699:
[----:B------:R-:W-:Y:S01]  /*5870*/  ISETP.NE.AND P3, PT, R10, RZ, PT ;  /* 0x000000ff0a00720c */ /* 0x000fe20003f65270 */
[----:B------:R-:W-:-:S12]  /*5880*/  BSSY B1, `(.L_x_703) ;  /* 0x0000037000017945 */ /* 0x000fd80003800000 */
        /* <DEDUP_REMOVED lines=13> */
[----:B------:R-:W-:Y:S02]  /*5960*/  PRMT R173, R173, 0x5410, R54 ;  /* 0x00005410adad7816 */ /* 0x000fe40000000036 */
[----:B------:R-:W-:Y:S02]  /*5970*/  LOP3.LUT R53, R39, 0xffff0000, RZ, 0xc0, !PT ;  /* 0xffff000027357812 */ /* 0x000fe400078ec0ff */
[----:B------:R-:W-:Y:S01]  /*5980*/  PRMT R145, R145, 0x5410, R58 ;  /* 0x0000541091917816 */ /* 0x000fe2000000003a */
[----:B------:R-:W-:Y:S01]  /*5990*/  IMAD.U32 R57, R173, 0x10000, RZ ;  /* 0x00010000ad397824 */ /* 0x000fe200078e00ff */
[----:B------:R-:W-:Y:S02]  /*59a0*/  LOP3.LUT R39, R37, 0xffff0000, RZ, 0xc0, !PT ;  /* 0xffff000025277812 */ /* 0x000fe400078ec0ff */
[----:B------:R-:W-:Y:S01]  /*59b0*/  LOP3.LUT R56, R171, 0xffff0000, RZ, 0xc0, !PT ;  /* 0xffff0000ab387812 */ /* 0x000fe200078ec0ff */
        /* <DEDUP_REMOVED lines=10> */
[-C--:B------:R-:W-:Y:S01]  /*5a60*/  FMUL.FTZ R51, R51, R55.reuse ;  /* 0x0000003733337220 */ /* 0x080fe20000410000 */
[----:B------:R-:W-:Y:S01]  /*5a70*/  LOP3.LUT R173, R173, 0xffff0000, RZ, 0xc0, !PT ;  /* 0xffff0000adad7812 */ /* 0x000fe200078ec0ff */
[----:B------:R-:W-:Y:S01]  /*5a80*/  IMAD.U32 R139, R139, 0x10000, RZ ;  /* 0x000100008b8b7824 */ /* 0x000fe200078e00ff */
[----:B------:R-:W-:Y:S01]  /*5a90*/  LOP3.LUT R145, R145, 0xffff0000, RZ, 0xc0, !PT ;  /* 0xffff000091917812 */ /* 0x000fe200078ec0ff */
[C---:B------:R-:W-:Y:S01]  /*5aa0*/  FFMA.FTZ R59, R38.reuse, R54, -R59 ;  /* 0x00000036263b7223 */ /* 0x040fe2000001083b */
[----:B------:R-:W-:Y:S01]  /*5ab0*/  FFMA.FTZ R56, R38, R56, R39 ;  /* 0x0000003826387223 */ /* 0x000fe20000010027 */
[----:B------:R-:W-:Y:S01]  /*5ac0*/  FFMA.FTZ R61, R50, R55, -R61 ;  /* 0x00000037323d7223 */ /* 0x000fe2000001083d */
[----:B------:R-:W-:Y:S01]  /*5ad0*/  FMUL.FTZ R38, R36, R171 ;  /* 0x000000ab24267220 */ /* 0x000fe20000410000 */
[----:B------:R-:W-:Y:S01]  /*5ae0*/  FFMA.FTZ R50, R50, R57, R51 ;  /* 0x0000003932327223 */ /* 0x000fe20000010033 */
[----:B------:R-:W-:Y:S01]  /*5af0*/  FMUL.FTZ R36, R36, R139 ;  /* 0x0000008b24247220 */ /* 0x000fe20000410000 */
        /* <DEDUP_REMOVED lines=12> */
.L_x_706:
[----:B------:R-:W-:Y:S05]  /*5bc0*/  BSYNC B2 ;  /* 0x0000000000027941 */ /* 0x000fea0003800000 */
.L_x_705:
[----:B------:R-:W-:Y:S02]  /*5bd0*/  ULDC.64 UR4, c[0x0][0x208] ;  /* 0x0000820000047ab9 */ /* 0x000fe40000000a00 */
[----:B--2---:R1:W-:Y:S03]  /*5be0*/  STG.E.128 desc[UR4][R48.64+0x80], R36 ;  /* 0x0000802430007986 */ /* 0x0043e6000c101d04 */
.L_x_704:
[----:B------:R-:W-:Y:S05]  /*5bf0*/  BSYNC B1 ;  /* 0x0000000000017941 */ /* 0x000fea0003800000 */
.L_x_703:
[----:B------:R-:W-:Y:S01]  /*5c00*/  ISETP.NE.AND P3, PT, R9, RZ, PT ;  /* 0x000000ff0900720c */ /* 0x000fe20003f65270 */
[----:B------:R-:W-:-:S12]  /*5c10*/  BSSY B1, `(.L_x_707) ;  /* 0x0000037000017945 */ /* 0x000fd80003800000 */
[----:B------:R-:W-:Y:S05]  /*5c20*/  @!P3 BRA `(.L_x_708) ;  /* 0x0000000000d4b947 */ /* 0x000fea0003800000 */
[----:B-1234-:R1:W2:Y:S01]  /*5c30*/  LDS.128 R36, [R4+0x2b400] ;  /* 0x02b4000004247984 */ /* 0x01e2a20000000c00 */
[----:B------:R-:W-:Y:S01]  /*5c40*/  ISETP.GE.AND P3, PT, R214, R115, PT ;  /* 0x00000073d600720c */ /* 0x000fe20003f66270 */
[----:B------:R-:W-:-:S12]  /*5c50*/  BSSY B2, `(.L_x_709) ;  /* 0x0000030000027945 */ /* 0x000fd80003800000 */
[----:B-1----:R-:W-:Y:S05]  /*5c60*/  @P3 BRA `(.L_x_710) ;  /* 0x0000000000b83947 */ /* 0x002fea0003800000 */
[----:B------:R-:W-:Y:S02]  /*5c70*/  SHF.R.U32.HI R50, RZ, 0x10, R45 ;  /* 0x00000010ff327819 */ /* 0x000fe4000001162d */
[----:B------:R-:W-:Y:S02]  /*5c80*/  SHF.R.U32.HI R52, RZ, 0x10, R47 ;  /* 0x00000010ff347819 */ /* 0x000fe4000001162f */
[----:B------:R-:W-:Y:S01]  /*5c90*/  SHF.R.U64 R51, R44, 0x10, R45 ;  /* 0x000000102c337819 */ /* 0x000fe2000000122d */
[----:B--2---:R-:W-:Y:S01]  /*5ca0*/  IMAD.U32 R44, R38, 0x10000, RZ ;  /* 0x00010000262c7824 */ /* 0x004fe200078e00ff */
[----:B------:R-:W-:Y:S01]  /*5cb0*/  SHF.R.U64 R53, R46, 0x10, R47 ;  /* 0x000000102e357819 */ /* 0x000fe2000000122f */
[----:B------:R-:W-:Y:S01]  /*5cc0*/  IMAD.U32 R46, R39, 0x10000, RZ ;  /* 0x00010000272e7824 */ /* 0x000fe200078e00ff */
[----:B------:R-:W-:Y:S02]  /*5cd0*/  PRMT R137, R137, 0x5410, R50 ;  /* 0x0000541089897816 */ /* 0x000fe40000000032 */
[----:B------:R-:W-:-:S02]  /*5ce0*/  PRMT R135, R135, 0x5410, R52 ;  /* 0x0000541087877816 */ /* 0x000fc40000000034 */
[----:B------:R-:W-:Y:S02]  /*5cf0*/  PRMT R136, R136, 0x5410, R51 ;  /* 0x0000541088887816 */ /* 0x000fe40000000033 */
[----:B------:R-:W-:Y:S01]  /*5d00*/  LOP3.LUT R45, R38, 0xffff0000, RZ, 0xc0, !PT ;  /* 0xffff0000262d7812 */ /* 0x000fe200078ec0ff */
[----:B------:R-:W-:Y:S01]  /*5d10*/  IMAD.U32 R51, R135, 0x10000, RZ ;  /* 0x0001000087337824 */ /* 0x000fe200078e00ff */
[----:B------:R-:W-:Y:S01]  /*5d20*/  LOP3.LUT R47, R39, 0xffff0000, RZ, 0xc0, !PT ;  /* 0xffff0000272f7812 */ /* 0x000fe200078ec0ff */
[----:B------:R-:W-:Y:S01]  /*5d30*/  IMAD.U32 R38, R37, 0x10000, RZ ;  /* 0x0001000025267824 */ /* 0x000fe200078e00ff */
[----:B------:R-:W-:Y:S01]  /*5d40*/  PRMT R134, R134, 0x5410, R53 ;  /* 0x0000541086867816 */ /* 0x000fe20000000035 */
[----:B------:R-:W-:Y:S01]  /*5d50*/  IMAD.U32 R53, R137, 0x10000, RZ ;  /* 0x0001000089357824 */ /* 0x000fe200078e00ff */
[----:B------:R-:W-:Y:S01]  /*5d60*/  LOP3.LUT R39, R37, 0xffff0000, RZ, 0xc0, !PT ;  /* 0xffff000025277812 */ /* 0x000fe200078ec0ff */
[----:B------:R-:W-:Y:S01]  /*5d70*/  IMAD.U32 R37, R36, 0x10000, RZ ;  /* 0x0001000024257824 */ /* 0x000fe200078e00ff */
[----:B------:R-:W-:Y:S01]  /*5d80*/  LOP3.LUT R52, R136, 0xffff0000, RZ, 0xc0, !PT ;  /* 0xffff000088347812 */ /* 0x000fe200078ec0ff */
[C---:B------:R-:W-:Y:S01]  /*5d90*/  FMUL.FTZ R57, R45.reuse, R53 ;  /* 0x000000352d397220 */ /* 0x040fe20000410000 */
[----:B------:R-:W-:Y:S01]  /*5da0*/  LOP3.LUT R50, R134, 0xffff0000, RZ, 0xc0, !PT ;  /* 0xffff000086327812 */ /* 0x000fe200078ec0ff */
[-C--:B------:R-:W-:Y:S01]  /*5db0*/  FMUL.FTZ R45, R45, R51.reuse ;  /* 0x000000332d2d7220 */ /* 0x080fe20000410000 */
[----:B------:R-:W-:Y:S01]  /*5dc0*/  LOP3.LUT R137, R137, 0xffff0000, RZ, 0xc0, !PT ;  /* 0xffff000089897812 */ /* 0x000fe200078ec0ff */
[----:B------:R-:W-:Y:S01]  /*5dd0*/  FMUL.FTZ R55, R39, R52 ;  /* 0x0000003427377220 */ /* 0x000fe20000410000 */
[----:B------:R-:W-:Y:S01]  /*5de0*/  LOP3.LUT R135, R135, 0xffff0000, RZ, 0xc0, !PT ;  /* 0xffff000087877812 */ /* 0x000fe200078ec0ff */
[----:B------:R-:W-:Y:S01]  /*5df0*/  FFMA.FTZ R57, R44, R51, -R57 ;  /* 0x000000332c397223 */ /* 0x000fe20000010839 */
[-C--:B------:R-:W-:Y:S01]  /*5e00*/  FMUL.FTZ R39, R39, R50.reuse ;  /* 0x0000003227277220 */ /* 0x080fe20000410000 */
[----:B------:R-:W-:Y:S01]  /*5e10*/  LOP3.LUT R36, R36, 0xffff0000, RZ, 0xc0, !PT ;  /* 0xffff000024247812 */ /* 0x000fe200078ec0ff */
[----:B------:R-:W-:Y:S01]  /*5e20*/  FFMA.FTZ R55, R38, R50, -R55 ;  /* 0x0000003226377223 */ /* 0x000fe20000010837 */
[----:B------:R-:W-:Y:S01]  /*5e30*/  FFMA.FTZ R44, R44, R53, R45 ;  /* 0x000000352c2c7223 */ /* 0x000fe2000001002d */
[----:B------:R-:W-:-:S02]  /*5e40*/  IMAD.U32 R136, R136, 0x10000, RZ ;  /* 0x0001000088887824 */ /* 0x000fc400078e00ff */
[C---:B------:R-:W-:Y:S01]  /*5e50*/  FMUL.FTZ R45, R47.reuse, R137 ;  /* 0x000000892f2d7220 */ /* 0x040fe20000410000 */
[----:B------:R-:W-:Y:S02]  /*5e60*/  IMAD.U32 R134, R134, 0x10000, RZ ;  /* 0x0001000086867824 */ /* 0x000fe400078e00ff */
[-C--:B------:R-:W-:Y:S01]  /*5e70*/  FMUL.FTZ R50, R47, R135.reuse ;  /* 0x000000872f327220 */ /* 0x080fe20000410000 */
[----:B------:R-:W-:Y:S01]  /*5e80*/  FFMA.FTZ R52, R38, R52, R39 ;  /* 0x0000003426347223 */ /* 0x000fe20000010027 */
[C---:B------:R-:W-:Y:S01]  /*5e90*/  FMUL.FTZ R38, R36.reuse, R136 ;  /* 0x0000008824267220 */ /* 0x040fe20000410000 */
[-C--:B------:R-:W-:Y:S01]  /*5ea0*/  FMUL.FTZ R39, R36, R134.reuse ;  /* 0x0000008624277220 */ /* 0x080fe20000410000 */
        /* <DEDUP_REMOVED lines=10> */
.L_x_710:
[----:B------:R-:W-:Y:S05]  /*5f50*/  BSYNC B2 ;  /* 0x0000000000027941 */ /* 0x000fea0003800000 */
.L_x_709:
[----:B------:R-:W-:Y:S02]  /*5f60*/  ULDC.64 UR4, c[0x0][0x208] ;  /* 0x0000820000047ab9 */ /* 0x000fe40000000a00 */
[----:B--2---:R1:W-:Y:S03]  /*5f70*/  STG.E.128 desc[UR4][R48.64+0x100], R36 ;  /* 0x0001002430007986 */ /* 0x0043e6000c101d04 */
.L_x_708:
[----:B------:R-:W-:Y:S05]  /*5f80*/  BSYNC B1 ;  /* 0x0000000000017941 */ /* 0x000fea0003800000 */
.L_x_707:
[----:B------:R-:W-:-:S13]  /*5f90*/  ISETP.NE.AND P3, PT, R8, RZ, PT ;  /* 0x000000ff0800720c */ /* 0x000fda0003f65270 */
        /* <DEDUP_REMOVED lines=51> */
.L_x_712:
[----:B------:R-:W-:Y:S05]  /*62d0*/  BSYNC B1 ;  /* 0x0000000000017941 */ /* 0x000fea0003800000 */
.L_x_711:
[----:B------:R-:W-:Y:S02]  /*62e0*/  ULDC.64 UR4, c[0x0][0x208] ;  /* 0x0000820000047ab9 */ /* 0x000fe40000000a00 */
[----:B--2---:R1:W-:Y:S01]  /*62f0*/  STG.E.128 desc[UR4][R48.64+0x180], R36 ;  /* 0x0001802430007986 */ /* 0x0043e2000c101d04 */
[----:B------:R-:W-:Y:S05]  /*6300*/  BRA `(.L_x_698) ;  /* 0x0000004000e47947 */ /* 0x000fea0003800000 */
.L_x_656:
        /* <DEDUP_REMOVED lines=14> */
[----:B------:R-:W-:Y:S01]  /*63f0*/  IADD3 R36, P4, R102, R84, RZ ;  /* 0x0000005466247210 */ /* 0x000fe20007f9e0ff */
[----:B------:R-:W-:Y:S01]  /*6400*/  ULDC.64 UR6, c[0x0][0x400] ;  /* 0x0001000000067ab9 */ /* 0x000fe20000000a00 */
[----:B------:R-:W-:Y:S01]  /*6410*/  LEA R52, P3, R38, UR4, 0x1 ;  /* 0x0000000426347c11 */ /* 0x000fe2000f8608ff */
[----:B------:R-:W-:Y:S01]  /*6420*/  IMAD.X R39, R0, 0x1, R15, P2 ;  /* 0x0000000100277824 */ /* 0x000fe200010e060f */
[----:B------:R-:W-:Y:S01]  /*6430*/  LEA R56, P2, R36, UR6, 0x1 ;  /* 0x0000000624387c11 */ /* 0x000fe2000f8408ff */
[----:B------:R-:W-:Y:S01]  /*6440*/  IMAD.X R37, R114, 0x1, R21, P4 ;  /* 0x0000000172257824 */ /* 0x000fe200020e0615 */
[----:B------:R-:W-:Y:S02]  /*6450*/  ISETP.GE.AND P4, PT, R213, R115, PT ;  /* 0x00000073d500720c */ /* 0x000fe40003f86270 */
[----:B------:R-:W-:-:S02]  /*6460*/  CS2R R42, SRZ ;  /* 0x00000000002a7805 */ /* 0x000fc4000001ff00 */
[----:B------:R-:W-:Y:S02]  /*6470*/  LEA.HI.X R53, R38, UR5, R39, 0x1, P3 ;  /* 0x0000000526357c11 */ /* 0x000fe400098f0c27 */
[----:B------:R-:W-:Y:S02]  /*6480*/  CS2R R40, SRZ ;  /* 0x0000000000287805 */ /* 0x000fe4000001ff00 */
[----:B------:R-:W-:Y:S02]  /*6490*/  ISETP.GE.AND P3, PT, R16, R115, PT ;  /* 0x000000731000720c */ /* 0x000fe40003f66270 */
[----:B------:R-:W-:Y:S02]  /*64a0*/  CS2R R38, SRZ ;  /* 0x0000000000267805 */ /* 0x000fe4000001ff00 */
[----:B------:R-:W-:Y:S02]  /*64b0*/  LEA.HI.X R57, R36, UR7, R37, 0x1, P2 ;  /* 0x0000000724397c11 */ /* 0x000fe400090f0c25 */
[----:B------:R-:W-:-:S02]  /*64c0*/  CS2R R36, SRZ ;  /* 0x0000000000247805 */ /* 0x000fc4000001ff00 */
[----:B------:R-:W-:Y:S02]  /*64d0*/  CS2R R50, SRZ ;  /* 0x0000000000327805 */ /* 0x000fe4000001ff00 */
[----:B------:R-:W-:Y:S02]  /*64e0*/  CS2R R48, SRZ ;  /* 0x0000000000307805 */ /* 0x000fe4000001ff00 */
[----:B------:R-:W-:Y:S02]  /*64f0*/  CS2R R46, SRZ ;  /* 0x00000000002e7805 */ /* 0x000fe4000001ff00 */
[----:B------:R-:W-:Y:S01]  /*6500*/  CS2R R44, SRZ ;  /* 0x00000000002c7805 */ /* 0x000fe2000001ff00 */
[----:B------:R-:W-:Y:S02]  /*6510*/  ULDC.64 UR8, c[0x0][0x208] ;  /* 0x0000820000087ab9 */ /* 0x000fe40000000a00 */
[----:B------:R0:W5:Y:S04]  /*6520*/  @!P4 LDG.E.128 R36, desc[UR8][R52.64+0x80] ;  /* 0x000080083424c981 */ /* 0x000168000c1e1d00 */
[----:B------:R0:W5:Y:S04]  /*6530*/  @!P3 LDG.E.128 R40, desc[UR8][R52.64] ;  /* 0x000000083428b981 */ /* 0x000168000c1e1d00 */
[----:B------:R0:W5:Y:S04]  /*6540*/  @!P3 LDG.E.128 R48, desc[UR8][R56.64] ;  /* 0x000000083830b981 */ /* 0x000168000c1e1d00 */
[----:B------:R0:W5:Y:S02]  /*6550*/  @!P4 LDG.E.128 R44, desc[UR8][R56.64+0x80] ;  /* 0x00008008382cc981 */ /* 0x000164000c1e1d00 */
.L_x_714:
[----:B------:R-:W-:Y:S05]  /*6560*/  BSYNC B1 ;  /* 0x0000000000017941 */ /* 0x000fea0003800000 */
.L_x_713:
        /* <DEDUP_REMOVED lines=23> */
[----:B------:R-:W-:-:S02]  /*66e0*/  CS2R R62, SRZ ;  /* 0x00000000003e7805 */ /* 0x000fc4000001ff00 */
[----:B------:R-:W-:Y:S02]  /*66f0*/  CS2R R60, SRZ ;  /* 0x00000000003c7805 */ /* 0x000fe4000001ff00 */
[----:B------:R-:W-:Y:S01]  /*6700*/  PRMT R176, R52, 0x5410, R53 ;  /* 0x0000541034b07816 */ /* 0x000fe20000000035 */
[----:B------:R-:W-:Y:S01]  /*6710*/  IMAD.MOV.U32 R52, RZ, RZ, R45 ;  /* 0x000000ffff347224 */ /* 0x000fe200078e002d */
[----:B------:R-:W-:Y:S01]  /*6720*/  PRMT R177, R56, 0x7610, R177 ;  /* 0x0000761038b17816 */ /* 0x000fe200000000b1 */
[----:B------:R-:W-:Y:S01]  /*6730*/  IMAD.MOV.U32 R53, RZ, RZ, R50 ;  /* 0x000000ffff357224 */ /* 0x000fe200078e0032 */
[----:B------:R-:W-:Y:S01]  /*6740*/  CS2R R66, SRZ ;  /* 0x0000000000427805 */ /* 0x000fe2000001ff00 */
        /* <DEDUP_REMOVED lines=20> */
[----:B------:R-:W-:Y:S02]  /*6890*/  CS2R R64, SRZ ;  /* 0x0000000000407805 */ /* 0x000fe4000001ff00 */
[----:B------:R-:W-:Y:S02]  /*68a0*/  CS2R R62, SRZ ;  /* 0x00000000003e7805 */ /* 0x000fe4000001ff00 */
[----:B------:R-:W-:Y:S02]  /*68b0*/  IADD3.X R53, R21, R114, R34, P2, P4 ;  /* 0x0000007215357210 */ /* 0x000fe400017e8422 */
[----:B------:R-:W-:Y:S02]  /*68c0*/  CS2R R60, SRZ ;  /* 0x00000000003c7805 */ /* 0x000fe4000001ff00 */
[----:B------:R-:W-:Y:S01]  /*68d0*/  LEA R68, P4, R54, UR4, 0x1 ;  /* 0x0000000436447c11 */ /* 0x000fe2000f8808ff */
[----:B------:R-:W-:Y:S01]  /*68e0*/  ULDC.64 UR8, c[0x0][0x208] ;  /* 0x0000820000087ab9 */ /* 0x000fe20000000a00 */
[----:B------:R-:W-:-:S02]  /*68f0*/  LEA R70, P2, R52, UR6, 0x1 ;  /* 0x0000000634467c11 */ /* 0x000fc4000f8408ff */
[----:B------:R-:W-:Y:S02]  /*6900*/  LEA.HI.X R69, R54, UR5, R55, 0x1, P4 ;  /* 0x0000000536457c11 */ /* 0x000fe4000a0f0c37 */
[----:B------:R-:W-:Y:S02]  /*6910*/  CS2R R54, SRZ ;  /* 0x0000000000367805 */ /* 0x000fe4000001ff00 */
[----:B------:R-:W-:Y:S02]  /*6920*/  LEA.HI.X R71, R52, UR7, R53, 0x1, P2 ;  /* 0x0000000734477c11 */ /* 0x000fe400090f0c35 */
[----:B------:R-:W-:Y:S02]  /*6930*/  CS2R R52, SRZ ;  /* 0x0000000000347805 */ /* 0x000fe4000001ff00 */
[-C--:B------:R-:W-:Y:S02]  /*6940*/  ISETP.GE.AND P4, PT, R16, R115.reuse, PT ;  /* 0x000000731000720c */ /* 0x080fe40003f86270 */
[----:B------:R-:W-:-:S11]  /*6950*/  ISETP.GE.AND P2, PT, R213, R115, PT ;  /* 0x00000073d500720c */ /* 0x000fd60003f46270 */
[----:B------:R0:W5:Y:S04]  /*6960*/  @!P4 LDG.E.128 R56, desc[UR8][R68.64] ;  /* 0x000000084438c981 */ /* 0x000168000c1e1d00 */
[----:B------:R0:W5:Y:S04]  /*6970*/  @!P2 LDG.E.128 R52, desc[UR8][R68.64+0x80] ;  /* 0x000080084434a981 */ /* 0x000168000c1e1d00 */
[----:B------:R0:W5:Y:S04]  /*6980*/  @!P4 LDG.E.128 R64, desc[UR8][R70.64] ;  /* 0x000000084640c981 */ /* 0x000168000c1e1d00 */
[----:B------:R0:W5:Y:S02]  /*6990*/  @!P2 LDG.E.128 R60, desc[UR8][R70.64+0x80] ;  /* 0x00008008463ca981 */ /* 0x000164000c1e1d00 */
.L_x_716:
[----:B------:R-:W-:Y:S05]  /*69a0*/  BSYNC B1 ;  /* 0x0000000000017941 */ /* 0x000fea0003800000 */
.L_x_715:
[----:B------:R-:W-:Y:S01]  /*69b0*/  ISETP.GE.AND P4, PT, R237, R3, PT ;  /* 0x00000003ed00720c */ /* 0x000fe20003f86270 */
[----:B------:R-:W-:Y:S01]  /*69c0*/  BSSY B1, `(.L_x_717) ;  /* 0x000001f000017945 */ /* 0x000fe20003800000 */
[----:B0-----:R-:W-:Y:S02]  /*69d0*/  CS2R R70, SRZ ;  /* 0x0000000000467805 */ /* 0x001fe4000001ff00 */
        /* <DEDUP_REMOVED lines=11> */
[----:B------:R-:W-:Y:S01]  /*6a90*/  ULDC.64 UR8, c[0x0][0x208] ;  /* 0x0000820000087ab9 */ /* 0x000fe20000000a00 */
[----:B------:R-:W-:Y:S02]  /*6aa0*/  IADD3.X R71, R15, R29, R0, P2, P6 ;  /* 0x0000001d0f477210 */ /* 0x000fe400017ec400 */
[----:B------:R-:W-:-:S04]  /*6ab0*/  IADD3 R0, P2, P6, R102, R31, R84 ;  /* 0x0000001f66007210 */ /* 0x000fc80007e5e054 */
[----:B------:R-:W-:Y:S02]  /*6ac0*/  IADD3.X R69, R21, R33, R114, P2, P6 ;  /* 0x0000002115457210 */ /* 0x000fe400017ec472 */
[----:B------:R-:W-:-:S04]  /*6ad0*/  LEA R84, P2, R86, UR4, 0x1 ;  /* 0x0000000456547c11 */ /* 0x000fc8000f8408ff */
[----:B------:R-:W-:Y:S02]  /*6ae0*/  LEA.HI.X R85, R86, UR5, R71, 0x1, P2 ;  /* 0x0000000556557c11 */ /* 0x000fe400090f0c47 */
[----:B------:R-:W-:-:S04]  /*6af0*/  LEA R86, P2, R0, UR6, 0x1 ;  /* 0x0000000600567c11 */ /* 0x000fc8000f8408ff */
[----:B------:R-:W-:Y:S02]  /*6b00*/  LEA.HI.X R87, R0, UR7, R69, 0x1, P2 ;  /* 0x0000000700577c11 */ /* 0x000fe400090f0c45 */
[----:B------:R-:W-:Y:S02]  /*6b10*/  ISETP.GE.AND P2, PT, R16, R115, PT ;  /* 0x000000731000720c */ /* 0x000fe40003f46270 */
[----:B------:R-:W-:Y:S02]  /*6b20*/  CS2R R70, SRZ ;  /* 0x0000000000467805 */ /* 0x000fe4000001ff00 */
[----:B------:R-:W-:Y:S02]  /*6b30*/  CS2R R68, SRZ ;  /* 0x0000000000447805 */ /* 0x000fe4000001ff00 */
[----:B------:R-:W-:Y:S02]  /*6b40*/  CS2R R78, SRZ ;  /* 0x00000000004e7805 */ /* 0x000fe4000001ff00 */
[----:B------:R-:W-:-:S05]  /*6b50*/  CS2R R76, SRZ ;  /* 0x00000000004c7805 */ /* 0x000fca000001ff00 */
[----:B------:R0:W5:Y:S04]  /*6b60*/  @!P2 LDG.E.128 R72, desc[UR8][R84.64] ;  /* 0x000000085448a981 */ /* 0x000168000c1e1d00 */
[----:B------:R0:W5:Y:S01]  /*6b70*/  @!P2 LDG.E.128 R80, desc[UR8][R86.64] ;  /* 0x000000085650a981 */ /* 0x000162000c1e1d00 */
[----:B------:R-:W-:-:S13]  /*6b80*/  ISETP.GE.AND P2, PT, R213, R115, PT ;  /* 0x00000073d500720c */ /* 0x000fda0003f46270 */
[----:B------:R0:W5:Y:S04]  /*6b90*/  @!P2 LDG.E.128 R68, desc[UR8][R84.64+0x80] ;  /* 0x000080085444a981 */ /* 0x000168000c1e1d00 */
[----:B------:R0:W5:Y:S02]  /*6ba0*/  @!P2 LDG.E.128 R76, desc[UR8][R86.64+0x80] ;  /* 0x00008008564ca981 */ /* 0x000164000c1e1d00 */
.L_x_718:
[----:B------:R-:W-:Y:S05]  /*6bb0*/  BSYNC B1 ;  /* 0x0000000000017941 */ /* 0x000fea0003800000 */
.L_x_717:
[----:B-----5:R-:W-:Y:S01]  /*6bc0*/  IMAD.MOV.U32 R0, RZ, RZ, R54 ;  /* 0x000000ffff007224 */ /* 0x020fe200078e0036 */
[----:B0-----:R-:W-:Y:S01]  /*6bd0*/  MOV R86, R53 ;  /* 0x0000003500567202 */ /* 0x001fe20000000f00 */
[----:B------:R-:W-:Y:S01]  /*6be0*/  IMAD.MOV.U32 R84, RZ, RZ, R55 ;  /* 0x000000ffff547224 */ /* 0x000fe200078e0037 */
[----:B------:R-:W-:Y:S01]  /*6bf0*/  ISETP.NE.AND P2, PT, R220, 0x3, PT ;  /* 0x00000003dc00780c */ /* 0x000fe20003f45270 */
[----:B------:R-:W-:-:S03]  /*6c00*/  IMAD.MOV.U32 R85, RZ, RZ, R52 ;  /* 0x000000ffff557224 */ /* 0x000fc600078e0034 */
[----:B------:R-:W-:Y:S01]  /*6c10*/  PRMT R168, R0, 0x5410, R84 ;  /* 0x0000541000a87816 */ /* 0x000fe20000000054 */
[----:B------:R-:W-:Y:S01]  /*6c20*/  IMAD.MOV.U32 R0, RZ, RZ, R58 ;  /* 0x000000ffff007224 */ /* 0x000fe200078e003a */
[----:B------:R-:W-:Y:S01]  /*6c30*/  PRMT R169, R85, 0x5410, R86 ;  /* 0x0000541055a97816 */ /* 0x000fe20000000056 */
[----:B------:R-:W-:Y:S02]  /*6c40*/  IMAD.MOV.U32 R84, RZ, RZ, R59 ;  /* 0x000000ffff547224 */ /* 0x000fe400078e003b */
[----:B------:R-:W-:Y:S02]  /*6c50*/  IMAD.MOV.U32 R85, RZ, RZ, R56 ;  /* 0x000000ffff557224 */ /* 0x000fe400078e0038 */
[----:B------:R-:W-:Y:S01]  /*6c60*/  IMAD.MOV.U32 R86, RZ, RZ, R57 ;  /* 0x000000ffff567224 */ /* 0x000fe200078e0039 */
[----:B------:R-:W-:Y:S01]  /*6c70*/  PRMT R172, R84, 0x7610, R172 ;  /* 0x0000761054ac7816 */ /* 0x000fe200000000ac */
[----:B------:R-:W-:Y:S01]  /*6c80*/  IMAD.MOV.U32 R84, RZ, RZ, R63 ;  /* 0x000000ffff547224 */ /* 0x000fe200078e003f */
[----:B------:R-:W-:Y:S01]  /*6c90*/  PRMT R174, R85, 0x5410, R0 ;  /* 0x0000541055ae7816 */ /* 0x000fe20000000000 */
[----:B------:R-:W-:Y:S01]  /*6ca0*/  IMAD.MOV.U32 R0, RZ, RZ, R62 ;  /* 0x000000ffff007224 */ /* 0x000fe200078e003e */
[----:B------:R-:W-:Y:S01]  /*6cb0*/  PRMT R175, R86, 0x7610, R175 ;  /* 0x0000761056af7816 */ /* 0x000fe200000000af */
[----:B------:R-:W-:-:S02]  /*6cc0*/  IMAD.MOV.U32 R85, RZ, RZ, R60 ;  /* 0x000000ffff557224 */ /* 0x000fc400078e003c */
[----:B------:R-:W-:Y:S01]  /*6cd0*/  IMAD.MOV.U32 R86, RZ, RZ, R61 ;  /* 0x000000ffff567224 */ /* 0x000fe200078e003d */
[----:B------:R-:W-:Y:S01]  /*6ce0*/  PRMT R170, R0, 0x5410, R84 ;  /* 0x0000541000aa7816 */ /* 0x000fe20000000054 */
[----:B------:R-:W-:Y:S02]  /*6cf0*/  IMAD.MOV.U32 R84, RZ, RZ, R64 ;  /* 0x000000ffff547224 */ /* 0x000fe400078e0040 */
[----:B------:R-:W-:Y:S01]  /*6d00*/  IMAD.MOV.U32 R0, RZ, RZ, R65 ;  /* 0x000000ffff007224 */ /* 0x000fe200078e0041 */
[----:B------:R-:W-:Y:S01]  /*6d10*/  PRMT R171, R85, 0x5410, R86 ;  /* 0x0000541055ab7816 */ /* 0x000fe20000000056 */
[----:B------:R-:W-:Y:S01]  /*6d20*/  IMAD.MOV.U32 R86, RZ, RZ, R66 ;  /* 0x000000ffff567224 */ /* 0x000fe200078e0042 */
[----:B------:R-:W-:Y:S01]  /*6d30*/  PRMT R175, R175, 0x5410, R84 ;  /* 0x00005410afaf7816 */ /* 0x000fe20000000054 */
[----:B------:R-:W-:Y:S02]  /*6d40*/  IMAD.MOV.U32 R85, RZ, RZ, R67 ;  /* 0x000000ffff557224 */ /* 0x000fe400078e0043 */
[----:B------:R-:W-:Y:S01]  /*6d50*/  IMAD.MOV.U32 R84, RZ, RZ, R68 ;  /* 0x000000ffff547224 */ /* 0x000fe200078e0044 */
[----:B------:R-:W-:Y:S01]  /*6d60*/  PRMT R172, R172, 0x5410, R86 ;  /* 0x00005410acac7816 */ /* 0x000fe20000000056 */
[----:B------:R-:W-:Y:S01]  /*6d70*/  IMAD.MOV.U32 R86, RZ, RZ, R70 ;  /* 0x000000ffff567224 */ /* 0x000fe200078e0046 */
[----:B------:R-:W-:Y:S01]  /*6d80*/  PRMT R173, R85, 0x5410, R0 ;  /* 0x0000541055ad7816 */ /* 0x000fe20000000000 */
[----:B------:R-:W-:-:S02]  /*6d90*/  IMAD.MOV.U32 R85, RZ, RZ, R71 ;  /* 0x000000ffff557224 */ /* 0x000fc400078e0047 */
        /* <DEDUP_REMOVED lines=8> */
[----:B------:R-:W-:Y:S02]  /*6e20*/  IMAD.MOV.U32 R86, RZ, RZ, R78 ;  /* 0x000000ffff567224 */ /* 0x000fe400078e004e */
        /* <DEDUP_REMOVED lines=8> */
[----:B------:R-:W-:Y:S02]  /*6eb0*/  IMAD.MOV.U32 R84, RZ, RZ, R80 ;  /* 0x000000ffff547224 */ /* 0x000fe400078e0050 */
[----:B------:R-:W-:Y:S01]  /*6ec0*/  IMAD.MOV.U32 R0, RZ, RZ, R81 ;  /* 0x000000ffff007224 */ /* 0x000fe200078e0051 */
[----:B------:R-:W-:-:S04]  /*6ed0*/  PRMT R156, R86, 0x5410, R85 ;  /* 0x00005410569c7816 */ /* 0x000fc80000000055 */
[----:B------:R-:W-:Y:S01]  /*6ee0*/  PRMT R167, R84, 0x5410, R0 ;  /* 0x0000541054a77816 */ /* 0x000fe20000000000 */
[----:B------:R-:W-:Y:S06]  /*6ef0*/  @!P2 BRA `(.L_x_719) ;  /* 0x000000000004a947 */ /* 0x000fec0003800000 */
[----:B------:R-:W-:Y:S01]  /*6f00*/  BPT.TRAP 0x1 ;  /* 0x000000040000795c */ /* 0x000fe20000300000 */
.L_x_719:
[----:B------:R-:W-:Y:S01]  /*6f10*/  IMAD R0, R19, 0x8, R18 ;  /* 0x0000000813007824 */ /* 0x000fe200078e0212 */
[----:B------:R-:W-:Y:S01]  /*6f20*/  SHF.L.U32 R114, R217, 0x1f, RZ ;  /* 0x0000001fd9727819 */ /* 0x000fe200000006ff */
[----:B------:R-:W0:Y:S01]  /*6f30*/  LDC R145, c[0x0][0x2f4] ;  /* 0x0000bd00ff917b82 */ /* 0x000e220000000800 */
[----:B------:R-:W-:Y:S02]  /*6f40*/  BSSY B1, `(.L_x_720) ;  /* 0x0000004000017945 */ /* 0x000fe40003800000 */
[----:B------:R-:W1:Y:S05]  /*6f50*/  SYNCS.PHASECHK.TRANS64.TRYWAIT P6, [R0+URZ+0x38890], R114 ;  /* 0x03889072000075a7 */ /* 0x000e6a00080c017f */
[----:B------:R-:W2:Y:S01]  /*6f60*/  LDC.64 R122, c[0x0][0x300] ;  /* 0x0000c000ff7a7b82 */ /* 0x000ea20000000a00 */
[----:B-1----:R-:W-:Y:S05]  /*6f70*/  @!P6 BRA `(.L_x_721) ;  /* 0x000002200044e947 */ /* 0x002fea0003800000 */
.L_x_1049:
[----:B------:R-:W-:Y:S05]  /*6f80*/  BSYNC B1 ;  /* 0x0000000000017941 */ /* 0x000fea0003800000 */
.L_x_720:
[----:B------:R-:W-:Y:S01]  /*6f90*/  BSSY B1, `(.L_x_722) ;  /* 0x0000119000017945 */ /* 0x000fe20003800000 */
[----:B0-----:R-:W-:Y:S02]  /*6fa0*/  IMAD.IADD R148, R145, 0x1, -R118 ;  /* 0x0000000191947824 */ /* 0x001fe400078e0a76 */
[----:B------:R-:W-:Y:S01]  /*6fb0*/  IMAD.MOV.U32 R125, RZ, RZ, R88 ;  /* 0x000000ffff7d7224 */ /* 0x000fe200078e0058 */
[----:B------:R-:W-:Y:S06]  /*6fc0*/  @P5 BRA `(.L_x_723) ;  /* 0x0000001000545947 */ /* 0x000fec0003800000 */
[----:B------:R-:W-:Y:S01]  /*6fd0*/  ISETP.NE.AND P5, PT, R26, RZ, PT ;  /* 0x000000ff1a00720c */ /* 0x000fe20003fa5270 */
[-C--:B--2---:R-:W-:Y:S01]  /*6fe0*/  IMAD.WIDE.U32 R134, R212, R122.reuse, R124 ;  /* 0x0000007ad4867225 */ /* 0x084fe200078e007c */
[----:B------:R-:W-:Y:S01]  /*6ff0*/  SHF.R.S32.HI R84, RZ, 0x1f, R212 ;  /* 0x0000001fff547819 */ /* 0x000fe200000114d4 */
[----:B------:R-:W-:Y:S04]  /*7000*/  BSSY B2, `(.L_x_724) ;  /* 0x000008b000027945 */ /* 0x000fe80003800000 */
[----:B------:R-:W-:-:S04]  /*7010*/  IMAD R84, R84, R122, RZ ;  /* 0x0000007a54547224 */ /* 0x000fc800078e02ff */
[----:B------:R-:W-:-:S04]  /*7020*/  IMAD R84, R212, R123, R84 ;  /* 0x0000007bd4547224 */ /* 0x000fc800078e0254 */
[----:B------:R-:W-:Y:S01]  /*7030*/  IMAD.IADD R157, R84, 0x1, R135 ;  /* 0x00000001549d7824 */ /* 0x000fe200078e0287 */
[----:B------:R-:W-:Y:S06]  /*7040*/  @!P5 BRA `(.L_x_725) ;  /* 0x000000080018d947 */ /* 0x000fec0003800000 */
[----:B------:R-:W-:Y:S01]  /*7050*/  SEL R84, R118, R148, !P0 ;  /* 0x0000009476547207 */ /* 0x000fe20004000000 */
[----:B------:R-:W-:Y:S01]  /*7060*/  IMAD.SHL.U32 R91, R212, 0x40, RZ ;  /* 0x00000040d45b7824 */ /* 0x000fe200078e00ff */
[----:B------:R-:W-:Y:S01]  /*7070*/  IADD3 R88, P5, P6, R96, R134, R13 ;  /* 0x0000008660587210 */ /* 0x000fe20007ebe00d */
[----:B------:R-:W-:Y:S01]  /*7080*/  BSSY B3, `(.L_x_726) ;  /* 0x000007f000037945 */ /* 0x000fe20003800000 */
[----:B------:R-:W-:Y:S02]  /*7090*/  SHF.R.S32.HI R85, RZ, 0x1f, R84 ;  /* 0x0000001fff557819 */ /* 0x000fe40000011454 */
[----:B------:R-:W-:Y:S02]  /*70a0*/  IADD3.X R89, R92, R157, R7, P5, P6 ;  /* 0x0000009d5c597210 */ /* 0x000fe40002fec407 */
[----:B------:R-:W-:Y:S02]  /*70b0*/  LEA.HI R84, R85, R84, RZ, 0x4 ;  /* 0x0000005455547211 */ /* 0x000fe400078f20ff */
[----:B------:R-:W-:-:S02]  /*70c0*/  P2R R90, PR, RZ, 0x2 ;  /* 0x00000002ff5a7803 */ /* 0x000fc40000000000 */
[----:B------:R-:W-:-:S05]  /*70d0*/  LEA.HI.SX32 R84, R84, R14, 0x1c ;  /* 0x0000000e54547211 */ /* 0x000fca00078fe2ff */
[----:B------:R-:W-:-:S05]  /*70e0*/  IMAD.SHL.U32 R85, R84, 0x8, RZ ;  /* 0x0000000854557824 */ /* 0x000fca00078e00ff */
[----:B------:R-:W-:-:S13]  /*70f0*/  ISETP.GE.AND P5, PT, R85, R145, PT ;  /* 0x000000915500720c */ /* 0x000fda0003fa6270 */
[--C-:B------:R-:W-:Y:S02]  /*7100*/  @!P5 SHF.R.S32.HI R87, RZ, 0x1f, R85.reuse ;  /* 0x0000001fff57d819 */ /* 0x100fe40000011455 */
[----:B------:R-:W-:Y:S02]  /*7110*/  @!P5 IADD3 R86, P1, P6, R96, R134, R85 ;  /* 0x000000866056d210 */ /* 0x000fe40007e3e055 */
[----:B------:R-:W-:Y:S02]  /*7120*/  LOP3.LUT R85, R85, 0x38, RZ, 0xc0, !PT ;  /* 0x0000003855557812 */ /* 0x000fe400078ec0ff */
[----:B------:R-:W-:Y:S02]  /*7130*/  @!P5 IADD3.X R87, R92, R157, R87, P1, P6 ;  /* 0x0000009d5c57d210 */ /* 0x000fe40000fec457 */
[----:B------:R-:W-:Y:S02]  /*7140*/  LEA R136, P6, R88, R116, 0x1 ;  /* 0x0000007458887211 */ /* 0x000fe400078c08ff */
[----:B------:R-:W-:-:S02]  /*7150*/  LOP3.LUT R85, R85, 0x1c0, R91, 0xf8, !PT ;  /* 0x000001c055557812 */ /* 0x000fc400078ef85b */
[----:B------:R-:W-:Y:S02]  /*7160*/  LEA.HI.X R137, R88, R117, R89, 0x1, P6 ;  /* 0x0000007558897211 */ /* 0x000fe400030f0c59 */
[C---:B------:R-:W-:Y:S02]  /*7170*/  @!P5 LEA R138, P6, R86.reuse, R116, 0x1 ;  /* 0x00000074568ad211 */ /* 0x040fe400078c08ff */
[----:B------:R-:W-:Y:S02]  /*7180*/  LOP3.LUT R85, R85, R229, RZ, 0x3c, !PT ;  /* 0x000000e555557212 */ /* 0x000fe400078e3cff */
[----:B------:R-:W-:Y:S02]  /*7190*/  @!P5 LEA.HI.X R139, R86, R117, R87, 0x1, P6 ;  /* 0x00000075568bd211 */ /* 0x000fe400030f0c57 */
[----:B------:R-:W-:Y:S02]  /*71a0*/  SHF.R.S32.HI R86, RZ, 0x1f, R84 ;  /* 0x0000001fff567819 */ /* 0x000fe40000011454 */
[----:B------:R-:W-:-:S02]  /*71b0*/  ISETP.NE.AND P1, PT, R90, RZ, PT ;  /* 0x000000ff5a00720c */ /* 0x000fc40003f25270 */
[----:B------:R-:W-:Y:S01]  /*71c0*/  LEA.HI R86, R86, R84, RZ, 0x3 ;  /* 0x0000005456567211 */ /* 0x000fe200078f18ff */
[----:B------:R-:W-:Y:S01]  /*71d0*/  IMAD R84, R19, 0x5000, R143 ;  /* 0x0000500013547824 */ /* 0x000fe200078e028f */
[----:B------:R-:W-:Y:S02]  /*71e0*/  ISETP.GE.AND P6, PT, R16, R115, PT ;  /* 0x000000731000720c */ /* 0x000fe40003fc6270 */
[----:B------:R-:W-:Y:S01]  /*71f0*/  SHF.R.S32.HI R86, RZ, 0x3, R86 ;  /* 0x00000003ff567819 */ /* 0x000fe20000011456 */
[----:B------:R-:W-:-:S04]  /*7200*/  IMAD R84, R84, 0x2, R18 ;  /* 0x0000000254547824 */ /* 0x000fc800078e0212 */
[----:B------:R-:W-:-:S04]  /*7210*/  IMAD R86, R86, 0x1400, R228 ;  /* 0x0000140056567824 */ /* 0x000fc800078e02e4 */
[----:B------:R-:W-:-:S04]  /*7220*/  IMAD.IADD R85, R86, 0x1, R85 ;  /* 0x0000000156557824 */ /* 0x000fc800078e0255 */
[----:B------:R-:W-:Y:S02]  /*7230*/  IMAD R88, R19, 0x5000, R85 ;  /* 0x0000500013587824 */ /* 0x000fe400078e0255 */
[----:B------:R-:W0:Y:S02]  /*7240*/  LDS.128 R84, [R84+0x24400] ;  /* 0x0244000054547984 */ /* 0x000e240000000c00 */
[----:B------:R-:W-:-:S06]  /*7250*/  IMAD R88, R88, 0x2, R18 ;  /* 0x0000000258587824 */ /* 0x000fcc00078e0212 */
[----:B------:R-:W2:Y:S01]  /*7260*/  LDS.128 R88, [R88+0x24400] ;  /* 0x0244000058587984 */ /* 0x000ea20000000c00 */
[----:B------:R-:W-:Y:S05]  /*7270*/  @P6 BRA `(.L_x_727) ;  /* 0x00000004007c6947 */ /* 0x000fea0003800000 */
[----:B------:R-:W-:Y:S01]  /*7280*/  SHF.R.U32.HI R158, RZ, 0x10, R49 ;  /* 0x00000010ff9e7819 */ /* 0x000fe20000011631 */
[----:B--2---:R-:W-:Y:S01]  /*7290*/  IMAD.U32 R163, R89, 0x10000, RZ ;  /* 0x0001000059a37824 */ /* 0x004fe200078e00ff */
[----:B------:R-:W-:Y:S02]  /*72a0*/  SHF.R.U32.HI R159, RZ, 0x10, R41 ;  /* 0x00000010ff9f7819 */ /* 0x000fe40000011629 */
[C---:B------:R-:W-:Y:S02]  /*72b0*/  PRMT R158, R160.reuse, 0x5432, R158 ;  /* 0x00005432a09e7816 */ /* 0x040fe4000000009e */
[----:B------:R-:W-:Y:S01]  /*72c0*/  PRMT R159, R160, 0x5410, R159 ;  /* 0x00005410a09f7816 */ /* 0x000fe2000000009f */
[----:B0-----:R-:W-:Y:S01]  /*72d0*/  IMAD.U32 R160, R85, 0x10000, RZ ;  /* 0x0001000055a07824 */ /* 0x001fe200078e00ff */
[----:B------:R-:W-:Y:S01]  /*72e0*/  LOP3.LUT R89, R89, 0xffff0000, RZ, 0xc0, !PT ;  /* 0xffff000059597812 */ /* 0x000fe200078ec0ff */
[----:B------:R-:W-:Y:S01]  /*72f0*/  IMAD.U32 R162, R158, 0x10000, RZ ;  /* 0x000100009ea27824 */ /* 0x000fe200078e00ff */
[----:B------:R-:W-:Y:S01]  /*7300*/  LOP3.LUT R85, R85, 0xffff0000, RZ, 0xc0, !PT ;  /* 0xffff000055557812 */ /* 0x000fe200078ec0ff */
[----:B------:R-:W-:Y:S01]  /*7310*/  IMAD.U32 R161, R159, 0x10000, RZ ;  /* 0x000100009fa17824 */ /* 0x000fe200078e00ff */
[----:B------:R-:W-:Y:S01]  /*7320*/  SHF.R.U64 R41, R40, 0x10, R41 ;  /* 0x0000001028297819 */ /* 0x000fe20000001229 */
[----:B------:R-:W-:Y:S01]  /*7330*/  FMUL.FTZ R164, R163, R162 ;  /* 0x000000a2a3a47220 */ /* 0x000fe20000410000 */
[----:B------:R-:W-:Y:S01]  /*7340*/  LOP3.LUT R40, R87, 0xffff0000, RZ, 0xc0, !PT ;  /* 0xffff000057287812 */ /* 0x000fe200078ec0ff */
[-C--:B------:R-:W-:Y:S01]  /*7350*/  FMUL.FTZ R163, R163, R161.reuse ;  /* 0x000000a1a3a37220 */ /* 0x080fe20000410000 */
[----:B------:R-:W-:Y:S01]  /*7360*/  SHF.R.U64 R42, R42, 0x10, R43 ;  /* 0x000000102a2a7819 */ /* 0x000fe2000000122b */
[----:B------:R-:W-:Y:S01]  /*7370*/  FFMA.FTZ R161, R160, R161, -R164 ;  /* 0x000000a1a0a17223 */ /* 0x000fe200000108a4 */
[----:B------:R-:W-:-:S02]  /*7380*/  IMAD.U32 R164, R91, 0x10000, RZ ;  /* 0x000100005ba47824 */ /* 0x000fc400078e00ff */
[----:B------:R-:W-:Y:S01]  /*7390*/  FFMA.FTZ R160, R160, R162, R163 ;  /* 0x000000a2a0a07223 */ /* 0x000fe200000100a3 */
[----:B------:R-:W-:Y:S02]  /*73a0*/  LOP3.LUT R162, R159, 0xffff0000, RZ, 0xc0, !PT ;  /* 0xffff00009fa27812 */ /* 0x000fe400078ec0ff */
[----:B------:R-:W-:Y:S02]  /*73b0*/  LOP3.LUT R159, R158, 0xffff0000, RZ, 0xc0, !PT ;  /* 0xffff00009e9f7812 */ /* 0x000fe400078ec0ff */
[----:B------:R-:W-:Y:S02]  /*73c0*/  SHF.R.U64 R50, R50, 0x10, R51 ;  /* 0x0000001032327819 */ /* 0x000fe40000001233 */
[----:B------:R-:W-:Y:S01]  /*73d0*/  PRMT R42, R184, 0x5432, R42 ;  /* 0x00005432b82a7816 */ /* 0x000fe2000000002a */
[C---:B------:R-:W-:Y:S01]  /*73e0*/  FMUL.FTZ R158, R89.reuse, R159 ;  /* 0x0000009f599e7220 */ /* 0x040fe20000410000 */
[----:B------:R-:W-:Y:S01]  /*73f0*/  FMUL.FTZ R89, R89, R162 ;  /* 0x000000a259597220 */ /* 0x000fe20000410000 */
[----:B------:R-:W-:-:S02]  /*7400*/  PRMT R50, R185, 0x5432, R50 ;  /* 0x00005432b9327816 */ /* 0x000fc40000000032 */
[C---:B------:R-:W-:Y:S01]  /*7410*/  FFMA.FTZ R158, R85.reuse, R162, -R158 ;  /* 0x000000a2559e7223 */ /* 0x040fe2000001089e */
[----:B------:R-:W-:Y:S01]  /*7420*/  FFMA.FTZ R85, R85, R159, R89 ;  /* 0x0000009f55557223 */ /* 0x000fe20000010059 */
[----:B------:R-:W-:Y:S01]  /*7430*/  SHF.R.U32.HI R89, RZ, 0x10, R51 ;  /* 0x00000010ff597819 */ /* 0x000fe20000011633 */
[----:B------:R-:W-:Y:S01]  /*7440*/  IMAD.U32 R162, R87, 0x10000, RZ ;  /* 0x0001000057a27824 */ /* 0x000fe200078e00ff */
[----:B------:R-:W-:Y:S01]  /*7450*/  SHF.R.U32.HI R159, RZ, 0x10, R43 ;  /* 0x00000010ff9f7819 */ /* 0x000fe2000001162b */
[----:B------:R-:W-:Y:S01]  /*7460*/  IMAD.U32 R51, R50, 0x10000, RZ ;  /* 0x0001000032337824 */ /* 0x000fe200078e00ff */
[----:B------:R-:W-:Y:S02]  /*7470*/  PRMT R89, R166, 0x5410, R89 ;  /* 0x00005410a6597816 */ /* 0x000fe40000000059 */
[----:B------:R-:W-:Y:S02]  /*7480*/  PRMT R159, R165, 0x5410, R159 ;  /* 0x00005410a59f7816 */ /* 0x000fe4000000009f */
[----:B------:R-:W-:Y:S01]  /*7490*/  LOP3.LUT R50, R50, 0xffff0000, RZ, 0xc0, !PT ;  /* 0xffff000032327812 */ /* 0x000fe200078ec0ff */
[C---:B------:R-:W-:Y:S01]  /*74a0*/  IMAD.U32 R163, R89.reuse, 0x10000, RZ ;  /* 0x0001000059a37824 */ /* 0x040fe200078e00ff */
[----:B------:R-:W-:Y:S01]  /*74b0*/  LOP3.LUT R89, R89, 0xffff0000, RZ, 0xc0, !PT ;  /* 0xffff000059597812 */ /* 0x000fe200078ec0ff */
[----:B------:R-:W-:Y:S01]  /*74c0*/  IMAD.U32 R165, R159, 0x10000, RZ ;  /* 0x000100009fa57824 */ /* 0x000fe200078e00ff */
[----:B------:R-:W-:Y:S01]  /*74d0*/  F2FP.BF16.F32.PACK_AB R158, R158, R161 ;  /* 0x000000a19e9e723e */ /* 0x000fe200000010ff */
[C---:B------:R-:W-:Y:S01]  /*74e0*/  FMUL.FTZ R166, R164.reuse, R163 ;  /* 0x000000a3a4a67220 */ /* 0x040fe20000410000 */
[----:B------:R-:W-:Y:S01]  /*74f0*/  F2FP.BF16.F32.PACK_AB R160, R85, R160 ;  /* 0x000000a055a0723e */ /* 0x000fe200000010ff */
[----:B------:R-:W-:-:S02]  /*7500*/  FMUL.FTZ R164, R164, R165 ;  /* 0x000000a5a4a47220 */ /* 0x000fc40000410000 */
[C---:B------:R-:W-:Y:S01]  /*7510*/  FFMA.FTZ R165, R162.reuse, R165, -R166 ;  /* 0x000000a5a2a57223 */ /* 0x040fe200000108a6 */
[----:B------:R-:W-:Y:S02]  /*7520*/  IMAD.MOV.U32 R85, RZ, RZ, R158 ;  /* 0x000000ffff557224 */ /* 0x000fe400078e009e */
[----:B------:R-:W-:Y:S01]  /*7530*/  FFMA.FTZ R164, R162, R163, R164 ;  /* 0x000000a3a2a47223 */ /* 0x000fe200000100a4 */
[----:B------:R-:W-:Y:S02]  /*7540*/  SHF.R.U64 R162, R48, 0x10, R49 ;  /* 0x0000001030a27819 */ /* 0x000fe40000001231 */
[----:B------:R-:W-:Y:S02]  /*7550*/  LOP3.LUT R49, R91, 0xffff0000, RZ, 0xc0, !PT ;  /* 0xffff00005b317812 */ /* 0x000fe400078ec0ff */
[----:B------:R-:W-:-:S03]  /*7560*/  LOP3.LUT R48, R159, 0xffff0000, RZ, 0xc0, !PT ;  /* 0xffff00009f307812 */ /* 0x000fc600078ec0ff */
[CC--:B------:R-:W-:Y:S02]  /*7570*/  FMUL.FTZ R87, R49.reuse, R89.reuse ;  /* 0x0000005931577220 */ /* 0x0c0fe40000410000 */
[-C--:B------:R-:W-:Y:S02]  /*7580*/  FMUL.FTZ R49, R49, R48.reuse ;  /* 0x0000003031317220 */ /* 0x080fe40000410000 */
[----:B------:R-:W-:Y:S01]  /*7590*/  FFMA.FTZ R48, R40, R48, -R87 ;  /* 0x0000003028307223 */ /* 0x000fe20000010857 */
[----:B------:R-:W-:Y:S02]  /*75a0*/  IMAD.U32 R87, R84, 0x10000, RZ ;  /* 0x0001000054577824 */ /* 0x000fe400078e00ff */
[----:B------:R-:W-:Y:S01]  /*75b0*/  FFMA.FTZ R40, R40, R89, R49 ;  /* 0x0000005928287223 */ /* 0x000fe20000010031 */
[----:B------:R-:W-:Y:S02]  /*75c0*/  PRMT R49, R182, 0x5410, R41 ;  /* 0x00005410b6317816 */ /* 0x000fe40000000029 */
[----:B------:R-:W-:Y:S01]  /*75d0*/  PRMT R41, R186, 0x5432, R162 ;  /* 0x00005432ba297816 */ /* 0x000fe200000000a2 */
[C---:B------:R-:W-:Y:S01]  /*75e0*/  IMAD.U32 R162, R88.reuse, 0x10000, RZ ;  /* 0x0001000058a27824 */ /* 0x040fe200078e00ff */
[----:B------:R-:W-:Y:S01]  /*75f0*/  LOP3.LUT R88, R88, 0xffff0000, RZ, 0xc0, !PT ;  /* 0xffff000058587812 */ /* 0x000fe200078ec0ff */
[----:B------:R-:W-:Y:S01]  /*7600*/  IMAD.U32 R91, R49, 0x10000, RZ ;  /* 0x00010000315b7824 */ /* 0x000fe200078e00ff */
[C---:B------:R-:W-:Y:S01]  /*7610*/  LOP3.LUT R43, R41.reuse, 0xffff0000, RZ, 0xc0, !PT ;  /* 0xffff0000292b7812 */ /* 0x040fe200078ec0ff */
[----:B------:R-:W-:Y:S01]  /*7620*/  IMAD.U32 R89, R41, 0x10000, RZ ;  /* 0x0001000029597824 */ /* 0x000fe200078e00ff */
[----:B------:R-:W-:-:S02]  /*7630*/  LOP3.LUT R41, R49, 0xffff0000, RZ, 0xc0, !PT ;  /* 0xffff000031297812 */ /* 0x000fc400078ec0ff */
[----:B------:R-:W-:Y:S01]  /*7640*/  LOP3.LUT R84, R84, 0xffff0000, RZ, 0xc0, !PT ;  /* 0xffff000054547812 */ /* 0x000fe200078ec0ff */
[----:B------:R-:W-:Y:S01]  /*7650*/  FMUL.FTZ R49, R88, R43 ;  /* 0x0000002b58317220 */ /* 0x000fe20000410000 */
[----:B------:R-:W-:Y:S01]  /*7660*/  FMUL.FTZ R159, R162, R89 ;  /* 0x00000059a29f7220 */ /* 0x000fe20000410000 */
[----:B------:R-:W-:Y:S01]  /*7670*/  FMUL.FTZ R88, R88, R41 ;  /* 0x0000002958587220 */ /* 0x000fe20000410000 */
[----:B------:R-:W-:Y:S01]  /*7680*/  FMUL.FTZ R162, R162, R91 ;  /* 0x0000005ba2a27220 */ /* 0x000fe20000410000 */
[C---:B------:R-:W-:Y:S01]  /*7690*/  FFMA.FTZ R41, R84.reuse, R41, -R49 ;  /* 0x0000002954297223 */ /* 0x040fe20000010831 */
[C---:B------:R-:W-:Y:S01]  /*76a0*/  FFMA.FTZ R159, R87.reuse, R91, -R159 ;  /* 0x0000005b579f7223 */ /* 0x040fe2000001089f */
[----:B------:R-:W-:Y:S01]  /*76b0*/  FFMA.FTZ R43, R84, R43, R88 ;  /* 0x0000002b542b7223 */ /* 0x000fe20000010058 */
[----:B------:R-:W-:Y:S02]  /*76c0*/  IMAD.U32 R88, R90, 0x10000, RZ ;  /* 0x000100005a587824 */ /* 0x000fe400078e00ff */
[----:B------:R-:W-:Y:S01]  /*76d0*/  FFMA.FTZ R162, R87, R89, R162 ;  /* 0x0000005957a27223 */ /* 0x000fe200000100a2 */
[----:B------:R-:W-:Y:S01]  /*76e0*/  IMAD.U32 R84, R42, 0x10000, RZ ;  /* 0x000100002a547824 */ /* 0x000fe200078e00ff */
[----:B------:R-:W-:Y:S01]  /*76f0*/  LOP3.LUT R90, R90, 0xffff0000, RZ, 0xc0, !PT ;  /* 0xffff00005a5a7812 */ /* 0x000fe200078ec0ff */
[----:B------:R-:W-:Y:S01]  /*7700*/  FMUL.FTZ R87, R88, R51 ;  /* 0x0000003358577220 */ /* 0x000fe20000410000 */
[----:B------:R-:W-:-:S02]  /*7710*/  IMAD.U32 R49, R86, 0x10000, RZ ;  /* 0x0001000056317824 */ /* 0x000fc400078e00ff */
[-C--:B------:R-:W-:Y:S01]  /*7720*/  FMUL.FTZ R88, R88, R84.reuse ;  /* 0x0000005458587220 */ /* 0x080fe20000410000 */
[----:B------:R-:W-:Y:S01]  /*7730*/  LOP3.LUT R42, R42, 0xffff0000, RZ, 0xc0, !PT ;  /* 0xffff00002a2a7812 */ /* 0x000fe200078ec0ff */
[----:B------:R-:W-:Y:S02]  /*7740*/  IMAD.MOV.U32 R89, RZ, RZ, R160 ;  /* 0x000000ffff597224 */ /* 0x000fe400078e00a0 */
[C---:B------:R-:W-:Y:S01]  /*7750*/  FFMA.FTZ R87, R49.reuse, R84, -R87 ;  /* 0x0000005431577223 */ /* 0x040fe20000010857 */
[----:B------:R-:W-:Y:S01]  /*7760*/  FFMA.FTZ R88, R49, R51, R88 ;  /* 0x0000003331587223 */ /* 0x000fe20000010058 */
[----:B------:R-:W-:Y:S01]  /*7770*/  LOP3.LUT R86, R86, 0xffff0000, RZ, 0xc0, !PT ;  /* 0xffff000056567812 */ /* 0x000fe200078ec0ff */
[C---:B------:R-:W-:Y:S01]  /*7780*/  FMUL.FTZ R49, R90.reuse, R50 ;  /* 0x000000325a317220 */ /* 0x040fe20000410000 */
[-C--:B------:R-:W-:Y:S01]  /*7790*/  FMUL.FTZ R90, R90, R42.reuse ;  /* 0x0000002a5a5a7220 */ /* 0x080fe20000410000 */
[----:B------:R-:W-:Y:S02]  /*77a0*/  F2FP.BF16.F32.PACK_AB R48, R48, R165 ;  /* 0x000000a53030723e */ /* 0x000fe400000010ff */
[C---:B------:R-:W-:Y:S01]  /*77b0*/  FFMA.FTZ R49, R86.reuse, R42, -R49 ;  /* 0x0000002a56317223 */ /* 0x040fe20000010831 */
[----:B------:R-:W-:Y:S01]  /*77c0*/  FFMA.FTZ R90, R86, R50, R90 ;  /* 0x00000032565a7223 */ /* 0x000fe2000001005a */
[----:B------:R-:W-:-:S02]  /*77d0*/  F2FP.BF16.F32.PACK_AB R40, R40, R164 ;  /* 0x000000a42828723e */ /* 0x000fc400000010ff */
[----:B------:R-:W-:Y:S02]  /*77e0*/  F2FP.BF16.F32.PACK_AB R41, R41, R159 ;  /* 0x0000009f2929723e */ /* 0x000fe400000010ff */
[----:B------:R-:W-:Y:S01]  /*77f0*/  F2FP.BF16.F32.PACK_AB R87, R49, R87 ;  /* 0x000000573157723e */ /* 0x000fe200000010ff */
[----:B------:R-:W-:Y:S01]  /*7800*/  IMAD.MOV.U32 R91, RZ, RZ, R40 ;  /* 0x000000ffff5b7224 */ /* 0x000fe200078e0028 */
[----:B------:R-:W-:Y:S01]  /*7810*/  F2FP.BF16.F32.PACK_AB R43, R43, R162 ;  /* 0x000000a22b2b723e */ /* 0x000fe200000010ff */
[----:B------:R-:W-:Y:S01]  /*7820*/  IMAD.MOV.U32 R84, RZ, RZ, R41 ;  /* 0x000000ffff547224 */ /* 0x000fe200078e0029 */
[----:B------:R-:W-:Y:S01]  /*7830*/  F2FP.BF16.F32.PACK_AB R90, R90, R88 ;  /* 0x000000585a5a723e */ /* 0x000fe200000010ff */
[----:B------:R-:W-:Y:S02]  /*7840*/  IMAD.MOV.U32 R86, RZ, RZ, R87 ;  /* 0x000000ffff567224 */ /* 0x000fe400078e0057 */
[----:B------:R-:W-:Y:S02]  /*7850*/  IMAD.MOV.U32 R88, RZ, RZ, R43 ;  /* 0x000000ffff587224 */ /* 0x000fe400078e002b */
[----:B------:R-:W-:-:S07]  /*7860*/  IMAD.MOV.U32 R87, RZ, RZ, R48 ;  /* 0x000000ffff577224 */ /* 0x000fce00078e0030 */
.L_x_727:
[----:B------:R-:W-:Y:S05]  /*7870*/  BSYNC B3 ;  /* 0x0000000000037941 */ /* 0x000fea0003800000 */
.L_x_726:
[----:B------:R-:W-:Y:S02]  /*7880*/  ULDC.64 UR4, c[0x0][0x208] ;  /* 0x0000820000047ab9 */ /* 0x000fe40000000a00 */
[----:B0-----:R0:W-:Y:S04]  /*7890*/  STG.E.128 desc[UR4][R136.64], R84 ;  /* 0x0000005488007986 */ /* 0x0011e8000c101d04 */
[----:B--2---:R0:W-:Y:S02]  /*78a0*/  @!P5 STG.E.128 desc[UR4][R138.64], R88 ;  /* 0x000000588a00d986 */ /* 0x0041e4000c101d04 */
.L_x_725:
[----:B------:R-:W-:Y:S05]  /*78b0*/  BSYNC B2 ;  /* 0x0000000000027941 */ /* 0x000fea0003800000 */
.L_x_724:
[----:B------:R-:W-:-:S13]  /*78c0*/  ISETP.NE.AND P5, PT, R10, RZ, PT ;  /* 0x000000ff0a00720c */ /* 0x000fda0003fa5270 */
[----:B------:R-:W-:Y:S05]  /*78d0*/  @!P5 BRA `(.L_x_723) ;  /* 0x000000080010d947 */ /* 0x000fea0003800000 */
        /* <DEDUP_REMOVED lines=15> */
[----:B0-----:R-:W-:Y:S02]  /*79d0*/  LEA R84, P6, R43, R116, 0x1 ;  /* 0x000000742b547211 */ /* 0x001fe400078c08ff */
[----:B------:R-:W-:-:S02]  /*79e0*/  LOP3.LUT R40, R40, 0x1c0, R50, 0xf8, !PT ;  /* 0x000001c028287812 */ /* 0x000fc400078ef832 */
[----:B------:R-:W-:Y:S02]  /*79f0*/  LEA.HI.X R85, R43, R117, R42, 0x1, P6 ;  /* 0x000000752b557211 */ /* 0x000fe400030f0c2a */
[----:B------:R-:W-:Y:S02]  /*7a00*/  SHF.R.S32.HI R42, RZ, 0x1f, R41 ;  /* 0x0000001fff2a7819 */ /* 0x000fe40000011429 */
[----:B------:R-:W-:Y:S02]  /*7a10*/  LOP3.LUT R40, R40, R229, RZ, 0x3c, !PT ;  /* 0x000000e528287212 */ /* 0x000fe400078e3cff */
[----:B------:R-:W-:Y:S02]  /*7a20*/  LEA.HI R42, R42, R41, RZ, 0x3 ;  /* 0x000000292a2a7211 */ /* 0x000fe400078f18ff */
[----:B------:R-:W-:Y:S02]  /*7a30*/  ISETP.NE.AND P0, PT, R48, RZ, PT ;  /* 0x000000ff3000720c */ /* 0x000fe40003f05270 */
[----:B------:R-:W-:-:S02]  /*7a40*/  SHF.R.S32.HI R42, RZ, 0x3, R42 ;  /* 0x00000003ff2a7819 */ /* 0x000fc4000001142a */
[----:B------:R-:W-:-:S03]  /*7a50*/  @!P5 LEA R86, P6, R134, R116, 0x1 ;  /* 0x000000748656d211 */ /* 0x000fc600078c08ff */
[----:B------:R-:W-:Y:S01]  /*7a60*/  IMAD R42, R42, 0x1400, R228 ;  /* 0x000014002a2a7824 */ /* 0x000fe200078e02e4 */
[----:B------:R-:W-:Y:S02]  /*7a70*/  @!P5 LEA.HI.X R87, R134, R117, R157, 0x1, P6 ;  /* 0x000000758657d211 */ /* 0x000fe400030f0c9d */
[----:B------:R-:W-:Y:S01]  /*7a80*/  ISETP.GE.AND P6, PT, R213, R115, PT ;  /* 0x00000073d500720c */ /* 0x000fe20003fc6270 */
[----:B------:R-:W-:Y:S02]  /*7a90*/  IMAD.IADD R42, R42, 0x1, R40 ;  /* 0x000000012a2a7824 */ /* 0x000fe400078e0228 */
[C---:B------:R-:W-:Y:S02]  /*7aa0*/  IMAD R40, R19.reuse, 0x5000, R142 ;  /* 0x0000500013287824 */ /* 0x040fe400078e028e */
[----:B------:R-:W-:-:S03]  /*7ab0*/  IMAD R48, R19, 0x5000, R42 ;  /* 0x0000500013307824 */ /* 0x000fc600078e022a */
[----:B------:R-:W-:Y:S01]  /*7ac0*/  LEA R40, R40, R18, 0x1 ;  /* 0x0000001228287211 */ /* 0x000fe200078e08ff */
[----:B------:R-:W-:-:S05]  /*7ad0*/  IMAD R48, R48, 0x2, R18 ;  /* 0x0000000230307824 */ /* 0x000fca00078e0212 */
[----:B------:R-:W0:Y:S04]  /*7ae0*/  LDS.128 R40, [R40+0x24400] ;  /* 0x0244000028287984 */ /* 0x000e280000000c00 */
[----:B------:R-:W2:Y:S01]  /*7af0*/  LDS.128 R48, [R48+0x24400] ;  /* 0x0244000030307984 */ /* 0x000ea20000000c00 */
[----:B------:R-:W-:Y:S05]  /*7b00*/  @P6 BRA `(.L_x_729) ;  /* 0x0000000400746947 */ /* 0x000fea0003800000 */
[--C-:B------:R-:W-:Y:S01]  /*7b10*/  SHF.R.U64 R38, R38, 0x10, R39.reuse ;  /* 0x0000001026267819 */ /* 0x100fe20000001227 */
[----:B--2---:R-:W-:Y:S01]  /*7b20*/  IMAD.U32 R90, R49, 0x10000, RZ ;  /* 0x00010000315a7824 */ /* 0x004fe200078e00ff */
[----:B------:R-:W-:Y:S01]  /*7b30*/  SHF.R.U32.HI R88, RZ, 0x10, R39 ;  /* 0x00000010ff587819 */ /* 0x000fe20000011627 */
[----:B------:R-:W-:Y:S01]  /*7b40*/  IMAD.U32 R137, R51, 0x10000, RZ ;  /* 0x0001000033897824 */ /* 0x000fe200078e00ff */
[--C-:B------:R-:W-:Y:S01]  /*7b50*/  SHF.R.U64 R39, R44, 0x10, R45.reuse ;  /* 0x000000102c277819 */ /* 0x100fe2000000122d */
[----:B0-----:R-:W-:Y:S01]  /*7b60*/  IMAD.U32 R135, R43, 0x10000, RZ ;  /* 0x000100002b877824 */ /* 0x001fe200078e00ff */
[----:B------:R-:W-:Y:S01]  /*7b70*/  SHF.R.U32.HI R44, RZ, 0x10, R45 ;  /* 0x00000010ff2c7819 */ /* 0x000fe2000001162d */
[----:B------:R-:W-:Y:S01]  /*7b80*/  IMAD.U32 R134, R42, 0x10000, RZ ;  /* 0x000100002a867824 */ /* 0x000fe200078e00ff */
[--C-:B------:R-:W-:Y:S02]  /*7b90*/  SHF.R.U64 R36, R36, 0x10, R37.reuse ;  /* 0x0000001024247819 */ /* 0x100fe40000001225 */
[----:B------:R-:W-:-:S02]  /*7ba0*/  SHF.R.U32.HI R37, RZ, 0x10, R37 ;  /* 0x00000010ff257819 */ /* 0x000fc40000011625 */
[C---:B------:R-:W-:Y:S02]  /*7bb0*/  PRMT R44, R181.reuse, 0x5432, R44 ;  /* 0x00005432b52c7816 */ /* 0x040fe4000000002c */
[----:B------:R-:W-:Y:S02]  /*7bc0*/  SHF.R.U64 R45, R46, 0x10, R47 ;  /* 0x000000102e2d7819 */ /* 0x000fe4000000122f */
[----:B------:R-:W-:Y:S01]  /*7bd0*/  PRMT R37, R181, 0x5410, R37 ;  /* 0x00005410b5257816 */ /* 0x000fe20000000025 */
[----:B------:R-:W-:Y:S01]  /*7be0*/  IMAD.U32 R138, R44, 0x10000, RZ ;  /* 0x000100002c8a7824 */ /* 0x000fe200078e00ff */
[----:B------:R-:W-:Y:S01]  /*7bf0*/  SHF.R.U32.HI R46, RZ, 0x10, R47 ;  /* 0x00000010ff2e7819 */ /* 0x000fe2000001162f */
[----:B------:R-:W-:Y:S01]  /*7c00*/  IMAD.U32 R47, R41, 0x10000, RZ ;  /* 0x00010000292f7824 */ /* 0x000fe200078e00ff */
[----:B------:R-:W-:Y:S01]  /*7c10*/  LOP3.LUT R91, R49, 0xffff0000, RZ, 0xc0, !PT ;  /* 0xffff0000315b7812 */ /* 0x000fe200078ec0ff */
[----:B------:R-:W-:Y:S01]  /*7c20*/  IMAD.U32 R139, R37, 0x10000, RZ ;  /* 0x00010000258b7824 */ /* 0x000fe200078e00ff */
[----:B------:R-:W-:Y:S01]  /*7c30*/  PRMT R157, R176, 0x5410, R45 ;  /* 0x00005410b09d7816 */ /* 0x000fe2000000002d */
[----:B------:R-:W-:Y:S01]  /*7c40*/  FMUL.FTZ R45, R90, R138 ;  /* 0x0000008a5a2d7220 */ /* 0x000fe20000410000 */
[----:B------:R-:W-:Y:S01]  /*7c50*/  LOP3.LUT R44, R44, 0xffff0000, RZ, 0xc0, !PT ;  /* 0xffff00002c2c7812 */ /* 0x000fe200078ec0ff */
[-C--:B------:R-:W-:Y:S01]  /*7c60*/  FMUL.FTZ R90, R90, R139.reuse ;  /* 0x0000008b5a5a7220 */ /* 0x080fe20000410000 */
[----:B------:R-:W-:Y:S01]  /*7c70*/  PRMT R46, R176, 0x5432, R46 ;  /* 0x00005432b02e7816 */ /* 0x000fe2000000002e */
[----:B------:R-:W-:Y:S01]  /*7c80*/  FFMA.FTZ R45, R47, R139, -R45 ;  /* 0x0000008b2f2d7223 */ /* 0x000fe2000001082d */
[----:B------:R-:W-:Y:S01]  /*7c90*/  LOP3.LUT R37, R37, 0xffff0000, RZ, 0xc0, !PT ;  /* 0xffff000025257812 */ /* 0x000fe200078ec0ff */
[----:B------:R-:W-:Y:S01]  /*7ca0*/  FMUL.FTZ R158, R91, R44 ;  /* 0x0000002c5b9e7220 */ /* 0x000fe20000410000 */
[----:B------:R-:W-:Y:S01]  /*7cb0*/  LOP3.LUT R89, R41, 0xffff0000, RZ, 0xc0, !PT ;  /* 0xffff000029597812 */ /* 0x000fe200078ec0ff */
[C---:B------:R-:W-:Y:S01]  /*7cc0*/  IMAD.U32 R139, R46.reuse, 0x10000, RZ ;  /* 0x000100002e8b7824 */ /* 0x040fe200078e00ff */
[----:B------:R-:W-:Y:S01]  /*7cd0*/  PRMT R88, R177, 0x5432, R88 ;  /* 0x00005432b1587816 */ /* 0x000fe20000000058 */
[-C--:B------:R-:W-:Y:S01]  /*7ce0*/  FMUL.FTZ R91, R91, R37.reuse ;  /* 0x000000255b5b7220 */ /* 0x080fe20000410000 */
[----:B------:R-:W-:Y:S01]  /*7cf0*/  LOP3.LUT R51, R51, 0xffff0000, RZ, 0xc0, !PT ;  /* 0xffff000033337812 */ /* 0x000fe200078ec0ff */
[----:B------:R-:W-:Y:S01]  /*7d00*/  FFMA.FTZ R90, R47, R138, R90 ;  /* 0x0000008a2f5a7223 */ /* 0x000fe2000001005a */
[----:B------:R-:W-:Y:S01]  /*7d10*/  LOP3.LUT R46, R46, 0xffff0000, RZ, 0xc0, !PT ;  /* 0xffff00002e2e7812 */ /* 0x000fe200078ec0ff */
[----:B------:R-:W-:Y:S01]  /*7d20*/  FFMA.FTZ R158, R89, R37, -R158 ;  /* 0x00000025599e7223 */ /* 0x000fe2000001089e */
[----:B------:R-:W-:Y:S01]  /*7d30*/  PRMT R39, R177, 0x5410, R39 ;  /* 0x00005410b1277816 */ /* 0x000fe20000000027 */
[----:B------:R-:W-:-:S02]  /*7d40*/  IMAD.U32 R47, R88, 0x10000, RZ ;  /* 0x00010000582f7824 */ /* 0x000fc400078e00ff */
[----:B------:R-:W-:Y:S01]  /*7d50*/  FMUL.FTZ R37, R137, R139 ;  /* 0x0000008b89257220 */ /* 0x000fe20000410000 */
[----:B------:R-:W-:Y:S01]  /*7d60*/  PRMT R36, R183, 0x5432, R36 ;  /* 0x00005432b7247816 */ /* 0x000fe20000000024 */
[----:B------:R-:W-:Y:S01]  /*7d70*/  FFMA.FTZ R91, R89, R44, R91 ;  /* 0x0000002c595b7223 */ /* 0x000fe2000001005b */
[----:B------:R-:W-:Y:S01]  /*7d80*/  LOP3.LUT R43, R43, 0xffff0000, RZ, 0xc0, !PT ;  /* 0xffff00002b2b7812 */ /* 0x000fe200078ec0ff */
[----:B------:R-:W-:Y:S01]  /*7d90*/  FMUL.FTZ R89, R51, R46 ;  /* 0x0000002e33597220 */ /* 0x000fe20000410000 */
[----:B------:R-:W-:Y:S01]  /*7da0*/  LOP3.LUT R88, R88, 0xffff0000, RZ, 0xc0, !PT ;  /* 0xffff000058587812 */ /* 0x000fe200078ec0ff */
[-C--:B------:R-:W-:Y:S01]  /*7db0*/  FMUL.FTZ R137, R137, R47.reuse ;  /* 0x0000002f89897220 */ /* 0x080fe20000410000 */
[----:B------:R-:W-:Y:S01]  /*7dc0*/  FFMA.FTZ R37, R135, R47, -R37 ;  /* 0x0000002f87257223 */ /* 0x000fe20000010825 */
[C---:B------:R-:W-:Y:S01]  /*7dd0*/  IMAD.U32 R49, R48.reuse, 0x10000, RZ ;  /* 0x0001000030317824 */ /* 0x040fe200078e00ff */
[----:B------:R-:W-:Y:S01]  /*7de0*/  LOP3.LUT R48, R48, 0xffff0000, RZ, 0xc0, !PT ;  /* 0xffff000030307812 */ /* 0x000fe200078ec0ff */
[----:B------:R-:W-:-:S02]  /*7df0*/  IMAD.U32 R47, R39, 0x10000, RZ ;  /* 0x00010000272f7824 */ /* 0x000fc400078e00ff */
[-C--:B------:R-:W-:Y:S01]  /*7e00*/  FMUL.FTZ R51, R51, R88.reuse ;  /* 0x0000005833337220 */ /* 0x080fe20000410000 */
[C---:B------:R-:W-:Y:S02]  /*7e10*/  IMAD.U32 R44, R36.reuse, 0x10000, RZ ;  /* 0x00010000242c7824 */ /* 0x040fe400078e00ff */
[----:B------:R-:W-:Y:S01]  /*7e20*/  FFMA.FTZ R89, R43, R88, -R89 ;  /* 0x000000582b597223 */ /* 0x000fe20000010859 */
[----:B------:R-:W-:Y:S01]  /*7e30*/  LOP3.LUT R88, R36, 0xffff0000, RZ, 0xc0, !PT ;  /* 0xffff000024587812 */ /* 0x000fe200078ec0ff */
[-C--:B------:R-:W-:Y:S01]  /*7e40*/  FMUL.FTZ R36, R49, R47.reuse ;  /* 0x0000002f31247220 */ /* 0x080fe20000410000 */
[----:B------:R-:W-:Y:S01]  /*7e50*/  IMAD.U32 R41, R40, 0x10000, RZ ;  /* 0x0001000028297824 */ /* 0x000fe200078e00ff */
[----:B------:R-:W-:Y:S01]  /*7e60*/  LOP3.LUT R39, R39, 0xffff0000, RZ, 0xc0, !PT ;  /* 0xffff000027277812 */ /* 0x000fe200078ec0ff */
[----:B------:R-:W-:Y:S01]  /*7e70*/  FMUL.FTZ R49, R49, R44 ;  /* 0x0000002c31317220 */ /* 0x000fe20000410000 */
[----:B------:R-:W-:Y:S01]  /*7e80*/  LOP3.LUT R136, R42, 0xffff0000, RZ, 0xc0, !PT ;  /* 0xffff00002a887812 */ /* 0x000fe200078ec0ff */
[----:B------:R-:W-:Y:S01]  /*7e90*/  FFMA.FTZ R51, R43, R46, R51 ;  /* 0x0000002e2b337223 */ /* 0x000fe20000010033 */
[----:B------:R-:W-:Y:S01]  /*7ea0*/  PRMT R38, R182, 0x5432, R38 ;  /* 0x00005432b6267816 */ /* 0x000fe20000000026 */
[C---:B------:R-:W-:Y:S01]  /*7eb0*/  FFMA.FTZ R36, R41.reuse, R44, -R36 ;  /* 0x0000002c29247223 */ /* 0x040fe20000010824 */
[----:B------:R-:W-:Y:S01]  /*7ec0*/  FFMA.FTZ R49, R41, R47, R49 ;  /* 0x0000002f29317223 */ /* 0x000fe20000010031 */
[----:B------:R-:W-:Y:S01]  /*7ed0*/  LOP3.LUT R40, R40, 0xffff0000, RZ, 0xc0, !PT ;  /* 0xffff000028287812 */ /* 0x000fe200078ec0ff */
[----:B------:R-:W-:-:S02]  /*7ee0*/  IMAD.U32 R42, R50, 0x10000, RZ ;  /* 0x00010000322a7824 */ /* 0x000fc400078e00ff */
[-C--:B------:R-:W-:Y:S01]  /*7ef0*/  FMUL.FTZ R43, R48, R39.reuse ;  /* 0x00000027302b7220 */ /* 0x080fe20000410000 */
[C---:B------:R-:W-:Y:S01]  /*7f00*/  IMAD.U32 R41, R157.reuse, 0x10000, RZ ;  /* 0x000100009d297824 */ /* 0x040fe200078e00ff */
[----:B------:R-:W-:Y:S01]  /*7f10*/  LOP3.LUT R50, R50, 0xffff0000, RZ, 0xc0, !PT ;  /* 0xffff000032327812 */ /* 0x000fe200078ec0ff */
[-C--:B------:R-:W-:Y:S01]  /*7f20*/  FMUL.FTZ R48, R48, R88.reuse ;  /* 0x0000005830307220 */ /* 0x080fe20000410000 */
[----:B------:R-:W-:Y:S01]  /*7f30*/  LOP3.LUT R157, R157, 0xffff0000, RZ, 0xc0, !PT ;  /* 0xffff00009d9d7812 */ /* 0x000fe200078ec0ff */
[----:B------:R-:W-:Y:S02]  /*7f40*/  IMAD.U32 R44, R38, 0x10000, RZ ;  /* 0x00010000262c7824 */ /* 0x000fe400078e00ff */
[----:B------:R-:W-:Y:S01]  /*7f50*/  FFMA.FTZ R43, R40, R88, -R43 ;  /* 0x00000058282b7223 */ /* 0x000fe2000001082b */
[----:B------:R-:W-:Y:S01]  /*7f60*/  LOP3.LUT R38, R38, 0xffff0000, RZ, 0xc0, !PT ;  /* 0xffff000026267812 */ /* 0x000fe200078ec0ff */
[----:B------:R-:W-:Y:S01]  /*7f70*/  FFMA.FTZ R48, R40, R39, R48 ;  /* 0x0000002728307223 */ /* 0x000fe20000010030 */
[----:B------:R-:W-:Y:S01]  /*7f80*/  FMUL.FTZ R39, R42, R41 ;  /* 0x000000292a277220 */ /* 0x000fe20000410000 */
[----:B------:R-:W-:Y:S01]  /*7f90*/  FMUL.FTZ R40, R50, R157 ;  /* 0x0000009d32287220 */ /* 0x000fe20000410000 */
[----:B------:R-:W-:Y:S01]  /*7fa0*/  FMUL.FTZ R42, R42, R44 ;  /* 0x0000002c2a2a7220 */ /* 0x000fe20000410000 */
[----:B------:R-:W-:Y:S01]  /*7fb0*/  FMUL.FTZ R50, R50, R38 ;  /* 0x0000002632327220 */ /* 0x000fe20000410000 */
[----:B------:R-:W-:Y:S01]  /*7fc0*/  FFMA.FTZ R39, R134, R44, -R39 ;  /* 0x0000002c86277223 */ /* 0x000fe20000010827 */
[----:B------:R-:W-:Y:S01]  /*7fd0*/  FFMA.FTZ R40, R136, R38, -R40 ;  /* 0x0000002688287223 */ /* 0x000fe20000010828 */
[----:B------:R-:W-:Y:S01]  /*7fe0*/  FFMA.FTZ R42, R134, R41, R42 ;  /* 0x00000029862a7223 */ /* 0x000fe2000001002a */
[----:B------:R-:W-:Y:S01]  /*7ff0*/  FFMA.FTZ R50, R136, R157, R50 ;  /* 0x0000009d88327223 */ /* 0x000fe20000010032 */
[----:B------:R-:W-:Y:S01]  /*8000*/  FFMA.FTZ R137, R135, R139, R137 ;  /* 0x0000008b87897223 */ /* 0x000fe20000010089 */
[----:B------:R-:W-:-:S02]  /*8010*/  F2FP.BF16.F32.PACK_AB R45, R158, R45 ;  /* 0x0000002d9e2d723e */ /* 0x000fc400000010ff */
[----:B------:R-:W-:Y:S02]  /*8020*/  F2FP.BF16.F32.PACK_AB R37, R89, R37 ;  /* 0x000000255925723e */ /* 0x000fe400000010ff */
[----:B------:R-:W-:Y:S01]  /*8030*/  F2FP.BF16.F32.PACK_AB R90, R91, R90 ;  /* 0x0000005a5b5a723e */ /* 0x000fe200000010ff */
[----:B------:R-:W-:Y:S01]  /*8040*/  IMAD.MOV.U32 R41, RZ, RZ, R45 ;  /* 0x000000ffff297224 */ /* 0x000fe200078e002d */
[----:B------:R-:W-:Y:S01]  /*8050*/  F2FP.BF16.F32.PACK_AB R36, R43, R36 ;  /* 0x000000242b24723e */ /* 0x000fe200000010ff */
[----:B------:R-:W-:Y:S01]  /*8060*/  IMAD.MOV.U32 R43, RZ, RZ, R37 ;  /* 0x000000ffff2b7224 */ /* 0x000fe200078e0025 */
[----:B------:R-:W-:Y:S02]  /*8070*/  F2FP.BF16.F32.PACK_AB R39, R40, R39 ;  /* 0x000000272827723e */ /* 0x000fe400000010ff */
[----:B------:R-:W-:Y:S01]  /*8080*/  F2FP.BF16.F32.PACK_AB R48, R48, R49 ;  /* 0x000000313030723e */ /* 0x000fe200000010ff */
[----:B------:R-:W-:Y:S01]  /*8090*/  IMAD.MOV.U32 R40, RZ, RZ, R36 ;  /* 0x000000ffff287224 */ /* 0x000fe200078e0024 */
[----:B------:R-:W-:Y:S01]  /*80a0*/  F2FP.BF16.F32.PACK_AB R50, R50, R42 ;  /* 0x0000002a3232723e */ /* 0x000fe200000010ff */
[----:B------:R-:W-:Y:S01]  /*80b0*/  IMAD.MOV.U32 R49, RZ, RZ, R90 ;  /* 0x000000ffff317224 */ /* 0x000fe200078e005a */
[----:B------:R-:W-:Y:S01]  /*80c0*/  F2FP.BF16.F32.PACK_AB R51, R51, R137 ;  /* 0x000000893333723e */ /* 0x000fe200000010ff */
[----:B------:R-:W-:-:S07]  /*80d0*/  IMAD.MOV.U32 R42, RZ, RZ, R39 ;  /* 0x000000ffff2a7224 */ /* 0x000fce00078e0027 */
.L_x_729:
[----:B------:R-:W-:Y:S05]  /*80e0*/  BSYNC B2 ;  /* 0x0000000000027941 */ /* 0x000fea0003800000 */
.L_x_728:
[----:B------:R-:W-:Y:S02]  /*80f0*/  ULDC.64 UR4, c[0x0][0x208] ;  /* 0x0000820000047ab9 */ /* 0x000fe40000000a00 */
[----:B0-----:R3:W-:Y:S04]  /*8100*/  STG.E.128 desc[UR4][R84.64], R40 ;  /* 0x0000002854007986 */ /* 0x0017e8000c101d04 */
[----:B--2---:R3:W-:Y:S02]  /*8110*/  @!P5 STG.E.128 desc[UR4][R86.64], R48 ;  /* 0x000000305600d986 */ /* 0x0047e4000c101d04 */
.L_x_723:
[----:B------:R-:W-:Y:S05]  /*8120*/  BSYNC B1 ;  /* 0x0000000000017941 */ /* 0x000fea0003800000 */
.L_x_722:
[----:B------:R-:W-:Y:S04]  /*8130*/  BSSY B1, `(.L_x_730) ;  /* 0x000010f000017945 */ /* 0x000fe80003800000 */
[----:B------:R-:W-:Y:S05]  /*8140*/  @P3 BRA `(.L_x_731) ;  /* 0x0000001000343947 */ /* 0x000fea0003800000 */
[----:B------:R-:W-:Y:S01]  /*8150*/  ISETP.NE.AND P3, PT, R26, RZ, PT ;  /* 0x000000ff1a00720c */ /* 0x000fe20003f65270 */
[----:B------:R-:W-:Y:S01]  /*8160*/  VIADD R37, R212, 0x20 ;  /* 0x00000020d4257836 */ /* 0x000fe20000000000 */
[----:B------:R-:W-:Y:S01]  /*8170*/  BSSY B2, `(.L_x_732) ;  /* 0x0000086000027945 */ /* 0x000fe20003800000 */
[-C--:B--2---:R-:W-:Y:S02]  /*8180*/  IMAD R36, R147, R122.reuse, RZ ;  /* 0x0000007a93247224 */ /* 0x084fe400078e02ff */
[----:B------:R-:W-:-:S04]  /*8190*/  IMAD.WIDE.U32 R44, R37, R122, R124 ;  /* 0x0000007a252c7225 */ /* 0x000fc800078e007c */
[----:B------:R-:W-:-:S04]  /*81a0*/  IMAD R37, R37, R123, R36 ;  /* 0x0000007b25257224 */ /* 0x000fc800078e0224 */
[----:B---3--:R-:W-:Y:S01]  /*81b0*/  IMAD.IADD R50, R45, 0x1, R37 ;  /* 0x000000012d327824 */ /* 0x008fe200078e0225 */
[----:B------:R-:W-:Y:S06]  /*81c0*/  @!P3 BRA `(.L_x_733) ;  /* 0x000000080000b947 */ /* 0x000fec0003800000 */
[----:B------:R-:W-:Y:S01]  /*81d0*/  SEL R36, R118, R148, !P0 ;  /* 0x0000009476247207 */ /* 0x000fe20004000000 */
[----:B------:R-:W-:Y:S01]  /*81e0*/  BSSY B3, `(.L_x_734) ;  /* 0x000007b000037945 */ /* 0x000fe20003800000 */
[----:B------:R-:W-:Y:S02]  /*81f0*/  IADD3 R38, P3, P5, R96, R44, R13 ;  /* 0x0000002c60267210 */ /* 0x000fe40007d7e00d */
[----:B------:R-:W-:Y:S02]  /*8200*/  SHF.R.S32.HI R37, RZ, 0x1f, R36 ;  /* 0x0000001fff257819 */ /* 0x000fe40000011424 */
[----:B------:R-:W-:Y:S02]  /*8210*/  IADD3.X R40, R92, R50, R7, P3, P5 ;  /* 0x000000325c287210 */ /* 0x000fe40001fea407 */
[----:B------:R-:W-:Y:S02]  /*8220*/  LEA.HI R37, R37, R36, RZ, 0x4 ;  /* 0x0000002425257211 */ /* 0x000fe400078f20ff */
[----:B------:R-:W-:-:S02]  /*8230*/  SHF.R.U32.HI R46, RZ, 0x3, R223 ;  /* 0x00000003ff2e7819 */ /* 0x000fc400000116df */
[----:B------:R-:W-:-:S04]  /*8240*/  LEA.HI.SX32 R41, R37, R14, 0x1c ;  /* 0x0000000e25297211 */ /* 0x000fc800078fe2ff */
[----:B------:R-:W-:Y:S01]  /*8250*/  SHF.R.S32.HI R42, RZ, 0x1f, R41 ;  /* 0x0000001fff2a7819 */ /* 0x000fe20000011429 */
[----:B------:R-:W-:-:S03]  /*8260*/  IMAD.SHL.U32 R39, R41, 0x8, RZ ;  /* 0x0000000829277824 */ /* 0x000fc600078e00ff */
[----:B------:R-:W-:Y:S02]  /*8270*/  LEA.HI R42, R42, R41, RZ, 0x3 ;  /* 0x000000292a2a7211 */ /* 0x000fe400078f18ff */
[----:B------:R-:W-:Y:S02]  /*8280*/  ISETP.GE.AND P3, PT, R39, R145, PT ;  /* 0x000000912700720c */ /* 0x000fe40003f66270 */
[----:B------:R-:W-:-:S05]  /*8290*/  SHF.R.S32.HI R42, RZ, 0x3, R42 ;  /* 0x00000003ff2a7819 */ /* 0x000fca000001142a */
[----:B------:R-:W-:-:S06]  /*82a0*/  IMAD R41, R42, 0x1400, R225 ;  /* 0x000014002a297824 */ /* 0x000fcc00078e02e1 */
[--C-:B------:R-:W-:Y:S02]  /*82b0*/  @!P3 SHF.R.S32.HI R43, RZ, 0x1f, R39.reuse ;  /* 0x0000001fff2bb819 */ /* 0x100fe40000011427 */
[--C-:B------:R-:W-:Y:S02]  /*82c0*/  @!P3 IADD3 R37, P5, P6, R96, R44, R39.reuse ;  /* 0x0000002c6025b210 */ /* 0x100fe40007ebe027 */
[----:B------:R-:W-:Y:S02]  /*82d0*/  LOP3.LUT R39, R223, 0x38, R39, 0xf8, !PT ;  /* 0x00000038df277812 */ /* 0x000fe400078ef827 */
[----:B------:R-:W-:Y:S02]  /*82e0*/  @!P3 IADD3.X R36, R92, R50, R43, P5, P6 ;  /* 0x000000325c24b210 */ /* 0x000fe40002fec42b */
[----:B------:R-:W-:Y:S02]  /*82f0*/  LOP3.LUT R42, R39, R46, RZ, 0x3c, !PT ;  /* 0x0000002e272a7212 */ /* 0x000fe400078e3cff */
[----:B------:R-:W-:-:S03]  /*8300*/  LEA R46, P5, R38, R116, 0x1 ;  /* 0x00000074262e7211 */ /* 0x000fc600078a08ff */
[----:B------:R-:W-:Y:S01]  /*8310*/  IMAD.IADD R42, R41, 0x1, R42 ;  /* 0x00000001292a7824 */ /* 0x000fe200078e022a */
[-C--:B------:R-:W-:Y:S01]  /*8320*/  LEA.HI.X R47, R38, R117.reuse, R40, 0x1, P5 ;  /* 0x00000075262f7211 */ /* 0x080fe200028f0c28 */
[----:B------:R-:W-:Y:S01]  /*8330*/  IMAD R41, R19, 0x5000, R141 ;  /* 0x0000500013297824 */ /* 0x000fe200078e028d */
[----:B------:R-:W-:Y:S01]  /*8340*/  @!P3 LEA R48, P5, R37, R116, 0x1 ;  /* 0x000000742530b211 */ /* 0x000fe200078a08ff */
[----:B------:R-:W-:Y:S02]  /*8350*/  IMAD R39, R19, 0x5000, R42 ;  /* 0x0000500013277824 */ /* 0x000fe400078e022a */
[----:B------:R-:W-:Y:S01]  /*8360*/  IMAD R38, R41, 0x2, R18 ;  /* 0x0000000229267824 */ /* 0x000fe200078e0212 */
[----:B------:R-:W-:Y:S01]  /*8370*/  @!P3 LEA.HI.X R49, R37, R117, R36, 0x1, P5 ;  /* 0x000000752531b211 */ /* 0x000fe200028f0c24 */
[----:B------:R-:W-:Y:S01]  /*8380*/  IMAD R40, R39, 0x2, R18 ;  /* 0x0000000227287824 */ /* 0x000fe200078e0212 */
[----:B------:R-:W-:-:S03]  /*8390*/  ISETP.GE.AND P5, PT, R16, R115, PT ;  /* 0x000000731000720c */ /* 0x000fc60003fa6270 */
[----:B------:R-:W2:Y:S04]  /*83a0*/  LDS.128 R36, [R38+0x24400] ;  /* 0x0244000026247984 */ /* 0x000ea80000000c00 */
[----:B------:R-:W3:Y:S06]  /*83b0*/  LDS.128 R40, [R40+0x24400] ;  /* 0x0244000028287984 */ /* 0x000eec0000000c00 */
[----:B------:R-:W-:Y:S05]  /*83c0*/  @P5 BRA `(.L_x_735) ;  /* 0x0000000400705947 */ /* 0x000fea0003800000 */
[--C-:B------:R-:W-:Y:S01]  /*83d0*/  SHF.R.U64 R51, R56, 0x10, R57.reuse ;  /* 0x0000001038337819 */ /* 0x100fe20000001239 */
[----:B0--3--:R-:W-:Y:S01]  /*83e0*/  IMAD.U32 R85, R41, 0x10000, RZ ;  /* 0x0001000029557824 */ /* 0x009fe200078e00ff */
[----:B------:R-:W-:Y:S01]  /*83f0*/  SHF.R.U32.HI R56, RZ, 0x10, R57 ;  /* 0x00000010ff387819 */ /* 0x000fe20000011639 */
[----:B------:R-:W-:Y:S01]  /*8400*/  IMAD.U32 R89, R43, 0x10000, RZ ;  /* 0x000100002b597824 */ /* 0x000fe200078e00ff */
[----:B------:R-:W-:Y:S01]  /*8410*/  SHF.R.U64 R57, R58, 0x10, R59 ;  /* 0x000000103a397819 */ /* 0x000fe2000000123b */
[----:B--2---:R-:W-:Y:S01]  /*8420*/  IMAD.U32 R88, R39, 0x10000, RZ ;  /* 0x0001000027587824 */ /* 0x004fe200078e00ff */
[--C-:B------:R-:W-:Y:S01]  /*8430*/  SHF.R.U64 R58, R64, 0x10, R65.reuse ;  /* 0x00000010403a7819 */ /* 0x100fe20000001241 */
[----:B------:R-:W-:Y:S01]  /*8440*/  IMAD.U32 R90, R42, 0x10000, RZ ;  /* 0x000100002a5a7824 */ /* 0x000fe200078e00ff */
[----:B------:R-:W-:Y:S01]  /*8450*/  SHF.R.U32.HI R64, RZ, 0x10, R65 ;  /* 0x00000010ff407819 */ /* 0x000fe20000011641 */
[----:B------:R-:W-:Y:S01]  /*8460*/  IMAD.U32 R87, R38, 0x10000, RZ ;  /* 0x0001000026577824 */ /* 0x000fe200078e00ff */
[----:B------:R-:W-:-:S02]  /*8470*/  SHF.R.U32.HI R59, RZ, 0x10, R59 ;  /* 0x00000010ff3b7819 */ /* 0x000fc4000001163b */
[----:B------:R-:W-:Y:S02]  /*8480*/  PRMT R64, R173, 0x5432, R64 ;  /* 0x00005432ad407816 */ /* 0x000fe40000000040 */
[--C-:B------:R-:W-:Y:S02]  /*8490*/  SHF.R.U64 R65, R66, 0x10, R67.reuse ;  /* 0x0000001042417819 */ /* 0x100fe40000001243 */
[----:B------:R-:W-:Y:S01]  /*84a0*/  PRMT R56, R175, 0x5410, R56 ;  /* 0x00005410af387816 */ /* 0x000fe20000000038 */
[----:B------:R-:W-:Y:S01]  /*84b0*/  IMAD.U32 R91, R64, 0x10000, RZ ;  /* 0x00010000405b7824 */ /* 0x000fe200078e00ff */
[----:B------:R-:W-:Y:S01]  /*84c0*/  SHF.R.U32.HI R66, RZ, 0x10, R67 ;  /* 0x00000010ff427819 */ /* 0x000fe20000011643 */
[----:B------:R-:W-:Y:S01]  /*84d0*/  IMAD.U32 R67, R37, 0x10000, RZ ;  /* 0x0001000025437824 */ /* 0x000fe200078e00ff */
[----:B------:R-:W-:Y:S01]  /*84e0*/  PRMT R59, R172, 0x5410, R59 ;  /* 0x00005410ac3b7816 */ /* 0x000fe2000000003b */
[----:B------:R-:W-:Y:S01]  /*84f0*/  IMAD.U32 R134, R56, 0x10000, RZ ;  /* 0x0001000038867824 */ /* 0x000fe200078e00ff */
[----:B------:R-:W-:Y:S01]  /*8500*/  LOP3.LUT R86, R41, 0xffff0000, RZ, 0xc0, !PT ;  /* 0xffff000029567812 */ /* 0x000fe200078ec0ff */
[----:B------:R-:W-:Y:S01]  /*8510*/  IMAD.U32 R41, R40, 0x10000, RZ ;  /* 0x0001000028297824 */ /* 0x000fe200078e00ff */
[----:B------:R-:W-:Y:S01]  /*8520*/  PRMT R172, R172, 0x5432, R65 ;  /* 0x00005432acac7816 */ /* 0x000fe20000000041 */
[CC--:B------:R-:W-:Y:S01]  /*8530*/  FMUL.FTZ R65, R85.reuse, R91.reuse ;  /* 0x0000005b55417220 */ /* 0x0c0fe20000410000 */
[----:B------:R-:W-:Y:S01]  /*8540*/  LOP3.LUT R64, R64, 0xffff0000, RZ, 0xc0, !PT ;  /* 0xffff000040407812 */ /* 0x000fe200078ec0ff */
[-C--:B------:R-:W-:Y:S01]  /*8550*/  FMUL.FTZ R85, R85, R134.reuse ;  /* 0x0000008655557220 */ /* 0x080fe20000410000 */
[----:B------:R-:W-:Y:S01]  /*8560*/  PRMT R66, R173, 0x5410, R66 ;  /* 0x00005410ad427816 */ /* 0x000fe20000000042 */
[----:B------:R-:W-:Y:S01]  /*8570*/  FFMA.FTZ R65, R67, R134, -R65 ;  /* 0x0000008643417223 */ /* 0x000fe20000010841 */
[----:B------:R-:W-:Y:S01]  /*8580*/  LOP3.LUT R56, R56, 0xffff0000, RZ, 0xc0, !PT ;  /* 0xffff000038387812 */ /* 0x000fe200078ec0ff */
[----:B------:R-:W-:Y:S01]  /*8590*/  FMUL.FTZ R135, R86, R64 ;  /* 0x0000004056877220 */ /* 0x000fe20000410000 */
[----:B------:R-:W-:Y:S01]  /*85a0*/  LOP3.LUT R84, R37, 0xffff0000, RZ, 0xc0, !PT ;  /* 0xffff000025547812 */ /* 0x000fe200078ec0ff */
[----:B------:R-:W-:Y:S01]  /*85b0*/  IMAD.U32 R134, R66, 0x10000, RZ ;  /* 0x0001000042867824 */ /* 0x000fe200078e00ff */
[----:B------:R-:W-:Y:S01]  /*85c0*/  LOP3.LUT R43, R43, 0xffff0000, RZ, 0xc0, !PT ;  /* 0xffff00002b2b7812 */ /* 0x000fe200078ec0ff */
[-C--:B------:R-:W-:Y:S01]  /*85d0*/  FMUL.FTZ R86, R86, R56.reuse ;  /* 0x0000003856567220 */ /* 0x080fe20000410000 */
[----:B------:R-:W-:Y:S01]  /*85e0*/  LOP3.LUT R66, R66, 0xffff0000, RZ, 0xc0, !PT ;  /* 0xffff000042427812 */ /* 0x000fe200078ec0ff */
[----:B------:R-:W-:Y:S01]  /*85f0*/  FFMA.FTZ R85, R67, R91, R85 ;  /* 0x0000005b43557223 */ /* 0x000fe20000010055 */
        /* <DEDUP_REMOVED lines=11> */
[----:B------:R-:W-:Y:S01]  /*86b0*/  IMAD.U32 R67, R58, 0x10000, RZ ;  /* 0x000100003a437824 */ /* 0x000fe200078e00ff */
[----:B------:R-:W-:Y:S01]  /*86c0*/  LOP3.LUT R40, R40, 0xffff0000, RZ, 0xc0, !PT ;  /* 0xffff000028287812 */ /* 0x000fe200078ec0ff */
[----:B------:R-:W-:-:S02]  /*86d0*/  IMAD.U32 R64, R51, 0x10000, RZ ;  /* 0x0001000033407824 */ /* 0x000fc400078e00ff */
[-C--:B------:R-:W-:Y:S01]  /*86e0*/  FMUL.FTZ R43, R43, R59.reuse ;  /* 0x0000003b2b2b7220 */ /* 0x080fe20000410000 */
[----:B------:R-:W-:Y:S01]  /*86f0*/  LOP3.LUT R58, R58, 0xffff0000, RZ, 0xc0, !PT ;  /* 0xffff00003a3a7812 */ /* 0x000fe200078ec0ff */
[----:B------:R-:W-:Y:S01]  /*8700*/  FFMA.FTZ R84, R39, R59, -R84 ;  /* 0x0000003b27547223 */ /* 0x000fe20000010854 */
[----:B------:R-:W-:Y:S01]  /*8710*/  LOP3.LUT R59, R51, 0xffff0000, RZ, 0xc0, !PT ;  /* 0xffff0000333b7812 */ /* 0x000fe200078ec0ff */
[C---:B------:R-:W-:Y:S02]  /*8720*/  IMAD.U32 R37, R36.reuse, 0x10000, RZ ;  /* 0x0001000024257824 */ /* 0x040fe400078e00ff */
[CC--:B------:R-:W-:Y:S01]  /*8730*/  FMUL.FTZ R51, R41.reuse, R67.reuse ;  /* 0x0000004329337220 */ /* 0x0c0fe20000410000 */
[----:B------:R-:W-:Y:S01]  /*8740*/  LOP3.LUT R36, R36, 0xffff0000, RZ, 0xc0, !PT ;  /* 0xffff000024247812 */ /* 0x000fe200078ec0ff */
[----:B------:R-:W-:Y:S01]  /*8750*/  FMUL.FTZ R41, R41, R64 ;  /* 0x0000004029297220 */ /* 0x000fe20000410000 */
[----:B------:R-:W-:Y:S01]  /*8760*/  FFMA.FTZ R43, R39, R66, R43 ;  /* 0x00000042272b7223 */ /* 0x000fe2000001002b */
[----:B------:R-:W-:Y:S01]  /*8770*/  PRMT R57, R174, 0x5432, R57 ;  /* 0x00005432ae397816 */ /* 0x000fe20000000039 */
[C---:B------:R-:W-:Y:S01]  /*8780*/  FMUL.FTZ R39, R40.reuse, R58 ;  /* 0x0000003a28277220 */ /* 0x040fe20000410000 */
[C---:B------:R-:W-:Y:S01]  /*8790*/  FFMA.FTZ R51, R37.reuse, R64, -R51 ;  /* 0x0000004025337223 */ /* 0x040fe20000010833 */
[----:B------:R-:W-:Y:S01]  /*87a0*/  FFMA.FTZ R41, R37, R67, R41 ;  /* 0x0000004325297223 */ /* 0x000fe20000010029 */
[-C--:B------:R-:W-:Y:S01]  /*87b0*/  FMUL.FTZ R40, R40, R59.reuse ;  /* 0x0000003b28287220 */ /* 0x080fe20000410000 */
[----:B------:R-:W-:Y:S01]  /*87c0*/  FFMA.FTZ R39, R36, R59, -R39 ;  /* 0x0000003b24277223 */ /* 0x000fe20000010827 */
[----:B------:R-:W-:Y:S01]  /*87d0*/  IMAD.U32 R37, R172, 0x10000, RZ ;  /* 0x00010000ac257824 */ /* 0x000fe200078e00ff */
[----:B------:R-:W-:Y:S01]  /*87e0*/  LOP3.LUT R42, R42, 0xffff0000, RZ, 0xc0, !PT ;  /* 0xffff00002a2a7812 */ /* 0x000fe200078ec0ff */
[C---:B------:R-:W-:Y:S01]  /*87f0*/  IMAD.U32 R59, R57.reuse, 0x10000, RZ ;  /* 0x00010000393b7824 */ /* 0x040fe200078e00ff */
[----:B------:R-:W-:Y:S01]  /*8800*/  LOP3.LUT R172, R172, 0xffff0000, RZ, 0xc0, !PT ;  /* 0xffff0000acac7812 */ /* 0x000fe200078ec0ff */
[----:B------:R-:W-:Y:S01]  /*8810*/  FFMA.FTZ R40, R36, R58, R40 ;  /* 0x0000003a24287223 */ /* 0x000fe20000010028 */
[----:B------:R-:W-:Y:S01]  /*8820*/  LOP3.LUT R57, R57, 0xffff0000, RZ, 0xc0, !PT ;  /* 0xffff000039397812 */ /* 0x000fe200078ec0ff */
[----:B------:R-:W-:Y:S01]  /*8830*/  FMUL.FTZ R36, R90, R37 ;  /* 0x000000255a247220 */ /* 0x000fe20000410000 */
[----:B------:R-:W-:Y:S01]  /*8840*/  LOP3.LUT R38, R38, 0xffff0000, RZ, 0xc0, !PT ;  /* 0xffff000026267812 */ /* 0x000fe200078ec0ff */
[----:B------:R-:W-:Y:S01]  /*8850*/  FMUL.FTZ R90, R90, R59 ;  /* 0x0000003b5a5a7220 */ /* 0x000fe20000410000 */
[CC--:B------:R-:W-:Y:S01]  /*8860*/  FMUL.FTZ R58, R42.reuse, R172.reuse ;  /* 0x000000ac2a3a7220 */ /* 0x0c0fe20000410000 */
[----:B------:R-:W-:Y:S01]  /*8870*/  FMUL.FTZ R42, R42, R57 ;  /* 0x000000392a2a7220 */ /* 0x000fe20000410000 */
[C---:B------:R-:W-:Y:S01]  /*8880*/  FFMA.FTZ R36, R87.reuse, R59, -R36 ;  /* 0x0000003b57247223 */ /* 0x040fe20000010824 */
[----:B------:R-:W-:Y:S01]  /*8890*/  FFMA.FTZ R90, R87, R37, R90 ;  /* 0x00000025575a7223 */ /* 0x000fe2000001005a */
[C---:B------:R-:W-:Y:S01]  /*88a0*/  FFMA.FTZ R57, R38.reuse, R57, -R58 ;  /* 0x0000003926397223 */ /* 0x040fe2000001083a */
[----:B------:R-:W-:Y:S01]  /*88b0*/  FFMA.FTZ R37, R38, R172, R42 ;  /* 0x000000ac26257223 */ /* 0x000fe2000001002a */
[----:B------:R-:W-:Y:S01]  /*88c0*/  FFMA.FTZ R89, R88, R134, R89 ;  /* 0x0000008658597223 */ /* 0x000fe20000010059 */
[----:B------:R-:W-:-:S02]  /*88d0*/  F2FP.BF16.F32.PACK_AB R65, R135, R65 ;  /* 0x000000418741723e */ /* 0x000fc400000010ff */
[----:B------:R-:W-:Y:S02]  /*88e0*/  F2FP.BF16.F32.PACK_AB R56, R84, R56 ;  /* 0x000000385438723e */ /* 0x000fe400000010ff */
[----:B------:R-:W-:Y:S02]  /*88f0*/  F2FP.BF16.F32.PACK_AB R85, R86, R85 ;  /* 0x000000555655723e */ /* 0x000fe400000010ff */
[----:B------:R-:W-:Y:S01]  /*8900*/  F2FP.BF16.F32.PACK_AB R64, R39, R51 ;  /* 0x000000332740723e */ /* 0x000fe200000010ff */
[----:B------:R-:W-:Y:S01]  /*8910*/  IMAD.MOV.U32 R39, RZ, RZ, R56 ;  /* 0x000000ffff277224 */ /* 0x000fe200078e0038 */
[----:B------:R-:W-:Y:S01]  /*8920*/  F2FP.BF16.F32.PACK_AB R40, R40, R41 ;  /* 0x000000292828723e */ /* 0x000fe200000010ff */
[----:B------:R-:W-:Y:S01]  /*8930*/  IMAD.MOV.U32 R41, RZ, RZ, R85 ;  /* 0x000000ffff297224 */ /* 0x000fe200078e0055 */
[----:B------:R-:W-:Y:S01]  /*8940*/  F2FP.BF16.F32.PACK_AB R38, R57, R36 ;  /* 0x000000243926723e */ /* 0x000fe200000010ff */
[----:B------:R-:W-:Y:S01]  /*8950*/  IMAD.MOV.U32 R36, RZ, RZ, R64 ;  /* 0x000000ffff247224 */ /* 0x000fe200078e0040 */
[----:B------:R-:W-:Y:S01]  /*8960*/  F2FP.BF16.F32.PACK_AB R42, R37, R90 ;  /* 0x0000005a252a723e */ /* 0x000fe200000010ff */
[----:B------:R-:W-:Y:S01]  /*8970*/  IMAD.MOV.U32 R37, RZ, RZ, R65 ;  /* 0x000000ffff257224 */ /* 0x000fe200078e0041 */
[----:B------:R-:W-:-:S07]  /*8980*/  F2FP.BF16.F32.PACK_AB R43, R43, R89 ;  /* 0x000000592b2b723e */ /* 0x000fce00000010ff */
.L_x_735:
[----:B------:R-:W-:Y:S05]  /*8990*/  BSYNC B3 ;  /* 0x0000000000037941 */ /* 0x000fea0003800000 */
.L_x_734:
[----:B------:R-:W-:Y:S02]  /*89a0*/  ULDC.64 UR4, c[0x0][0x208] ;  /* 0x0000820000047ab9 */ /* 0x000fe40000000a00 */
[----:B--2---:R2:W-:Y:S04]  /*89b0*/  STG.E.128 desc[UR4][R46.64], R36 ;  /* 0x000000242e007986 */ /* 0x0045e8000c101d04 */
[----:B---3--:R2:W-:Y:S02]  /*89c0*/  @!P3 STG.E.128 desc[UR4][R48.64], R40 ;  /* 0x000000283000b986 */ /* 0x0085e4000c101d04 */
.L_x_733:
[----:B------:R-:W-:Y:S05]  /*89d0*/  BSYNC B2 ;  /* 0x0000000000027941 */ /* 0x000fea0003800000 */
.L_x_732:
[----:B------:R-:W-:-:S13]  /*89e0*/  ISETP.NE.AND P3, PT, R10, RZ, PT ;  /* 0x000000ff0a00720c */ /* 0x000fda0003f65270 */
[----:B------:R-:W-:Y:S05]  /*89f0*/  @!P3 BRA `(.L_x_731) ;  /* 0x000000080008b947 */ /* 0x000fea0003800000 */
[----:B--2---:R-:W-:Y:S01]  /*8a00*/  SEL R36, R118, R148, !P1 ;  /* 0x0000009476247207 */ /* 0x004fe20004800000 */
        /* <DEDUP_REMOVED lines=21> */
[C---:B------:R-:W-:Y:S01]  /*8b60*/  IMAD R37, R19.reuse, 0x5000, R140 ;  /* 0x0000500013257824 */ /* 0x040fe200078e028c */
[C---:B------:R-:W-:Y:S01]  /*8b70*/  @!P3 LEA R46, P5, R38.reuse, R116, 0x1 ;  /* 0x00000074262eb211 */ /* 0x040fe200078a08ff */
        /* <DEDUP_REMOVED lines=8> */
[----:B------:R-:W-:Y:S01]  /*8c00*/  SHF.R.U64 R50, R60, 0x10, R61 ;  /* 0x000000103c327819 */ /* 0x000fe2000000123d */
[----:B---3--:R-:W-:Y:S01]  /*8c10*/  IMAD.U32 R56, R41, 0x10000, RZ ;  /* 0x0001000029387824 */ /* 0x008fe200078e00ff */
[----:B------:R-:W-:Y:S01]  /*8c20*/  SHF.R.U64 R48, R52, 0x10, R53 ;  /* 0x0000001034307819 */ /* 0x000fe20000001235 */
[----:B--2---:R-:W-:Y:S01]  /*8c30*/  IMAD.U32 R59, R39, 0x10000, RZ ;  /* 0x00010000273b7824 */ /* 0x004fe200078e00ff */
[----:B------:R-:W-:Y:S01]  /*8c40*/  SHF.R.U32.HI R60, RZ, 0x10, R61 ;  /* 0x00000010ff3c7819 */ /* 0x000fe2000001163d */
[----:B------:R-:W-:Y:S01]  /*8c50*/  IMAD.U32 R58, R38, 0x10000, RZ ;  /* 0x00010000263a7824 */ /* 0x000fe200078e00ff */
[----:B------:R-:W-:Y:S01]  /*8c60*/  SHF.R.U32.HI R52, RZ, 0x10, R53 ;  /* 0x00000010ff347819 */ /* 0x000fe20000011635 */
[----:B------:R-:W-:Y:S01]  /*8c70*/  IMAD.U32 R53, R37, 0x10000, RZ ;  /* 0x0001000025357824 */ /* 0x000fe200078e00ff */
[----:B------:R-:W-:Y:S02]  /*8c80*/  PRMT R64, R171, 0x5432, R60 ;  /* 0x00005432ab407816 */ /* 0x000fe4000000003c */
[----:B------:R-:W-:-:S02]  /*8c90*/  PRMT R52, R169, 0x5432, R52 ;  /* 0x00005432a9347816 */ /* 0x000fc40000000034 */
[----:B------:R-:W-:Y:S01]  /*8ca0*/  SHF.R.U64 R51, R62, 0x10, R63 ;  /* 0x000000103e337819 */ /* 0x000fe2000000123f */
[----:B------:R-:W-:Y:S01]  /*8cb0*/  IMAD.U32 R60, R64, 0x10000, RZ ;  /* 0x00010000403c7824 */ /* 0x000fe200078e00ff */
[----:B------:R-:W-:Y:S01]  /*8cc0*/  PRMT R171, R171, 0x5410, R50 ;  /* 0x00005410abab7816 */ /* 0x000fe20000000032 */
[----:B------:R-:W-:Y:S01]  /*8cd0*/  IMAD.U32 R50, R52, 0x10000, RZ ;  /* 0x0001000034327824 */ /* 0x000fe200078e00ff */
[----:B------:R-:W-:Y:S01]  /*8ce0*/  SHF.R.U64 R49, R54, 0x10, R55 ;  /* 0x0000001036317819 */ /* 0x000fe20000001237 */
[C---:B------:R-:W-:Y:S01]  /*8cf0*/  FMUL.FTZ R66, R56.reuse, R60 ;  /* 0x0000003c38427220 */ /* 0x040fe20000410000 */
[----:B------:R-:W-:Y:S01]  /*8d00*/  SHF.R.U32.HI R63, RZ, 0x10, R63 ;  /* 0x00000010ff3f7819 */ /* 0x000fe2000001163f */
[-C--:B------:R-:W-:Y:S01]  /*8d10*/  FMUL.FTZ R56, R56, R50.reuse ;  /* 0x0000003238387220 */ /* 0x080fe20000410000 */
[----:B------:R-:W-:Y:S01]  /*8d20*/  SHF.R.U32.HI R55, RZ, 0x10, R55 ;  /* 0x00000010ff377819 */ /* 0x000fe20000011637 */
[----:B------:R-:W-:Y:S01]  /*8d30*/  FFMA.FTZ R50, R53, R50, -R66 ;  /* 0x0000003235327223 */ /* 0x000fe20000010842 */
[----:B------:R-:W-:Y:S01]  /*8d40*/  LOP3.LUT R57, R41, 0xffff0000, RZ, 0xc0, !PT ;  /* 0xffff000029397812 */ /* 0x000fe200078ec0ff */
[----:B------:R-:W-:Y:S01]  /*8d50*/  FFMA.FTZ R53, R53, R60, R56 ;  /* 0x0000003c35357223 */ /* 0x000fe20000010038 */
[----:B------:R-:W-:Y:S01]  /*8d60*/  LOP3.LUT R64, R64, 0xffff0000, RZ, 0xc0, !PT ;  /* 0xffff000040407812 */ /* 0x000fe200078ec0ff */
[----:B------:R-:W-:Y:S01]  /*8d70*/  IMAD.U32 R62, R43, 0x10000, RZ ;  /* 0x000100002b3e7824 */ /* 0x000fe200078e00ff */
[----:B------:R-:W-:Y:S01]  /*8d80*/  PRMT R63, R170, 0x5432, R63 ;  /* 0x00005432aa3f7816 */ /* 0x000fe2000000003f */
[----:B------:R-:W-:Y:S01]  /*8d90*/  IMAD.U32 R41, R40, 0x10000, RZ ;  /* 0x0001000028297824 */ /* 0x000fe200078e00ff */
[----:B------:R-:W-:Y:S01]  /*8da0*/  PRMT R55, R168, 0x5432, R55 ;  /* 0x00005432a8377816 */ /* 0x000fe20000000037 */
[----:B------:R-:W-:Y:S01]  /*8db0*/  FMUL.FTZ R67, R57, R64 ;  /* 0x0000004039437220 */ /* 0x000fe20000410000 */
[----:B------:R-:W-:Y:S01]  /*8dc0*/  LOP3.LUT R52, R52, 0xffff0000, RZ, 0xc0, !PT ;  /* 0xffff000034347812 */ /* 0x000fe200078ec0ff */
[----:B------:R-:W-:Y:S01]  /*8dd0*/  IMAD.U32 R65, R63, 0x10000, RZ ;  /* 0x000100003f417824 */ /* 0x000fe200078e00ff */
[----:B------:R-:W-:Y:S01]  /*8de0*/  LOP3.LUT R54, R37, 0xffff0000, RZ, 0xc0, !PT ;  /* 0xffff000025367812 */ /* 0x000fe200078ec0ff */
[----:B------:R-:W-:Y:S01]  /*8df0*/  IMAD.U32 R37, R36, 0x10000, RZ ;  /* 0x0001000024257824 */ /* 0x000fe200078e00ff */
[----:B------:R-:W-:Y:S01]  /*8e00*/  SHF.L.U32 R60, R55, 0x10, RZ ;  /* 0x00000010373c7819 */ /* 0x000fe200000006ff */
[-C--:B0-----:R-:W-:Y:S01]  /*8e10*/  FMUL.FTZ R85, R57, R52.reuse ;  /* 0x0000003439557220 */ /* 0x081fe20000410000 */
[----:B------:R-:W-:Y:S01]  /*8e20*/  LOP3.LUT R43, R43, 0xffff0000, RZ, 0xc0, !PT ;  /* 0xffff00002b2b7812 */ /* 0x000fe200078ec0ff */
[----:B------:R-:W-:Y:S01]  /*8e30*/  FFMA.FTZ R57, R54, R52, -R67 ;  /* 0x0000003436397223 */ /* 0x000fe20000010843 */
[CC--:B------:R-:W-:Y:S01]  /*8e40*/  FMUL.FTZ R52, R62.reuse, R65.reuse ;  /* 0x000000413e347220 */ /* 0x0c0fe20000410000 */
[----:B------:R-:W-:Y:S01]  /*8e50*/  LOP3.LUT R56, R63, 0xffff0000, RZ, 0xc0, !PT ;  /* 0xffff00003f387812 */ /* 0x000fe200078ec0ff */
[----:B------:R-:W-:Y:S01]  /*8e60*/  FMUL.FTZ R66, R62, R60 ;  /* 0x0000003c3e427220 */ /* 0x000fe20000410000 */
[----:B------:R-:W-:Y:S01]  /*8e70*/  PRMT R48, R169, 0x5410, R48 ;  /* 0x00005410a9307816 */ /* 0x000fe20000000030 */
[----:B------:R-:W-:Y:S01]  /*8e80*/  FFMA.FTZ R54, R54, R64, R85 ;  /* 0x0000004036367223 */ /* 0x000fe20000010055 */
[----:B------:R-:W-:Y:S01]  /*8e90*/  FFMA.FTZ R52, R59, R60, -R52 ;  /* 0x0000003c3b347223 */ /* 0x000fe20000010834 */
[----:B------:R-:W-:Y:S01]  /*8ea0*/  LOP3.LUT R62, R55, 0xffff0000, RZ, 0xc0, !PT ;  /* 0xffff0000373e7812 */ /* 0x000fe200078ec0ff */
[----:B------:R-:W-:Y:S01]  /*8eb0*/  FFMA.FTZ R59, R59, R65, R66 ;  /* 0x000000413b3b7223 */ /* 0x000fe20000010042 */
[----:B------:R-:W-:Y:S01]  /*8ec0*/  LOP3.LUT R39, R39, 0xffff0000, RZ, 0xc0, !PT ;  /* 0xffff000027277812 */ /* 0x000fe200078ec0ff */
[----:B------:R-:W-:Y:S01]  /*8ed0*/  IMAD.U32 R64, R171, 0x10000, RZ ;  /* 0x00010000ab407824 */ /* 0x000fe200078e00ff */
[----:B------:R-:W-:Y:S01]  /*8ee0*/  LOP3.LUT R40, R40, 0xffff0000, RZ, 0xc0, !PT ;  /* 0xffff000028287812 */ /* 0x000fe200078ec0ff */
[----:B------:R-:W-:Y:S01]  /*8ef0*/  FMUL.FTZ R66, R43, R56 ;  /* 0x000000382b427220 */ /* 0x000fe20000410000 */
[----:B------:R-:W-:Y:S01]  /*8f00*/  LOP3.LUT R171, R171, 0xffff0000, RZ, 0xc0, !PT ;  /* 0xffff0000abab7812 */ /* 0x000fe200078ec0ff */
[----:B------:R-:W-:-:S02]  /*8f10*/  IMAD.U32 R60, R48, 0x10000, RZ ;  /* 0x00010000303c7824 */ /* 0x000fc400078e00ff */
[-C--:B------:R-:W-:Y:S01]  /*8f20*/  FMUL.FTZ R84, R43, R62.reuse ;  /* 0x0000003e2b547220 */ /* 0x080fe20000410000 */
[----:B------:R-:W-:Y:S01]  /*8f30*/  LOP3.LUT R55, R48, 0xffff0000, RZ, 0xc0, !PT ;  /* 0xffff000030377812 */ /* 0x000fe200078ec0ff */
[----:B------:R-:W-:Y:S01]  /*8f40*/  FFMA.FTZ R43, R39, R62, -R66 ;  /* 0x0000003e272b7223 */ /* 0x000fe20000010842 */
[----:B------:R-:W-:Y:S01]  /*8f50*/  LOP3.LUT R36, R36, 0xffff0000, RZ, 0xc0, !PT ;  /* 0xffff000024247812 */ /* 0x000fe200078ec0ff */
[C---:B------:R-:W-:Y:S01]  /*8f60*/  FMUL.FTZ R62, R41.reuse, R64 ;  /* 0x00000040293e7220 */ /* 0x040fe20000410000 */
[----:B------:R-:W-:Y:S01]  /*8f70*/  PRMT R51, R170, 0x5410, R51 ;  /* 0x00005410aa337816 */ /* 0x000fe20000000033 */
[----:B------:R-:W-:Y:S01]  /*8f80*/  FMUL.FTZ R63, R40, R171 ;  /* 0x000000ab283f7220 */ /* 0x000fe20000410000 */
[----:B------:R-:W-:Y:S01]  /*8f90*/  PRMT R49, R168, 0x5410, R49 ;  /* 0x00005410a8317816 */ /* 0x000fe20000000031 */
[----:B------:R-:W-:Y:S01]  /*8fa0*/  FMUL.FTZ R41, R41, R60 ;  /* 0x0000003c29297220 */ /* 0x000fe20000410000 */
[----:B------:R-:W-:Y:S01]  /*8fb0*/  FFMA.FTZ R48, R39, R56, R84 ;  /* 0x0000003827307223 */ /* 0x000fe20000010054 */
[-C--:B------:R-:W-:Y:S01]  /*8fc0*/  FMUL.FTZ R65, R40, R55.reuse ;  /* 0x0000003728417220 */ /* 0x080fe20000410000 */
[----:B------:R-:W-:Y:S01]  /*8fd0*/  LOP3.LUT R61, R38, 0xffff0000, RZ, 0xc0, !PT ;  /* 0xffff0000263d7812 */ /* 0x000fe200078ec0ff */
[----:B------:R-:W-:Y:S01]  /*8fe0*/  FFMA.FTZ R39, R37, R60, -R62 ;  /* 0x0000003c25277223 */ /* 0x000fe2000001083e */
[----:B------:R-:W-:Y:S01]  /*8ff0*/  FFMA.FTZ R40, R36, R55, -R63 ;  /* 0x0000003724287223 */ /* 0x000fe2000001083f */
[----:B------:R-:W-:-:S02]  /*9000*/  IMAD.U32 R38, R42, 0x10000, RZ ;  /* 0x000100002a267824 */ /* 0x000fc400078e00ff */
[----:B------:R-:W-:Y:S01]  /*9010*/  FFMA.FTZ R37, R37, R64, R41 ;  /* 0x0000004025257223 */ /* 0x000fe20000010029 */
[----:B------:R-:W-:Y:S01]  /*9020*/  IMAD.U32 R55, R51, 0x10000, RZ ;  /* 0x0001000033377824 */ /* 0x000fe200078e00ff */
[----:B------:R-:W-:Y:S01]  /*9030*/  LOP3.LUT R42, R42, 0xffff0000, RZ, 0xc0, !PT ;  /* 0xffff00002a2a7812 */ /* 0x000fe200078ec0ff */
[----:B------:R-:W-:Y:S01]  /*9040*/  IMAD.U32 R41, R49, 0x10000, RZ ;  /* 0x0001000031297824 */ /* 0x000fe200078e00ff */
[----:B------:R-:W-:Y:S01]  /*9050*/  LOP3.LUT R51, R51, 0xffff0000, RZ, 0xc0, !PT ;  /* 0xffff000033337812 */ /* 0x000fe200078ec0ff */
[C---:B------:R-:W-:Y:S01]  /*9060*/  FMUL.FTZ R63, R38.reuse, R55 ;  /* 0x00000037263f7220 */ /* 0x040fe20000410000 */
[----:B------:R-:W-:Y:S01]  /*9070*/  LOP3.LUT R49, R49, 0xffff0000, RZ, 0xc0, !PT ;  /* 0xffff000031317812 */ /* 0x000fe200078ec0ff */
[----:B------:R-:W-:Y:S01]  /*9080*/  FMUL.FTZ R38, R38, R41 ;  /* 0x0000002926267220 */ /* 0x000fe20000410000 */
[----:B------:R-:W-:Y:S01]  /*9090*/  FFMA.FTZ R36, R36, R171, R65 ;  /* 0x000000ab24247223 */ /* 0x000fe20000010041 */
[----:B------:R-:W-:Y:S01]  /*90a0*/  FMUL.FTZ R56, R42, R51 ;  /* 0x000000332a387220 */ /* 0x000fe20000410000 */
[----:B------:R-:W-:Y:S01]  /*90b0*/  FFMA.FTZ R63, R58, R41, -R63 ;  /* 0x000000293a3f7223 */ /* 0x000fe2000001083f */
[----:B------:R-:W-:Y:S01]  /*90c0*/  FMUL.FTZ R42, R42, R49 ;  /* 0x000000312a2a7220 */ /* 0x000fe20000410000 */
[----:B------:R-:W-:Y:S01]  /*90d0*/  FFMA.FTZ R38, R58, R55, R38 ;  /* 0x000000373a267223 */ /* 0x000fe20000010026 */
[C---:B------:R-:W-:Y:S01]  /*90e0*/  FFMA.FTZ R56, R61.reuse, R49, -R56 ;  /* 0x000000313d387223 */ /* 0x040fe20000010838 */
[----:B------:R-:W-:Y:S01]  /*90f0*/  F2FP.BF16.F32.PACK_AB R39, R40, R39 ;  /* 0x000000272827723e */ /* 0x000fe200000010ff */
[----:B------:R-:W-:Y:S01]  /*9100*/  FFMA.FTZ R51, R61, R51, R42 ;  /* 0x000000333d337223 */ /* 0x000fe2000001002a */
[----:B------:R-:W-:-:S02]  /*9110*/  F2FP.BF16.F32.PACK_AB R43, R43, R52 ;  /* 0x000000342b2b723e */ /* 0x000fc400000010ff */
[----:B------:R-:W-:Y:S02]  /*9120*/  F2FP.BF16.F32.PACK_AB R42, R56, R63 ;  /* 0x0000003f382a723e */ /* 0x000fe400000010ff */
[----:B------:R-:W-:Y:S02]  /*9130*/  F2FP.BF16.F32.PACK_AB R50, R57, R50 ;  /* 0x000000323932723e */ /* 0x000fe400000010ff */
[----:B------:R-:W-:Y:S02]  /*9140*/  F2FP.BF16.F32.PACK_AB R48, R48, R59 ;  /* 0x0000003b3030723e */ /* 0x000fe400000010ff */
[----:B------:R-:W-:Y:S01]  /*9150*/  F2FP.BF16.F32.PACK_AB R51, R51, R38 ;  /* 0x000000263333723e */ /* 0x000fe200000010ff */
[----:B------:R-:W-:Y:S01]  /*9160*/  IMAD.MOV.U32 R38, RZ, RZ, R42 ;  /* 0x000000ffff267224 */ /* 0x000fe200078e002a */
[----:B------:R-:W-:Y:S01]  /*9170*/  F2FP.BF16.F32.PACK_AB R40, R36, R37 ;  /* 0x000000252428723e */ /* 0x000fe200000010ff */
[----:B------:R-:W-:Y:S01]  /*9180*/  IMAD.MOV.U32 R36, RZ, RZ, R39 ;  /* 0x000000ffff247224 */ /* 0x000fe200078e0027 */
[----:B------:R-:W-:Y:S01]  /*9190*/  F2FP.BF16.F32.PACK_AB R41, R54, R53 ;  /* 0x000000353629723e */ /* 0x000fe200000010ff */
[----:B------:R-:W-:-:S02]  /*91a0*/  IMAD.MOV.U32 R39, RZ, RZ, R43 ;  /* 0x000000ffff277224 */ /* 0x000fc400078e002b */
[----:B------:R-:W-:Y:S02]  /*91b0*/  IMAD.MOV.U32 R37, RZ, RZ, R50 ;  /* 0x000000ffff257224 */ /* 0x000fe400078e0032 */
[----:B------:R-:W-:Y:S02]  /*91c0*/  IMAD.MOV.U32 R42, RZ, RZ, R51 ;  /* 0x000000ffff2a7224 */ /* 0x000fe400078e0033 */
[----:B------:R-:W-:-:S07]  /*91d0*/  IMAD.MOV.U32 R43, RZ, RZ, R48 ;  /* 0x000000ffff2b7224 */ /* 0x000fce00078e0030 */
.L_x_737:
[----:B------:R-:W-:Y:S05]  /*91e0*/  BSYNC B2 ;  /* 0x0000000000027941 */ /* 0x000fea0003800000 */
.L_x_736:
[----:B------:R-:W-:Y:S02]  /*91f0*/  ULDC.64 UR4, c[0x0][0x208] ;  /* 0x0000820000047ab9 */ /* 0x000fe40000000a00 */
[----:B--2---:R4:W-:Y:S04]  /*9200*/  STG.E.128 desc[UR4][R44.64], R36 ;  /* 0x000000242c007986 */ /* 0x0049e8000c101d04 */
[----:B---3--:R4:W-:Y:S02]  /*9210*/  @!P3 STG.E.128 desc[UR4][R46.64], R40 ;  /* 0x000000282e00b986 */ /* 0x0089e4000c101d04 */
.L_x_731:
[----:B------:R-:W-:Y:S05]  /*9220*/  BSYNC B1 ;  /* 0x0000000000017941 */ /* 0x000fea0003800000 */
.L_x_730:
[-C--:B--2-4-:R-:W-:Y:S02]  /*9230*/  IMAD R36, R146, R122.reuse, RZ ;  /* 0x0000007a92247224 */ /* 0x094fe400078e02ff */
[----:B------:R-:W-:-:S04]  /*9240*/  IMAD.WIDE.U32 R124, R237, R122, R124 ;  /* 0x0000007aed7c7225 */ /* 0x000fc800078e007c */
[----:B---3--:R-:W-:Y:S01]  /*9250*/  IMAD R49, R237, R123, R36 ;  /* 0x0000007bed317224 */ /* 0x008fe200078e0224 */
[----:B------:R-:W-:Y:S06]  /*9260*/  @P4 BRA `(.L_x_698) ;  /* 0x00000014000c4947 */ /* 0x000fec0003800000 */
[----:B------:R-:W-:Y:S01]  /*9270*/  ISETP.NE.AND P3, PT, R26, RZ, PT ;  /* 0x000000ff1a00720c */ /* 0x000fe20003f65270 */
[----:B------:R-:W-:Y:S01]  /*9280*/  BSSY B1, `(.L_x_738) ;  /* 0x0000081000017945 */ /* 0x000fe20003800000 */
[----:B------:R-:W-:-:S11]  /*9290*/  IMAD.IADD R49, R125, 0x1, R49 ;  /* 0x000000017d317824 */ /* 0x000fd600078e0231 */
[----:B------:R-:W-:Y:S05]  /*92a0*/  @!P3 BRA `(.L_x_739) ;  /* 0x0000000400f8b947 */ /* 0x000fea0003800000 */
[----:B------:R-:W-:Y:S01]  /*92b0*/  SEL R36, R118, R148, !P0 ;  /* 0x0000009476247207 */ /* 0x000fe20004000000 */
[----:B------:R-:W-:Y:S01]  /*92c0*/  BSSY B2, `(.L_x_740) ;  /* 0x0000079000027945 */ /* 0x000fe20003800000 */
[----:B------:R-:W-:Y:S02]  /*92d0*/  SHF.R.U32.HI R39, RZ, 0x3, R224 ;  /* 0x00000003ff277819 */ /* 0x000fe400000116e0 */
[----:B------:R-:W-:Y:S02]  /*92e0*/  SHF.R.S32.HI R37, RZ, 0x1f, R36 ;  /* 0x0000001fff257819 */ /* 0x000fe40000011424 */
[----:B------:R-:W-:Y:S02]  /*92f0*/  IADD3 R38, P4, P5, R96, R124, R13 ;  /* 0x0000007c60267210 */ /* 0x000fe40007d9e00d */
[----:B------:R-:W-:-:S04]  /*9300*/  LEA.HI R37, R37, R36, RZ, 0x4 ;  /* 0x0000002425257211 */ /* 0x000fc800078f20ff */
[----:B------:R-:W-:-:S04]  /*9310*/  LEA.HI.SX32 R37, R37, R14, 0x1c ;  /* 0x0000000e25257211 */ /* 0x000fc800078fe2ff */
[----:B------:R-:W-:Y:S01]  /*9320*/  SHF.R.S32.HI R36, RZ, 0x1f, R37 ;  /* 0x0000001fff247819 */ /* 0x000fe20000011425 */
[----:B------:R-:W-:-:S03]  /*9330*/  IMAD.SHL.U32 R47, R37, 0x8, RZ ;  /* 0x00000008252f7824 */ /* 0x000fc600078e00ff */
[----:B------:R-:W-:Y:S02]  /*9340*/  LEA.HI R36, R36, R37, RZ, 0x3 ;  /* 0x0000002524247211 */ /* 0x000fe400078f18ff */
[----:B------:R-:W-:Y:S02]  /*9350*/  ISETP.GE.AND P3, PT, R47, R145, PT ;  /* 0x000000912f00720c */ /* 0x000fe40003f66270 */
[----:B------:R-:W-:Y:S02]  /*9360*/  SHF.R.S32.HI R40, RZ, 0x3, R36 ;  /* 0x00000003ff287819 */ /* 0x000fe40000011424 */
[----:B------:R-:W-:-:S03]  /*9370*/  LOP3.LUT R36, R224, 0x38, R47, 0xf8, !PT ;  /* 0x00000038e0247812 */ /* 0x000fc600078ef82f */
[----:B------:R-:W-:Y:S01]  /*9380*/  IMAD R37, R40, 0x1400, R227 ;  /* 0x0000140028257824 */ /* 0x000fe200078e02e3 */
[----:B------:R-:W-:Y:S02]  /*9390*/  LOP3.LUT R36, R36, R39, RZ, 0x3c, !PT ;  /* 0x0000002724247212 */ /* 0x000fe400078e3cff */
[----:B------:R-:W-:Y:S02]  /*93a0*/  IADD3.X R39, R92, R49, R7, P4, P5 ;  /* 0x000000315c277210 */ /* 0x000fe400027ea407 */
[C---:B------:R-:W-:Y:S01]  /*93b0*/  LEA R44, P4, R38.reuse, R116, 0x1 ;  /* 0x00000074262c7211 */ /* 0x040fe200078808ff */
[----:B------:R-:W-:Y:S01]  /*93c0*/  IMAD.IADD R36, R37, 0x1, R36 ;  /* 0x0000000125247824 */ /* 0x000fe200078e0224 */
[----:B------:R-:W-:Y:S01]  /*93d0*/  @!P3 SHF.R.S32.HI R48, RZ, 0x1f, R47 ;  /* 0x0000001fff30b819 */ /* 0x000fe2000001142f */
[C---:B------:R-:W-:Y:S01]  /*93e0*/  IMAD R37, R19.reuse, 0x5000, R133 ;  /* 0x0000500013257824 */ /* 0x040fe200078e0285 */
[----:B------:R-:W-:Y:S01]  /*93f0*/  LEA.HI.X R45, R38, R117, R39, 0x1, P4 ;  /* 0x00000075262d7211 */ /* 0x000fe200020f0c27 */
[----:B------:R-:W-:Y:S01]  /*9400*/  IMAD R39, R19, 0x5000, R36 ;  /* 0x0000500013277824 */ /* 0x000fe200078e0224 */
[----:B------:R-:W-:Y:S01]  /*9410*/  @!P3 IADD3 R47, P4, P5, R96, R124, R47 ;  /* 0x0000007c602fb210 */ /* 0x000fe20007d9e02f */
[----:B------:R-:W-:-:S02]  /*9420*/  IMAD R37, R37, 0x2, R18 ;  /* 0x0000000225257824 */ /* 0x000fc400078e0212 */
[----:B------:R-:W-:Y:S01]  /*9430*/  IMAD R40, R39, 0x2, R18 ;  /* 0x0000000227287824 */ /* 0x000fe200078e0212 */
[----:B------:R-:W-:Y:S02]  /*9440*/  @!P3 IADD3.X R48, R92, R49, R48, P4, P5 ;  /* 0x000000315c30b210 */ /* 0x000fe400027ea430 */
[----:B------:R-:W-:Y:S01]  /*9450*/  ISETP.GE.AND P5, PT, R16, R115, PT ;  /* 0x000000731000720c */ /* 0x000fe20003fa6270 */
[----:B------:R-:W2:Y:S01]  /*9460*/  LDS.128 R36, [R37+0x24400] ;  /* 0x0244000025247984 */ /* 0x000ea20000000c00 */
[----:B------:R-:W-:-:S03]  /*9470*/  @!P3 LEA R46, P4, R47, R116, 0x1 ;  /* 0x000000742f2eb211 */ /* 0x000fc600078808ff */
[----:B------:R-:W3:Y:S01]  /*9480*/  LDS.128 R40, [R40+0x24400] ;  /* 0x0244000028287984 */ /* 0x000ee20000000c00 */
[----:B------:R-:W-:-:S07]  /*9490*/  @!P3 LEA.HI.X R47, R47, R117, R48, 0x1, P4 ;  /* 0x000000752f2fb211 */ /* 0x000fce00020f0c30 */
[----:B------:R-:W-:Y:S05]  /*94a0*/  @P5 BRA `(.L_x_741) ;  /* 0x0000000400685947 */ /* 0x000fea0003800000 */
[----:B------:R-:W-:Y:S01]  /*94b0*/  SHF.R.U64 R61, R74, 0x10, R75 ;  /* 0x000000104a3d7819 */ /* 0x000fe2000000124b */
[----:B---3--:R-:W-:Y:S01]  /*94c0*/  IMAD.U32 R60, R41, 0x10000, RZ ;  /* 0x00010000293c7824 */ /* 0x008fe200078e00ff */
[----:B------:R-:W-:Y:S01]  /*94d0*/  SHF.R.U64 R62, R80, 0x10, R81 ;  /* 0x00000010503e7819 */ /* 0x000fe20000001251 */
[----:B------:R-:W-:Y:S01]  /*94e0*/  IMAD.U32 R59, R43, 0x10000, RZ ;  /* 0x000100002b3b7824 */ /* 0x000fe200078e00ff */
[----:B------:R-:W-:Y:S01]  /*94f0*/  SHF.R.U64 R56, R72, 0x10, R73 ;  /* 0x0000001048387819 */ /* 0x000fe20000001249 */
[----:B--2---:R-:W-:Y:S01]  /*9500*/  IMAD.U32 R52, R37, 0x10000, RZ ;  /* 0x0001000025347824 */ /* 0x004fe200078e00ff */
[----:B------:R-:W-:Y:S01]  /*9510*/  SHF.R.U32.HI R80, RZ, 0x10, R81 ;  /* 0x00000010ff507819 */ /* 0x000fe20000011651 */
[----:B------:R-:W-:Y:S01]  /*9520*/  IMAD.U32 R58, R39, 0x10000, RZ ;  /* 0x00010000273a7824 */ /* 0x000fe200078e00ff */
[----:B------:R-:W-:Y:S01]  /*9530*/  SHF.R.U32.HI R72, RZ, 0x10, R73 ;  /* 0x00000010ff487819 */ /* 0x000fe20000011649 */
[----:B------:R-:W-:Y:S01]  /*9540*/  IMAD.U32 R50, R40, 0x10000, RZ ;  /* 0x0001000028327824 */ /* 0x000fe200078e00ff */
[----:B------:R-:W-:Y:S01]  /*9550*/  LOP3.LUT R54, R41, 0xffff0000, RZ, 0xc0, !PT ;  /* 0xffff000029367812 */ /* 0x000fe200078ec0ff */
[----:B------:R-:W-:Y:S01]  /*9560*/  IMAD.U32 R48, R36, 0x10000, RZ ;  /* 0x0001000024307824 */ /* 0x000fe200078e00ff */
[----:B------:R-:W-:-:S02]  /*9570*/  PRMT R41, R154, 0x5410, R61 ;  /* 0x000054109a297816 */ /* 0x000fc4000000003d */
[----:B------:R-:W-:Y:S02]  /*9580*/  PRMT R56, R155, 0x5410, R56 ;  /* 0x000054109b387816 */ /* 0x000fe40000000038 */
[----:B------:R-:W-:Y:S02]  /*9590*/  PRMT R61, R167, 0x5432, R80 ;  /* 0x00005432a73d7816 */ /* 0x000fe40000000050 */
[--C-:B------:R-:W-:Y:S02]  /*95a0*/  SHF.R.U64 R53, R82, 0x10, R83.reuse ;  /* 0x0000001052357819 */ /* 0x100fe40000001253 */
[----:B------:R-:W-:Y:S01]  /*95b0*/  PRMT R155, R155, 0x5432, R72 ;  /* 0x000054329b9b7816 */ /* 0x000fe20000000048 */
[----:B------:R-:W-:Y:S01]  /*95c0*/  IMAD.U32 R63, R61, 0x10000, RZ ;  /* 0x000100003d3f7824 */ /* 0x000fe200078e00ff */
[----:B------:R-:W-:Y:S02]  /*95d0*/  SHF.R.U32.HI R83, RZ, 0x10, R83 ;  /* 0x00000010ff537819 */ /* 0x000fe40000011653 */
[----:B------:R-:W-:Y:S01]  /*95e0*/  SHF.R.U32.HI R75, RZ, 0x10, R75 ;  /* 0x00000010ff4b7819 */ /* 0x000fe2000001164b */
[----:B------:R-:W-:Y:S01]  /*95f0*/  FMUL.FTZ R65, R60, R63 ;  /* 0x0000003f3c417220 */ /* 0x000fe20000410000 */
[----:B------:R-:W-:Y:S01]  /*9600*/  LOP3.LUT R55, R43, 0xffff0000, RZ, 0xc0, !PT ;  /* 0xffff00002b377812 */ /* 0x000fe200078ec0ff */
[----:B------:R-:W-:Y:S01]  /*9610*/  IMAD.U32 R43, R155, 0x10000, RZ ;  /* 0x000100009b2b7824 */ /* 0x000fe200078e00ff */
[----:B------:R-:W-:-:S02]  /*9620*/  PRMT R53, R156, 0x5410, R53 ;  /* 0x000054109c357816 */ /* 0x000fc40000000035 */
[----:B------:R-:W-:Y:S01]  /*9630*/  PRMT R156, R156, 0x5432, R83 ;  /* 0x000054329c9c7816 */ /* 0x000fe20000000053 */
[-C--:B------:R-:W-:Y:S01]  /*9640*/  FMUL.FTZ R67, R60, R43.reuse ;  /* 0x0000002b3c437220 */ /* 0x080fe20000410000 */
[----:B------:R-:W-:Y:S01]  /*9650*/  PRMT R154, R154, 0x5432, R75 ;  /* 0x000054329a9a7816 */ /* 0x000fe2000000004b */
[C---:B------:R-:W-:Y:S01]  /*9660*/  FFMA.FTZ R43, R52.reuse, R43, -R65 ;  /* 0x0000002b342b7223 */ /* 0x040fe20000010841 */
[----:B------:R-:W-:Y:S01]  /*9670*/  LOP3.LUT R61, R61, 0xffff0000, RZ, 0xc0, !PT ;  /* 0xffff00003d3d7812 */ /* 0x000fe200078ec0ff */
[----:B------:R-:W-:Y:S01]  /*9680*/  FFMA.FTZ R52, R52, R63, R67 ;  /* 0x0000003f34347223 */ /* 0x000fe20000010043 */
[----:B------:R-:W-:Y:S01]  /*9690*/  PRMT R167, R167, 0x5410, R62 ;  /* 0x00005410a7a77816 */ /* 0x000fe2000000003e */
[----:B------:R-:W-:Y:S01]  /*96a0*/  IMAD.U32 R62, R156, 0x10000, RZ ;  /* 0x000100009c3e7824 */ /* 0x000fe200078e00ff */
[----:B------:R-:W-:Y:S01]  /*96b0*/  LOP3.LUT R155, R155, 0xffff0000, RZ, 0xc0, !PT ;  /* 0xffff00009b9b7812 */ /* 0x000fe200078ec0ff */
[----:B------:R-:W-:Y:S01]  /*96c0*/  IMAD.U32 R60, R154, 0x10000, RZ ;  /* 0x000100009a3c7824 */ /* 0x000fe200078e00ff */
[----:B------:R-:W-:Y:S01]  /*96d0*/  LOP3.LUT R57, R37, 0xffff0000, RZ, 0xc0, !PT ;  /* 0xffff000025397812 */ /* 0x000fe200078ec0ff */
[C---:B------:R-:W-:Y:S01]  /*96e0*/  FMUL.FTZ R64, R54.reuse, R61 ;  /* 0x0000003d36407220 */ /* 0x040fe20000410000 */
[C---:B------:R-:W-:Y:S01]  /*96f0*/  FMUL.FTZ R63, R59.reuse, R62 ;  /* 0x0000003e3b3f7220 */ /* 0x040fe20000410000 */
[-C--:B------:R-:W-:Y:S01]  /*9700*/  FMUL.FTZ R66, R54, R155.reuse ;  /* 0x0000009b36427220 */ /* 0x080fe20000410000 */
[-C--:B------:R-:W-:Y:S01]  /*9710*/  FMUL.FTZ R59, R59, R60.reuse ;  /* 0x0000003c3b3b7220 */ /* 0x080fe20000410000 */
[C---:B------:R-:W-:Y:S01]  /*9720*/  FFMA.FTZ R54, R57.reuse, R155, -R64 ;  /* 0x0000009b39367223 */ /* 0x040fe20000010840 */
[----:B------:R-:W-:Y:S01]  /*9730*/  LOP3.LUT R156, R156, 0xffff0000, RZ, 0xc0, !PT ;  /* 0xffff00009c9c7812 */ /* 0x000fe200078ec0ff */
[----:B------:R-:W-:Y:S01]  /*9740*/  FFMA.FTZ R57, R57, R61, R66 ;  /* 0x0000003d39397223 */ /* 0x000fe20000010042 */
[----:B------:R-:W-:Y:S01]  /*9750*/  FFMA.FTZ R60, R58, R60, -R63 ;  /* 0x0000003c3a3c7223 */ /* 0x000fe2000001083f */
[----:B------:R-:W-:Y:S01]  /*9760*/  LOP3.LUT R154, R154, 0xffff0000, RZ, 0xc0, !PT ;  /* 0xffff00009a9a7812 */ /* 0x000fe200078ec0ff */
[----:B------:R-:W-:Y:S01]  /*9770*/  FFMA.FTZ R58, R58, R62, R59 ;  /* 0x0000003e3a3a7223 */ /* 0x000fe2000001003b */
[----:B------:R-:W-:Y:S01]  /*9780*/  IMAD.U32 R61, R167, 0x10000, RZ ;  /* 0x00010000a73d7824 */ /* 0x000fe200078e00ff */
[----:B------:R-:W-:Y:S01]  /*9790*/  LOP3.LUT R51, R39, 0xffff0000, RZ, 0xc0, !PT ;  /* 0xffff000027337812 */ /* 0x000fe200078ec0ff */
[----:B------:R-:W-:-:S02]  /*97a0*/  IMAD.U32 R59, R56, 0x10000, RZ ;  /* 0x00010000383b7824 */ /* 0x000fc400078e00ff */
[C---:B------:R-:W-:Y:S01]  /*97b0*/  FMUL.FTZ R62, R55.reuse, R156 ;  /* 0x0000009c373e7220 */ /* 0x040fe20000410000 */
[-C--:B------:R-:W-:Y:S01]  /*97c0*/  FMUL.FTZ R64, R55, R154.reuse ;  /* 0x0000009a37407220 */ /* 0x080fe20000410000 */
[----:B------:R-:W-:Y:S01]  /*97d0*/  FMUL.FTZ R63, R50, R61 ;  /* 0x0000003d323f7220 */ /* 0x000fe20000410000 */
[----:B------:R-:W-:Y:S01]  /*97e0*/  LOP3.LUT R40, R40, 0xffff0000, RZ, 0xc0, !PT ;  /* 0xffff000028287812 */ /* 0x000fe200078ec0ff */
[-C--:B------:R-:W-:Y:S01]  /*97f0*/  FMUL.FTZ R50, R50, R59.reuse ;  /* 0x0000003b32327220 */ /* 0x080fe20000410000 */
[----:B------:R-:W-:Y:S01]  /*9800*/  LOP3.LUT R167, R167, 0xffff0000, RZ, 0xc0, !PT ;  /* 0xffff0000a7a77812 */ /* 0x000fe200078ec0ff */
[----:B------:R-:W-:Y:S01]  /*9810*/  IMAD.U32 R37, R38, 0x10000, RZ ;  /* 0x0001000026257824 */ /* 0x000fe200078e00ff */
[----:B------:R-:W-:Y:S01]  /*9820*/  LOP3.LUT R55, R56, 0xffff0000, RZ, 0xc0, !PT ;  /* 0xffff000038377812 */ /* 0x000fe200078ec0ff */
[C---:B------:R-:W-:Y:S01]  /*9830*/  FFMA.FTZ R65, R51.reuse, R154, -R62 ;  /* 0x0000009a33417223 */ /* 0x040fe2000001083e */
[----:B------:R-:W-:Y:S01]  /*9840*/  LOP3.LUT R36, R36, 0xffff0000, RZ, 0xc0, !PT ;  /* 0xffff000024247812 */ /* 0x000fe200078ec0ff */
[----:B------:R-:W-:Y:S01]  /*9850*/  FFMA.FTZ R67, R51, R156, R64 ;  /* 0x0000009c33437223 */ /* 0x000fe20000010040 */
[----:B------:R-:W-:Y:S01]  /*9860*/  LOP3.LUT R39, R38, 0xffff0000, RZ, 0xc0, !PT ;  /* 0xffff000026277812 */ /* 0x000fe200078ec0ff */
[C---:B------:R-:W-:Y:S01]  /*9870*/  FFMA.FTZ R63, R48.reuse, R59, -R63 ;  /* 0x0000003b303f7223 */ /* 0x040fe2000001083f */
[----:B------:R-:W-:Y:S01]  /*9880*/  FFMA.FTZ R50, R48, R61, R50 ;  /* 0x0000003d30327223 */ /* 0x000fe20000010032 */
[----:B------:R-:W-:-:S02]  /*9890*/  IMAD.U32 R38, R42, 0x10000, RZ ;  /* 0x000100002a267824 */ /* 0x000fc400078e00ff */
[C---:B------:R-:W-:Y:S01]  /*98a0*/  FMUL.FTZ R51, R40.reuse, R167 ;  /* 0x000000a728337220 */ /* 0x040fe20000410000 */
[-C--:B------:R-:W-:Y:S01]  /*98b0*/  FMUL.FTZ R59, R40, R55.reuse ;  /* 0x00000037283b7220 */ /* 0x080fe20000410000 */
[----:B------:R-:W-:Y:S01]  /*98c0*/  IMAD.U32 R48, R53, 0x10000, RZ ;  /* 0x0001000035307824 */ /* 0x000fe200078e00ff */
[----:B------:R-:W-:Y:S01]  /*98d0*/  LOP3.LUT R42, R42, 0xffff0000, RZ, 0xc0, !PT ;  /* 0xffff00002a2a7812 */ /* 0x000fe200078ec0ff */
[----:B------:R-:W-:Y:S01]  /*98e0*/  IMAD.U32 R40, R41, 0x10000, RZ ;  /* 0x0001000029287824 */ /* 0x000fe200078e00ff */
[----:B------:R-:W-:Y:S01]  /*98f0*/  LOP3.LUT R53, R53, 0xffff0000, RZ, 0xc0, !PT ;  /* 0xffff000035357812 */ /* 0x000fe200078ec0ff */
[C---:B------:R-:W-:Y:S01]  /*9900*/  FFMA.FTZ R56, R36.reuse, R55, -R51 ;  /* 0x0000003724387223 */ /* 0x040fe20000010833 */
[----:B------:R-:W-:Y:S01]  /*9910*/  LOP3.LUT R41, R41, 0xffff0000, RZ, 0xc0, !PT ;  /* 0xffff000029297812 */ /* 0x000fe200078ec0ff */
[----:B------:R-:W-:Y:S01]  /*9920*/  FFMA.FTZ R59, R36, R167, R59 ;  /* 0x000000a7243b7223 */ /* 0x000fe2000001003b */
[C---:B------:R-:W-:Y:S01]  /*9930*/  FMUL.FTZ R36, R38.reuse, R48 ;  /* 0x0000003026247220 */ /* 0x040fe20000410000 */
[-C--:B------:R-:W-:Y:S01]  /*9940*/  FMUL.FTZ R51, R38, R40.reuse ;  /* 0x0000002826337220 */ /* 0x080fe20000410000 */
        /* <DEDUP_REMOVED lines=13> */
[----:B------:R-:W-:Y:S02]  /*9a20*/  F2FP.BF16.F32.PACK_AB R43, R67, R58 ;  /* 0x0000003a432b723e */ /* 0x000fe400000010ff */
[----:B------:R-:W-:-:S02]  /*9a30*/  F2FP.BF16.F32.PACK_AB R40, R59, R50 ;  /* 0x000000323b28723e */ /* 0x000fc400000010ff */
[----:B------:R-:W-:-:S07]  /*9a40*/  F2FP.BF16.F32.PACK_AB R42, R42, R51 ;  /* 0x000000332a2a723e */ /* 0x000fce00000010ff */
.L_x_741:
[----:B------:R-:W-:Y:S05]  /*9a50*/  BSYNC B2 ;  /* 0x0000000000027941 */ /* 0x000fea0003800000 */
.L_x_740:
[----:B------:R-:W-:Y:S02]  /*9a60*/  ULDC.64 UR4, c[0x0][0x208] ;  /* 0x0000820000047ab9 */ /* 0x000fe40000000a00 */
[----:B--2---:R2:W-:Y:S04]  /*9a70*/  STG.E.128 desc[UR4][R44.64], R36 ;  /* 0x000000242c007986 */ /* 0x0045e8000c101d04 */
[----:B---3--:R2:W-:Y:S02]  /*9a80*/  @!P3 STG.E.128 desc[UR4][R46.64], R40 ;  /* 0x000000282e00b986 */ /* 0x0085e4000c101d04 */
.L_x_739:
[----:B------:R-:W-:Y:S05]  /*9a90*/  BSYNC B1 ;  /* 0x0000000000017941 */ /* 0x000fea0003800000 */
.L_x_738:
[----:B------:R-:W-:-:S13]  /*9aa0*/  ISETP.NE.AND P3, PT, R10, RZ, PT ;  /* 0x000000ff0a00720c */ /* 0x000fda0003f65270 */
[----:B------:R-:W-:Y:S05]  /*9ab0*/  @!P3 BRA `(.L_x_698) ;  /* 0x0000000800f8b947 */ /* 0x000fea0003800000 */
[----:B------:R-:W-:Y:S01]  /*9ac0*/  SEL R148, R118, R148, !P1 ;  /* 0x0000009476947207 */ /* 0x000fe20004800000 */
[----:B------:R-:W-:Y:S01]  /*9ad0*/  BSSY B1, `(.L_x_742) ;  /* 0x0000073000017945 */ /* 0x000fe20003800000 */
[----:B--2---:R-:W-:Y:S02]  /*9ae0*/  SHF.R.U32.HI R39, RZ, 0x3, R224 ;  /* 0x00000003ff277819 */ /* 0x004fe400000116e0 */
[----:B------:R-:W-:Y:S02]  /*9af0*/  SHF.R.S32.HI R37, RZ, 0x1f, R148 ;  /* 0x0000001fff257819 */ /* 0x000fe40000011494 */
[----:B------:R-:W-:Y:S02]  /*9b00*/  IADD3 R45, P3, P4, R96, R124, R11 ;  /* 0x0000007c602d7210 */ /* 0x000fe40007c7e00b */
[----:B------:R-:W-:Y:S02]  /*9b10*/  LEA.HI R37, R37, R148, RZ, 0x4 ;  /* 0x0000009425257211 */ /* 0x000fe400078f20ff */
[----:B------:R-:W-:-:S02]  /*9b20*/  IADD3.X R46, R92, R49, R6, P3, P4 ;  /* 0x000000315c2e7210 */ /* 0x000fc40001fe8406 */
[----:B------:R-:W-:Y:S02]  /*9b30*/  LEA.HI.SX32 R37, R37, R12, 0x1c ;  /* 0x0000000c25257211 */ /* 0x000fe400078fe2ff */
[----:B------:R-:W-:Y:S02]  /*9b40*/  ISETP.GE.AND P4, PT, R213, R115, PT ;  /* 0x00000073d500720c */ /* 0x000fe40003f86270 */
[----:B------:R-:W-:Y:S01]  /*9b50*/  SHF.R.S32.HI R36, RZ, 0x1f, R37 ;  /* 0x0000001fff247819 */ /* 0x000fe20000011425 */
[----:B------:R-:W-:Y:S01]  /*9b60*/  IMAD.SHL.U32 R47, R37, 0x8, RZ ;  /* 0x00000008252f7824 */ /* 0x000fe200078e00ff */
[C---:B------:R-:W-:Y:S02]  /*9b70*/  LEA R44, P3, R45.reuse, R116, 0x1 ;  /* 0x000000742d2c7211 */ /* 0x040fe400078608ff */
[----:B------:R-:W-:Y:S02]  /*9b80*/  LEA.HI R36, R36, R37, RZ, 0x3 ;  /* 0x0000002524247211 */ /* 0x000fe400078f18ff */
[----:B------:R-:W-:-:S02]  /*9b90*/  LEA.HI.X R45, R45, R117, R46, 0x1, P3 ;  /* 0x000000752d2d7211 */ /* 0x000fc400018f0c2e */
[----:B------:R-:W-:Y:S02]  /*9ba0*/  SHF.R.S32.HI R38, RZ, 0x3, R36 ;  /* 0x00000003ff267819 */ /* 0x000fe40000011424 */
[----:B------:R-:W-:-:S03]  /*9bb0*/  LOP3.LUT R36, R224, 0x38, R47, 0xf8, !PT ;  /* 0x00000038e0247812 */ /* 0x000fc600078ef82f */
[----:B------:R-:W-:Y:S01]  /*9bc0*/  IMAD R37, R38, 0x1400, R227 ;  /* 0x0000140026257824 */ /* 0x000fe200078e02e3 */
[----:B------:R-:W-:-:S05]  /*9bd0*/  LOP3.LUT R36, R36, R39, RZ, 0x3c, !PT ;  /* 0x0000002724247212 */ /* 0x000fca00078e3cff */
[----:B------:R-:W-:Y:S02]  /*9be0*/  IMAD.IADD R36, R37, 0x1, R36 ;  /* 0x0000000125247824 */ /* 0x000fe400078e0224 */
[C---:B------:R-:W-:Y:S02]  /*9bf0*/  IMAD R37, R19.reuse, 0x5000, R132 ;  /* 0x0000500013257824 */ /* 0x040fe400078e0284 */
[----:B------:R-:W-:Y:S02]  /*9c00*/  IMAD R39, R19, 0x5000, R36 ;  /* 0x0000500013277824 */ /* 0x000fe400078e0224 */
[--C-:B------:R-:W-:Y:S02]  /*9c10*/  IMAD R37, R37, 0x2, R18.reuse ;  /* 0x0000000225257824 */ /* 0x100fe400078e0212 */
[----:B------:R-:W-:-:S04]  /*9c20*/  IMAD R40, R39, 0x2, R18 ;  /* 0x0000000227287824 */ /* 0x000fc800078e0212 */
[----:B------:R-:W2:Y:S04]  /*9c30*/  LDS.128 R36, [R37+0x24400] ;  /* 0x0244000025247984 */ /* 0x000ea80000000c00 */
[----:B------:R-:W3:Y:S01]  /*9c40*/  LDS.128 R40, [R40+0x24400] ;  /* 0x0244000028287984 */ /* 0x000ee20000000c00 */
        /* <DEDUP_REMOVED lines=9> */
[----:B------:R-:W-:Y:S01]  /*9ce0*/  PRMT R56, R151, 0x5432, R56 ;  /* 0x0000543297387816 */ /* 0x000fe20000000038 */
[----:B------:R-:W-:Y:S01]  /*9cf0*/  IMAD.U32 R46, R36, 0x10000, RZ ;  /* 0x00010000242e7824 */ /* 0x000fe200078e00ff */
[----:B------:R-:W-:-:S02]  /*9d00*/  PRMT R59, R153, 0x5432, R76 ;  /* 0x00005432993b7816 */ /* 0x000fc4000000004c */
[----:B------:R-:W-:Y:S02]  /*9d10*/  SHF.R.U64 R57, R70, 0x10, R71 ;  /* 0x0000001046397819 */ /* 0x000fe40000001247 */
[----:B------:R-:W-:Y:S01]  /*9d20*/  PRMT R151, R151, 0x5410, R68 ;  /* 0x0000541097977816 */ /* 0x000fe20000000044 */
[----:B------:R-:W-:Y:S01]  /*9d30*/  IMAD.U32 R60, R59, 0x10000, RZ ;  /* 0x000100003b3c7824 */ /* 0x000fe200078e00ff */
[--C-:B------:R-:W-:Y:S02]  /*9d40*/  SHF.R.U64 R61, R78, 0x10, R79.reuse ;  /* 0x000000104e3d7819 */ /* 0x100fe4000000124f */
[----:B------:R-:W-:Y:S01]  /*9d50*/  SHF.R.U32.HI R79, RZ, 0x10, R79 ;  /* 0x00000010ff4f7819 */ /* 0x000fe2000001164f */
[----:B------:R-:W-:Y:S01]  /*9d60*/  FMUL.FTZ R63, R53, R60 ;  /* 0x0000003c353f7220 */ /* 0x000fe20000410000 */
[----:B------:R-:W-:Y:S01]  /*9d70*/  PRMT R58, R152, 0x5432, R57 ;  /* 0x00005432983a7816 */ /* 0x000fe20000000039 */
[----:B------:R-:W-:Y:S01]  /*9d80*/  IMAD.U32 R57, R151, 0x10000, RZ ;  /* 0x0001000097397824 */ /* 0x000fe200078e00ff */
[----:B------:R-:W-:-:S02]  /*9d90*/  SHF.R.U32.HI R71, RZ, 0x10, R71 ;  /* 0x00000010ff477819 */ /* 0x000fc40000011647 */
[C---:B------:R-:W-:Y:S01]  /*9da0*/  PRMT R61, R150.reuse, 0x5432, R61 ;  /* 0x00005432963d7816 */ /* 0x040fe2000000003d */
[-C--:B------:R-:W-:Y:S01]  /*9db0*/  FMUL.FTZ R53, R53, R57.reuse ;  /* 0x0000003935357220 */ /* 0x080fe20000410000 */
[----:B------:R-:W-:Y:S01]  /*9dc0*/  PRMT R150, R150, 0x5410, R79 ;  /* 0x0000541096967816 */ /* 0x000fe2000000004f */
[----:B------:R-:W-:Y:S01]  /*9dd0*/  FFMA.FTZ R63, R48, R57, -R63 ;  /* 0x00000039303f7223 */ /* 0x000fe2000001083f */
[----:B------:R-:W-:Y:S01]  /*9de0*/  PRMT R152, R152, 0x5410, R71 ;  /* 0x0000541098987816 */ /* 0x000fe20000000047 */
[----:B------:R-:W-:Y:S01]  /*9df0*/  FFMA.FTZ R60, R48, R60, R53 ;  /* 0x0000003c303c7223 */ /* 0x000fe20000010035 */
[----:B------:R-:W-:Y:S01]  /*9e00*/  LOP3.LUT R54, R41, 0xffff0000, RZ, 0xc0, !PT ;  /* 0xffff000029367812 */ /* 0x000fe200078ec0ff */
[----:B------:R-:W-:Y:S01]  /*9e10*/  IMAD.U32 R41, R39, 0x10000, RZ ;  /* 0x0001000027297824 */ /* 0x000fe200078e00ff */
[----:B------:R-:W-:Y:S01]  /*9e20*/  PRMT R153, R153, 0x5410, R62 ;  /* 0x0000541099997816 */ /* 0x000fe2000000003e */
[----:B------:R-:W-:Y:S01]  /*9e30*/  IMAD.U32 R62, R150, 0x10000, RZ ;  /* 0x00010000963e7824 */ /* 0x000fe200078e00ff */
[----:B------:R-:W-:Y:S01]  /*9e40*/  LOP3.LUT R151, R151, 0xffff0000, RZ, 0xc0, !PT ;  /* 0xffff000097977812 */ /* 0x000fe200078ec0ff */
[----:B------:R-:W-:Y:S01]  /*9e50*/  IMAD.U32 R48, R152, 0x10000, RZ ;  /* 0x0001000098307824 */ /* 0x000fe200078e00ff */
[----:B------:R-:W-:Y:S01]  /*9e60*/  LOP3.LUT R59, R59, 0xffff0000, RZ, 0xc0, !PT ;  /* 0xffff00003b3b7812 */ /* 0x000fe200078ec0ff */
[----:B------:R-:W-:Y:S01]  /*9e70*/  FMUL.FTZ R64, R55, R62 ;  /* 0x0000003e37407220 */ /* 0x000fe20000410000 */
[----:B------:R-:W-:Y:S01]  /*9e80*/  LOP3.LUT R50, R37, 0xffff0000, RZ, 0xc0, !PT ;  /* 0xffff000025327812 */ /* 0x000fe200078ec0ff */
[C---:B------:R-:W-:Y:S01]  /*9e90*/  FMUL.FTZ R53, R54.reuse, R151 ;  /* 0x0000009736357220 */ /* 0x040fe20000410000 */
[-C--:B------:R-:W-:Y:S01]  /*9ea0*/  FMUL.FTZ R55, R55, R48.reuse ;  /* 0x0000003037377220 */ /* 0x080fe20000410000 */
[----:B------:R-:W-:Y:S01]  /*9eb0*/  LOP3.LUT R43, R43, 0xffff0000, RZ, 0xc0, !PT ;  /* 0xffff00002b2b7812 */ /* 0x000fe200078ec0ff */
[-C--:B------:R-:W-:Y:S01]  /*9ec0*/  FMUL.FTZ R57, R54, R59.reuse ;  /* 0x0000003b36397220 */ /* 0x080fe20000410000 */
[----:B------:R-:W-:Y:S01]  /*9ed0*/  LOP3.LUT R150, R150, 0xffff0000, RZ, 0xc0, !PT ;  /* 0xffff000096967812 */ /* 0x000fe200078ec0ff */
[----:B------:R-:W-:Y:S01]  /*9ee0*/  FFMA.FTZ R59, R50, R59, R53 ;  /* 0x0000003b323b7223 */ /* 0x000fe20000010035 */
[----:B------:R-:W-:Y:S01]  /*9ef0*/  LOP3.LUT R152, R152, 0xffff0000, RZ, 0xc0, !PT ;  /* 0xffff000098987812 */ /* 0x000fe200078ec0ff */
[C---:B------:R-:W-:Y:S01]  /*9f00*/  FFMA.FTZ R64, R41.reuse, R48, -R64 ;  /* 0x0000003029407223 */ /* 0x040fe20000010840 */
[----:B------:R-:W-:Y:S01]  /*9f10*/  FFMA.FTZ R55, R41, R62, R55 ;  /* 0x0000003e29377223 */ /* 0x000fe20000010037 */
[----:B------:R-:W-:-:S02]  /*9f20*/  IMAD.U32 R53, R153, 0x10000, RZ ;  /* 0x0001000099357824 */ /* 0x000fc400078e00ff */
[----:B------:R-:W-:Y:S01]  /*9f30*/  FFMA.FTZ R54, R50, R151, -R57 ;  /* 0x0000009732367223 */ /* 0x000fe20000010839 */
[----:B------:R-:W-:Y:S01]  /*9f40*/  IMAD.U32 R41, R56, 0x10000, RZ ;  /* 0x0001000038297824 */ /* 0x000fe200078e00ff */
[----:B------:R-:W-:Y:S01]  /*9f50*/  LOP3.LUT R51, R39, 0xffff0000, RZ, 0xc0, !PT ;  /* 0xffff000027337812 */ /* 0x000fe200078ec0ff */
[C---:B------:R-:W-:Y:S01]  /*9f60*/  FMUL.FTZ R48, R43.reuse, R150 ;  /* 0x000000962b307220 */ /* 0x040fe20000410000 */
[-C--:B------:R-:W-:Y:S01]  /*9f70*/  FMUL.FTZ R50, R43, R152.reuse ;  /* 0x000000982b327220 */ /* 0x080fe20000410000 */
[----:B------:R-:W-:Y:S01]  /*9f80*/  LOP3.LUT R40, R40, 0xffff0000, RZ, 0xc0, !PT ;  /* 0xffff000028287812 */ /* 0x000fe200078ec0ff */
[C---:B------:R-:W-:Y:S01]  /*9f90*/  FMUL.FTZ R43, R52.reuse, R53 ;  /* 0x00000035342b7220 */ /* 0x040fe20000410000 */
[----:B------:R-:W-:Y:S01]  /*9fa0*/  LOP3.LUT R153, R153, 0xffff0000, RZ, 0xc0, !PT ;  /* 0xffff000099997812 */ /* 0x000fe200078ec0ff */
[----:B------:R-:W-:Y:S01]  /*9fb0*/  FMUL.FTZ R52, R52, R41 ;  /* 0x0000002934347220 */ /* 0x000fe20000410000 */
[----:B------:R-:W-:Y:S01]  /*9fc0*/  LOP3.LUT R56, R56, 0xffff0000, RZ, 0xc0, !PT ;  /* 0xffff000038387812 */ /* 0x000fe200078ec0ff */
[C---:B------:R-:W-:Y:S01]  /*9fd0*/  FFMA.FTZ R57, R51.reuse, R152, -R48 ;  /* 0x0000009833397223 */ /* 0x040fe20000010830 */
[----:B------:R-:W-:Y:S01]  /*9fe0*/  LOP3.LUT R37, R36, 0xffff0000, RZ, 0xc0, !PT ;  /* 0xffff000024257812 */ /* 0x000fe200078ec0ff */
[----:B------:R-:W-:Y:S01]  /*9ff0*/  FFMA.FTZ R150, R51, R150, R50 ;  /* 0x0000009633967223 */ /* 0x000fe20000010032 */
[----:B------:R-:W-:Y:S01]  /*a000*/  FMUL.FTZ R50, R40, R153 ;  /* 0x0000009928327220 */ /* 0x000fe20000410000 */
[C---:B------:R-:W-:Y:S01]  /*a010*/  FFMA.FTZ R48, R46.reuse, R41, -R43 ;  /* 0x000000292e307223 */ /* 0x040fe2000001082b */
[----:B------:R-:W-:Y:S01]  /*a020*/  FFMA.FTZ R52, R46, R53, R52 ;  /* 0x000000352e347223 */ /* 0x000fe20000010034 */
[----:B------:R-:W-:-:S02]  /*a030*/  IMAD.U32 R39, R42, 0x10000, RZ ;  /* 0x000100002a277824 */ /* 0x000fc400078e00ff */
[-C--:B------:R-:W-:Y:S01]  /*a040*/  FMUL.FTZ R46, R40, R56.reuse ;  /* 0x00000038282e7220 */ /* 0x080fe20000410000 */
[C---:B------:R-:W-:Y:S01]  /*a050*/  IMAD.U32 R43, R61.reuse, 0x10000, RZ ;  /* 0x000100003d2b7824 */ /* 0x040fe200078e00ff */
[----:B------:R-:W-:Y:S01]  /*a060*/  LOP3.LUT R42, R42, 0xffff0000, RZ, 0xc0, !PT ;  /* 0xffff00002a2a7812 */ /* 0x000fe200078ec0ff */
[C---:B------:R-:W-:Y:S01]  /*a070*/  IMAD.U32 R40, R58.reuse, 0x10000, RZ ;  /* 0x000100003a287824 */ /* 0x040fe200078e00ff */
[----:B------:R-:W-:Y:S01]  /*a080*/  LOP3.LUT R61, R61, 0xffff0000, RZ, 0xc0, !PT ;  /* 0xffff00003d3d7812 */ /* 0x000fe200078ec0ff */
[C---:B------:R-:W-:Y:S01]  /*a090*/  FFMA.FTZ R51, R37.reuse, R56, -R50 ;  /* 0x0000003825337223 */ /* 0x040fe20000010832 */
[----:B------:R-:W-:Y:S01]  /*a0a0*/  LOP3.LUT R41, R58, 0xffff0000, RZ, 0xc0, !PT ;  /* 0xffff00003a297812 */ /* 0x000fe200078ec0ff */
[C---:B------:R-:W-:Y:S02]  /*a0b0*/  IMAD.U32 R36, R38.reuse, 0x10000, RZ ;  /* 0x0001000026247824 */ /* 0x040fe400078e00ff */
[----:B------:R-:W-:Y:S01]  /*a0c0*/  FFMA.FTZ R37, R37, R153, R46 ;  /* 0x0000009925257223 */ /* 0x000fe2000001002e */
[----:B------:R-:W-:Y:S01]  /*a0d0*/  LOP3.LUT R38, R38, 0xffff0000, RZ, 0xc0, !PT ;  /* 0xffff000026267812 */ /* 0x000fe200078ec0ff */
[C---:B------:R-:W-:Y:S01]  /*a0e0*/  FMUL.FTZ R53, R39.reuse, R43 ;  /* 0x0000002b27357220 */ /* 0x040fe20000410000 */
[-C--:B------:R-:W-:Y:S01]  /*a0f0*/  FMUL.FTZ R46, R39, R40.reuse ;  /* 0x00000028272e7220 */ /* 0x080fe20000410000 */
        /* <DEDUP_REMOVED lines=13> */
[----:B------:R-:W-:Y:S02]  /*a1d0*/  F2FP.BF16.F32.PACK_AB R41, R59, R60 ;  /* 0x0000003c3b29723e */ /* 0x000fe400000010ff */
[----:B------:R-:W-:-:S02]  /*a1e0*/  F2FP.BF16.F32.PACK_AB R43, R150, R55 ;  /* 0x00000037962b723e */ /* 0x000fc400000010ff */
[----:B------:R-:W-:-:S07]  /*a1f0*/  F2FP.BF16.F32.PACK_AB R42, R61, R46 ;  /* 0x0000002e3d2a723e */ /* 0x000fce00000010ff */
.L_x_743:
[----:B------:R-:W-:Y:S05]  /*a200*/  BSYNC B1 ;  /* 0x0000000000017941 */ /* 0x000fea0003800000 */
.L_x_742:
[----:B------:R-:W-:Y:S01]  /*a210*/  ISETP.GE.AND P3, PT, R47, R145, PT ;  /* 0x000000912f00720c */ /* 0x000fe20003f66270 */
[----:B------:R-:W-:Y:S02]  /*a220*/  ULDC.64 UR4, c[0x0][0x208] ;  /* 0x0000820000047ab9 */ /* 0x000fe40000000a00 */
[----:B--2---:R2:W-:Y:S10]  /*a230*/  STG.E.128 desc[UR4][R44.64], R36 ;  /* 0x000000242c007986 */ /* 0x0045f4000c101d04 */
[----:B------:R-:W-:Y:S05]  /*a240*/  @P3 BRA `(.L_x_698) ;  /* 0x0000000400143947 */ /* 0x000fea0003800000 */
[--C-:B------:R-:W-:Y:S01]  /*a250*/  IADD3 R124, P3, P4, R96, R124, R47.reuse ;  /* 0x0000007c607c7210 */ /* 0x100fe20007c7e02f */
[----:B------:R-:W-:Y:S01]  /*a260*/  ULDC.64 UR4, c[0x0][0x208] ;  /* 0x0000820000047ab9 */ /* 0x000fe20000000a00 */
[----:B------:R-:W-:-:S04]  /*a270*/  SHF.R.S32.HI R47, RZ, 0x1f, R47 ;  /* 0x0000001fff2f7819 */ /* 0x000fc8000001142f */
[----:B------:R-:W-:Y:S02]  /*a280*/  IADD3.X R49, R92, R49, R47, P3, P4 ;  /* 0x000000315c317210 */ /* 0x000fe40001fe842f */
[----:B------:R-:W-:-:S04]  /*a290*/  LEA R116, P3, R124, R116, 0x1 ;  /* 0x000000747c747211 */ /* 0x000fc800078608ff */
[----:B------:R-:W-:-:S05]  /*a2a0*/  LEA.HI.X R117, R124, R117, R49, 0x1, P3 ;  /* 0x000000757c757211 */ /* 0x000fca00018f0c31 */
[----:B---3--:R3:W-:Y:S01]  /*a2b0*/  STG.E.128 desc[UR4][R116.64], R40 ;  /* 0x0000002874007986 */ /* 0x0087e2000c101d04 */
[----:B------:R-:W-:Y:S05]  /*a2c0*/  BRA `(.L_x_698) ;  /* 0x0000000000f47947 */ /* 0x000fea0003800000 */
.L_x_655:
[----:B------:R-:W-:-:S13]  /*a2d0*/  ISETP.NE.AND P2, PT, R220, 0x3, PT ;  /* 0x00000003dc00780c */ /* 0x000fda0003f45270 */
[----:B------:R-:W-:Y:S05]  /*a2e0*/  @!P2 BRA `(.L_x_744) ;  /* 0x000000000004a947 */ /* 0x000fea0003800000 */
[----:B------:R-:W-:Y:S01]  /*a2f0*/  BPT.TRAP 0x1 ;  /* 0x000000040000795c */ /* 0x000fe20000300000 */
.L_x_744:
[----:B------:R-:W-:Y:S01]  /*a300*/  IMAD R0, R19, 0x8, R18 ;  /* 0x0000000813007824 */ /* 0x000fe200078e0212 */
[----:B------:R-:W-:Y:S01]  /*a310*/  SHF.L.U32 R114, R217, 0x1f, RZ ;  /* 0x0000001fd9727819 */ /* 0x000fe200000006ff */
[----:B------:R-:W-:Y:S01]  /*a320*/  IMAD R3, R24, -0x50, R2 ;  /* 0xffffffb018037824 */ /* 0x000fe200078e0202 */
[----:B------:R-:W-:Y:S02]  /*a330*/  BSSY B1, `(.L_x_745) ;  /* 0x0000005000017945 */ /* 0x000fe40003800000 */
[----:B------:R-:W1:Y:S02]  /*a340*/  SYNCS.PHASECHK.TRANS64.TRYWAIT P3, [R0+URZ+0x38890], R114 ;  /* 0x03889072000075a7 */ /* 0x000e64000806017f */
[----:B------:R-:W-:-:S04]  /*a350*/  VIMNMX R3, R3, 0x50, PT ;  /* 0x0000005003037848 */ /* 0x000fc80003fe0100 */
[----:B------:R-:W-:Y:S01]  /*a360*/  ISETP.GE.AND P4, PT, R212, R3, PT ;  /* 0x00000003d400720c */ /* 0x000fe20003f86270 */
[----:B-1----:R-:W-:-:S12]  /*a370*/  @!P3 BRA `(.L_x_746) ;  /* 0x000001ec0058b947 */ /* 0x002fd80003800000 */
.L_x_1050:
[----:B------:R-:W-:Y:S05]  /*a380*/  BSYNC B1 ;  /* 0x0000000000017941 */ /* 0x000fea0003800000 */
.L_x_745:
[----:B------:R-:W-:Y:S04]  /*a390*/  BSSY B1, `(.L_x_747) ;  /* 0x000000f000017945 */ /* 0x000fe80003800000 */
[----:B------:R-:W-:Y:S05]  /*a3a0*/  @P4 BRA `(.L_x_748) ;  /* 0x0000000000344947 */ /* 0x000fea0003800000 */
[----:B------:R-:W-:Y:S01]  /*a3b0*/  ISETP.NE.AND P5, PT, R26, RZ, PT ;  /* 0x000000ff1a00720c */ /* 0x000fe20003fa5270 */
[----:B------:R-:W-:Y:S01]  /*a3c0*/  ULDC.64 UR4, c[0x0][0x208] ;  /* 0x0000820000047ab9 */ /* 0x000fe20000000a00 */
[----:B------:R-:W-:Y:S02]  /*a3d0*/  ISETP.NE.AND P4, PT, R10, RZ, PT ;  /* 0x000000ff0a00720c */ /* 0x000fe40003f85270 */
[----:B------:R-:W-:-:S09]  /*a3e0*/  ISETP.NE.AND P3, PT, R9, RZ, PT ;  /* 0x000000ff0900720c */ /* 0x000fd20003f65270 */
[----:B0-----:R-:W0:Y:S04]  /*a3f0*/  @P5 LDS.128 R36, [R4+0x24400] ;  /* 0x0244000004245984 */ /* 0x001e280000000c00 */
[----:B------:R-:W2:Y:S04]  /*a400*/  @P3 LDS.128 R40, [R4+0x29400] ;  /* 0x0294000004283984 */ /* 0x000ea80000000c00 */
[----:B0-----:R-:W-:Y:S01]  /*a410*/  @P5 STG.E.128 desc[UR4][R56.64], R36 ;  /* 0x0000002438005986 */ /* 0x001fe2000c101d04 */
[----:B------:R-:W-:-:S03]  /*a420*/  ISETP.NE.AND P5, PT, R8, RZ, PT ;  /* 0x000000ff0800720c */ /* 0x000fc60003fa5270 */
[----:B------:R-:W0:Y:S04]  /*a430*/  @P4 LDS.128 R36, [R4+0x26c00] ;  /* 0x026c000004244984 */ /* 0x000e280000000c00 */
[----:B--2---:R-:W-:Y:S06]  /*a440*/  @P3 STG.E.128 desc[UR4][R56.64+0x100], R40 ;  /* 0x0001002838003986 */ /* 0x004fec000c101d04 */
[----:B------:R-:W2:Y:S04]  /*a450*/  @P5 LDS.128 R44, [R4+0x2bc00] ;  /* 0x02bc0000042c5984 */ /* 0x000ea80000000c00 */
[----:B0-----:R3:W-:Y:S04]  /*a460*/  @P4 STG.E.128 desc[UR4][R56.64+0x80], R36 ;  /* 0x0000802438004986 */ /* 0x0017e8000c101d04 */
[----:B--2---:R3:W-:Y:S02]  /*a470*/  @P5 STG.E.128 desc[UR4][R56.64+0x180], R44 ;  /* 0x0001802c38005986 */ /* 0x0047e4000c101d04 */
.L_x_748:
[----:B------:R-:W-:Y:S05]  /*a480*/  BSYNC B1 ;  /* 0x0000000000017941 */ /* 0x000fea0003800000 */
.L_x_747:
[----:B---3--:R-:W-:Y:S01]  /*a490*/  VIADD R36, R212, 0x20 ;  /* 0x00000020d4247836 */ /* 0x008fe20000000000 */
[----:B------:R-:W-:Y:S04]  /*a4a0*/  BSSY B1, `(.L_x_749) ;  /* 0x0000010000017945 */ /* 0x000fe80003800000 */
[----:B------:R-:W-:-:S13]  /*a4b0*/  ISETP.GE.AND P3, PT, R36, R3, PT ;  /* 0x000000032400720c */ /* 0x000fda0003f66270 */
        /* <DEDUP_REMOVED lines=14> */
.L_x_750:
[----:B------:R-:W-:Y:S05]  /*a5a0*/  BSYNC B1 ;  /* 0x0000000000017941 */ /* 0x000fea0003800000 */
.L_x_749:
[----:B------:R-:W-:-:S13]  /*a5b0*/  ISETP.GE.AND P3, PT, R237, R3, PT ;  /* 0x00000003ed00720c */ /* 0x000fda0003f66270 */
[----:B------:R-:W-:Y:S05]  /*a5c0*/  @P3 BRA `(.L_x_698) ;  /* 0x0000000000343947 */ /* 0x000fea0003800000 */
[----:B------:R-:W-:Y:S01]  /*a5d0*/  ISETP.NE.AND P5, PT, R26, RZ, PT ;  /* 0x000000ff1a00720c */ /* 0x000fe20003fa5270 */
[----:B------:R-:W-:Y:S01]  /*a5e0*/  ULDC.64 UR4, c[0x0][0x208] ;  /* 0x0000820000047ab9 */ /* 0x000fe20000000a00 */
[----:B------:R-:W-:Y:S02]  /*a5f0*/  ISETP.NE.AND P4, PT, R10, RZ, PT ;  /* 0x000000ff0a00720c */ /* 0x000fe40003f85270 */
[----:B------:R-:W-:-:S09]  /*a600*/  ISETP.NE.AND P3, PT, R9, RZ, PT ;  /* 0x000000ff0900720c */ /* 0x000fd20003f65270 */
[----:B0--3--:R-:W0:Y:S04]  /*a610*/  @P5 LDS.128 R36, [R4+0x26400] ;  /* 0x0264000004245984 */ /* 0x009e280000000c00 */
        /* <DEDUP_REMOVED lines=8> */
.L_x_698:
[----:B------:R-:W-:Y:S05]  /*a6a0*/  BSYNC B0 ;  /* 0x0000000000007941 */ /* 0x000fea0003800000 */
.L_x_654:
[----:B-1234-:R-:W1:Y:S01]  /*a6b0*/  S2R R36, SR_TID.X ;  /* 0x0000000000247919 */ /* 0x01ee620000002100 */
[----:B------:R-:W-:Y:S01]  /*a6c0*/  @!PT LDS RZ, [RZ] ;  /* 0x00000000fffff984 */ /* 0x000fe20000000800 */
[----:B------:R-:W-:Y:S01]  /*a6d0*/  @!PT LDS RZ, [RZ] ;  /* 0x00000000fffff984 */ /* 0x000fe20000000800 */
[----:B------:R-:W-:Y:S01]  /*a6e0*/  @!PT LDS RZ, [RZ] ;  /* 0x00000000fffff984 */ /* 0x000fe20000000800 */
[----:B------:R-:W-:Y:S01]  /*a6f0*/  @!PT LDS RZ, [RZ] ;  /* 0x00000000fffff984 */ /* 0x000fe20000000800 */
[----:B------:R2:W-:Y:S06]  /*a700*/  MEMBAR.ALL.CTA ;  /* 0x0000000000007992 */ /* 0x0005ec0000008000 */
[----:B--2---:R-:W2:Y:S01]  /*a710*/  FENCE.VIEW.ASYNC.S ;  /* 0x00000000000073c6 */ /* 0x004ea20000000000 */
[----:B------:R-:W-:Y:S05]  /*a720*/  WARPSYNC.ALL ;  /* 0x0000000000007948 */ /* 0x000fea0003800000 */
[----:B------:R-:W-:Y:S01]  /*a730*/  BSSY B0, `(.L_x_751) ;  /* 0x0000009000007945 */ /* 0x000fe20003800000 */
[----:B-1----:R-:W-:Y:S01]  /*a740*/  LOP3.LUT R36, R36, 0x7f, RZ, 0xc0, !PT ;  /* 0x0000007f24247812 */ /* 0x002fe200078ec0ff */
[----:B--2---:R1:W-:Y:S03]  /*a750*/  BAR.SYNC.DEFER_BLOCKING R149, 0x80 ;  /* 0x000200950000751d */ /* 0x0043e60000010000 */
[----:B------:R-:W-:-:S13]  /*a760*/  ISETP.NE.AND P3, PT, R36, RZ, PT ;  /* 0x000000ff2400720c */ /* 0x000fda0003f65270 */
[----:B------:R-:W-:-:S05]  /*a770*/  @!P3 VIADD R36, R0, 0x388a0 ;  /* 0x000388a00024b836 */ /* 0x000fca0000000000 */
[----:B------:R-:W-:-:S04]  /*a780*/  @!P3 PRMT R36, RZ, 0x654, R36 ;  /* 0x00000654ff24b816 */ /* 0x000fc80000000024 */
[----:B------:R1:W-:Y:S01]  /*a790*/  @!P3 SYNCS.ARRIVE.TRANS64.RED.A1T0 RZ, [R36+URZ], RZ ;  /* 0x000000ff24ffb9a7 */ /* 0x0003e2000810043f */
[----:B------:R-:W-:Y:S05]  /*a7a0*/  @!P2 BRA `(.L_x_752) ;  /* 0x000000000004a947 */ /* 0x000fea0003800000 */
[----:B------:R-:W-:Y:S01]  /*a7b0*/  BPT.TRAP 0x1 ;  /* 0x000000040000795c */ /* 0x000fe20000300000 */
.L_x_752:
[----:B------:R-:W-:Y:S05]  /*a7c0*/  BSYNC B0 ;  /* 0x0000000000007941 */ /* 0x000fea0003800000 */
.L_x_751:
[----:B------:R-:W2:Y:S01]  /*a7d0*/  SYNCS.PHASECHK.TRANS64.TRYWAIT P2, [R0+URZ+0x388b0], R114 ;  /* 0x0388b072000075a7 */ /* 0x000ea2000804017f */
[----:B------:R-:W-:Y:S01]  /*a7e0*/  ULDC UR60, c[0x0][0x2f4] ;  /* 0x0000bd00003c7ab9 */ /* 0x000fe20000000800 */
[----:B------:R-:W-:Y:S01]  /*a7f0*/  ULDC.64 UR56, c[0x0][0x328] ;  /* 0x0000ca0000387ab9 */ /* 0x000fe20000000a00 */
[----:B------:R-:W-:Y:S01]  /*a800*/  ULDC.64 UR58, c[0x0][0x318] ;  /* 0x0000c600003a7ab9 */ /* 0x000fe20000000a00 */
[----:B------:R-:W-:Y:S01]  /*a810*/  BSSY B0, `(.L_x_753) ;  /* 0x0000004000007945 */ /* 0x000fe20003800000 */
[----:B------:R-:W-:Y:S01]  /*a820*/  ISETP.GE.AND P4, PT, R212, R3, PT ;  /* 0x00000003d400720c */ /* 0x000fe20003f86270 */
[----:B------:R-:W-:Y:S02]  /*a830*/  IMAD.WIDE R48, R24, 0x50, R112 ;  /* 0x0000005018307825 */ /* 0x000fe400078e0270 */
[----:B--2---:R-:W-:Y:S10]  /*a840*/  @!P2 BRA `(.L_x_754) ;  /* 0x000001e80038a947 */ /* 0x004ff40003800000 */
.L_x_1051:
[----:B------:R-:W-:Y:S05]  /*a850*/  BSYNC B0 ;  /* 0x0000000000007941 */ /* 0x000fea0003800000 */
.L_x_753:
[----:B------:R-:W-:Y:S04]  /*a860*/  BSSY B0, `(.L_x_755) ;  /* 0x0000017000007945 */ /* 0x000fe80003800000 */
[----:B------:R-:W-:Y:S05]  /*a870*/  @P4 BRA `(.L_x_756) ;  /* 0x0000000000544947 */ /* 0x000fea0003800000 */
[----:B------:R-:W-:Y:S01]  /*a880*/  ISETP.GE.AND P5, PT, R16, UR60, PT ;  /* 0x0000003c10007c0c */ /* 0x000fe2000bfa6270 */
[----:B------:R-:W-:Y:S01]  /*a890*/  IMAD R43, R49, UR56, RZ ;  /* 0x00000038312b7c24 */ /* 0x000fe2000f8e02ff */
[----:B------:R-:W-:Y:S01]  /*a8a0*/  ULDC.64 UR4, c[0x0][0x208] ;  /* 0x0000820000047ab9 */ /* 0x000fe20000000a00 */
[----:B------:R-:W-:Y:S01]  /*a8b0*/  IMAD.MOV.U32 R40, RZ, RZ, R94 ;  /* 0x000000ffff287224 */ /* 0x000fe200078e005e */
[----:B------:R-:W-:Y:S01]  /*a8c0*/  ISETP.GE.AND P4, PT, R213, UR60, PT ;  /* 0x0000003cd5007c0c */ /* 0x000fe2000bf86270 */
[----:B------:R-:W-:Y:S02]  /*a8d0*/  IMAD.MOV.U32 R41, RZ, RZ, R5 ;  /* 0x000000ffff297224 */ /* 0x000fe400078e0005 */
[C---:B------:R-:W-:Y:S02]  /*a8e0*/  IMAD R43, R48.reuse, UR57, R43 ;  /* 0x00000039302b7c24 */ /* 0x040fe4000f8e022b */
[----:B------:R-:W-:-:S04]  /*a8f0*/  IMAD.WIDE.U32 R40, R48, UR56, R40 ;  /* 0x0000003830287c25 */ /* 0x000fc8000f8e0028 */
[----:B01----:R-:W0:Y:S01]  /*a900*/  @!P5 LDS.128 R36, [R4+0x400] ;  /* 0x000400000424d984 */ /* 0x003e220000000c00 */
[----:B------:R-:W-:Y:S01]  /*a910*/  IMAD.IADD R41, R41, 0x1, R43 ;  /* 0x0000000129297824 */ /* 0x000fe200078e022b */
[----:B------:R-:W-:-:S04]  /*a920*/  LEA R50, P2, R40, UR58, 0x1 ;  /* 0x0000003a28327c11 */ /* 0x000fc8000f8408ff */
[----:B------:R-:W-:Y:S02]  /*a930*/  LEA.HI.X R51, R40, UR59, R41, 0x1, P2 ;  /* 0x0000003b28337c11 */ /* 0x000fe400090f0c29 */
[----:B------:R-:W-:-:S13]  /*a940*/  ISETP.GE.AND P2, PT, R218, UR60, PT ;  /* 0x0000003cda007c0c */ /* 0x000fda000bf46270 */
[----:B------:R-:W1:Y:S04]  /*a950*/  @!P2 LDS.128 R40, [R4+0x5400] ;  /* 0x005400000428a984 */ /* 0x000e680000000c00 */
[----:B0-----:R-:W-:Y:S01]  /*a960*/  @!P5 STG.E.128 desc[UR4][R50.64], R36 ;  /* 0x000000243200d986 */ /* 0x001fe2000c101d04 */
[----:B------:R-:W-:-:S03]  /*a970*/  ISETP.GE.AND P5, PT, R219, UR60, PT ;  /* 0x0000003cdb007c0c */ /* 0x000fc6000bfa6270 */
[----:B------:R-:W0:Y:S10]  /*a980*/  @!P4 LDS.128 R36, [R4+0x2c00] ;  /* 0x002c00000424c984 */ /* 0x000e340000000c00 */
[----:B------:R-:W3:Y:S04]  /*a990*/  @!P5 LDS.128 R44, [R4+0x7c00] ;  /* 0x007c0000042cd984 */ /* 0x000ee80000000c00 */
[----:B-1----:R4:W-:Y:S04]  /*a9a0*/  @!P2 STG.E.128 desc[UR4][R50.64+0x100], R40 ;  /* 0x000100283200a986 */ /* 0x0029e8000c101d04 */
[----:B0-----:R4:W-:Y:S04]  /*a9b0*/  @!P4 STG.E.128 desc[UR4][R50.64+0x80], R36 ;  /* 0x000080243200c986 */ /* 0x0019e8000c101d04 */
[----:B---3--:R4:W-:Y:S02]  /*a9c0*/  @!P5 STG.E.128 desc[UR4][R50.64+0x180], R44 ;  /* 0x0001802c3200d986 */ /* 0x0089e4000c101d04 */
.L_x_756:
[----:B------:R-:W-:Y:S05]  /*a9d0*/  BSYNC B0 ;  /* 0x0000000000007941 */ /* 0x000fea0003800000 */
.L_x_755:
[----:B-1--4-:R-:W-:Y:S01]  /*a9e0*/  VIADD R36, R212, 0x20 ;  /* 0x00000020d4247836 */ /* 0x012fe20000000000 */
[----:B------:R-:W-:Y:S04]  /*a9f0*/  BSSY B0, `(.L_x_757) ;  /* 0x000001a000007945 */ /* 0x000fe80003800000 */
[----:B------:R-:W-:-:S13]  /*aa00*/  ISETP.GE.AND P2, PT, R36, R3, PT ;  /* 0x000000032400720c */ /* 0x000fda0003f46270 */
[----:B------:R-:W-:Y:S05]  /*aa10*/  @P2 BRA `(.L_x_758) ;  /* 0x00000000005c2947 */ /* 0x000fea0003800000 */
[----:B------:R-:W-:Y:S01]  /*aa20*/  ISETP.GE.AND P2, PT, R16, UR60, PT ;  /* 0x0000003c10007c0c */ /* 0x000fe2000bf46270 */
[----:B------:R-:W-:Y:S01]  /*aa30*/  IMAD.MOV.U32 R41, RZ, RZ, R5 ;  /* 0x000000ffff297224 */ /* 0x000fe200078e0005 */
[----:B------:R-:W-:Y:S01]  /*aa40*/  IADD3 R43, P4, R48, 0x20, RZ ;  /* 0x00000020302b7810 */ /* 0x000fe20007f9e0ff */
[----:B------:R-:W-:Y:S01]  /*aa50*/  ULDC.64 UR4, c[0x0][0x208] ;  /* 0x0000820000047ab9 */ /* 0x000fe20000000a00 */
[----:B------:R-:W-:-:S03]  /*aa60*/  ISETP.GE.AND P5, PT, R213, UR60, PT ;  /* 0x0000003cd5007c0c */ /* 0x000fc6000bfa6270 */
[----:B------:R-:W-:-:S04]  /*aa70*/  IMAD.X R40, RZ, RZ, R49, P4 ;  /* 0x000000ffff287224 */ /* 0x000fc800020e0631 */
[----:B------:R-:W-:Y:S01]  /*aa80*/  IMAD R42, R40, UR56, RZ ;  /* 0x00000038282a7c24 */ /* 0x000fe2000f8e02ff */
[----:B------:R-:W-:Y:S01]  /*aa90*/  MOV R40, R94 ;  /* 0x0000005e00287202 */ /* 0x000fe20000000f00 */
[----:B0-----:R-:W0:Y:S04]  /*aaa0*/  @!P2 LDS.128 R36, [R4+0x1400] ;  /* 0x001400000424a984 */ /* 0x001e280000000c00 */
[----:B------:R-:W-:-:S04]  /*aab0*/  IMAD.WIDE.U32 R40, R43, UR56, R40 ;  /* 0x000000382b287c25 */ /* 0x000fc8000f8e0028 */
[----:B------:R-:W-:Y:S01]  /*aac0*/  IMAD R43, R43, UR57, R42 ;  /* 0x000000392b2b7c24 */ /* 0x000fe2000f8e022a */
[----:B------:R-:W-:-:S03]  /*aad0*/  LEA R50, P4, R40, UR58, 0x1 ;  /* 0x0000003a28327c11 */ /* 0x000fc6000f8808ff */
[----:B------:R-:W-:-:S05]  /*aae0*/  IMAD.IADD R41, R41, 0x1, R43 ;  /* 0x0000000129297824 */ /* 0x000fca00078e022b */
        /* <DEDUP_REMOVED lines=10> */
.L_x_758:
[----:B------:R-:W-:Y:S05]  /*ab90*/  BSYNC B0 ;  /* 0x0000000000007941 */ /* 0x000fea0003800000 */
.L_x_757:
[----:B------:R-:W-:Y:S01]  /*aba0*/  ISETP.GE.AND P2, PT, R237, R3, PT ;  /* 0x00000003ed00720c */ /* 0x000fe20003f46270 */
[----:B------:R-:W-:-:S12]  /*abb0*/  BSSY B0, `(.L_x_759) ;  /* 0x0000019000007945 */ /* 0x000fd80003800000 */
[----:B------:R-:W-:Y:S05]  /*abc0*/  @P2 BRA `(.L_x_760) ;  /* 0x00000000005c2947 */ /* 0x000fea0003800000 */
[----:B------:R-:W-:Y:S01]  /*abd0*/  ISETP.GE.AND P2, PT, R16, UR60, PT ;  /* 0x0000003c10007c0c */ /* 0x000fe2000bf46270 */
[----:B-1----:R-:W-:Y:S01]  /*abe0*/  IMAD.MOV.U32 R40, RZ, RZ, R94 ;  /* 0x000000ffff287224 */ /* 0x002fe200078e005e */
[----:B------:R-:W-:Y:S01]  /*abf0*/  IADD3 R3, P4, R48, 0x40, RZ ;  /* 0x0000004030037810 */ /* 0x000fe20007f9e0ff */
[----:B------:R-:W-:Y:S01]  /*ac00*/  IMAD.MOV.U32 R41, RZ, RZ, R5 ;  /* 0x000000ffff297224 */ /* 0x000fe200078e0005 */
[----:B------:R-:W-:Y:S01]  /*ac10*/  ULDC.64 UR4, c[0x0][0x208] ;  /* 0x0000820000047ab9 */ /* 0x000fe20000000a00 */
[----:B------:R-:W-:Y:S02]  /*ac20*/  ISETP.GE.AND P5, PT, R213, UR60, PT ;  /* 0x0000003cd5007c0c */ /* 0x000fe4000bfa6270 */
[----:B------:R-:W-:Y:S02]  /*ac30*/  IMAD.X R48, RZ, RZ, R49, P4 ;  /* 0x000000ffff307224 */ /* 0x000fe400020e0631 */
[----:B------:R-:W-:-:S04]  /*ac40*/  IMAD.WIDE.U32 R40, R3, UR56, R40 ;  /* 0x0000003803287c25 */ /* 0x000fc8000f8e0028 */
[----:B0-----:R-:W0:Y:S01]  /*ac50*/  @!P2 LDS.128 R36, [R4+0x2400] ;  /* 0x002400000424a984 */ /* 0x001e220000000c00 */
[----:B------:R-:W-:-:S04]  /*ac60*/  IMAD R48, R48, UR56, RZ ;  /* 0x0000003830307c24 */ /* 0x000fc8000f8e02ff */
[----:B------:R-:W-:Y:S01]  /*ac70*/  IMAD R3, R3, UR57, R48 ;  /* 0x0000003903037c24 */ /* 0x000fe2000f8e0230 */
[----:B------:R-:W-:-:S03]  /*ac80*/  LEA R48, P4, R40, UR58, 0x1 ;  /* 0x0000003a28307c11 */ /* 0x000fc6000f8808ff */
[----:B------:R-:W-:-:S05]  /*ac90*/  IMAD.IADD R3, R41, 0x1, R3 ;  /* 0x0000000129037824 */ /* 0x000fca00078e0203 */
[----:B------:R-:W-:Y:S02]  /*aca0*/  LEA.HI.X R49, R40, UR59, R3, 0x1, P4 ;  /* 0x0000003b28317c11 */ /* 0x000fe4000a0f0c03 */
[----:B------:R-:W-:Y:S01]  /*acb0*/  ISETP.GE.AND P4, PT, R218, UR60, PT ;  /* 0x0000003cda007c0c */ /* 0x000fe2000bf86270 */
[----:B------:R-:W1:Y:S04]  /*acc0*/  @!P5 LDS.128 R40, [R4+0x4c00] ;  /* 0x004c00000428d984 */ /* 0x000e680000000c00 */
[----:B0-----:R-:W-:Y:S01]  /*acd0*/  @!P2 STG.E.128 desc[UR4][R48.64], R36 ;  /* 0x000000243000a986 */ /* 0x001fe2000c101d04 */
[----:B------:R-:W-:-:S07]  /*ace0*/  ISETP.GE.AND P2, PT, R219, UR60, PT ;  /* 0x0000003cdb007c0c */ /* 0x000fce000bf46270 */
[----:B------:R-:W0:Y:S06]  /*acf0*/  @!P4 LDS.128 R36, [R4+0x7400] ;  /* 0x007400000424c984 */ /* 0x000e2c0000000c00 */
[----:B------:R-:W3:Y:S04]  /*ad00*/  @!P2 LDS.128 R44, [R4+0x9c00] ;  /* 0x009c0000042ca984 */ /* 0x000ee80000000c00 */
[----:B-1----:R4:W-:Y:S04]  /*ad10*/  @!P5 STG.E.128 desc[UR4][R48.64+0x80], R40 ;  /* 0x000080283000d986 */ /* 0x0029e8000c101d04 */
[----:B0-----:R4:W-:Y:S04]  /*ad20*/  @!P4 STG.E.128 desc[UR4][R48.64+0x100], R36 ;  /* 0x000100243000c986 */ /* 0x0019e8000c101d04 */
[----:B---3--:R4:W-:Y:S02]  /*ad30*/  @!P2 STG.E.128 desc[UR4][R48.64+0x180], R44 ;  /* 0x0001802c3000a986 */ /* 0x0089e4000c101d04 */
.L_x_760:
[----:B------:R-:W-:Y:S05]  /*ad40*/  BSYNC B0 ;  /* 0x0000000000007941 */ /* 0x000fea0003800000 */
.L_x_759:
[----:B------:R-:W3:Y:S01]  /*ad50*/  LDL R3, [R1+0x20] ;  /* 0x0000200001037983 */ /* 0x000ee20000100800 */
[----:B0-2---:R-:W-:Y:S01]  /*ad60*/  @!P3 VIADD R0, R0, 0x388c0 ;  /* 0x000388c00000b836 */ /* 0x005fe20000000000 */
[----:B------:R-:W-:Y:S01]  /*ad70*/  PLOP3.LUT P2, PT, PT, PT, PT, 0x8, 0x0 ;  /* 0x000000000000781c */ /* 0x000fe20003f4e170 */
[----:B------:R-:W-:Y:S01]  /*ad80*/  VIADD R19, R19, 0x1 ;  /* 0x0000000113137836 */ /* 0x000fe20000000000 */
[----:B------:R-:W-:Y:S01]  /*ad90*/  @!PT LDS RZ, [RZ] ;  /* 0x00000000fffff984 */ /* 0x000fe20000000800 */
[----:B------:R-:W-:Y:S01]  /*ada0*/  @!PT LDS RZ, [RZ] ;  /* 0x00000000fffff984 */ /* 0x000fe20000000800 */
[----:B------:R-:W-:Y:S01]  /*adb0*/  @!PT LDS RZ, [RZ] ;  /* 0x00000000fffff984 */ /* 0x000fe20000000800 */
[----:B------:R-:W-:Y:S01]  /*adc0*/  @!PT LDS RZ, [RZ] ;  /* 0x00000000fffff984 */ /* 0x000fe20000000800 */
[----:B------:R0:W-:Y:S06]  /*add0*/  MEMBAR.ALL.CTA ;  /* 0x0000000000007992 */ /* 0x0001ec0000008000 */
[----:B0-----:R-:W0:Y:S01]  /*ade0*/  FENCE.VIEW.ASYNC.S ;  /* 0x00000000000073c6 */ /* 0x001e220000000000 */
[----:B------:R-:W-:Y:S01]  /*adf0*/  @!P3 PRMT R0, RZ, 0x654, R0 ;  /* 0x00000654ff00b816 */ /* 0x000fe20000000000 */
[----:B0-----:R0:W-:Y:S06]  /*ae00*/  BAR.SYNC.DEFER_BLOCKING R149, 0x80 ;  /* 0x000200950000751d */ /* 0x0011ec0000010000 */
[----:B------:R2:W-:Y:S01]  /*ae10*/  @!P3 SYNCS.ARRIVE.TRANS64.RED.A1T0 RZ, [R0+URZ], RZ ;  /* 0x000000ff00ffb9a7 */ /* 0x0005e2000810043f */
[----:B------:R-:W-:-:S04]  /*ae20*/  ISETP.NE.AND P3, PT, R19, 0x2, PT ;  /* 0x000000021300780c */ /* 0x000fc80003f65270 */
[----:B------:R-:W-:Y:S02]  /*ae30*/  SEL R19, R19, RZ, P3 ;  /* 0x000000ff13137207 */ /* 0x000fe40001800000 */
[----:B--2---:R-:W-:-:S04]  /*ae40*/  SEL R0, RZ, 0x1, P3 ;  /* 0x00000001ff007807 */ /* 0x004fc80001800000 */
[----:B------:R-:W-:Y:S02]  /*ae50*/  LOP3.LUT R217, R217, R0, RZ, 0x3c, !PT ;  /* 0x00000000d9d97212 */ /* 0x000fe400078e3cff */
[----:B---3--:R-:W-:-:S13]  /*ae60*/  LOP3.LUT P4, RZ, R3, 0x2, RZ, 0xc0, !PT ;  /* 0x0000000203ff7812 */ /* 0x008fda000788c0ff */
[----:B0-----:R-:W-:Y:S05]  /*ae70*/  @P4 BRA `(.L_x_761) ;  /* 0xffffff7800284947 */ /* 0x001fea000383ffff */
.L_x_649:
[----:B------:R-:W-:Y:S01]  /*ae80*/  BSSY B0, `(.L_x_762) ;  /* 0x0000049000007945 */ /* 0x000fe20003800000 */
[----:B------:R-:W-:Y:S02]  /*ae90*/  ISETP.GE.AND P1, PT, R179, 0x1, PT ;  /* 0x00000001b300780c */ /* 0x000fe40003f26270 */
[----:B------:R-:W-:Y:S02]  /*aea0*/  CS2R R2, SRZ ;  /* 0x0000000000027805 */ /* 0x000fe4000001ff00 */
[----:B------:R-:W-:Y:S01]  /*aeb0*/  PLOP3.LUT P0, PT, PT, PT, PT, 0x80, 0x0 ;  /* 0x000000000000781c */ /* 0x000fe20003f0f070 */
[----:B------:R-:W-:Y:S01]  /*aec0*/  IMAD.MOV.U32 R0, RZ, RZ, RZ ;  /* 0x000000ffff007224 */ /* 0x000fe200078e00ff */
[----:B------:R-:W-:Y:S02]  /*aed0*/  CS2R R150, SRZ ;  /* 0x0000000000967805 */ /* 0x000fe4000001ff00 */
[----:B------:R-:W-:Y:S02]  /*aee0*/  CS2R R148, SRZ ;  /* 0x0000000000947805 */ /* 0x000fe4000001ff00 */
[----:B------:R-:W-:Y:S01]  /*aef0*/  CS2R R146, SRZ ;  /* 0x0000000000927805 */ /* 0x000fe2000001ff00 */
[----:B------:R-:W-:Y:S01]  /*af00*/  IMAD.MOV.U32 R145, RZ, RZ, RZ ;  /* 0x000000ffff917224 */ /* 0x000fe200078e00ff */
        /* <DEDUP_REMOVED lines=19> */
[----:B-1----:R-:W-:Y:S02]  /*b040*/  CS2R R50, SRZ ;  /* 0x0000000000327805 */ /* 0x002fe4000001ff00 */
[----:B----4-:R-:W-:Y:S02]  /*b050*/  CS2R R48, SRZ ;  /* 0x0000000000307805 */ /* 0x010fe4000001ff00 */
        /* <DEDUP_REMOVED lines=28> */
[----:B------:R-:W-:Y:S01]  /*b220*/  IMAD.MOV.U32 R55, RZ, RZ, RZ ;  /* 0x000000ffff377224 */ /* 0x000fe200078e00ff */
[----:B------:R-:W-:Y:S02]  /*b230*/  CS2R R14, SRZ ;  /* 0x00000000000e7805 */ /* 0x000fe4000001ff00 */
[----:B------:R-:W-:-:S02]  /*b240*/  CS2R R52, SRZ ;  /* 0x0000000000347805 */ /* 0x000fc4000001ff00 */
[----:B------:R-:W-:Y:S02]  /*b250*/  CS2R R12, SRZ ;  /* 0x00000000000c7805 */ /* 0x000fe4000001ff00 */
[----:B------:R-:W-:Y:S02]  /*b260*/  CS2R R156, SRZ ;  /* 0x00000000009c7805 */ /* 0x000fe4000001ff00 */
[----:B------:R-:W-:Y:S01]  /*b270*/  CS2R R10, SRZ ;  /* 0x00000000000a7805 */ /* 0x000fe2000001ff00 */
[----:B------:R-:W-:Y:S01]  /*b280*/  IMAD.MOV.U32 R43, RZ, RZ, RZ ;  /* 0x000000ffff2b7224 */ /* 0x000fe200078e00ff */
[----:B------:R-:W-:Y:S02]  /*b290*/  CS2R R8, SRZ ;  /* 0x0000000000087805 */ /* 0x000fe4000001ff00 */
[----:B------:R-:W-:Y:S01]  /*b2a0*/  CS2R R40, SRZ ;  /* 0x0000000000287805 */ /* 0x000fe2000001ff00 */
[----:B------:R-:W-:Y:S01]  /*b2b0*/  IMAD.MOV.U32 R7, RZ, RZ, RZ ;  /* 0x000000ffff077224 */ /* 0x000fe200078e00ff */
[----:B------:R-:W-:-:S02]  /*b2c0*/  CS2R R4, SRZ ;  /* 0x0000000000047805 */ /* 0x000fc4000001ff00 */
[----:B------:R-:W-:Y:S01]  /*b2d0*/  CS2R R28, SRZ ;  /* 0x00000000001c7805 */ /* 0x000fe2000001ff00 */
[----:B------:R-:W-:Y:S06]  /*b2e0*/  @P2 BRA `(.L_x_763) ;  /* 0x0000000000082947 */ /* 0x000fec0003800000 */
[----:B------:R-:W0:Y:S02]  /*b2f0*/  FENCE.VIEW.ASYNC.G ;  /* 0x00000000000073c6 */ /* 0x000e240000000100 */
[----:B0-----:R-:W-:Y:S06]  /*b300*/  BAR.ARV 0xc, 0x180 ;  /* 0x0306000000007b1d */ /* 0x001fec0000002000 */
.L_x_763:
[----:B------:R-:W-:Y:S05]  /*b310*/  BSYNC B0 ;  /* 0x0000000000007941 */ /* 0x000fea0003800000 */
.L_x_762:
[----:B------:R-:W-:Y:S01]  /*b320*/  CS2R R24, SRZ ;  /* 0x0000000000187805 */ /* 0x000fe2000001ff00 */
[----:B------:R-:W-:Y:S06]  /*b330*/  @!P1 BRA `(.L_x_764) ;  /* 0x0000012400389947 */ /* 0x000fec0003800000 */
[----:B------:R-:W0:Y:S02]  /*b340*/  S2R R6, SR_TID.X ;  /* 0x0000000000067919 */ /* 0x000e240000002100 */
[----:B0-----:R-:W-:-:S05]  /*b350*/  VIADD R6, R6, 0xffffff80 ;  /* 0xffffff8006067836 */ /* 0x001fca0000000000 */
[----:B------:R-:W-:-:S04]  /*b360*/  SHF.R.S32.HI R20, RZ, 0x1f, R6 ;  /* 0x0000001fff147819 */ /* 0x000fc80000011406 */
[----:B------:R-:W-:Y:S02]  /*b370*/  LEA.HI R20, R20, R6, RZ, 0x7 ;  /* 0x0000000614147211 */ /* 0x000fe400078f38ff */
[----:B------:R-:W2:Y:S02]  /*b380*/  LDL R6, [R1+0x60] ;  /* 0x0000600001067983 */ /* 0x000ea40000100800 */
[----:B------:R-:W-:-:S05]  /*b390*/  SHF.R.S32.HI R20, RZ, 0x7, R20 ;  /* 0x00000007ff147819 */ /* 0x000fca0000011414 */
[----:B------:R-:W0:Y:S02]  /*b3a0*/  SHFL.IDX PT, R0, R20, RZ, 0x1f ;  /* 0x00001fff14007589 */ /* 0x000e2400000e0000 */
[----:B0-----:R-:W-:-:S04]  /*b3b0*/  LEA.HI R2, R0, R0, RZ, 0x1 ;  /* 0x0000000000027211 */ /* 0x001fc800078f08ff */
[----:B------:R-:W-:-:S05]  /*b3c0*/  LOP3.LUT R3, R2, 0x1e, RZ, 0xc0, !PT ;  /* 0x0000001e02037812 */ /* 0x000fca00078ec0ff */
[----:B------:R-:W-:Y:S01]  /*b3d0*/  IMAD.IADD R3, R0, 0x1, -R3 ;  /* 0x0000000100037824 */ /* 0x000fe200078e0a03 */
[----:B--2---:R-:W-:-:S03]  /*b3e0*/  LOP3.LUT P0, RZ, R6, 0x9f, RZ, 0xc0, !PT ;  /* 0x0000009f06ff7812 */ /* 0x004fc6000780c0ff */
[----:B------:R-:W-:-:S05]  /*b3f0*/  IMAD R3, R3, 0x2000, R6 ;  /* 0x0000200003037824 */ /* 0x000fca00078e0206 */
[----:B------:R-:W-:-:S04]  /*b400*/  SHF.R.U32.HI R2, RZ, 0x4, R3 ;  /* 0x00000004ff027819 */ /* 0x000fc80000011603 */
[----:B------:R-:W-:Y:S01]  /*b410*/  LOP3.LUT R2, R2, 0x3fff, RZ, 0xc0, !PT ;  /* 0x00003fff02027812 */ /* 0x000fe200078ec0ff */
[----:B------:R-:W-:Y:S06]  /*b420*/  @!P0 BRA `(.L_x_765) ;  /* 0x0000000000408947 */ /* 0x000fec0003800000 */
        /* <DEDUP_REMOVED lines=16> */
.L_x_765:
[----:B------:R-:W-:Y:S02]  /*b530*/  ULDC UR4, c[0x0][0x3f4] ;  /* 0x0000fd0000047ab9 */ /* 0x000fe40000000800 */
[----:B------:R-:W-:-:S13]  /*b540*/  ISETP.LT.AND P0, PT, RZ, UR4, PT ;  /* 0x00000004ff007c0c */ /* 0x000fda000bf01270 */
[----:B------:R-:W-:Y:S05]  /*b550*/  @P0 BRA `(.L_x_766) ;  /* 0x00000000003c0947 */ /* 0x000fea0003800000 */
[----:B------:R-:W-:-:S04]  /*b560*/  LEA.HI R0, R235, R235, RZ, 0x1 ;  /* 0x000000ebeb007211 */ /* 0x000fc800078f08ff */
[----:B------:R-:W-:-:S05]  /*b570*/  LOP3.LUT R0, R0, 0xfffffffe, RZ, 0xc0, !PT ;  /* 0xfffffffe00007812 */ /* 0x000fca00078ec0ff */
[----:B------:R-:W-:-:S05]  /*b580*/  IMAD.IADD R0, R235, 0x1, -R0 ;  /* 0x00000001eb007824 */ /* 0x000fca00078e0a00 */
[----:B------:R-:W-:-:S04]  /*b590*/  SHF.L.U32 R3, R0, 0x1f, RZ ;  /* 0x0000001f00037819 */ /* 0x000fc800000006ff */
[----:B------:R0:W1:Y:S03]  /*b5a0*/  SYNCS.PHASECHK.TRANS64.TRYWAIT P0, [R18+URZ+0x38800], R3 ;  /* 0x03880003120075a7 */ /* 0x000066000800017f */
[----:B-1----:R-:W-:Y:S05]  /*b5b0*/  @!P0 NANOSLEEP.SYNCS 0x989680 ;  /* 0x009896800000895d */ /* 0x002fea0003900000 */
[----:B------:R-:W1:Y:S01]  /*b5c0*/  @!P0 SYNCS.PHASECHK.TRANS64 P0, [R18+URZ+0x38800], R3 ;  /* 0x03880003120085a7 */ /* 0x000e62000800007f */
[----:B------:R-:W-:Y:S04]  /*b5d0*/  BSSY B0, `(.L_x_767) ;  /* 0x0000006000007945 */ /* 0x000fe80003800000 */
[----:B-1----:R-:W-:Y:S05]  /*b5e0*/  @P0 BRA `(.L_x_768) ;  /* 0x0000000000100947 */ /* 0x002fea0003800000 */
.L_x_769:
[----:B-1----:R1:W2:Y:S02]  /*b5f0*/  SYNCS.PHASECHK.TRANS64.TRYWAIT P0, [R18+URZ+0x38800], R3 ;  /* 0x03880003120075a7 */ /* 0x0022a4000800017f */
[----:B--2---:R-:W-:Y:S05]  /*b600*/  @!P0 NANOSLEEP.SYNCS 0x989680 ;  /* 0x009896800000895d */ /* 0x004fea0003900000 */
[----:B------:R-:W2:Y:S02]  /*b610*/  @!P0 SYNCS.PHASECHK.TRANS64 P0, [R18+URZ+0x38800], R3 ;  /* 0x03880003120085a7 */ /* 0x000ea4000800007f */
[----:B--2---:R-:W-:Y:S05]  /*b620*/  @!P0 BRA `(.L_x_769) ;  /* 0xfffffffc00f08947 */ /* 0x004fea000383ffff */
.L_x_768:
[----:B------:R-:W-:Y:S05]  /*b630*/  BSYNC B0 ;  /* 0x0000000000007941 */ /* 0x000fea0003800000 */
.L_x_767:
[----:B------:R-:W-:Y:S05]  /*b640*/  BRA `(.L_x_770) ;  /* 0x0000006800ec7947 */ /* 0x000fea0003800000 */
.L_x_766:
[----:B------:R-:W2:Y:S01]  /*b650*/  LDL R29, [R1+0x60] ;  /* 0x00006000011d7983 */ /* 0x000ea20000100800 */
[----:B-----5:R-:W-:Y:S01]  /*b660*/  SHF.R.S32.HI R0, RZ, 0x1f, R144 ;  /* 0x0000001fff007819 */ /* 0x020fe20000011490 */
[----:B------:R-:W-:Y:S01]  /*b670*/  ULDC.64 UR4, c[0x0][0x3f8] ;  /* 0x0000fe0000047ab9 */ /* 0x000fe20000000a00 */
[----:B------:R-:W-:Y:S01]  /*b680*/  ULDC.64 UR6, c[0x0][0x408] ;  /* 0x0001020000067ab9 */ /* 0x000fe20000000a00 */
[----:B------:R-:W-:-:S04]  /*b690*/  IMAD.WIDE.U32 R4, R144, UR4, RZ ;  /* 0x0000000490047c25 */ /* 0x000fc8000f8e00ff */
[C---:B------:R-:W-:Y:S02]  /*b6a0*/  IMAD R3, R0.reuse, UR4, RZ ;  /* 0x0000000400037c24 */ /* 0x040fe4000f8e02ff */
[----:B------:R-:W-:Y:S02]  /*b6b0*/  IMAD R7, R0, UR6, RZ ;  /* 0x0000000600077c24 */ /* 0x000fe4000f8e02ff */
[C---:B------:R-:W-:Y:S01]  /*b6c0*/  IMAD R3, R144.reuse, UR5, R3 ;  /* 0x0000000590037c24 */ /* 0x040fe2000f8e0203 */
[----:B------:R-:W-:Y:S01]  /*b6d0*/  ULDC.64 UR4, c[0x0][0x3e8] ;  /* 0x0000fa0000047ab9 */ /* 0x000fe20000000a00 */
[----:B------:R-:W-:Y:S01]  /*b6e0*/  IMAD R7, R144, UR7, R7 ;  /* 0x0000000790077c24 */ /* 0x000fe2000f8e0207 */
[----:B------:R-:W-:Y:S01]  /*b6f0*/  LEA R24, P1, R4, UR4, 0x1 ;  /* 0x0000000404187c11 */ /* 0x000fe2000f8208ff */
[----:B------:R-:W-:Y:S01]  /*b700*/  IMAD.WIDE.U32 R26, R144, UR6, RZ ;  /* 0x00000006901a7c25 */ /* 0x000fe2000f8e00ff */
[----:B------:R-:W-:-:S03]  /*b710*/  ULDC.64 UR6, c[0x0][0x400] ;  /* 0x0001000000067ab9 */ /* 0x000fc60000000a00 */
[----:B------:R-:W-:Y:S01]  /*b720*/  IMAD.IADD R25, R3, 0x1, R5 ;  /* 0x0000000103197824 */ /* 0x000fe200078e0205 */
[----:B------:R-:W-:Y:S01]  /*b730*/  LEA R28, P2, R26, UR6, 0x1 ;  /* 0x000000061a1c7c11 */ /* 0x000fe2000f8408ff */
[----:B------:R-:W-:-:S03]  /*b740*/  IMAD.IADD R3, R7, 0x1, R27 ;  /* 0x0000000107037824 */ /* 0x000fc600078e021b */
[----:B------:R-:W-:Y:S02]  /*b750*/  LEA.HI.X R25, R4, UR5, R25, 0x1, P1 ;  /* 0x0000000504197c11 */ /* 0x000fe400088f0c19 */
[----:B------:R-:W-:Y:S02]  /*b760*/  LEA.HI.X R26, R26, UR7, R3, 0x1, P2 ;  /* 0x000000071a1a7c11 */ /* 0x000fe400090f0c03 */
[----:B--2---:R-:W-:-:S13]  /*b770*/  LOP3.LUT P0, RZ, R29, 0x3ff, RZ, 0xc0, !PT ;  /* 0x000003ff1dff7812 */ /* 0x004fda000780c0ff */
        /* <DEDUP_REMOVED lines=17> */
.L_x_771:
[----:B------:R-:W-:Y:S01]  /*b890*/  ULDC.U8 UR4, c[0x0][0x410] ;  /* 0x0001040000047ab9 */ /* 0x000fe20000000000 */
[----:B------:R-:W-:Y:S01]  /*b8a0*/  BSSY B0, `(.L_x_772) ;  /* 0x000068d000007945 */ /* 0x000fe20003800000 */
[----:B------:R-:W-:Y:S01]  /*b8b0*/  ISETP.NE.AND P0, PT, RZ, UR4, PT ;  /* 0x00000004ff007c0c */ /* 0x000fe2000bf05270 */
[----:B------:R-:W-:Y:S02]  /*b8c0*/  IMAD R0, R230, 0x2, R29 ;  /* 0x00000002e6007824 */ /* 0x000fe400078e021d */
[----:B------:R-:W-:-:S10]  /*b8d0*/  IMAD R6, R121, 0x80, R212 ;  /* 0x0000008079067824 */ /* 0x000fd400078e02d4 */
[----:B------:R-:W-:Y:S05]  /*b8e0*/  @!P0 BRA `(.L_x_773) ;  /* 0x0000003000ac8947 */ /* 0x000fea0003800000 */
[----:B------:R-:W-:-:S03]  /*b8f0*/  UMOV UR4, 0xffffffff ;  /* 0xffffffff00047882 */ /* 0x000fc60000000000 */
[----:B------:R-:W-:Y:S05]  /*b900*/  BRA.DIV UR4, `(.L_x_774) ;  /* 0x000001da041c7947 */ /* 0x000fea000b800000 */
[----:B------:R0:W1:Y:S04]  /*b910*/  SHFL.IDX PT, R3, R25, RZ, 0x181f ;  /* 0x00181fff19037589 */ /* 0x00006800000e0000 */
[----:B------:R0:W2:Y:S04]  /*b920*/  SHFL.IDX PT, R4, R24, RZ, 0x181f ;  /* 0x00181fff18047589 */ /* 0x0000a800000e0000 */
[----:B------:R0:W3:Y:S04]  /*b930*/  SHFL.IDX PT, R5, R26, RZ, 0x181f ;  /* 0x00181fff1a057589 */ /* 0x0000e800000e0000 */
[----:B------:R0:W4:Y:S02]  /*b940*/  SHFL.IDX PT, R14, R28, RZ, 0x181f ;  /* 0x00181fff1c0e7589 */ /* 0x00012400000e0000 */
.L_x_1057:
[----:B------:R-:W-:Y:S01]  /*b950*/  ULDC UR4, c[0x0][0x448] ;  /* 0x0001120000047ab9 */ /* 0x000fe20000000800 */
[----:B------:R-:W-:Y:S01]  /*b960*/  LEA.HI R7, R235, R235, RZ, 0x1 ;  /* 0x000000ebeb077211 */ /* 0x000fe200078f08ff */
[----:B------:R-:W-:Y:S01]  /*b970*/  IMAD R44, R178, UR4, RZ ;  /* 0x00000004b22c7c24 */ /* 0x000fe2000f8e02ff */
[----:B------:R-:W-:Y:S01]  /*b980*/  BSSY B1, `(.L_x_775) ;  /* 0x000003e000017945 */ /* 0x000fe20003800000 */
[----:B------:R-:W-:Y:S02]  /*b990*/  CS2R R10, SRZ ;  /* 0x00000000000a7805 */ /* 0x000fe4000001ff00 */
[----:B------:R-:W-:Y:S02]  /*b9a0*/  LOP3.LUT R8, R7, 0xfffffffe, RZ, 0xc0, !PT ;  /* 0xfffffffe07087812 */ /* 0x000fe400078ec0ff */
[----:B------:R-:W-:Y:S02]  /*b9b0*/  CS2R R12, SRZ ;  /* 0x00000000000c7805 */ /* 0x000fe4000001ff00 */
[----:B------:R-:W-:Y:S01]  /*b9c0*/  ISETP.GE.AND P0, PT, R6, R44, PT ;  /* 0x0000002c0600720c */ /* 0x000fe20003f06270 */
[----:B------:R-:W-:Y:S01]  /*b9d0*/  IMAD R44, R121, -0x80, R44 ;  /* 0xffffff80792c7824 */ /* 0x000fe200078e022c */
[----:B------:R-:W-:Y:S01]  /*b9e0*/  CS2R R20, SRZ ;  /* 0x0000000000147805 */ /* 0x000fe2000001ff00 */
[----:B------:R-:W-:Y:S01]  /*b9f0*/  IMAD.IADD R45, R235, 0x1, -R8 ;  /* 0x00000001eb2d7824 */ /* 0x000fe200078e0a08 */
[----:B0-----:R-:W-:-:S02]  /*ba00*/  CS2R R24, SRZ ;  /* 0x0000000000187805 */ /* 0x001fc4000001ff00 */
[----:B------:R-:W-:Y:S02]  /*ba10*/  CS2R R6, SRZ ;  /* 0x0000000000067805 */ /* 0x000fe4000001ff00 */
[----:B------:R-:W-:Y:S02]  /*ba20*/  CS2R R26, SRZ ;  /* 0x00000000001a7805 */ /* 0x000fe4000001ff00 */
[----:B------:R-:W-:Y:S02]  /*ba30*/  CS2R R28, SRZ ;  /* 0x00000000001c7805 */ /* 0x000fe4000001ff00 */
[----:B------:R-:W-:Y:S01]  /*ba40*/  CS2R R8, SRZ ;  /* 0x0000000000087805 */ /* 0x000fe2000001ff00 */
[----:B------:R-:W-:Y:S06]  /*ba50*/  @P0 BRA `(.L_x_776) ;  /* 0x0000000000c00947 */ /* 0x000fec0003800000 */
[----:B------:R-:W-:Y:S01]  /*ba60*/  ULDC UR4, c[0x0][0x3f4] ;  /* 0x0000fd0000047ab9 */ /* 0x000fe20000000800 */
[C---:B------:R-:W-:Y:S01]  /*ba70*/  IMAD.SHL.U32 R35, R215.reuse, 0x2, RZ ;  /* 0x00000002d7237824 */ /* 0x040fe200078e00ff */
[----:B------:R-:W-:Y:S01]  /*ba80*/  ISETP.GE.AND P2, PT, R215, UR4, PT ;  /* 0x00000004d7007c0c */ /* 0x000fe2000bf46270 */
[C---:B------:R-:W-:Y:S01]  /*ba90*/  IMAD.SHL.U32 R39, R214.reuse, 0x2, RZ ;  /* 0x00000002d6277824 */ /* 0x040fe200078e00ff */
[----:B------:R-:W-:Y:S01]  /*baa0*/  ISETP.GE.AND P1, PT, R214, UR4, PT ;  /* 0x00000004d6007c0c */ /* 0x000fe2000bf26270 */
[C---:B------:R-:W-:Y:S01]  /*bab0*/  IMAD.SHL.U32 R43, R216.reuse, 0x2, RZ ;  /* 0x00000002d82b7824 */ /* 0x040fe200078e00ff */
[----:B------:R-:W-:Y:S02]  /*bac0*/  ISETP.GE.AND P0, PT, R216, UR4, PT ;  /* 0x00000004d8007c0c */ /* 0x000fe4000bf06270 */
[----:B------:R-:W-:Y:S02]  /*bad0*/  CS2R R24, SRZ ;  /* 0x0000000000187805 */ /* 0x000fe4000001ff00 */
[----:B------:R-:W-:-:S02]  /*bae0*/  ISETP.GE.AND P3, PT, R22, UR4, PT ;  /* 0x0000000416007c0c */ /* 0x000fc4000bf66270 */
[----:B------:R-:W-:Y:S02]  /*baf0*/  CS2R R8, SRZ ;  /* 0x0000000000087805 */ /* 0x000fe4000001ff00 */
[----:B------:R-:W-:Y:S02]  /*bb00*/  SHF.R.S32.HI R6, RZ, 0x1f, R215 ;  /* 0x0000001fff067819 */ /* 0x000fe400000114d7 */
[----:B------:R-:W-:Y:S02]  /*bb10*/  CS2R R20, SRZ ;  /* 0x0000000000147805 */ /* 0x000fe4000001ff00 */
[----:B------:R-:W-:Y:S01]  /*bb20*/  SHF.R.S32.HI R11, RZ, 0x1f, R214 ;  /* 0x0000001fff0b7819 */ /* 0x000fe200000114d6 */
[----:B------:R-:W-:Y:S01]  /*bb30*/  ULDC.64 UR6, c[0x0][0x208] ;  /* 0x0000820000067ab9 */ /* 0x000fe20000000a00 */
[----:B------:R-:W-:Y:S02]  /*bb40*/  SHF.L.U64.HI R6, R215, 0x1, R6 ;  /* 0x00000001d7067819 */ /* 0x000fe40000010206 */
[----:B------:R-:W-:-:S02]  /*bb50*/  SHF.L.U64.HI R12, R214, 0x1, R11 ;  /* 0x00000001d60c7819 */ /* 0x000fc4000001020b */
[-C--:B--2---:R-:W-:Y:S02]  /*bb60*/  @!P2 IADD3 R32, P4, R4, R35.reuse, RZ ;  /* 0x000000230420a210 */ /* 0x084fe40007f9e0ff */
[----:B----4-:R-:W-:Y:S02]  /*bb70*/  @!P2 IADD3 R34, P6, R14, R35, RZ ;  /* 0x000000230e22a210 */ /* 0x010fe40007fde0ff */
[-C--:B------:R-:W-:Y:S01]  /*bb80*/  @!P1 IADD3 R36, P5, R4, R39.reuse, RZ ;  /* 0x0000002704249210 */ /* 0x080fe20007fbe0ff */
[----:B-1----:R-:W-:Y:S01]  /*bb90*/  @!P2 IMAD.X R33, R3, 0x1, R6, P4 ;  /* 0x000000010321a824 */ /* 0x002fe200020e0606 */
[----:B------:R-:W-:Y:S01]  /*bba0*/  SHF.R.S32.HI R7, RZ, 0x1f, R216 ;  /* 0x0000001fff077819 */ /* 0x000fe200000114d8 */
[----:B---3--:R-:W-:Y:S01]  /*bbb0*/  @!P2 IMAD.X R35, R5, 0x1, R6, P6 ;  /* 0x000000010523a824 */ /* 0x008fe200030e0606 */
[----:B------:R-:W-:Y:S01]  /*bbc0*/  @!P1 IADD3 R38, P4, R14, R39, RZ ;  /* 0x000000270e269210 */ /* 0x000fe20007f9e0ff */
[----:B------:R-:W-:Y:S01]  /*bbd0*/  @!P1 IMAD.X R37, R3, 0x1, R12, P5 ;  /* 0x0000000103259824 */ /* 0x000fe200028e060c */
[----:B------:R-:W-:Y:S01]  /*bbe0*/  SHF.L.U64.HI R10, R216, 0x1, R7 ;  /* 0x00000001d80a7819 */ /* 0x000fe20000010207 */
[----:B------:R-:W-:Y:S01]  /*bbf0*/  @!P3 IMAD.MOV.U32 R6, RZ, RZ, R4 ;  /* 0x000000ffff06b224 */ /* 0x000fe200078e0004 */
[-C--:B------:R-:W-:Y:S01]  /*bc00*/  @!P0 IADD3 R40, P6, R4, R43.reuse, RZ ;  /* 0x0000002b04288210 */ /* 0x080fe20007fde0ff */
[----:B------:R-:W-:Y:S01]  /*bc10*/  @!P3 IMAD.MOV.U32 R7, RZ, RZ, R3 ;  /* 0x000000ffff07b224 */ /* 0x000fe200078e0003 */
[----:B------:R-:W-:Y:S01]  /*bc20*/  @!P0 IADD3 R42, P5, R14, R43, RZ ;  /* 0x0000002b0e2a8210 */ /* 0x000fe20007fbe0ff */
[----:B------:R-:W-:Y:S01]  /*bc30*/  @!P3 IMAD.MOV.U32 R4, RZ, RZ, R14 ;  /* 0x000000ffff04b224 */ /* 0x000fe200078e000e */
[----:B------:R-:W-:Y:S01]  /*bc40*/  CS2R R28, SRZ ;  /* 0x00000000001c7805 */ /* 0x000fe2000001ff00 */
[----:B------:R-:W-:Y:S01]  /*bc50*/  @!P1 IMAD.X R39, R5, 0x1, R12, P4 ;  /* 0x0000000105279824 */ /* 0x000fe200020e060c */
[----:B------:R-:W-:Y:S01]  /*bc60*/  CS2R R12, SRZ ;  /* 0x00000000000c7805 */ /* 0x000fe2000001ff00 */
[----:B------:R-:W-:Y:S01]  /*bc70*/  @!P3 IMAD.WIDE R14, R22, 0x2, R6 ;  /* 0x00000002160eb825 */ /* 0x000fe200078e0206 */
[----:B------:R-:W-:-:S02]  /*bc80*/  CS2R R26, SRZ ;  /* 0x00000000001a7805 */ /* 0x000fc4000001ff00 */
[----:B------:R-:W-:Y:S01]  /*bc90*/  CS2R R6, SRZ ;  /* 0x0000000000067805 */ /* 0x000fe2000001ff00 */
[----:B------:R0:W5:Y:S01]  /*bca0*/  @!P2 LD.E.64 R20, desc[UR6][R32.64] ;  /* 0x000000062014a980 */ /* 0x000162000c101b00 */
[--C-:B------:R-:W-:Y:S02]  /*bcb0*/  @!P0 IMAD.X R41, R3, 0x1, R10.reuse, P6 ;  /* 0x0000000103298824 */ /* 0x100fe400030e060a */
[----:B------:R-:W-:Y:S01]  /*bcc0*/  @!P0 IMAD.X R43, R5, 0x1, R10, P5 ;  /* 0x00000001052b8824 */ /* 0x000fe200028e060a */
[----:B------:R-:W-:Y:S01]  /*bcd0*/  CS2R R10, SRZ ;  /* 0x00000000000a7805 */ /* 0x000fe2000001ff00 */
[----:B------:R-:W-:Y:S01]  /*bce0*/  @!P3 IMAD.WIDE R30, R22, 0x2, R4 ;  /* 0x00000002161eb825 */ /* 0x000fe200078e0204 */
[----:B------:R0:W5:Y:S04]  /*bcf0*/  @!P3 LD.E.64 R24, desc[UR6][R14.64] ;  /* 0x000000060e18b980 */ /* 0x000168000c101b00 */
[----:B------:R0:W5:Y:S04]  /*bd00*/  @!P3 LD.E.64 R8, desc[UR6][R30.64] ;  /* 0x000000061e08b980 */ /* 0x000168000c101b00 */
[----:B------:R0:W5:Y:S04]  /*bd10*/  @!P2 LD.E.64 R28, desc[UR6][R34.64] ;  /* 0x00000006221ca980 */ /* 0x000168000c101b00 */
[----:B------:R0:W5:Y:S04]  /*bd20*/  @!P1 LD.E.64 R12, desc[UR6][R36.64] ;  /* 0x00000006240c9980 */ /* 0x000168000c101b00 */
[----:B------:R0:W5:Y:S04]  /*bd30*/  @!P1 LD.E.64 R26, desc[UR6][R38.64] ;  /* 0x00000006261a9980 */ /* 0x000168000c101b00 */
[----:B------:R0:W5:Y:S04]  /*bd40*/  @!P0 LD.E.64 R10, desc[UR6][R40.64] ;  /* 0x00000006280a8980 */ /* 0x000168000c101b00 */
[----:B------:R0:W5:Y:S02]  /*bd50*/  @!P0 LD.E.64 R6, desc[UR6][R42.64] ;  /* 0x000000062a068980 */ /* 0x000164000c101b00 */
.L_x_776:
[----:B------:R-:W-:Y:S05]  /*bd60*/  BSYNC B1 ;  /* 0x0000000000017941 */ /* 0x000fea0003800000 */
.L_x_775:
[----:B---3--:R-:W-:Y:S01]  /*bd70*/  SHF.L.U32 R5, R45, 0x1f, RZ ;  /* 0x0000001f2d057819 */ /* 0x008fe200000006ff */
[----:B0----5:R-:W-:Y:S01]  /*bd80*/  IMAD.MOV.U32 R30, RZ, RZ, R24 ;  /* 0x000000ffff1e7224 */ /* 0x021fe200078e0018 */
[----:B------:R-:W-:Y:S01]  /*bd90*/  SHF.R.U64 R49, R24, 0x10, R25 ;  /* 0x0000001018317819 */ /* 0x000fe20000001219 */
[----:B------:R-:W-:Y:S01]  /*bda0*/  IMAD.MOV.U32 R15, RZ, RZ, R20 ;  /* 0x000000ffff0f7224 */ /* 0x000fe200078e0014 */
[----:B------:R-:W0:Y:S01]  /*bdb0*/  SYNCS.PHASECHK.TRANS64.TRYWAIT P0, [R18+URZ+0x38800], R5 ;  /* 0x03880005120075a7 */ /* 0x000e22000800017f */
[--C-:B------:R-:W-:Y:S01]  /*bdc0*/  SHF.R.U64 R20, R20, 0x10, R21.reuse ;  /* 0x0000001014147819 */ /* 0x100fe20000001215 */
[--C-:B------:R-:W-:Y:S01]  /*bdd0*/  IMAD.MOV.U32 R24, RZ, RZ, R21.reuse ;  /* 0x000000ffff187224 */ /* 0x100fe200078e0015 */
[----:B------:R-:W-:Y:S01]  /*bde0*/  SHF.R.U32.HI R47, RZ, 0x10, R21 ;  /* 0x00000010ff2f7819 */ /* 0x000fe20000011615 */
[----:B----4-:R-:W-:Y:S01]  /*bdf0*/  IMAD.MOV.U32 R14, RZ, RZ, R12 ;  /* 0x000000ffff0e7224 */ /* 0x010fe200078e000c */
[--C-:B------:R-:W-:Y:S01]  /*be00*/  SHF.R.U64 R45, R12, 0x10, R13.reuse ;  /* 0x000000100c2d7819 */ /* 0x100fe2000000120d */
[--C-:B------:R-:W-:Y:S01]  /*be10*/  IMAD.MOV.U32 R21, RZ, RZ, R13.reuse ;  /* 0x000000ffff157224 */ /* 0x100fe200078e000d */
[----:B------:R-:W-:Y:S01]  /*be20*/  SHF.R.U32.HI R12, RZ, 0x10, R13 ;  /* 0x00000010ff0c7819 */ /* 0x000fe2000001160d */
[----:B------:R-:W-:Y:S01]  /*be30*/  IMAD.MOV.U32 R31, RZ, RZ, R25 ;  /* 0x000000ffff1f7224 */ /* 0x000fe200078e0019 */
[--C-:B------:R-:W-:Y:S01]  /*be40*/  SHF.R.U64 R40, R28, 0x10, R29.reuse ;  /* 0x000000101c287819 */ /* 0x100fe2000000121d */
[----:B-1----:R-:W-:Y:S01]  /*be50*/  IMAD.MOV.U32 R3, RZ, RZ, R10 ;  /* 0x000000ffff037224 */ /* 0x002fe200078e000a */
[----:B------:R-:W-:Y:S01]  /*be60*/  SHF.R.U32.HI R39, RZ, 0x10, R29 ;  /* 0x00000010ff277819 */ /* 0x000fe2000001161d */
[----:B--2---:R-:W-:Y:S01]  /*be70*/  IMAD.MOV.U32 R4, RZ, RZ, R11 ;  /* 0x000000ffff047224 */ /* 0x004fe200078e000b */
[----:B------:R-:W-:Y:S01]  /*be80*/  SHF.R.U32.HI R48, RZ, 0x10, R25 ;  /* 0x00000010ff307819 */ /* 0x000fe20000011619 */
[----:B------:R-:W-:Y:S01]  /*be90*/  IMAD.MOV.U32 R35, RZ, RZ, R8 ;  /* 0x000000ffff237224 */ /* 0x000fe200078e0008 */
[----:B------:R-:W-:Y:S01]  /*bea0*/  SHF.R.U64 R46, R10, 0x10, R11 ;  /* 0x000000100a2e7819 */ /* 0x000fe2000000120b */
[----:B------:R-:W-:Y:S01]  /*beb0*/  IMAD.MOV.U32 R36, RZ, RZ, R9 ;  /* 0x000000ffff247224 */ /* 0x000fe200078e0009 */
[----:B------:R-:W-:Y:S01]  /*bec0*/  SHF.R.U32.HI R43, RZ, 0x10, R11 ;  /* 0x00000010ff2b7819 */ /* 0x000fe2000001160b */
[----:B------:R-:W-:Y:S01]  /*bed0*/  IMAD.MOV.U32 R34, RZ, RZ, R29 ;  /* 0x000000ffff227224 */ /* 0x000fe200078e001d */
[--C-:B------:R-:W-:Y:S01]  /*bee0*/  SHF.R.U64 R42, R8, 0x10, R9.reuse ;  /* 0x00000010082a7819 */ /* 0x100fe20000001209 */
[----:B------:R-:W-:Y:S01]  /*bef0*/  BSSY B1, `(.L_x_777) ;  /* 0x000001a000017945 */ /* 0x000fe20003800000 */
[----:B------:R-:W-:Y:S01]  /*bf00*/  SHF.R.U32.HI R41, RZ, 0x10, R9 ;  /* 0x00000010ff297819 */ /* 0x000fe20000011609 */
[----:B------:R-:W-:Y:S01]  /*bf10*/  IMAD.MOV.U32 R9, RZ, RZ, R6 ;  /* 0x000000ffff097224 */ /* 0x000fe200078e0006 */
[----:B------:R-:W-:Y:S01]  /*bf20*/  MOV R33, R28 ;  /* 0x0000001c00217202 */ /* 0x000fe20000000f00 */
[----:B------:R-:W-:Y:S01]  /*bf30*/  IMAD.MOV.U32 R13, RZ, RZ, R26 ;  /* 0x000000ffff0d7224 */ /* 0x000fe200078e001a */
[----:B------:R-:W-:Y:S01]  /*bf40*/  VIMNMX R29, R44, 0x80, PT ;  /* 0x000000802c1d7848 */ /* 0x000fe20003fe0100 */
[----:B------:R-:W-:Y:S01]  /*bf50*/  IMAD.MOV.U32 R32, RZ, RZ, R27 ;  /* 0x000000ffff207224 */ /* 0x000fe200078e001b */
[----:B------:R-:W-:Y:S01]  /*bf60*/  PRMT R15, R15, 0x5410, R20 ;  /* 0x000054100f0f7816 */ /* 0x000fe20000000014 */
[----:B------:R-:W-:Y:S01]  /*bf70*/  IMAD.MOV.U32 R10, RZ, RZ, R7 ;  /* 0x000000ffff0a7224 */ /* 0x000fe200078e0007 */
[----:B------:R-:W-:-:S02]  /*bf80*/  SHF.R.U64 R38, R26, 0x10, R27 ;  /* 0x000000101a267819 */ /* 0x000fc4000000121b */
[----:B------:R-:W-:Y:S02]  /*bf90*/  SHF.R.U32.HI R37, RZ, 0x10, R27 ;  /* 0x00000010ff257819 */ /* 0x000fe4000001161b */
[----:B------:R-:W-:Y:S02]  /*bfa0*/  SHF.R.U64 R6, R6, 0x10, R7 ;  /* 0x0000001006067819 */ /* 0x000fe40000001207 */
[----:B------:R-:W-:Y:S02]  /*bfb0*/  PRMT R20, R24, 0x5410, R47 ;  /* 0x0000541018147816 */ /* 0x000fe4000000002f */
[----:B------:R-:W-:Y:S02]  /*bfc0*/  PRMT R12, R21, 0x5410, R12 ;  /* 0x00005410150c7816 */ /* 0x000fe4000000000c */
[----:B------:R-:W-:Y:S02]  /*bfd0*/  SHF.R.U32.HI R7, RZ, 0x10, R7 ;  /* 0x00000010ff077819 */ /* 0x000fe40000011607 */
[----:B------:R-:W-:-:S02]  /*bfe0*/  PRMT R25, R30, 0x5410, R49 ;  /* 0x000054101e197816 */ /* 0x000fc40000000031 */
[----:B------:R-:W-:Y:S02]  /*bff0*/  PRMT R26, R31, 0x5410, R48 ;  /* 0x000054101f1a7816 */ /* 0x000fe40000000030 */
[----:B------:R-:W-:Y:S02]  /*c000*/  PRMT R11, R14, 0x5410, R45 ;  /* 0x000054100e0b7816 */ /* 0x000fe4000000002d */
[----:B------:R-:W-:Y:S02]  /*c010*/  ISETP.GE.AND P1, PT, R212, R29, PT ;  /* 0x0000001dd400720c */ /* 0x000fe40003f26270 */
[----:B------:R-:W-:Y:S02]  /*c020*/  PRMT R3, R3, 0x5410, R46 ;  /* 0x0000541003037816 */ /* 0x000fe4000000002e */
[----:B------:R-:W-:Y:S02]  /*c030*/  PRMT R8, R4, 0x5410, R43 ;  /* 0x0000541004087816 */ /* 0x000fe4000000002b */
[----:B------:R-:W-:-:S02]  /*c040*/  PRMT R27, R35, 0x5410, R42 ;  /* 0x00005410231b7816 */ /* 0x000fc4000000002a */
[----:B------:R-:W-:Y:S02]  /*c050*/  PRMT R28, R36, 0x5410, R41 ;  /* 0x00005410241c7816 */ /* 0x000fe40000000029 */
[----:B------:R-:W-:Y:S02]  /*c060*/  PRMT R21, R33, 0x5410, R40 ;  /* 0x0000541021157816 */ /* 0x000fe40000000028 */
[----:B------:R-:W-:Y:S01]  /*c070*/  PRMT R24, R34, 0x5410, R39 ;  /* 0x0000541022187816 */ /* 0x000fe20000000027 */
[----:B0-----:R-:W-:Y:S06]  /*c080*/  @!P0 BRA `(.L_x_778) ;  /* 0x000001d000ac8947 */ /* 0x001fec0003800000 */
.L_x_1058:
[----:B------:R-:W-:Y:S05]  /*c090*/  BSYNC B1 ;  /* 0x0000000000017941 */ /* 0x000fea0003800000 */
.L_x_777:
[----:B------:R-:W-:Y:S01]  /*c0a0*/  BSSY B1, `(.L_x_779) ;  /* 0x00000ad000017945 */ /* 0x000fe20003800000 */
[----:B------:R-:W-:Y:S02]  /*c0b0*/  PRMT R13, R13, 0x5410, R38 ;  /* 0x000054100d0d7816 */ /* 0x000fe40000000026 */
[----:B------:R-:W-:Y:S02]  /*c0c0*/  PRMT R14, R32, 0x5410, R37 ;  /* 0x00005410200e7816 */ /* 0x000fe40000000025 */
[----:B------:R-:W-:Y:S02]  /*c0d0*/  PRMT R9, R9, 0x5410, R6 ;  /* 0x0000541009097816 */ /* 0x000fe40000000006 */
[----:B------:R-:W-:Y:S01]  /*c0e0*/  PRMT R10, R10, 0x5410, R7 ;  /* 0x000054100a0a7816 */ /* 0x000fe20000000007 */
[----:B------:R-:W-:Y:S06]  /*c0f0*/  @P1 BRA `(.L_x_780) ;  /* 0x00000008009c1947 */ /* 0x000fec0003800000 */
[----:B0-----:R-:W0:Y:S01]  /*c100*/  LDC R5, c[0x0][0x3f4] ;  /* 0x0000fd00ff057b82 */ /* 0x001e220000000800 */
[----:B------:R-:W-:Y:S01]  /*c110*/  BSSY B2, `(.L_x_781) ;  /* 0x000002c000027945 */ /* 0x000fe20003800000 */
[-C--:B0-----:R-:W-:Y:S02]  /*c120*/  ISETP.GE.AND P0, PT, R22, R5.reuse, PT ;  /* 0x000000051600720c */ /* 0x081fe40003f06270 */
[-C--:B------:R-:W-:Y:S02]  /*c130*/  ISETP.GE.AND P1, PT, R215, R5.reuse, PT ;  /* 0x00000005d700720c */ /* 0x080fe40003f26270 */
[-C--:B------:R-:W-:Y:S02]  /*c140*/  ISETP.GE.AND P2, PT, R214, R5.reuse, PT ;  /* 0x00000005d600720c */ /* 0x080fe40003f46270 */
[----:B------:R-:W-:-:S07]  /*c150*/  ISETP.GE.AND P3, PT, R216, R5, PT ;  /* 0x00000005d800720c */ /* 0x000fce0003f66270 */
[----:B------:R-:W-:Y:S06]  /*c160*/  @P0 BRA `(.L_x_782) ;  /* 0x0000000000980947 */ /* 0x000fec0003800000 */
[----:B------:R-:W0:Y:S01]  /*c170*/  LDS.128 R4, [R0] ;  /* 0x0000000000047984 */ /* 0x000e220000000c00 */
[C---:B------:R-:W-:Y:S01]  /*c180*/  IMAD.U32 R37, R27.reuse, 0x10000, RZ ;  /* 0x000100001b257824 */ /* 0x040fe200078e00ff */
[----:B------:R-:W-:Y:S01]  /*c190*/  LOP3.LUT R36, R27, 0xffff0000, RZ, 0xc0, !PT ;  /* 0xffff00001b247812 */ /* 0x000fe200078ec0ff */
[C---:B------:R-:W-:Y:S01]  /*c1a0*/  IMAD.U32 R35, R25.reuse, 0x10000, RZ ;  /* 0x0001000019237824 */ /* 0x040fe200078e00ff */
[----:B------:R-:W-:Y:S01]  /*c1b0*/  LOP3.LUT R34, R25, 0xffff0000, RZ, 0xc0, !PT ;  /* 0xffff000019227812 */ /* 0x000fe200078ec0ff */
[C---:B0-----:R-:W-:Y:S01]  /*c1c0*/  IMAD.U32 R30, R4.reuse, 0x10000, RZ ;  /* 0x00010000041e7824 */ /* 0x041fe200078e00ff */
[----:B------:R-:W-:Y:S01]  /*c1d0*/  LOP3.LUT R4, R4, 0xffff0000, RZ, 0xc0, !PT ;  /* 0xffff000004047812 */ /* 0x000fe200078ec0ff */
[C---:B------:R-:W-:Y:S01]  /*c1e0*/  IMAD.U32 R31, R5.reuse, 0x10000, RZ ;  /* 0x00010000051f7824 */ /* 0x040fe200078e00ff */
[----:B------:R-:W-:Y:S01]  /*c1f0*/  LOP3.LUT R5, R5, 0xffff0000, RZ, 0xc0, !PT ;  /* 0xffff000005057812 */ /* 0x000fe200078ec0ff */
[C---:B------:R-:W-:Y:S01]  /*c200*/  IMAD.U32 R32, R6.reuse, 0x10000, RZ ;  /* 0x0001000006207824 */ /* 0x040fe200078e00ff */
[----:B------:R-:W-:Y:S01]  /*c210*/  LOP3.LUT R6, R6, 0xffff0000, RZ, 0xc0, !PT ;  /* 0xffff000006067812 */ /* 0x000fe200078ec0ff */
[C---:B------:R-:W-:Y:S01]  /*c220*/  FMUL.FTZ R39, R4.reuse, R37 ;  /* 0x0000002504277220 */ /* 0x040fe20000410000 */
[----:B------:R-:W-:Y:S01]  /*c230*/  FMUL.FTZ R4, R4, R35 ;  /* 0x0000002304047220 */ /* 0x000fe20000410000 */
[----:B------:R-:W-:-:S02]  /*c240*/  IMAD.U32 R33, R7, 0x10000, RZ ;  /* 0x0001000007217824 */ /* 0x000fc400078e00ff */
[----:B------:R-:W-:Y:S01]  /*c250*/  FMUL.FTZ R40, R5, R36 ;  /* 0x0000002405287220 */ /* 0x000fe20000410000 */
[C---:B------:R-:W-:Y:S01]  /*c260*/  FFMA.FTZ R39, R30.reuse, R35, -R39 ;  /* 0x000000231e277223 */ /* 0x040fe20000010827 */
[----:B------:R-:W-:Y:S01]  /*c270*/  FFMA.FTZ R38, R30, R37, R4 ;  /* 0x000000251e267223 */ /* 0x000fe20000010004 */
[----:B------:R-:W-:Y:S01]  /*c280*/  LOP3.LUT R7, R7, 0xffff0000, RZ, 0xc0, !PT ;  /* 0xffff000007077812 */ /* 0x000fe200078ec0ff */
[-C--:B------:R-:W-:Y:S01]  /*c290*/  FMUL.FTZ R42, R5, R34.reuse ;  /* 0x00000022052a7220 */ /* 0x080fe20000410000 */
[C---:B------:R-:W-:Y:S01]  /*c2a0*/  LOP3.LUT R30, R28.reuse, 0xffff0000, RZ, 0xc0, !PT ;  /* 0xffff00001c1e7812 */ /* 0x040fe200078ec0ff */
[----:B------:R-:W-:Y:S01]  /*c2b0*/  IMAD.U32 R35, R28, 0x10000, RZ ;  /* 0x000100001c237824 */ /* 0x000fe200078e00ff */
[C---:B------:R-:W-:Y:S01]  /*c2c0*/  LOP3.LUT R4, R26.reuse, 0xffff0000, RZ, 0xc0, !PT ;  /* 0xffff00001a047812 */ /* 0x040fe200078ec0ff */
[----:B------:R-:W-:Y:S02]  /*c2d0*/  IMAD.U32 R5, R26, 0x10000, RZ ;  /* 0x000100001a057824 */ /* 0x000fe400078e00ff */
[C---:B------:R-:W-:Y:S01]  /*c2e0*/  FFMA.FTZ R40, R31.reuse, R34, -R40 ;  /* 0x000000221f287223 */ /* 0x040fe20000010828 */
        /* <DEDUP_REMOVED lines=12> */
[----:B------:R-:W-:-:S05]  /*c3b0*/  F2FP.BF16.F32.PACK_AB R7, R30, R7 ;  /* 0x000000071e07723e */ /* 0x000fca00000010ff */
[----:B------:R0:W-:Y:S02]  /*c3c0*/  STS.128 [R0], R4 ;  /* 0x0000000400007388 */ /* 0x0001e40000000c00 */
.L_x_782:
[----:B------:R-:W-:Y:S05]  /*c3d0*/  BSYNC B2 ;  /* 0x0000000000027941 */ /* 0x000fea0003800000 */
.L_x_781:
[----:B------:R-:W-:Y:S04]  /*c3e0*/  BSSY B2, `(.L_x_783) ;  /* 0x0000028000027945 */ /* 0x000fe80003800000 */
[----:B------:R-:W-:Y:S05]  /*c3f0*/  @P1 BRA `(.L_x_784) ;  /* 0x0000000000981947 */ /* 0x000fea0003800000 */
[----:B0-----:R-:W0:Y:S01]  /*c400*/  LDS.128 R4, [R0+0x4000] ;  /* 0x0040000000047984 */ /* 0x001e220000000c00 */
        /* <DEDUP_REMOVED lines=36> */
[----:B------:R1:W-:Y:S02]  /*c650*/  STS.128 [R0+0x4000], R4 ;  /* 0x0040000400007388 */ /* 0x0003e40000000c00 */
.L_x_784:
[----:B------:R-:W-:Y:S05]  /*c660*/  BSYNC B2 ;  /* 0x0000000000027941 */ /* 0x000fea0003800000 */
.L_x_783:
[----:B------:R-:W-:Y:S04]  /*c670*/  BSSY B2, `(.L_x_785) ;  /* 0x0000028000027945 */ /* 0x000fe80003800000 */
[----:B------:R-:W-:Y:S05]  /*c680*/  @P2 BRA `(.L_x_786) ;  /* 0x0000000000982947 */ /* 0x000fea0003800000 */
[----:B01----:R-:W0:Y:S01]  /*c690*/  LDS.128 R4, [R0+0x8000] ;  /* 0x0080000000047984 */ /* 0x003e220000000c00 */
        /* <DEDUP_REMOVED lines=37> */
.L_x_786:
[----:B------:R-:W-:Y:S05]  /*c8f0*/  BSYNC B2 ;  /* 0x0000000000027941 */ /* 0x000fea0003800000 */
.L_x_785:
[----:B------:R-:W-:Y:S05]  /*c900*/  @P3 BRA `(.L_x_780) ;  /* 0x0000000000983947 */ /* 0x000fea0003800000 */
[----:B012---:R-:W0:Y:S01]  /*c910*/  LDS.128 R4, [R0+0xc000] ;  /* 0x00c0000000047984 */ /* 0x007e220000000c00 */
        /* <DEDUP_REMOVED lines=37> */
.L_x_780:
[----:B------:R-:W-:Y:S05]  /*cb70*/  BSYNC B1 ;  /* 0x0000000000017941 */ /* 0x000fea0003800000 */
.L_x_779:
[----:B0123--:R-:W-:Y:S01]  /*cb80*/  VIADD R4, R212, 0x20 ;  /* 0x00000020d4047836 */ /* 0x00ffe20000000000 */
[----:B------:R-:W-:Y:S04]  /*cb90*/  BSSY B1, `(.L_x_787) ;  /* 0x00000aa000017945 */ /* 0x000fe80003800000 */
[----:B------:R-:W-:-:S13]  /*cba0*/  ISETP.GE.AND P0, PT, R4, R29, PT ;  /* 0x0000001d0400720c */ /* 0x000fda0003f06270 */
[----:B------:R-:W-:Y:S05]  /*cbb0*/  @P0 BRA `(.L_x_788) ;  /* 0x00000008009c0947 */ /* 0x000fea0003800000 */
[----:B------:R-:W0:Y:S01]  /*cbc0*/  LDC R5, c[0x0][0x3f4] ;  /* 0x0000fd00ff057b82 */ /* 0x000e220000000800 */
[----:B------:R-:W-:Y:S01]  /*cbd0*/  BSSY B2, `(.L_x_789) ;  /* 0x000002c000027945 */ /* 0x000fe20003800000 */
[-C--:B0-----:R-:W-:Y:S02]  /*cbe0*/  ISETP.GE.AND P0, PT, R22, R5.reuse, PT ;  /* 0x000000051600720c */ /* 0x081fe40003f06270 */
[-C--:B------:R-:W-:Y:S02]  /*cbf0*/  ISETP.GE.AND P1, PT, R215, R5.reuse, PT ;  /* 0x00000005d700720c */ /* 0x080fe40003f26270 */
[-C--:B------:R-:W-:Y:S02]  /*cc00*/  ISETP.GE.AND P2, PT, R214, R5.reuse, PT ;  /* 0x00000005d600720c */ /* 0x080fe40003f46270 */
[----:B------:R-:W-:-:S07]  /*cc10*/  ISETP.GE.AND P3, PT, R216, R5, PT ;  /* 0x00000005d800720c */ /* 0x000fce0003f66270 */
[----:B------:R-:W-:Y:S06]  /*cc20*/  @P0 BRA `(.L_x_790) ;  /* 0x0000000000980947 */ /* 0x000fec0003800000 */
[----:B------:R-:W0:Y:S01]  /*cc30*/  LDS.128 R4, [R0+0x1000] ;  /* 0x0010000000047984 */ /* 0x000e220000000c00 */
[----:B------:R-:W-:Y:S01]  /*cc40*/  IMAD.U32 R36, R25, 0x10000, RZ ;  /* 0x0001000019247824 */ /* 0x000fe200078e00ff */
[C---:B------:R-:W-:Y:S01]  /*cc50*/  LOP3.LUT R41, R27.reuse, 0xffff0000, RZ, 0xc0, !PT ;  /* 0xffff00001b297812 */ /* 0x040fe200078ec0ff */
[----:B------:R-:W-:Y:S01]  /*cc60*/  IMAD.U32 R38, R27, 0x10000, RZ ;  /* 0x000100001b267824 */ /* 0x000fe200078e00ff */
        /* <DEDUP_REMOVED lines=9> */
[-C--:B------:R-:W-:Y:S01]  /*cd00*/  FMUL.FTZ R35, R38, R4.reuse ;  /* 0x0000000426237220 */ /* 0x080fe20000410000 */
[----:B------:R-:W-:Y:S01]  /*cd10*/  FMUL.FTZ R37, R36, R4 ;  /* 0x0000000424257220 */ /* 0x000fe20000410000 */
[----:B------:R-:W-:Y:S01]  /*cd20*/  FMUL.FTZ R34, R41, R5 ;  /* 0x0000000529227220 */ /* 0x000fe20000410000 */
[----:B------:R-:W-:-:S02]  /*cd30*/  IMAD.U32 R33, R7, 0x10000, RZ ;  /* 0x0001000007217824 */ /* 0x000fc400078e00ff */
[-C--:B------:R-:W-:Y:S01]  /*cd40*/  FFMA.FTZ R4, R36, R30.reuse, -R35 ;  /* 0x0000001e24047223 */ /* 0x080fe20000010823 */
[----:B------:R-:W-:Y:S01]  /*cd50*/  FFMA.FTZ R37, R38, R30, R37 ;  /* 0x0000001e26257223 */ /* 0x000fe20000010025 */
[C---:B------:R-:W-:Y:S01]  /*cd60*/  FMUL.FTZ R30, R39.reuse, R5 ;  /* 0x00000005271e7220 */ /* 0x040fe20000410000 */
[-C--:B------:R-:W-:Y:S01]  /*cd70*/  FFMA.FTZ R5, R39, R31.reuse, -R34 ;  /* 0x0000001f27057223 */ /* 0x080fe20000010822 */
[----:B------:R-:W-:Y:S01]  /*cd80*/  LOP3.LUT R7, R7, 0xffff0000, RZ, 0xc0, !PT ;  /* 0xffff000007077812 */ /* 0x000fe200078ec0ff */
[C---:B------:R-:W-:Y:S01]  /*cd90*/  IMAD.U32 R38, R26.reuse, 0x10000, RZ ;  /* 0x000100001a267824 */ /* 0x040fe200078e00ff */
[----:B------:R-:W-:Y:S01]  /*cda0*/  LOP3.LUT R39, R26, 0xffff0000, RZ, 0xc0, !PT ;  /* 0xffff00001a277812 */ /* 0x000fe200078ec0ff */
[----:B------:R-:W-:Y:S01]  /*cdb0*/  FFMA.FTZ R30, R41, R31, R30 ;  /* 0x0000001f291e7223 */ /* 0x000fe2000001001e */
[-C--:B------:R-:W-:Y:S01]  /*cdc0*/  FMUL.FTZ R31, R40, R6.reuse ;  /* 0x00000006281f7220 */ /* 0x080fe20000410000 */
[C---:B------:R-:W-:Y:S01]  /*cdd0*/  FMUL.FTZ R35, R38.reuse, R6 ;  /* 0x0000000626237220 */ /* 0x040fe20000410000 */
[-C--:B------:R-:W-:Y:S01]  /*cde0*/  FMUL.FTZ R34, R43, R7.reuse ;  /* 0x000000072b227220 */ /* 0x080fe20000410000 */
[C---:B------:R-:W-:Y:S01]  /*cdf0*/  FMUL.FTZ R36, R39.reuse, R7 ;  /* 0x0000000727247220 */ /* 0x040fe20000410000 */
[-C--:B------:R-:W-:Y:S01]  /*ce00*/  FFMA.FTZ R6, R38, R32.reuse, -R31 ;  /* 0x0000002026067223 */ /* 0x080fe2000001081f */
[----:B------:R-:W-:Y:S01]  /*ce10*/  FFMA.FTZ R35, R40, R32, R35 ;  /* 0x0000002028237223 */ /* 0x000fe20000010023 */
[-C--:B------:R-:W-:Y:S01]  /*ce20*/  FFMA.FTZ R7, R39, R33.reuse, -R34 ;  /* 0x0000002127077223 */ /* 0x080fe20000010822 */
[----:B------:R-:W-:Y:S01]  /*ce30*/  FFMA.FTZ R36, R43, R33, R36 ;  /* 0x000000212b247223 */ /* 0x000fe20000010024 */
[----:B------:R-:W-:-:S02]  /*ce40*/  F2FP.BF16.F32.PACK_AB R4, R37, R4 ;  /* 0x000000042504723e */ /* 0x000fc400000010ff */
[----:B------:R-:W-:Y:S02]  /*ce50*/  F2FP.BF16.F32.PACK_AB R5, R30, R5 ;  /* 0x000000051e05723e */ /* 0x000fe400000010ff */
[----:B------:R-:W-:Y:S02]  /*ce60*/  F2FP.BF16.F32.PACK_AB R6, R35, R6 ;  /* 0x000000062306723e */ /* 0x000fe400000010ff */
[----:B------:R-:W-:-:S05]  /*ce70*/  F2FP.BF16.F32.PACK_AB R7, R36, R7 ;  /* 0x000000072407723e */ /* 0x000fca00000010ff */
[----:B------:R0:W-:Y:S02]  /*ce80*/  STS.128 [R0+0x1000], R4 ;  /* 0x0010000400007388 */ /* 0x0001e40000000c00 */
.L_x_790:
[----:B------:R-:W-:Y:S05]  /*ce90*/  BSYNC B2 ;  /* 0x0000000000027941 */ /* 0x000fea0003800000 */
.L_x_789:
[----:B------:R-:W-:Y:S04]  /*cea0*/  BSSY B2, `(.L_x_791) ;  /* 0x0000028000027945 */ /* 0x000fe80003800000 */
[----:B------:R-:W-:Y:S05]  /*ceb0*/  @P1 BRA `(.L_x_792) ;  /* 0x0000000000981947 */ /* 0x000fea0003800000 */
[----:B0-----:R-:W0:Y:S01]  /*cec0*/  LDS.128 R4, [R0+0x5000] ;  /* 0x0050000000047984 */ /* 0x001e220000000c00 */
        /* <DEDUP_REMOVED lines=37> */
.L_x_792:
[----:B------:R-:W-:Y:S05]  /*d120*/  BSYNC B2 ;  /* 0x0000000000027941 */ /* 0x000fea0003800000 */
.L_x_791:
[----:B------:R-:W-:Y:S04]  /*d130*/  BSSY B2, `(.L_x_793) ;  /* 0x0000028000027945 */ /* 0x000fe80003800000 */
[----:B------:R-:W-:Y:S05]  /*d140*/  @P2 BRA `(.L_x_794) ;  /* 0x0000000000982947 */ /* 0x000fea0003800000 */
[----:B01----:R-:W0:Y:S01]  /*d150*/  LDS.128 R4, [R0+0x9000] ;  /* 0x0090000000047984 */ /* 0x003e220000000c00 */
        /* <DEDUP_REMOVED lines=37> */
.L_x_794:
[----:B------:R-:W-:Y:S05]  /*d3b0*/  BSYNC B2 ;  /* 0x0000000000027941 */ /* 0x000fea0003800000 */
.L_x_793:
[----:B------:R-:W-:Y:S05]  /*d3c0*/  @P3 BRA `(.L_x_788) ;  /* 0x0000000000983947 */ /* 0x000fea0003800000 */
[----:B012---:R-:W0:Y:S01]  /*d3d0*/  LDS.128 R4, [R0+0xd000] ;  /* 0x00d0000000047984 */ /* 0x007e220000000c00 */
        /* <DEDUP_REMOVED lines=8> */
[----:B------:R-:W-:Y:S01]  /*d460*/  IMAD.U32 R32, R6, 0x10000, RZ ;  /* 0x0001000006207824 */ /* 0x000fe200078e00ff */
[----:B------:R-:W-:Y:S01]  /*d470*/  SHF.L.U32 R31, R5, 0x10, RZ ;  /* 0x00000010051f7819 */ /* 0x000fe200000006ff */
[----:B------:R-:W-:Y:S01]  /*d480*/  IMAD.U32 R33, R7, 0x10000, RZ ;  /* 0x0001000007217824 */ /* 0x000fe200078e00ff */
[----:B------:R-:W-:Y:S01]  /*d490*/  LOP3.LUT R5, R5, 0xffff0000, RZ, 0xc0, !PT ;  /* 0xffff000005057812 */ /* 0x000fe200078ec0ff */
[-C--:B------:R-:W-:Y:S01]  /*d4a0*/  FMUL.FTZ R35, R38, R4.reuse ;  /* 0x0000000426237220 */ /* 0x080fe20000410000 */
[----:B------:R-:W-:Y:S01]  /*d4b0*/  FMUL.FTZ R37, R36, R4 ;  /* 0x0000000424257220 */ /* 0x000fe20000410000 */
[----:B------:R-:W-:-:S02]  /*d4c0*/  LOP3.LUT R6, R6, 0xffff0000, RZ, 0xc0, !PT ;  /* 0xffff000006067812 */ /* 0x000fc400078ec0ff */
[-C--:B------:R-:W-:Y:S01]  /*d4d0*/  FMUL.FTZ R34, R41, R5.reuse ;  /* 0x0000000529227220 */ /* 0x080fe20000410000 */
        /* <DEDUP_REMOVED lines=21> */
.L_x_788:
[----:B------:R-:W-:Y:S05]  /*d630*/  BSYNC B1 ;  /* 0x0000000000017941 */ /* 0x000fea0003800000 */
.L_x_787:
[----:B------:R-:W-:Y:S01]  /*d640*/  ISETP.GE.AND P0, PT, R237, R29, PT ;  /* 0x0000001ded00720c */ /* 0x000fe20003f06270 */
[----:B------:R-:W-:-:S12]  /*d650*/  BSSY B1, `(.L_x_795) ;  /* 0x00000a9000017945 */ /* 0x000fd80003800000 */
[----:B------:R-:W-:Y:S05]  /*d660*/  @P0 BRA `(.L_x_796) ;  /* 0x00000008009c0947 */ /* 0x000fea0003800000 */
[----:B0123--:R-:W0:Y:S01]  /*d670*/  LDC R5, c[0x0][0x3f4] ;  /* 0x0000fd00ff057b82 */ /* 0x00fe220000000800 */
        /* <DEDUP_REMOVED lines=44> */
.L_x_798:
[----:B------:R-:W-:Y:S05]  /*d940*/  BSYNC B2 ;  /* 0x0000000000027941 */ /* 0x000fea0003800000 */
.L_x_797:
        /* <DEDUP_REMOVED lines=40> */
.L_x_800:
[----:B------:R-:W-:Y:S05]  /*dbd0*/  BSYNC B2 ;  /* 0x0000000000027941 */ /* 0x000fea0003800000 */
.L_x_799:
        /* <DEDUP_REMOVED lines=40> */
.L_x_802:
[----:B------:R-:W-:Y:S05]  /*de60*/  BSYNC B2 ;  /* 0x0000000000027941 */ /* 0x000fea0003800000 */
.L_x_801:
        /* <DEDUP_REMOVED lines=39> */
.L_x_796:
[----:B------:R-:W-:Y:S05]  /*e0e0*/  BSYNC B1 ;  /* 0x0000000000017941 */ /* 0x000fea0003800000 */
.L_x_795:
[----:B01234-:R-:W-:-:S05]  /*e0f0*/  VIADD R4, R212, 0x60 ;  /* 0x00000060d4047836 */ /* 0x01ffca0000000000 */
        /* <DEDUP_REMOVED lines=10> */
[C---:B------:R-:W-:Y:S01]  /*e1a0*/  IMAD.U32 R35, R27.reuse, 0x10000, RZ ;  /* 0x000100001b237824 */ /* 0x040fe200078e00ff */
[----:B------:R-:W-:Y:S01]  /*e1b0*/  LOP3.LUT R38, R27, 0xffff0000, RZ, 0xc0, !PT ;  /* 0xffff00001b267812 */ /* 0x000fe200078ec0ff */
        /* <DEDUP_REMOVED lines=17> */
[----:B------:R-:W-:Y:S01]  /*e2d0*/  LOP3.LUT R7, R7, 0xffff0000, RZ, 0xc0, !PT ;  /* 0xffff000007077812 */ /* 0x000fe200078ec0ff */
[----:B------:R-:W-:Y:S01]  /*e2e0*/  FFMA.FTZ R5, R36, R30, -R31 ;  /* 0x0000001e24057223 */ /* 0x000fe2000001081f */
[C---:B------:R-:W-:Y:S01]  /*e2f0*/  LOP3.LUT R35, R26.reuse, 0xffff0000, RZ, 0xc0, !PT ;  /* 0xffff00001a237812 */ /* 0x040fe200078ec0ff */
[----:B------:R-:W-:Y:S02]  /*e300*/  IMAD.U32 R31, R26, 0x10000, RZ ;  /* 0x000100001a1f7824 */ /* 0x000fe400078e00ff */
[----:B------:R-:W-:Y:S01]  /*e310*/  FMUL.FTZ R26, R37, R6 ;  /* 0x00000006251a7220 */ /* 0x000fe20000410000 */
[-C--:B------:R-:W-:Y:S01]  /*e320*/  FMUL.FTZ R32, R39, R7.reuse ;  /* 0x0000000727207220 */ /* 0x080fe20000410000 */
[----:B------:R-:W-:Y:S01]  /*e330*/  FFMA.FTZ R30, R38, R30, R33 ;  /* 0x0000001e261e7223 */ /* 0x000fe20000010021 */
[----:B------:R-:W-:Y:S01]  /*e340*/  FMUL.FTZ R28, R31, R6 ;  /* 0x000000061f1c7220 */ /* 0x000fe20000410000 */
[----:B------:R-:W-:Y:S01]  /*e350*/  FMUL.FTZ R34, R35, R7 ;  /* 0x0000000723227220 */ /* 0x000fe20000410000 */
[----:B------:R-:W-:Y:S01]  /*e360*/  FFMA.FTZ R6, R31, R25, -R26 ;  /* 0x000000191f067223 */ /* 0x000fe2000001081a */
[----:B------:R-:W-:Y:S01]  /*e370*/  FFMA.FTZ R7, R35, R27, -R32 ;  /* 0x0000001b23077223 */ /* 0x000fe20000010820 */
[----:B------:R-:W-:Y:S01]  /*e380*/  FFMA.FTZ R25, R37, R25, R28 ;  /* 0x0000001925197223 */ /* 0x000fe2000001001c */
[----:B------:R-:W-:Y:S01]  /*e390*/  FFMA.FTZ R34, R39, R27, R34 ;  /* 0x0000001b27227223 */ /* 0x000fe20000010022 */
[----:B------:R-:W-:-:S02]  /*e3a0*/  F2FP.BF16.F32.PACK_AB R4, R29, R4 ;  /* 0x000000041d04723e */ /* 0x000fc400000010ff */
[----:B------:R-:W-:Y:S02]  /*e3b0*/  F2FP.BF16.F32.PACK_AB R5, R30, R5 ;  /* 0x000000051e05723e */ /* 0x000fe400000010ff */
[----:B------:R-:W-:Y:S02]  /*e3c0*/  F2FP.BF16.F32.PACK_AB R6, R25, R6 ;  /* 0x000000061906723e */ /* 0x000fe400000010ff */
[----:B------:R-:W-:-:S05]  /*e3d0*/  F2FP.BF16.F32.PACK_AB R7, R34, R7 ;  /* 0x000000072207723e */ /* 0x000fca00000010ff */
[----:B------:R0:W-:Y:S02]  /*e3e0*/  STS.128 [R0+0x3000], R4 ;  /* 0x0030000400007388 */ /* 0x0001e40000000c00 */
.L_x_805:
[----:B------:R-:W-:Y:S05]  /*e3f0*/  BSYNC B1 ;  /* 0x0000000000017941 */ /* 0x000fea0003800000 */
.L_x_804:
[----:B------:R-:W-:Y:S04]  /*e400*/  BSSY B1, `(.L_x_806) ;  /* 0x0000028000017945 */ /* 0x000fe80003800000 */
[----:B------:R-:W-:Y:S05]  /*e410*/  @P1 BRA `(.L_x_807) ;  /* 0x0000000000981947 */ /* 0x000fea0003800000 */
[----:B0-----:R-:W0:Y:S01]  /*e420*/  LDS.128 R4, [R0+0x7000] ;  /* 0x0070000000047984 */ /* 0x001e220000000c00 */
        /* <DEDUP_REMOVED lines=37> */
.L_x_807:
[----:B------:R-:W-:Y:S05]  /*e680*/  BSYNC B1 ;  /* 0x0000000000017941 */ /* 0x000fea0003800000 */
.L_x_806:
[----:B------:R-:W-:Y:S04]  /*e690*/  BSSY B1, `(.L_x_808) ;  /* 0x0000028000017945 */ /* 0x000fe80003800000 */
[----:B------:R-:W-:Y:S05]  /*e6a0*/  @P2 BRA `(.L_x_809) ;  /* 0x0000000000982947 */ /* 0x000fea0003800000 */
[----:B01----:R-:W0:Y:S01]  /*e6b0*/  LDS.128 R4, [R0+0xb000] ;  /* 0x00b0000000047984 */ /* 0x003e220000000c00 */
        /* <DEDUP_REMOVED lines=37> */
.L_x_809:
[----:B------:R-:W-:Y:S05]  /*e910*/  BSYNC B1 ;  /* 0x0000000000017941 */ /* 0x000fea0003800000 */
.L_x_808:
[----:B------:R-:W-:Y:S05]  /*e920*/  @P3 BRA `(.L_x_803) ;  /* 0x0000003800103947 */ /* 0x000fea0003800000 */
[----:B012---:R-:W0:Y:S01]  /*e930*/  LDS.128 R4, [R0+0xf000] ;  /* 0x00f0000000047984 */ /* 0x007e220000000c00 */
[C---:B------:R-:W-:Y:S01]  /*e940*/  IMAD.U32 R21, R9.reuse, 0x10000, RZ ;  /* 0x0001000009157824 */ /* 0x040fe200078e00ff */
[----:B------:R-:W-:Y:S01]  /*e950*/  LOP3.LUT R26, R9, 0xffff0000, RZ, 0xc0, !PT ;  /* 0xffff0000091a7812 */ /* 0x000fe200078ec0ff */
[C---:B------:R-:W-:Y:S01]  /*e960*/  IMAD.U32 R15, R3.reuse, 0x10000, RZ ;  /* 0x00010000030f7824 */ /* 0x040fe200078e00ff */
[----:B------:R-:W-:Y:S01]  /*e970*/  LOP3.LUT R24, R3, 0xffff0000, RZ, 0xc0, !PT ;  /* 0xffff000003187812 */ /* 0x000fe200078ec0ff */
[C---:B------:R-:W-:Y:S01]  /*e980*/  IMAD.U32 R25, R10.reuse, 0x10000, RZ ;  /* 0x000100000a197824 */ /* 0x040fe200078e00ff */
[----:B------:R-:W-:Y:S02]  /*e990*/  LOP3.LUT R27, R10, 0xffff0000, RZ, 0xc0, !PT ;  /* 0xffff00000a1b7812 */ /* 0x000fe400078ec0ff */
[C---:B0-----:R-:W-:Y:S01]  /*e9a0*/  SHF.L.U32 R11, R4.reuse, 0x10, RZ ;  /* 0x00000010040b7819 */ /* 0x041fe200000006ff */
[C---:B------:R-:W-:Y:S01]  /*e9b0*/  IMAD.U32 R12, R5.reuse, 0x10000, RZ ;  /* 0x00010000050c7824 */ /* 0x040fe200078e00ff */
[----:B------:R-:W-:Y:S01]  /*e9c0*/  LOP3.LUT R4, R4, 0xffff0000, RZ, 0xc0, !PT ;  /* 0xffff000004047812 */ /* 0x000fe200078ec0ff */
[C---:B------:R-:W-:Y:S01]  /*e9d0*/  IMAD.U32 R3, R6.reuse, 0x10000, RZ ;  /* 0x0001000006037824 */ /* 0x040fe200078e00ff */
[----:B------:R-:W-:Y:S01]  /*e9e0*/  LOP3.LUT R5, R5, 0xffff0000, RZ, 0xc0, !PT ;  /* 0xffff000005057812 */ /* 0x000fe200078ec0ff */
[----:B------:R-:W-:Y:S01]  /*e9f0*/  IMAD.U32 R9, R7, 0x10000, RZ ;  /* 0x0001000007097824 */ /* 0x000fe200078e00ff */
[----:B------:R-:W-:Y:S01]  /*ea00*/  LOP3.LUT R6, R6, 0xffff0000, RZ, 0xc0, !PT ;  /* 0xffff000006067812 */ /* 0x000fe200078ec0ff */
[-C--:B------:R-:W-:Y:S01]  /*ea10*/  FMUL.FTZ R14, R21, R4.reuse ;  /* 0x00000004150e7220 */ /* 0x080fe20000410000 */
[----:B------:R-:W-:Y:S01]  /*ea20*/  FMUL.FTZ R20, R15, R4 ;  /* 0x000000040f147220 */ /* 0x000fe20000410000 */
[----:B------:R-:W-:Y:S01]  /*ea30*/  FMUL.FTZ R13, R26, R5 ;  /* 0x000000051a0d7220 */ /* 0x000fe20000410000 */
[----:B------:R-:W-:Y:S01]  /*ea40*/  LOP3.LUT R7, R7, 0xffff0000, RZ, 0xc0, !PT ;  /* 0xffff000007077812 */ /* 0x000fe200078ec0ff */
[-C--:B------:R-:W-:Y:S01]  /*ea50*/  FFMA.FTZ R4, R15, R11.reuse, -R14 ;  /* 0x0000000b0f047223 */ /* 0x080fe2000001080e */
[----:B------:R-:W-:Y:S01]  /*ea60*/  FFMA.FTZ R11, R21, R11, R20 ;  /* 0x0000000b150b7223 */ /* 0x000fe20000010014 */
[C---:B------:R-:W-:Y:S01]  /*ea70*/  FMUL.FTZ R15, R24.reuse, R5 ;  /* 0x00000005180f7220 */ /* 0x040fe20000410000 */
[----:B------:R-:W-:Y:S01]  /*ea80*/  FFMA.FTZ R5, R24, R12, -R13 ;  /* 0x0000000c18057223 */ /* 0x000fe2000001080d */
[C---:B------:R-:W-:Y:S01]  /*ea90*/  LOP3.LUT R21, R8.reuse, 0xffff0000, RZ, 0xc0, !PT ;  /* 0xffff000008157812 */ /* 0x040fe200078ec0ff */
[----:B------:R-:W-:-:S02]  /*eaa0*/  IMAD.U32 R13, R8, 0x10000, RZ ;  /* 0x00010000080d7824 */ /* 0x000fc400078e00ff */
        /* <DEDUP_REMOVED lines=9> */
[----:B------:R-:W-:Y:S02]  /*eb40*/  F2FP.BF16.F32.PACK_AB R4, R11, R4 ;  /* 0x000000040b04723e */ /* 0x000fe400000010ff */
[----:B------:R-:W-:-:S02]  /*eb50*/  F2FP.BF16.F32.PACK_AB R5, R12, R5 ;  /* 0x000000050c05723e */ /* 0x000fc400000010ff */
[----:B------:R-:W-:Y:S02]  /*eb60*/  F2FP.BF16.F32.PACK_AB R6, R3, R6 ;  /* 0x000000060306723e */ /* 0x000fe400000010ff */
[----:B------:R-:W-:-:S05]  /*eb70*/  F2FP.BF16.F32.PACK_AB R7, R20, R7 ;  /* 0x000000071407723e */ /* 0x000fca00000010ff */
[----:B------:R3:W-:Y:S01]  /*eb80*/  STS.128 [R0+0xf000], R4 ;  /* 0x00f0000400007388 */ /* 0x0007e20000000c00 */
[----:B------:R-:W-:Y:S05]  /*eb90*/  BRA `(.L_x_803) ;  /* 0x0000003400747947 */ /* 0x000fea0003800000 */
.L_x_773:
[----:B------:R-:W-:-:S03]  /*eba0*/  UMOV UR4, 0xffffffff ;  /* 0xffffffff00047882 */ /* 0x000fc60000000000 */
[----:B------:R-:W-:Y:S05]  /*ebb0*/  BRA.DIV UR4, `(.L_x_810) ;  /* 0x000001a604f47947 */ /* 0x000fea000b800000 */
[----:B------:R0:W1:Y:S04]  /*ebc0*/  SHFL.IDX PT, R3, R25, RZ, 0x181f ;  /* 0x00181fff19037589 */ /* 0x00006800000e0000 */
[----:B------:R0:W2:Y:S04]  /*ebd0*/  SHFL.IDX PT, R20, R24, RZ, 0x181f ;  /* 0x00181fff18147589 */ /* 0x0000a800000e0000 */
[----:B------:R0:W3:Y:S04]  /*ebe0*/  SHFL.IDX PT, R21, R26, RZ, 0x181f ;  /* 0x00181fff1a157589 */ /* 0x0000e800000e0000 */
[----:B------:R-:W4:Y:S02]  /*ebf0*/  SHFL.IDX PT, R28, R28, RZ, 0x181f ;  /* 0x00181fff1c1c7589 */ /* 0x000f2400000e0000 */
.L_x_1064:
[----:B------:R-:W-:Y:S01]  /*ec00*/  ULDC UR4, c[0x0][0x448] ;  /* 0x0001120000047ab9 */ /* 0x000fe20000000800 */
[----:B------:R-:W-:Y:S01]  /*ec10*/  LEA.HI R12, R235, R235, RZ, 0x1 ;  /* 0x000000ebeb0c7211 */ /* 0x000fe200078f08ff */
[----:B------:R-:W-:Y:S01]  /*ec20*/  IMAD R34, R178, UR4, RZ ;  /* 0x00000004b2227c24 */ /* 0x000fe2000f8e02ff */
[----:B------:R-:W-:Y:S01]  /*ec30*/  BSSY B1, `(.L_x_811) ;  /* 0x000002a000017945 */ /* 0x000fe20003800000 */
[----:B------:R-:W-:Y:S02]  /*ec40*/  CS2R R4, SRZ ;  /* 0x0000000000047805 */ /* 0x000fe4000001ff00 */
[----:B0-----:R-:W-:Y:S02]  /*ec50*/  LOP3.LUT R26, R12, 0xfffffffe, RZ, 0xc0, !PT ;  /* 0xfffffffe0c1a7812 */ /* 0x001fe400078ec0ff */
[----:B------:R-:W-:Y:S02]  /*ec60*/  CS2R R8, SRZ ;  /* 0x0000000000087805 */ /* 0x000fe4000001ff00 */
[----:B------:R-:W-:Y:S01]  /*ec70*/  ISETP.GE.AND P0, PT, R6, R34, PT ;  /* 0x000000220600720c */ /* 0x000fe20003f06270 */
[----:B------:R-:W-:Y:S01]  /*ec80*/  IMAD R34, R121, -0x80, R34 ;  /* 0xffffff8079227824 */ /* 0x000fe200078e0222 */
[----:B------:R-:W-:Y:S01]  /*ec90*/  CS2R R6, SRZ ;  /* 0x0000000000067805 */ /* 0x000fe2000001ff00 */
[----:B------:R-:W-:Y:S01]  /*eca0*/  IMAD.IADD R35, R235, 0x1, -R26 ;  /* 0x00000001eb237824 */ /* 0x000fe200078e0a1a */
[----:B------:R-:W-:-:S02]  /*ecb0*/  CS2R R10, SRZ ;  /* 0x00000000000a7805 */ /* 0x000fc4000001ff00 */
[----:B------:R-:W-:Y:S02]  /*ecc0*/  CS2R R12, SRZ ;  /* 0x00000000000c7805 */ /* 0x000fe4000001ff00 */
[----:B------:R-:W-:Y:S02]  /*ecd0*/  CS2R R14, SRZ ;  /* 0x00000000000e7805 */ /* 0x000fe4000001ff00 */
[----:B------:R-:W-:Y:S02]  /*ece0*/  CS2R R24, SRZ ;  /* 0x0000000000187805 */ /* 0x000fe4000001ff00 */
[----:B------:R-:W-:Y:S01]  /*ecf0*/  CS2R R26, SRZ ;  /* 0x00000000001a7805 */ /* 0x000fe2000001ff00 */
[----:B------:R-:W-:Y:S06]  /*ed00*/  @P0 BRA `(.L_x_812) ;  /* 0x0000000000700947 */ /* 0x000fec0003800000 */
[----:B------:R-:W-:Y:S01]  /*ed10*/  ULDC UR4, c[0x0][0x3f4] ;  /* 0x0000fd0000047ab9 */ /* 0x000fe20000000800 */
[----:B--2---:R-:W-:Y:S01]  /*ed20*/  IMAD.MOV.U32 R4, RZ, RZ, R20 ;  /* 0x000000ffff047224 */ /* 0x004fe200078e0014 */
[----:B------:R-:W-:Y:S01]  /*ed30*/  ISETP.GE.AND P2, PT, R16, UR4, PT ;  /* 0x0000000410007c0c */ /* 0x000fe2000bf46270 */
[----:B-1----:R-:W-:Y:S01]  /*ed40*/  IMAD.MOV.U32 R5, RZ, RZ, R3 ;  /* 0x000000ffff057224 */ /* 0x002fe200078e0003 */
[----:B------:R-:W-:Y:S01]  /*ed50*/  ISETP.GE.AND P3, PT, R213, UR4, PT ;  /* 0x00000004d5007c0c */ /* 0x000fe2000bf66270 */
[----:B---3--:R-:W-:Y:S01]  /*ed60*/  IMAD.MOV.U32 R29, RZ, RZ, R21 ;  /* 0x000000ffff1d7224 */ /* 0x008fe200078e0015 */
[----:B------:R-:W-:Y:S02]  /*ed70*/  CS2R R24, SRZ ;  /* 0x0000000000187805 */ /* 0x000fe4000001ff00 */
[----:B------:R-:W-:Y:S01]  /*ed80*/  CS2R R26, SRZ ;  /* 0x00000000001a7805 */ /* 0x000fe2000001ff00 */
[----:B------:R-:W-:-:S06]  /*ed90*/  ULDC.64 UR6, c[0x0][0x208] ;  /* 0x0000820000067ab9 */ /* 0x000fcc0000000a00 */
[C---:B------:R-:W-:Y:S01]  /*eda0*/  @!P2 IMAD.SHL.U32 R9, R16.reuse, 0x2, RZ ;  /* 0x000000021009a824 */ /* 0x040fe200078e00ff */
[----:B------:R-:W-:Y:S01]  /*edb0*/  @!P2 SHF.L.U64.HI R6, R16, 0x1, R17 ;  /* 0x000000011006a819 */ /* 0x000fe20000010211 */
[----:B------:R-:W-:-:S03]  /*edc0*/  @!P3 IMAD.SHL.U32 R7, R234, 0x8, RZ ;  /* 0x00000008ea07b824 */ /* 0x000fc600078e00ff */
[-C--:B------:R-:W-:Y:S01]  /*edd0*/  @!P2 IADD3 R32, P0, R20, R9.reuse, RZ ;  /* 0x000000091420a210 */ /* 0x080fe20007f1e0ff */
[C---:B------:R-:W-:Y:S01]  /*ede0*/  @!P3 IMAD.WIDE R30, R7.reuse, 0x2, R4 ;  /* 0x00000002071eb825 */ /* 0x040fe200078e0204 */
[----:B----4-:R-:W-:Y:S02]  /*edf0*/  @!P2 IADD3 R20, P1, R28, R9, RZ ;  /* 0x000000091c14a210 */ /* 0x010fe40007f3e0ff */
[----:B------:R-:W-:Y:S02]  /*ee00*/  CS2R R8, SRZ ;  /* 0x0000000000087805 */ /* 0x000fe4000001ff00 */
[----:B------:R-:W-:Y:S01]  /*ee10*/  CS2R R10, SRZ ;  /* 0x00000000000a7805 */ /* 0x000fe2000001ff00 */
[----:B------:R-:W-:Y:S01]  /*ee20*/  @!P3 IMAD.WIDE R28, R7, 0x2, R28 ;  /* 0x00000002071cb825 */ /* 0x000fe200078e021c */
[----:B------:R-:W-:Y:S02]  /*ee30*/  CS2R R12, SRZ ;  /* 0x00000000000c7805 */ /* 0x000fe4000001ff00 */
[----:B------:R-:W-:-:S02]  /*ee40*/  CS2R R14, SRZ ;  /* 0x00000000000e7805 */ /* 0x000fc4000001ff00 */
[----:B------:R-:W-:Y:S01]  /*ee50*/  CS2R R4, SRZ ;  /* 0x0000000000047805 */ /* 0x000fe2000001ff00 */
[--C-:B------:R-:W-:Y:S01]  /*ee60*/  @!P2 IMAD.X R33, R3, 0x1, R6.reuse, P0 ;  /* 0x000000010321a824 */ /* 0x100fe200000e0606 */
[----:B------:R0:W5:Y:S01]  /*ee70*/  @!P3 LD.E.128 R24, desc[UR6][R30.64] ;  /* 0x000000061e18b980 */ /* 0x000162000c101d00 */
[----:B------:R-:W-:Y:S01]  /*ee80*/  @!P2 IMAD.X R21, R21, 0x1, R6, P1 ;  /* 0x000000011515a824 */ /* 0x000fe200008e0606 */
[----:B------:R-:W-:Y:S02]  /*ee90*/  CS2R R6, SRZ ;  /* 0x0000000000067805 */ /* 0x000fe4000001ff00 */
[----:B------:R0:W5:Y:S04]  /*eea0*/  @!P3 LD.E.128 R8, desc[UR6][R28.64] ;  /* 0x000000061c08b980 */ /* 0x000168000c101d00 */
[----:B------:R0:W5:Y:S04]  /*eeb0*/  @!P2 LD.E.128 R12, desc[UR6][R32.64] ;  /* 0x00000006200ca980 */ /* 0x000168000c101d00 */
[----:B------:R0:W5:Y:S02]  /*eec0*/  @!P2 LD.E.128 R4, desc[UR6][R20.64] ;  /* 0x000000061404a980 */ /* 0x000164000c101d00 */
.L_x_812:
[----:B------:R-:W-:Y:S05]  /*eed0*/  BSYNC B1 ;  /* 0x0000000000017941 */ /* 0x000fea0003800000 */
.L_x_811:
[----:B0--3--:R-:W-:Y:S01]  /*eee0*/  SHF.L.U32 R21, R35, 0x1f, RZ ;  /* 0x0000001f23157819 */ /* 0x009fe200000006ff */
[--C-:B----45:R-:W-:Y:S01]  /*eef0*/  IMAD.MOV.U32 R28, RZ, RZ, R13.reuse ;  /* 0x000000ffff1c7224 */ /* 0x130fe200078e000d */
[--C-:B------:R-:W-:Y:S01]  /*ef00*/  SHF.R.U32.HI R33, RZ, 0x10, R13.reuse ;  /* 0x00000010ff217819 */ /* 0x100fe2000001160d */
[----:B-1----:R-:W-:Y:S01]  /*ef10*/  IMAD.MOV.U32 R3, RZ, RZ, R12 ;  /* 0x000000ffff037224 */ /* 0x002fe200078e000c */
[----:B------:R-:W0:Y:S01]  /*ef20*/  SYNCS.PHASECHK.TRANS64.TRYWAIT P0, [R18+URZ+0x38800], R21 ;  /* 0x03880015120075a7 */ /* 0x000e22000800017f */
[----:B------:R-:W-:Y:S01]  /*ef30*/  SHF.R.U64 R48, R12, 0x10, R13 ;  /* 0x000000100c307819 */ /* 0x000fe2000000120d */
[----:B------:R-:W-:Y:S01]  /*ef40*/  IMAD.MOV.U32 R12, RZ, RZ, R14 ;  /* 0x000000ffff0c7224 */ /* 0x000fe200078e000e */
[--C-:B------:R-:W-:Y:S01]  /*ef50*/  SHF.R.U64 R47, R14, 0x10, R15.reuse ;  /* 0x000000100e2f7819 */ /* 0x100fe2000000120f */
[----:B------:R-:W-:Y:S01]  /*ef60*/  IMAD.MOV.U32 R13, RZ, RZ, R15 ;  /* 0x000000ffff0d7224 */ /* 0x000fe200078e000f */
[----:B------:R-:W-:Y:S01]  /*ef70*/  SHF.R.U64 R43, R26, 0x10, R27 ;  /* 0x000000101a2b7819 */ /* 0x000fe2000000121b */
[----:B------:R-:W-:Y:S01]  /*ef80*/  IMAD.MOV.U32 R14, RZ, RZ, R24 ;  /* 0x000000ffff0e7224 */ /* 0x000fe200078e0018 */
[----:B------:R-:W-:Y:S01]  /*ef90*/  SHF.R.U32.HI R46, RZ, 0x10, R15 ;  /* 0x00000010ff2e7819 */ /* 0x000fe2000001160f */
[----:B------:R-:W-:Y:S01]  /*efa0*/  IMAD.MOV.U32 R36, RZ, RZ, R26 ;  /* 0x000000ffff247224 */ /* 0x000fe200078e001a */
[--C-:B------:R-:W-:Y:S01]  /*efb0*/  SHF.R.U64 R45, R24, 0x10, R25.reuse ;  /* 0x00000010182d7819 */ /* 0x100fe20000001219 */
[----:B------:R-:W-:Y:S01]  /*efc0*/  IMAD.MOV.U32 R35, RZ, RZ, R25 ;  /* 0x000000ffff237224 */ /* 0x000fe200078e0019 */
[----:B------:R-:W-:Y:S01]  /*efd0*/  PRMT R26, R28, 0x5410, R33 ;  /* 0x000054101c1a7816 */ /* 0x000fe20000000021 */
[----:B------:R-:W-:Y:S01]  /*efe0*/  IMAD.MOV.U32 R37, RZ, RZ, R27 ;  /* 0x000000ffff257224 */ /* 0x000fe200078e001b */
[----:B------:R-:W-:Y:S01]  /*eff0*/  SHF.R.U32.HI R44, RZ, 0x10, R25 ;  /* 0x00000010ff2c7819 */ /* 0x000fe20000011619 */
[----:B------:R-:W-:Y:S01]  /*f000*/  IMAD.MOV.U32 R29, RZ, RZ, R4 ;  /* 0x000000ffff1d7224 */ /* 0x000fe200078e0004 */
[----:B------:R-:W-:Y:S01]  /*f010*/  SHF.R.U32.HI R42, RZ, 0x10, R27 ;  /* 0x00000010ff2a7819 */ /* 0x000fe2000001161b */
[--C-:B------:R-:W-:Y:S01]  /*f020*/  IMAD.MOV.U32 R30, RZ, RZ, R5.reuse ;  /* 0x000000ffff1e7224 */ /* 0x100fe200078e0005 */
[--C-:B------:R-:W-:Y:S01]  /*f030*/  SHF.R.U64 R40, R4, 0x10, R5.reuse ;  /* 0x0000001004287819 */ /* 0x100fe20000001205 */
[----:B------:R-:W-:Y:S01]  /*f040*/  IMAD.MOV.U32 R31, RZ, RZ, R6 ;  /* 0x000000ffff1f7224 */ /* 0x000fe200078e0006 */
[----:B------:R-:W-:Y:S01]  /*f050*/  SHF.R.U32.HI R41, RZ, 0x10, R5 ;  /* 0x00000010ff297819 */ /* 0x000fe20000011605 */
[--C-:B------:R-:W-:Y:S01]  /*f060*/  IMAD.MOV.U32 R32, RZ, RZ, R7.reuse ;  /* 0x000000ffff207224 */ /* 0x100fe200078e0007 */
[--C-:B------:R-:W-:Y:S01]  /*f070*/  SHF.R.U64 R38, R6, 0x10, R7.reuse ;  /* 0x0000001006267819 */ /* 0x100fe20000001207 */
[----:B------:R-:W-:Y:S01]  /*f080*/  BSSY B1, `(.L_x_813) ;  /* 0x0000018000017945 */ /* 0x000fe20003800000 */
[----:B------:R-:W-:Y:S01]  /*f090*/  SHF.R.U32.HI R39, RZ, 0x10, R7 ;  /* 0x00000010ff277819 */ /* 0x000fe20000011607 */
[--C-:B--2---:R-:W-:Y:S01]  /*f0a0*/  IMAD.MOV.U32 R20, RZ, RZ, R9.reuse ;  /* 0x000000ffff147224 */ /* 0x104fe200078e0009 */
[----:B------:R-:W-:Y:S01]  /*f0b0*/  VIMNMX R33, R34, 0x80, PT ;  /* 0x0000008022217848 */ /* 0x000fe20003fe0100 */
[----:B------:R-:W-:Y:S01]  /*f0c0*/  IMAD.MOV.U32 R15, RZ, RZ, R8 ;  /* 0x000000ffff0f7224 */ /* 0x000fe200078e0008 */
[----:B------:R-:W-:Y:S01]  /*f0d0*/  PRMT R25, R3, 0x5410, R48 ;  /* 0x0000541003197816 */ /* 0x000fe20000000030 */
[----:B------:R-:W-:Y:S01]  /*f0e0*/  IMAD.MOV.U32 R4, RZ, RZ, R10 ;  /* 0x000000ffff047224 */ /* 0x000fe200078e000a */
[----:B------:R-:W-:Y:S01]  /*f0f0*/  SHF.R.U64 R6, R8, 0x10, R9 ;  /* 0x0000001008067819 */ /* 0x000fe20000001209 */
[----:B------:R-:W-:Y:S01]  /*f100*/  IMAD.MOV.U32 R24, RZ, RZ, R11 ;  /* 0x000000ffff187224 */ /* 0x000fe200078e000b */
[----:B------:R-:W-:-:S02]  /*f110*/  PRMT R27, R12, 0x5410, R47 ;  /* 0x000054100c1b7816 */ /* 0x000fc4000000002f */
[----:B------:R-:W-:Y:S02]  /*f120*/  PRMT R28, R13, 0x5410, R46 ;  /* 0x000054100d1c7816 */ /* 0x000fe4000000002e */
[----:B------:R-:W-:Y:S02]  /*f130*/  PRMT R3, R14, 0x5410, R45 ;  /* 0x000054100e037816 */ /* 0x000fe4000000002d */
[----:B------:R-:W-:Y:S02]  /*f140*/  SHF.R.U32.HI R9, RZ, 0x10, R9 ;  /* 0x00000010ff097819 */ /* 0x000fe40000011609 */
[--C-:B------:R-:W-:Y:S02]  /*f150*/  SHF.R.U64 R7, R10, 0x10, R11.reuse ;  /* 0x000000100a077819 */ /* 0x100fe4000000120b */
[----:B------:R-:W-:Y:S02]  /*f160*/  SHF.R.U32.HI R5, RZ, 0x10, R11 ;  /* 0x00000010ff057819 */ /* 0x000fe4000001160b */
[----:B------:R-:W-:-:S02]  /*f170*/  ISETP.GE.AND P1, PT, R212, R33, PT ;  /* 0x00000021d400720c */ /* 0x000fc40003f26270 */
[----:B------:R-:W-:Y:S02]  /*f180*/  PRMT R12, R35, 0x5410, R44 ;  /* 0x00005410230c7816 */ /* 0x000fe4000000002c */
[----:B------:R-:W-:Y:S02]  /*f190*/  PRMT R13, R36, 0x5410, R43 ;  /* 0x00005410240d7816 */ /* 0x000fe4000000002b */
[----:B------:R-:W-:Y:S02]  /*f1a0*/  PRMT R14, R37, 0x5410, R42 ;  /* 0x00005410250e7816 */ /* 0x000fe4000000002a */
[----:B------:R-:W-:Y:S02]  /*f1b0*/  PRMT R29, R29, 0x5410, R40 ;  /* 0x000054101d1d7816 */ /* 0x000fe40000000028 */
[----:B------:R-:W-:Y:S02]  /*f1c0*/  PRMT R30, R30, 0x5410, R41 ;  /* 0x000054101e1e7816 */ /* 0x000fe40000000029 */
[----:B------:R-:W-:-:S02]  /*f1d0*/  PRMT R31, R31, 0x5410, R38 ;  /* 0x000054101f1f7816 */ /* 0x000fc40000000026 */
[----:B------:R-:W-:Y:S01]  /*f1e0*/  PRMT R32, R32, 0x5410, R39 ;  /* 0x0000541020207816 */ /* 0x000fe20000000027 */
[----:B0-----:R-:W-:Y:S06]  /*f1f0*/  @!P0 BRA `(.L_x_814) ;  /* 0x000001a000d88947 */ /* 0x001fec0003800000 */
.L_x_1065:
[----:B------:R-:W-:Y:S05]  /*f200*/  BSYNC B1 ;  /* 0x0000000000017941 */ /* 0x000fea0003800000 */
.L_x_813:
[----:B------:R-:W-:Y:S01]  /*f210*/  BSSY B1, `(.L_x_815) ;  /* 0x00000bd000017945 */ /* 0x000fe20003800000 */
[----:B------:R-:W-:Y:S02]  /*f220*/  PRMT R15, R15, 0x5410, R6 ;  /* 0x000054100f0f7816 */ /* 0x000fe40000000006 */
[----:B------:R-:W-:Y:S02]  /*f230*/  PRMT R20, R20, 0x5410, R9 ;  /* 0x0000541014147816 */ /* 0x000fe40000000009 */
[----:B0-----:R-:W-:Y:S02]  /*f240*/  PRMT R21, R4, 0x5410, R7 ;  /* 0x0000541004157816 */ /* 0x001fe40000000007 */
[----:B------:R-:W-:Y:S01]  /*f250*/  PRMT R24, R24, 0x5410, R5 ;  /* 0x0000541018187816 */ /* 0x000fe20000000005 */
[----:B------:R-:W-:Y:S06]  /*f260*/  @P1 BRA `(.L_x_816) ;  /* 0x0000000800dc1947 */ /* 0x000fec0003800000 */
[----:B------:R-:W0:Y:S01]  /*f270*/  LDC R53, c[0x0][0x3f4] ;  /* 0x0000fd00ff357b82 */ /* 0x000e220000000800 */
[----:B------:R-:W-:Y:S01]  /*f280*/  BSSY B2, `(.L_x_817) ;  /* 0x000005c000027945 */ /* 0x000fe20003800000 */
[----:B------:R-:W-:Y:S01]  /*f290*/  IMAD.SHL.U32 R54, R212, 0x40, RZ ;  /* 0x00000040d4367824 */ /* 0x000fe200078e00ff */
[-C--:B0-----:R-:W-:Y:S02]  /*f2a0*/  ISETP.GE.AND P0, PT, R16, R53.reuse, PT ;  /* 0x000000351000720c */ /* 0x081fe40003f06270 */
[----:B------:R-:W-:-:S11]  /*f2b0*/  ISETP.GE.AND P1, PT, R213, R53, PT ;  /* 0x00000035d500720c */ /* 0x000fd60003f26270 */
[----:B------:R-:W-:Y:S05]  /*f2c0*/  @P0 BRA `(.L_x_818) ;  /* 0x00000004005c0947 */ /* 0x000fea0003800000 */
[----:B------:R-:W-:Y:S01]  /*f2d0*/  LEA.HI R4, R53, R233, RZ, 0x1d ;  /* 0x000000e935047211 */ /* 0x000fe200078fe8ff */
[C---:B------:R-:W-:Y:S01]  /*f2e0*/  IMAD.U32 R46, R29.reuse, 0x10000, RZ ;  /* 0x000100001d2e7824 */ /* 0x040fe200078e00ff */
[----:B------:R-:W-:Y:S01]  /*f2f0*/  LOP3.LUT R43, R29, 0xffff0000, RZ, 0xc0, !PT ;  /* 0xffff00001d2b7812 */ /* 0x000fe200078ec0ff */
[----:B------:R-:W-:Y:S01]  /*f300*/  IMAD.U32 R44, R25, 0x10000, RZ ;  /* 0x00010000192c7824 */ /* 0x000fe200078e00ff */
[----:B------:R-:W-:Y:S01]  /*f310*/  SHF.R.S32.HI R7, RZ, 0x1f, R4 ;  /* 0x0000001fff077819 */ /* 0x000fe20000011404 */
[----:B------:R-:W-:Y:S02]  /*f320*/  IMAD.SHL.U32 R5, R4, 0x8, RZ ;  /* 0x0000000804057824 */ /* 0x000fe400078e00ff */
[----:B------:R-:W-:Y:S01]  /*f330*/  IMAD.U32 R45, R30, 0x10000, RZ ;  /* 0x000100001e2d7824 */ /* 0x000fe200078e00ff */
[----:B------:R-:W-:Y:S02]  /*f340*/  LEA.HI R7, R7, R4, RZ, 0x3 ;  /* 0x0000000407077211 */ /* 0x000fe400078f18ff */
[----:B------:R-:W-:-:S03]  /*f350*/  LOP3.LUT R5, R5, 0x38, RZ, 0xc0, !PT ;  /* 0x0000003805057812 */ /* 0x000fc600078ec0ff */
[----:B------:R-:W-:Y:S01]  /*f360*/  IMAD.SHL.U32 R7, R7, 0x400, RZ ;  /* 0x0000040007077824 */ /* 0x000fe200078e00ff */
[----:B------:R-:W-:-:S04]  /*f370*/  LOP3.LUT R4, R5, 0x1c0, R54, 0xf8, !PT ;  /* 0x000001c005047812 */ /* 0x000fc800078ef836 */
[----:B------:R-:W-:Y:S02]  /*f380*/  LOP3.LUT R4, R4, R229, RZ, 0x3c, !PT ;  /* 0x000000e504047212 */ /* 0x000fe400078e3cff */
[----:B------:R-:W-:-:S04]  /*f390*/  LOP3.LUT R7, R7, 0x7fffe000, RZ, 0xc0, !PT ;  /* 0x7fffe00007077812 */ /* 0x000fc800078ec0ff */
[----:B------:R-:W-:Y:S02]  /*f3a0*/  IADD3 R9, R4, R7, R228 ;  /* 0x0000000704097210 */ /* 0x000fe40007ffe0e4 */
[----:B------:R-:W0:Y:S03]  /*f3b0*/  LDS.128 R4, [R0] ;  /* 0x0000000000047984 */ /* 0x000e260000000c00 */
[----:B------:R-:W-:-:S05]  /*f3c0*/  IMAD R34, R9, 0x2, R18 ;  /* 0x0000000209227824 */ /* 0x000fca00078e0212 */
[----:B------:R-:W1:Y:S01]  /*f3d0*/  LDS.128 R8, [R34+0x14400] ;  /* 0x0144000022087984 */ /* 0x000e620000000c00 */
[C---:B0-----:R-:W-:Y:S01]  /*f3e0*/  IMAD.U32 R35, R4.reuse, 0x10000, RZ ;  /* 0x0001000004237824 */ /* 0x041fe200078e00ff */
[----:B------:R-:W-:Y:S01]  /*f3f0*/  LOP3.LUT R4, R4, 0xffff0000, RZ, 0xc0, !PT ;  /* 0xffff000004047812 */ /* 0x000fe200078ec0ff */
[C---:B------:R-:W-:Y:S01]  /*f400*/  IMAD.U32 R36, R5.reuse, 0x10000, RZ ;  /* 0x0001000005247824 */ /* 0x040fe200078e00ff */
[----:B------:R-:W-:Y:S01]  /*f410*/  LOP3.LUT R5, R5, 0xffff0000, RZ, 0xc0, !PT ;  /* 0xffff000005057812 */ /* 0x000fe200078ec0ff */
[C---:B------:R-:W-:Y:S01]  /*f420*/  IMAD.U32 R37, R6.reuse, 0x10000, RZ ;  /* 0x0001000006257824 */ /* 0x040fe200078e00ff */
[----:B------:R-:W-:Y:S01]  /*f430*/  LOP3.LUT R6, R6, 0xffff0000, RZ, 0xc0, !PT ;  /* 0xffff000006067812 */ /* 0x000fe200078ec0ff */
[C---:B------:R-:W-:Y:S01]  /*f440*/  IMAD.U32 R38, R7.reuse, 0x10000, RZ ;  /* 0x0001000007267824 */ /* 0x040fe200078e00ff */
[----:B------:R-:W-:Y:S01]  /*f450*/  LOP3.LUT R7, R7, 0xffff0000, RZ, 0xc0, !PT ;  /* 0xffff000007077812 */ /* 0x000fe200078ec0ff */
[C---:B-1----:R-:W-:Y:S01]  /*f460*/  IMAD.U32 R39, R8.reuse, 0x10000, RZ ;  /* 0x0001000008277824 */ /* 0x042fe200078e00ff */
[----:B------:R-:W-:Y:S01]  /*f470*/  LOP3.LUT R8, R8, 0xffff0000, RZ, 0xc0, !PT ;  /* 0xffff000008087812 */ /* 0x000fe200078ec0ff */
[C---:B------:R-:W-:Y:S01]  /*f480*/  IMAD.U32 R40, R9.reuse, 0x10000, RZ ;  /* 0x0001000009287824 */ /* 0x040fe200078e00ff */
[----:B------:R-:W-:Y:S01]  /*f490*/  LOP3.LUT R9, R9, 0xffff0000, RZ, 0xc0, !PT ;  /* 0xffff000009097812 */ /* 0x000fe200078ec0ff */
[C---:B------:R-:W-:Y:S01]  /*f4a0*/  FMUL.FTZ R48, R39.reuse, R46 ;  /* 0x0000002e27307220 */ /* 0x040fe20000410000 */
[-C--:B------:R-:W-:Y:S01]  /*f4b0*/  FMUL.FTZ R50, R39, R44.reuse ;  /* 0x0000002c27327220 */ /* 0x080fe20000410000 */
[----:B------:R-:W-:Y:S01]  /*f4c0*/  LOP3.LUT R39, R25, 0xffff0000, RZ, 0xc0, !PT ;  /* 0xffff000019277812 */ /* 0x000fe200078ec0ff */
[----:B------:R-:W-:Y:S01]  /*f4d0*/  FMUL.FTZ R47, R8, R43 ;  /* 0x0000002b082f7220 */ /* 0x000fe20000410000 */
[C---:B------:R-:W-:Y:S01]  /*f4e0*/  FFMA.FTZ R48, R35.reuse, R44, -R48 ;  /* 0x0000002c23307223 */ /* 0x040fe20000010830 */
[----:B------:R-:W-:Y:S01]  /*f4f0*/  FFMA.FTZ R50, R35, R46, R50 ;  /* 0x0000002e23327223 */ /* 0x000fe20000010032 */
[----:B------:R-:W-:-:S02]  /*f500*/  IMAD.U32 R35, R26, 0x10000, RZ ;  /* 0x000100001a237824 */ /* 0x000fc400078e00ff */
[-C--:B------:R-:W-:Y:S01]  /*f510*/  FMUL.FTZ R49, R8, R39.reuse ;  /* 0x0000002708317220 */ /* 0x080fe20000410000 */
[----:B------:R-:W-:Y:S01]  /*f520*/  FFMA.FTZ R47, R4, R39, -R47 ;  /* 0x00000027042f7223 */ /* 0x000fe2000001082f */
[----:B------:R-:W-:Y:S01]  /*f530*/  FMUL.FTZ R39, R40, R45 ;  /* 0x0000002d28277220 */ /* 0x000fe20000410000 */
[----:B------:R-:W-:Y:S02]  /*f540*/  IMAD.U32 R41, R10, 0x10000, RZ ;  /* 0x000100000a297824 */ /* 0x000fe400078e00ff */
[----:B------:R-:W-:Y:S01]  /*f550*/  FMUL.FTZ R44, R40, R35 ;  /* 0x00000023282c7220 */ /* 0x000fe20000410000 */
[----:B------:R-:W-:Y:S01]  /*f560*/  FFMA.FTZ R49, R4, R43, R49 ;  /* 0x0000002b04317223 */ /* 0x000fe20000010031 */
[----:B------:R-:W-:Y:S01]  /*f570*/  LOP3.LUT R10, R10, 0xffff0000, RZ, 0xc0, !PT ;  /* 0xffff00000a0a7812 */ /* 0x000fe200078ec0ff */
[----:B------:R-:W-:Y:S01]  /*f580*/  FFMA.FTZ R40, R36, R35, -R39 ;  /* 0x0000002324287223 */ /* 0x000fe20000010827 */
[C---:B------:R-:W-:Y:S01]  /*f590*/  LOP3.LUT R43, R31.reuse, 0xffff0000, RZ, 0xc0, !PT ;  /* 0xffff00001f2b7812 */ /* 0x040fe200078ec0ff */
[----:B------:R-:W-:Y:S01]  /*f5a0*/  IMAD.U32 R8, R31, 0x10000, RZ ;  /* 0x000100001f087824 */ /* 0x000fe200078e00ff */
[C---:B------:R-:W-:Y:S01]  /*f5b0*/  LOP3.LUT R35, R27.reuse, 0xffff0000, RZ, 0xc0, !PT ;  /* 0xffff00001b237812 */ /* 0x040fe200078ec0ff */
[----:B------:R-:W-:-:S02]  /*f5c0*/  IMAD.U32 R4, R27, 0x10000, RZ ;  /* 0x000100001b047824 */ /* 0x000fc400078e00ff */
[----:B------:R-:W-:Y:S01]  /*f5d0*/  FFMA.FTZ R44, R36, R45, R44 ;  /* 0x0000002d242c7223 */ /* 0x000fe2000001002c */
[C---:B------:R-:W-:Y:S01]  /*f5e0*/  FMUL.FTZ R51, R10.reuse, R43 ;  /* 0x0000002b0a337220 */ /* 0x040fe20000410000 */
[C---:B------:R-:W-:Y:S01]  /*f5f0*/  FMUL.FTZ R36, R41.reuse, R8 ;  /* 0x0000000829247220 */ /* 0x040fe20000410000 */
[-C--:B------:R-:W-:Y:S01]  /*f600*/  FMUL.FTZ R46, R41, R4.reuse ;  /* 0x00000004292e7220 */ /* 0x080fe20000410000 */
[----:B------:R-:W-:Y:S01]  /*f610*/  FMUL.FTZ R10, R10, R35 ;  /* 0x000000230a0a7220 */ /* 0x000fe20000410000 */
[----:B------:R-:W-:Y:S02]  /*f620*/  IMAD.U32 R42, R11, 0x10000, RZ ;  /* 0x000100000b2a7824 */ /* 0x000fe400078e00ff */
[C---:B------:R-:W-:Y:S01]  /*f630*/  FFMA.FTZ R45, R37.reuse, R4, -R36 ;  /* 0x00000004252d7223 */ /* 0x040fe20000010824 */
[----:B------:R-:W-:Y:S02]  /*f640*/  IMAD.U32 R41, R32, 0x10000, RZ ;  /* 0x0001000020297824 */ /* 0x000fe400078e00ff */
[----:B------:R-:W-:Y:S01]  /*f650*/  FFMA.FTZ R46, R37, R8, R46 ;  /* 0x00000008252e7223 */ /* 0x000fe2000001002e */
[----:B------:R-:W-:-:S02]  /*f660*/  IMAD.U32 R39, R28, 0x10000, RZ ;  /* 0x000100001c277824 */ /* 0x000fc400078e00ff */
[----:B------:R-:W-:Y:S01]  /*f670*/  FFMA.FTZ R43, R6, R43, R10 ;  /* 0x0000002b062b7223 */ /* 0x000fe2000001000a */
[----:B------:R-:W-:Y:S01]  /*f680*/  LOP3.LUT R11, R11, 0xffff0000, RZ, 0xc0, !PT ;  /* 0xffff00000b0b7812 */ /* 0x000fe200078ec0ff */
[----:B------:R-:W-:Y:S01]  /*f690*/  FMUL.FTZ R37, R42, R41 ;  /* 0x000000292a257220 */ /* 0x000fe20000410000 */
[----:B------:R-:W-:Y:S01]  /*f6a0*/  FFMA.FTZ R52, R6, R35, -R51 ;  /* 0x0000002306347223 */ /* 0x000fe20000010833 */
[----:B------:R-:W-:Y:S01]  /*f6b0*/  LOP3.LUT R8, R30, 0xffff0000, RZ, 0xc0, !PT ;  /* 0xffff00001e087812 */ /* 0x000fe200078ec0ff */
[-C--:B------:R-:W-:Y:S01]  /*f6c0*/  FMUL.FTZ R35, R42, R39.reuse ;  /* 0x000000272a237220 */ /* 0x080fe20000410000 */
[----:B------:R-:W-:Y:S01]  /*f6d0*/  LOP3.LUT R10, R32, 0xffff0000, RZ, 0xc0, !PT ;  /* 0xffff0000200a7812 */ /* 0x000fe200078ec0ff */
[----:B------:R-:W-:Y:S01]  /*f6e0*/  FFMA.FTZ R37, R38, R39, -R37 ;  /* 0x0000002726257223 */ /* 0x000fe20000010825 */
[----:B------:R-:W-:Y:S01]  /*f6f0*/  LOP3.LUT R4, R26, 0xffff0000, RZ, 0xc0, !PT ;  /* 0xffff00001a047812 */ /* 0x000fe200078ec0ff */
[----:B------:R-:W-:Y:S01]  /*f700*/  FFMA.FTZ R38, R38, R41, R35 ;  /* 0x0000002926267223 */ /* 0x000fe20000010023 */
[----:B------:R-:W-:Y:S01]  /*f710*/  LOP3.LUT R6, R28, 0xffff0000, RZ, 0xc0, !PT ;  /* 0xffff00001c067812 */ /* 0x000fe200078ec0ff */
[----:B------:R-:W-:Y:S01]  /*f720*/  FMUL.FTZ R36, R9, R8 ;  /* 0x0000000809247220 */ /* 0x000fe20000410000 */
[----:B------:R-:W-:Y:S01]  /*f730*/  FMUL.FTZ R42, R11, R10 ;  /* 0x0000000a0b2a7220 */ /* 0x000fe20000410000 */
[----:B------:R-:W-:-:S02]  /*f740*/  FMUL.FTZ R35, R9, R4 ;  /* 0x0000000409237220 */ /* 0x000fc40000410000 */
[----:B------:R-:W-:Y:S01]  /*f750*/  FMUL.FTZ R11, R11, R6 ;  /* 0x000000060b0b7220 */ /* 0x000fe20000410000 */
[----:B------:R-:W-:Y:S01]  /*f760*/  FFMA.FTZ R9, R5, R4, -R36 ;  /* 0x0000000405097223 */ /* 0x000fe20000010824 */
[----:B------:R-:W-:Y:S01]  /*f770*/  FFMA.FTZ R42, R7, R6, -R42 ;  /* 0x00000006072a7223 */ /* 0x000fe2000001082a */
[----:B------:R-:W-:Y:S01]  /*f780*/  FFMA.FTZ R35, R5, R8, R35 ;  /* 0x0000000805237223 */ /* 0x000fe20000010023 */
[----:B------:R-:W-:Y:S01]  /*f790*/  FFMA.FTZ R11, R7, R10, R11 ;  /* 0x0000000a070b7223 */ /* 0x000fe2000001000b */
[----:B------:R-:W-:Y:S02]  /*f7a0*/  F2FP.BF16.F32.PACK_AB R6, R52, R45 ;  /* 0x0000002d3406723e */ /* 0x000fe400000010ff */
[----:B------:R-:W-:Y:S02]  /*f7b0*/  F2FP.BF16.F32.PACK_AB R4, R47, R48 ;  /* 0x000000302f04723e */ /* 0x000fe400000010ff */
[----:B------:R-:W-:Y:S02]  /*f7c0*/  F2FP.BF16.F32.PACK_AB R5, R9, R40 ;  /* 0x000000280905723e */ /* 0x000fe400000010ff */
[----:B------:R-:W-:-:S02]  /*f7d0*/  F2FP.BF16.F32.PACK_AB R7, R42, R37 ;  /* 0x000000252a07723e */ /* 0x000fc400000010ff */
[----:B------:R-:W-:Y:S02]  /*f7e0*/  F2FP.BF16.F32.PACK_AB R10, R43, R46 ;  /* 0x0000002e2b0a723e */ /* 0x000fe400000010ff */
[----:B------:R-:W-:Y:S01]  /*f7f0*/  F2FP.BF16.F32.PACK_AB R8, R49, R50 ;  /* 0x000000323108723e */ /* 0x000fe200000010ff */
[----:B------:R0:W-:Y:S01]  /*f800*/  STS.128 [R0], R4 ;  /* 0x0000000400007388 */ /* 0x0001e20000000c00 */
[----:B------:R-:W-:Y:S02]  /*f810*/  F2FP.BF16.F32.PACK_AB R9, R35, R44 ;  /* 0x0000002c2309723e */ /* 0x000fe400000010ff */
[----:B------:R-:W-:-:S05]  /*f820*/  F2FP.BF16.F32.PACK_AB R11, R11, R38 ;  /* 0x000000260b0b723e */ /* 0x000fca00000010ff */
[----:B------:R0:W-:Y:S02]  /*f830*/  STS.128 [R34+0x14400], R8 ;  /* 0x0144000822007388 */ /* 0x0001e40000000c00 */
.L_x_818:
[----:B------:R-:W-:Y:S05]  /*f840*/  BSYNC B2 ;  /* 0x0000000000027941 */ /* 0x000fea0003800000 */
.L_x_817:
[----:B------:R-:W-:Y:S05]  /*f850*/  @P1 BRA `(.L_x_816) ;  /* 0x0000000400601947 */ /* 0x000fea0003800000 */
[----:B------:R-:W2:Y:S01]  /*f860*/  LDL R50, [R1+0x7c] ;  /* 0x00007c0001327983 */ /* 0x000ea20000100800 */
[----:B0-----:R-:W-:Y:S01]  /*f870*/  LEA.HI R0, R53, R234, RZ, 0x1d ;  /* 0x000000ea35007211 */ /* 0x001fe200078fe8ff */
[C---:B------:R-:W-:Y:S01]  /*f880*/  IMAD.U32 R45, R15.reuse, 0x10000, RZ ;  /* 0x000100000f2d7824 */ /* 0x040fe200078e00ff */
[----:B------:R-:W-:Y:S01]  /*f890*/  LOP3.LUT R47, R15, 0xffff0000, RZ, 0xc0, !PT ;  /* 0xffff00000f2f7812 */ /* 0x000fe200078ec0ff */
[----:B------:R-:W-:Y:S01]  /*f8a0*/  IMAD.U32 R43, R3, 0x10000, RZ ;  /* 0x00010000032b7824 */ /* 0x000fe200078e00ff */
[----:B------:R-:W-:Y:S01]  /*f8b0*/  SHF.R.S32.HI R5, RZ, 0x1f, R0 ;  /* 0x0000001fff057819 */ /* 0x000fe20000011400 */
[----:B------:R-:W-:-:S03]  /*f8c0*/  IMAD.SHL.U32 R4, R0, 0x8, RZ ;  /* 0x0000000800047824 */ /* 0x000fc600078e00ff */
[----:B------:R-:W-:Y:S02]  /*f8d0*/  LEA.HI R5, R5, R0, RZ, 0x3 ;  /* 0x0000000005057211 */ /* 0x000fe400078f18ff */
[----:B------:R-:W-:-:S03]  /*f8e0*/  LOP3.LUT R4, R4, 0x38, RZ, 0xc0, !PT ;  /* 0x0000003804047812 */ /* 0x000fc600078ec0ff */
[----:B------:R-:W-:Y:S01]  /*f8f0*/  IMAD.SHL.U32 R5, R5, 0x400, RZ ;  /* 0x0000040005057824 */ /* 0x000fe200078e00ff */
[----:B------:R-:W-:-:S04]  /*f900*/  LOP3.LUT R4, R4, 0x1c0, R54, 0xf8, !PT ;  /* 0x000001c004047812 */ /* 0x000fc800078ef836 */
[----:B------:R-:W-:Y:S02]  /*f910*/  LOP3.LUT R4, R4, R229, RZ, 0x3c, !PT ;  /* 0x000000e504047212 */ /* 0x000fe400078e3cff */
[----:B------:R-:W-:-:S04]  /*f920*/  LOP3.LUT R5, R5, 0x7fffe000, RZ, 0xc0, !PT ;  /* 0x7fffe00005057812 */ /* 0x000fc800078ec0ff */
[----:B------:R-:W-:-:S05]  /*f930*/  IADD3 R9, R4, R5, R228 ;  /* 0x0000000504097210 */ /* 0x000fca0007ffe0e4 */
[----:B------:R-:W-:-:S05]  /*f940*/  IMAD R0, R9, 0x2, R18 ;  /* 0x0000000209007824 */ /* 0x000fca00078e0212 */
[----:B------:R-:W0:Y:S02]  /*f950*/  LDS.128 R8, [R0+0x14400] ;  /* 0x0144000000087984 */ /* 0x000e240000000c00 */
[C---:B0-----:R-:W-:Y:S01]  /*f960*/  IMAD.U32 R38, R8.reuse, 0x10000, RZ ;  /* 0x0001000008267824 */ /* 0x041fe200078e00ff */
[----:B------:R-:W-:Y:S01]  /*f970*/  LOP3.LUT R8, R8, 0xffff0000, RZ, 0xc0, !PT ;  /* 0xffff000008087812 */ /* 0x000fe200078ec0ff */
[----:B------:R-:W-:Y:S01]  /*f980*/  IMAD.U32 R39, R9, 0x10000, RZ ;  /* 0x0001000009277824 */ /* 0x000fe200078e00ff */
[----:B------:R-:W-:Y:S01]  /*f990*/  SHF.L.U32 R41, R11, 0x10, RZ ;  /* 0x000000100b297819 */ /* 0x000fe200000006ff */
[C---:B------:R-:W-:Y:S01]  /*f9a0*/  FMUL.FTZ R49, R38.reuse, R45 ;  /* 0x0000002d26317220 */ /* 0x040fe20000410000 */
[----:B------:R-:W-:Y:S01]  /*f9b0*/  FMUL.FTZ R51, R38, R43 ;  /* 0x0000002b26337220 */ /* 0x000fe20000410000 */
[----:B------:R-:W-:Y:S01]  /*f9c0*/  FMUL.FTZ R53, R8, R47 ;  /* 0x0000002f08357220 */ /* 0x000fe20000410000 */
[----:B------:R-:W-:Y:S01]  /*f9d0*/  IMAD.U32 R38, R20, 0x10000, RZ ;  /* 0x0001000014267824 */ /* 0x000fe200078e00ff */
[----:B------:R-:W-:Y:S01]  /*f9e0*/  LOP3.LUT R9, R9, 0xffff0000, RZ, 0xc0, !PT ;  /* 0xffff000009097812 */ /* 0x000fe200078ec0ff */
[C---:B------:R-:W-:Y:S01]  /*f9f0*/  IMAD.U32 R40, R10.reuse, 0x10000, RZ ;  /* 0x000100000a287824 */ /* 0x040fe200078e00ff */
[----:B------:R-:W-:-:S02]  /*fa00*/  LOP3.LUT R10, R10, 0xffff0000, RZ, 0xc0, !PT ;  /* 0xffff00000a0a7812 */ /* 0x000fc400078ec0ff */
[----:B------:R-:W-:Y:S01]  /*fa10*/  LOP3.LUT R11, R11, 0xffff0000, RZ, 0xc0, !PT ;  /* 0xffff00000b0b7812 */ /* 0x000fe200078ec0ff */
[----:B--2---:R-:W0:Y:S02]  /*fa20*/  LDS.128 R4, [R50] ;  /* 0x0000000032047984 */ /* 0x004e240000000c00 */
[C---:B0-----:R-:W-:Y:S01]  /*fa30*/  IMAD.U32 R34, R4.reuse, 0x10000, RZ ;  /* 0x0001000004227824 */ /* 0x041fe200078e00ff */
[----:B------:R-:W-:Y:S01]  /*fa40*/  LOP3.LUT R4, R4, 0xffff0000, RZ, 0xc0, !PT ;  /* 0xffff000004047812 */ /* 0x000fe200078ec0ff */
[C---:B------:R-:W-:Y:S01]  /*fa50*/  IMAD.U32 R35, R5.reuse, 0x10000, RZ ;  /* 0x0001000005237824 */ /* 0x040fe200078e00ff */
[----:B------:R-:W-:Y:S01]  /*fa60*/  LOP3.LUT R5, R5, 0xffff0000, RZ, 0xc0, !PT ;  /* 0xffff000005057812 */ /* 0x000fe200078ec0ff */
[C---:B------:R-:W-:Y:S01]  /*fa70*/  FFMA.FTZ R49, R34.reuse, R43, -R49 ;  /* 0x0000002b22317223 */ /* 0x040fe20000010831 */
[----:B------:R-:W-:Y:S01]  /*fa80*/  LOP3.LUT R43, R3, 0xffff0000, RZ, 0xc0, !PT ;  /* 0xffff0000032b7812 */ /* 0x000fe200078ec0ff */
[----:B------:R-:W-:Y:S01]  /*fa90*/  FFMA.FTZ R51, R34, R45, R51 ;  /* 0x0000002d22337223 */ /* 0x000fe20000010033 */
[----:B------:R-:W-:-:S02]  /*faa0*/  IMAD.U32 R34, R12, 0x10000, RZ ;  /* 0x000100000c227824 */ /* 0x000fc400078e00ff */
[----:B------:R-:W-:Y:S02]  /*fab0*/  IMAD.U32 R36, R6, 0x10000, RZ ;  /* 0x0001000006247824 */ /* 0x000fe400078e00ff */
[-C--:B------:R-:W-:Y:S01]  /*fac0*/  FMUL.FTZ R45, R8, R43.reuse ;  /* 0x0000002b082d7220 */ /* 0x080fe20000410000 */
[C---:B------:R-:W-:Y:S01]  /*fad0*/  FFMA.FTZ R42, R4.reuse, R43, -R53 ;  /* 0x0000002b042a7223 */ /* 0x040fe20000010835 */
[----:B------:R-:W-:Y:S01]  /*fae0*/  FMUL.FTZ R8, R39, R38 ;  /* 0x0000002627087220 */ /* 0x000fe20000410000 */
[----:B------:R-:W-:Y:S02]  /*faf0*/  IMAD.U32 R43, R21, 0x10000, RZ ;  /* 0x00010000152b7824 */ /* 0x000fe400078e00ff */
[-C--:B------:R-:W-:Y:S01]  /*fb00*/  FMUL.FTZ R53, R39, R34.reuse ;  /* 0x0000002227357220 */ /* 0x080fe20000410000 */
[----:B------:R-:W-:Y:S01]  /*fb10*/  FFMA.FTZ R44, R4, R47, R45 ;  /* 0x0000002f042c7223 */ /* 0x000fe2000001002d */
[----:B------:R-:W-:Y:S01]  /*fb20*/  FFMA.FTZ R46, R35, R34, -R8 ;  /* 0x00000022232e7223 */ /* 0x000fe20000010808 */
[----:B------:R-:W-:-:S02]  /*fb30*/  IMAD.U32 R39, R13, 0x10000, RZ ;  /* 0x000100000d277824 */ /* 0x000fc400078e00ff */
[----:B------:R-:W-:Y:S01]  /*fb40*/  FFMA.FTZ R53, R35, R38, R53 ;  /* 0x0000002623357223 */ /* 0x000fe20000010035 */
[----:B------:R-:W-:Y:S01]  /*fb50*/  FMUL.FTZ R47, R40, R43 ;  /* 0x0000002b282f7220 */ /* 0x000fe20000410000 */
[----:B------:R-:W-:Y:S01]  /*fb60*/  LOP3.LUT R45, R21, 0xffff0000, RZ, 0xc0, !PT ;  /* 0xffff0000152d7812 */ /* 0x000fe200078ec0ff */
[----:B------:R-:W-:Y:S01]  /*fb70*/  IMAD.U32 R34, R24, 0x10000, RZ ;  /* 0x0001000018227824 */ /* 0x000fe200078e00ff */
[----:B------:R-:W-:Y:S01]  /*fb80*/  LOP3.LUT R35, R13, 0xffff0000, RZ, 0xc0, !PT ;  /* 0xffff00000d237812 */ /* 0x000fe200078ec0ff */
[-C--:B------:R-:W-:Y:S01]  /*fb90*/  FMUL.FTZ R55, R40, R39.reuse ;  /* 0x0000002728377220 */ /* 0x080fe20000410000 */
[----:B------:R-:W-:Y:S01]  /*fba0*/  LOP3.LUT R6, R6, 0xffff0000, RZ, 0xc0, !PT ;  /* 0xffff000006067812 */ /* 0x000fe200078ec0ff */
[----:B------:R-:W-:Y:S01]  /*fbb0*/  FFMA.FTZ R47, R36, R39, -R47 ;  /* 0x00000027242f7223 */ /* 0x000fe2000001082f */
[C---:B------:R-:W-:Y:S01]  /*fbc0*/  FMUL.FTZ R39, R10.reuse, R45 ;  /* 0x0000002d0a277220 */ /* 0x040fe20000410000 */
[----:B------:R-:W-:Y:S02]  /*fbd0*/  IMAD.U32 R37, R7, 0x10000, RZ ;  /* 0x0001000007257824 */ /* 0x000fe400078e00ff */
[----:B------:R-:W-:Y:S01]  /*fbe0*/  FMUL.FTZ R10, R10, R35 ;  /* 0x000000230a0a7220 */ /* 0x000fe20000410000 */
[----:B------:R-:W-:-:S02]  /*fbf0*/  IMAD.U32 R4, R14, 0x10000, RZ ;  /* 0x000100000e047824 */ /* 0x000fc400078e00ff */
[----:B------:R-:W-:Y:S01]  /*fc00*/  FMUL.FTZ R8, R41, R34 ;  /* 0x0000002229087220 */ /* 0x000fe20000410000 */
[----:B------:R-:W-:Y:S01]  /*fc10*/  FFMA.FTZ R55, R36, R43, R55 ;  /* 0x0000002b24377223 */ /* 0x000fe20000010037 */
[C---:B------:R-:W-:Y:S01]  /*fc20*/  FFMA.FTZ R36, R6.reuse, R35, -R39 ;  /* 0x0000002306247223 */ /* 0x040fe20000010827 */
[----:B------:R-:W-:Y:S01]  /*fc30*/  FFMA.FTZ R38, R6, R45, R10 ;  /* 0x0000002d06267223 */ /* 0x000fe2000001000a */
[-C--:B------:R-:W-:Y:S01]  /*fc40*/  FFMA.FTZ R39, R37, R4.reuse, -R8 ;  /* 0x0000000425277223 */ /* 0x080fe20000010808 */
[----:B------:R-:W-:Y:S01]  /*fc50*/  FMUL.FTZ R40, R41, R4 ;  /* 0x0000000429287220 */ /* 0x000fe20000410000 */
[----:B------:R-:W-:Y:S02]  /*fc60*/  LOP3.LUT R8, R20, 0xffff0000, RZ, 0xc0, !PT ;  /* 0xffff000014087812 */ /* 0x000fe400078ec0ff */
[----:B------:R-:W-:Y:S01]  /*fc70*/  LOP3.LUT R10, R24, 0xffff0000, RZ, 0xc0, !PT ;  /* 0xffff0000180a7812 */ /* 0x000fe200078ec0ff */
[----:B------:R-:W-:Y:S01]  /*fc80*/  FFMA.FTZ R40, R37, R34, R40 ;  /* 0x0000002225287223 */ /* 0x000fe20000010028 */
[----:B------:R-:W-:Y:S01]  /*fc90*/  LOP3.LUT R4, R12, 0xffff0000, RZ, 0xc0, !PT ;  /* 0xffff00000c047812 */ /* 0x000fe200078ec0ff */
[----:B------:R-:W-:Y:S01]  /*fca0*/  FMUL.FTZ R34, R9, R8 ;  /* 0x0000000809227220 */ /* 0x000fe20000410000 */
[----:B------:R-:W-:Y:S01]  /*fcb0*/  LOP3.LUT R6, R14, 0xffff0000, RZ, 0xc0, !PT ;  /* 0xffff00000e067812 */ /* 0x000fe200078ec0ff */
[----:B------:R-:W-:Y:S01]  /*fcc0*/  FMUL.FTZ R48, R11, R10 ;  /* 0x0000000a0b307220 */ /* 0x000fe20000410000 */
[----:B------:R-:W-:Y:S01]  /*fcd0*/  LOP3.LUT R7, R7, 0xffff0000, RZ, 0xc0, !PT ;  /* 0xffff000007077812 */ /* 0x000fe200078ec0ff */
[-C--:B------:R-:W-:Y:S01]  /*fce0*/  FMUL.FTZ R35, R9, R4.reuse ;  /* 0x0000000409237220 */ /* 0x080fe20000410000 */
[----:B------:R-:W-:Y:S01]  /*fcf0*/  FFMA.FTZ R9, R5, R4, -R34 ;  /* 0x0000000405097223 */ /* 0x000fe20000010822 */
[-C--:B------:R-:W-:Y:S01]  /*fd00*/  FMUL.FTZ R11, R11, R6.reuse ;  /* 0x000000060b0b7220 */ /* 0x080fe20000410000 */
[----:B------:R-:W-:Y:S01]  /*fd10*/  F2FP.BF16.F32.PACK_AB R4, R42, R49 ;  /* 0x000000312a04723e */ /* 0x000fe200000010ff */
[----:B------:R-:W-:Y:S01]  /*fd20*/  FFMA.FTZ R48, R7, R6, -R48 ;  /* 0x0000000607307223 */ /* 0x000fe20000010830 */
[----:B------:R-:W-:Y:S01]  /*fd30*/  FFMA.FTZ R34, R5, R8, R35 ;  /* 0x0000000805227223 */ /* 0x000fe20000010023 */
[----:B------:R-:W-:Y:S01]  /*fd40*/  FFMA.FTZ R11, R7, R10, R11 ;  /* 0x0000000a070b7223 */ /* 0x000fe2000001000b */
[----:B------:R-:W-:-:S02]  /*fd50*/  F2FP.BF16.F32.PACK_AB R6, R36, R47 ;  /* 0x0000002f2406723e */ /* 0x000fc400000010ff */
[----:B------:R-:W-:Y:S02]  /*fd60*/  F2FP.BF16.F32.PACK_AB R5, R9, R46 ;  /* 0x0000002e0905723e */ /* 0x000fe400000010ff */
[----:B------:R-:W-:Y:S02]  /*fd70*/  F2FP.BF16.F32.PACK_AB R7, R48, R39 ;  /* 0x000000273007723e */ /* 0x000fe400000010ff */
[----:B------:R-:W-:Y:S02]  /*fd80*/  F2FP.BF16.F32.PACK_AB R10, R38, R55 ;  /* 0x00000037260a723e */ /* 0x000fe400000010ff */
[----:B------:R-:W-:Y:S01]  /*fd90*/  F2FP.BF16.F32.PACK_AB R8, R44, R51 ;  /* 0x000000332c08723e */ /* 0x000fe200000010ff */
[----:B------:R1:W-:Y:S01]  /*fda0*/  STS.128 [R50], R4 ;  /* 0x0000000432007388 */ /* 0x0003e20000000c00 */
[----:B------:R-:W-:Y:S02]  /*fdb0*/  F2FP.BF16.F32.PACK_AB R9, R34, R53 ;  /* 0x000000352209723e */ /* 0x000fe400000010ff */
[----:B------:R-:W-:-:S05]  /*fdc0*/  F2FP.BF16.F32.PACK_AB R11, R11, R40 ;  /* 0x000000280b0b723e */ /* 0x000fca00000010ff */
[----:B------:R1:W-:Y:S02]  /*fdd0*/  STS.128 [R0+0x14400], R8 ;  /* 0x0144000800007388 */ /* 0x0003e40000000c00 */
.L_x_816:
[----:B------:R-:W-:Y:S05]  /*fde0*/  BSYNC B1 ;  /* 0x0000000000017941 */ /* 0x000fea0003800000 */
.L_x_815:
[----:B01----:R-:W-:Y:S01]  /*fdf0*/  VIADD R0, R212, 0x20 ;  /* 0x00000020d4007836 */ /* 0x003fe20000000000 */
[----:B------:R-:W-:Y:S04]  /*fe00*/  BSSY B1, `(.L_x_819) ;  /* 0x00000bc000017945 */ /* 0x000fe80003800000 */
[----:B------:R-:W-:-:S13]  /*fe10*/  ISETP.GE.AND P0, PT, R0, R33, PT ;  /* 0x000000210000720c */ /* 0x000fda0003f06270 */
[----:B------:R-:W-:Y:S05]  /*fe20*/  @P0 BRA `(.L_x_820) ;  /* 0x0000000800e40947 */ /* 0x000fea0003800000 */
[----:B------:R-:W0:Y:S01]  /*fe30*/  LDC R46, c[0x0][0x3f4] ;  /* 0x0000fd00ff2e7b82 */ /* 0x000e220000000800 */
[----:B------:R-:W-:Y:S01]  /*fe40*/  BSSY B2, `(.L_x_821) ;  /* 0x000005f000027945 */ /* 0x000fe20003800000 */
[----:B------:R-:W-:Y:S02]  /*fe50*/  SHF.R.U32.HI R54, RZ, 0x3, R223 ;  /* 0x00000003ff367819 */ /* 0x000fe400000116df */
[-C--:B0-----:R-:W-:Y:S02]  /*fe60*/  ISETP.GE.AND P0, PT, R16, R46.reuse, PT ;  /* 0x0000002e1000720c */ /* 0x081fe40003f06270 */
[----:B------:R-:W-:-:S11]  /*fe70*/  ISETP.GE.AND P1, PT, R213, R46, PT ;  /* 0x0000002ed500720c */ /* 0x000fd60003f26270 */
[----:B------:R-:W-:Y:S05]  /*fe80*/  @P0 BRA `(.L_x_822) ;  /* 0x0000000400680947 */ /* 0x000fea0003800000 */
[----:B------:R-:W2:Y:S01]  /*fe90*/  LDL R7, [R1+0x60] ;  /* 0x0000600001077983 */ /* 0x000ea20000100800 */
[----:B------:R-:W-:Y:S01]  /*fea0*/  LEA.HI R0, R46, R233, RZ, 0x1d ;  /* 0x000000e92e007211 */ /* 0x000fe200078fe8ff */
[----:B------:R-:W-:Y:S01]  /*feb0*/  IMAD.U32 R44, R29, 0x10000, RZ ;  /* 0x000100001d2c7824 */ /* 0x000fe200078e00ff */
[----:B------:R-:W-:Y:S01]  /*fec0*/  LOP3.LUT R6, R223, 0x38, R16, 0xf8, !PT ;  /* 0x00000038df067812 */ /* 0x000fe200078ef810 */
[----:B------:R-:W-:Y:S01]  /*fed0*/  IMAD.U32 R42, R25, 0x10000, RZ ;  /* 0x00010000192a7824 */ /* 0x000fe200078e00ff */
[----:B------:R-:W-:Y:S01]  /*fee0*/  SHF.R.S32.HI R5, RZ, 0x1f, R0 ;  /* 0x0000001fff057819 */ /* 0x000fe20000011400 */
[----:B------:R-:W-:Y:S01]  /*fef0*/  IMAD.SHL.U32 R4, R0, 0x8, RZ ;  /* 0x0000000800047824 */ /* 0x000fe200078e00ff */
[----:B------:R-:W-:Y:S01]  /*ff00*/  LOP3.LUT R6, R225, R6, R54, 0xf6, !PT ;  /* 0x00000006e1067212 */ /* 0x000fe200078ef636 */
[----:B------:R-:W-:Y:S01]  /*ff10*/  IMAD.U32 R53, R30, 0x10000, RZ ;  /* 0x000100001e357824 */ /* 0x000fe200078e00ff */
[----:B------:R-:W-:Y:S01]  /*ff20*/  LEA.HI R5, R5, R0, RZ, 0x3 ;  /* 0x0000000005057211 */ /* 0x000fe200078f18ff */
[----:B------:R-:W-:Y:S01]  /*ff30*/  IMAD.U32 R51, R26, 0x10000, RZ ;  /* 0x000100001a337824 */ /* 0x000fe200078e00ff */
[----:B------:R-:W-:Y:S01]  /*ff40*/  LOP3.LUT R0, R223, 0x38, R4, 0xf8, !PT ;  /* 0x00000038df007812 */ /* 0x000fe200078ef804 */
[----:B------:R-:W-:Y:S01]  /*ff50*/  IMAD.U32 R50, R31, 0x10000, RZ ;  /* 0x000100001f327824 */ /* 0x000fe200078e00ff */
[----:B------:R-:W-:Y:S01]  /*ff60*/  LOP3.LUT R48, R29, 0xffff0000, RZ, 0xc0, !PT ;  /* 0xffff00001d307812 */ /* 0x000fe200078ec0ff */
[----:B------:R-:W-:Y:S01]  /*ff70*/  IMAD.SHL.U32 R5, R5, 0x400, RZ ;  /* 0x0000040005057824 */ /* 0x000fe200078e00ff */
[----:B------:R-:W-:-:S02]  /*ff80*/  LOP3.LUT R0, R0, R54, RZ, 0x3c, !PT ;  /* 0x0000003600007212 */ /* 0x000fc400078e3cff */
[----:B------:R-:W-:Y:S02]  /*ff90*/  LOP3.LUT R55, R32, 0xffff0000, RZ, 0xc0, !PT ;  /* 0xffff000020377812 */ /* 0x000fe400078ec0ff */
[----:B------:R-:W-:-:S04]  /*ffa0*/  LOP3.LUT R5, R5, 0x7fffe000, RZ, 0xc0, !PT ;  /* 0x7fffe00005057812 */ /* 0x000fc800078ec0ff */
[----:B------:R-:W-:-:S05]  /*ffb0*/  IADD3 R9, R0, R5, R225 ;  /* 0x0000000500097210 */ /* 0x000fca0007ffe0e1 */
[----:B------:R-:W-:-:S05]  /*ffc0*/  IMAD R0, R9, 0x2, R18 ;  /* 0x0000000209007824 */ /* 0x000fca00078e0212 */
[----:B------:R-:W0:Y:S02]  /*ffd0*/  LDS.128 R8, [R0+0x14400] ;  /* 0x0144000000087984 */ /* 0x000e240000000c00 */
[C---:B0-----:R-:W-:Y:S01]  /*ffe0*/  IMAD.U32 R38, R8.reuse, 0x10000, RZ ;  /* 0x0001000008267824 */ /* 0x041fe200078e00ff */
[----:B------:R-:W-:Y:S01]  /*fff0*/  LOP3.LUT R8, R8, 0xffff0000, RZ, 0xc0, !PT ;  /* 0xffff000008087812 */ /* 0x000fe200078ec0ff */
[C---:B------:R-:W-:Y:S01]  /*10000*/  IMAD.U32 R39, R9.reuse, 0x10000, RZ ;  /* 0x0001000009277824 */ /* 0x040fe200078e00ff */
[----:B------:R-:W-:Y:S01]  /*10010*/  LOP3.LUT R9, R9, 0xffff0000, RZ, 0xc0, !PT ;  /* 0xffff000009097812 */ /* 0x000fe200078ec0ff */
[-C--:B------:R-:W-:Y:S01]  /*10020*/  FMUL.FTZ R43, R44, R38.reuse ;  /* 0x000000262c2b7220 */ /* 0x080fe20000410000 */
[----:B------:R-:W-:Y:S01]  /*10030*/  FMUL.FTZ R45, R42, R38 ;  /* 0x000000262a2d7220 */ /* 0x000fe20000410000 */
[----:B------:R-:W-:Y:S01]  /*10040*/  LOP3.LUT R38, R25, 0xffff0000, RZ, 0xc0, !PT ;  /* 0xffff000019267812 */ /* 0x000fe200078ec0ff */
[----:B------:R-:W-:Y:S01]  /*10050*/  FMUL.FTZ R47, R48, R8 ;  /* 0x00000008302f7220 */ /* 0x000fe20000410000 */
[C---:B------:R-:W-:Y:S01]  /*10060*/  IMAD.U32 R40, R10.reuse, 0x10000, RZ ;  /* 0x000100000a287824 */ /* 0x040fe200078e00ff */
[----:B------:R-:W-:Y:S01]  /*10070*/  LOP3.LUT R10, R10, 0xffff0000, RZ, 0xc0, !PT ;  /* 0xffff00000a0a7812 */ /* 0x000fe200078ec0ff */
[----:B------:R-:W-:-:S02]  /*10080*/  IMAD.U32 R41, R11, 0x10000, RZ ;  /* 0x000100000b297824 */ /* 0x000fc400078e00ff */
[----:B------:R-:W-:Y:S01]  /*10090*/  FMUL.FTZ R49, R38, R8 ;  /* 0x0000000826317220 */ /* 0x000fe20000410000 */
[----:B------:R-:W-:Y:S01]  /*100a0*/  LOP3.LUT R11, R11, 0xffff0000, RZ, 0xc0, !PT ;  /* 0xffff00000b0b7812 */ /* 0x000fe200078ec0ff */
[----:B--2---:R-:W-:-:S05]  /*100b0*/  IMAD R52, R6, 0x2, R7 ;  /* 0x0000000206347824 */ /* 0x004fca00078e0207 */
[----:B------:R-:W0:Y:S02]  /*100c0*/  LDS.128 R4, [R52] ;  /* 0x0000000034047984 */ /* 0x000e240000000c00 */
[C---:B0-----:R-:W-:Y:S01]  /*100d0*/  IMAD.U32 R34, R4.reuse, 0x10000, RZ ;  /* 0x0001000004227824 */ /* 0x041fe200078e00ff */
[----:B------:R-:W-:Y:S01]  /*100e0*/  LOP3.LUT R4, R4, 0xffff0000, RZ, 0xc0, !PT ;  /* 0xffff000004047812 */ /* 0x000fe200078ec0ff */
[C---:B------:R-:W-:Y:S01]  /*100f0*/  IMAD.U32 R35, R5.reuse, 0x10000, RZ ;  /* 0x0001000005237824 */ /* 0x040fe200078e00ff */
[----:B------:R-:W-:Y:S01]  /*10100*/  LOP3.LUT R5, R5, 0xffff0000, RZ, 0xc0, !PT ;  /* 0xffff000005057812 */ /* 0x000fe200078ec0ff */
[----:B------:R-:W-:Y:S01]  /*10110*/  FFMA.FTZ R43, R42, R34, -R43 ;  /* 0x000000222a2b7223 */ /* 0x000fe2000001082b */
[-C--:B------:R-:W-:Y:S01]  /*10120*/  FMUL.FTZ R42, R51, R39.reuse ;  /* 0x00000027332a7220 */ /* 0x080fe20000410000 */
[----:B------:R-:W-:Y:S01]  /*10130*/  FFMA.FTZ R8, R38, R4, -R47 ;  /* 0x0000000426087223 */ /* 0x000fe2000001082f */
[----:B------:R-:W-:Y:S01]  /*10140*/  FMUL.FTZ R38, R53, R39 ;  /* 0x0000002735267220 */ /* 0x000fe20000410000 */
[----:B------:R-:W-:Y:S01]  /*10150*/  FFMA.FTZ R45, R44, R34, R45 ;  /* 0x000000222c2d7223 */ /* 0x000fe2000001002d */
[----:B------:R-:W-:Y:S01]  /*10160*/  FFMA.FTZ R34, R48, R4, R49 ;  /* 0x0000000430227223 */ /* 0x000fe20000010031 */
[----:B------:R-:W-:-:S02]  /*10170*/  IMAD.U32 R4, R27, 0x10000, RZ ;  /* 0x000100001b047824 */ /* 0x000fc400078e00ff */
[-C--:B------:R-:W-:Y:S01]  /*10180*/  FFMA.FTZ R38, R51, R35.reuse, -R38 ;  /* 0x0000002333267223 */ /* 0x080fe20000010826 */
[----:B------:R-:W-:Y:S01]  /*10190*/  FFMA.FTZ R42, R53, R35, R42 ;  /* 0x00000023352a7223 */ /* 0x000fe2000001002a */
[----:B------:R-:W-:Y:S01]  /*101a0*/  LOP3.LUT R44, R27, 0xffff0000, RZ, 0xc0, !PT ;  /* 0xffff00001b2c7812 */ /* 0x000fe200078ec0ff */
[----:B------:R-:W-:Y:S01]  /*101b0*/  IMAD.U32 R36, R6, 0x10000, RZ ;  /* 0x0001000006247824 */ /* 0x000fe200078e00ff */
[----:B------:R-:W-:Y:S01]  /*101c0*/  LOP3.LUT R48, R31, 0xffff0000, RZ, 0xc0, !PT ;  /* 0xffff00001f307812 */ /* 0x000fe200078ec0ff */
[-C--:B------:R-:W-:Y:S01]  /*101d0*/  FMUL.FTZ R35, R50, R40.reuse ;  /* 0x0000002832237220 */ /* 0x080fe20000410000 */
[----:B------:R-:W-:Y:S01]  /*101e0*/  IMAD.U32 R53, R32, 0x10000, RZ ;  /* 0x0001000020357824 */ /* 0x000fe200078e00ff */
[----:B------:R-:W-:Y:S01]  /*101f0*/  LOP3.LUT R6, R6, 0xffff0000, RZ, 0xc0, !PT ;  /* 0xffff000006067812 */ /* 0x000fe200078ec0ff */
[C---:B------:R-:W-:Y:S01]  /*10200*/  FMUL.FTZ R39, R4.reuse, R40 ;  /* 0x0000002804277220 */ /* 0x040fe20000410000 */
[----:B------:R-:W-:Y:S01]  /*10210*/  FFMA.FTZ R35, R4, R36, -R35 ;  /* 0x0000002404237223 */ /* 0x000fe20000010823 */
[-C--:B------:R-:W-:Y:S01]  /*10220*/  FMUL.FTZ R47, R48, R10.reuse ;  /* 0x0000000a302f7220 */ /* 0x080fe20000410000 */
[----:B------:R-:W-:Y:S01]  /*10230*/  FMUL.FTZ R49, R44, R10 ;  /* 0x0000000a2c317220 */ /* 0x000fe20000410000 */
[----:B------:R-:W-:-:S02]  /*10240*/  IMAD.U32 R37, R7, 0x10000, RZ ;  /* 0x0001000007257824 */ /* 0x000fc400078e00ff */
[-C--:B------:R-:W-:Y:S01]  /*10250*/  FMUL.FTZ R4, R53, R41.reuse ;  /* 0x0000002935047220 */ /* 0x080fe20000410000 */
[----:B------:R-:W-:Y:S02]  /*10260*/  IMAD.U32 R51, R28, 0x10000, RZ ;  /* 0x000100001c337824 */ /* 0x000fe400078e00ff */
[----:B------:R-:W-:Y:S01]  /*10270*/  FFMA.FTZ R10, R50, R36, R39 ;  /* 0x00000024320a7223 */ /* 0x000fe20000010027 */
[-C--:B------:R-:W-:Y:S01]  /*10280*/  FFMA.FTZ R36, R44, R6.reuse, -R47 ;  /* 0x000000062c247223 */ /* 0x080fe2000001082f */
[----:B------:R-:W-:Y:S01]  /*10290*/  FFMA.FTZ R49, R48, R6, R49 ;  /* 0x0000000630317223 */ /* 0x000fe20000010031 */
[C---:B------:R-:W-:Y:S01]  /*102a0*/  FMUL.FTZ R6, R51.reuse, R41 ;  /* 0x0000002933067220 */ /* 0x040fe20000410000 */
[----:B------:R-:W-:Y:S01]  /*102b0*/  FFMA.FTZ R39, R51, R37, -R4 ;  /* 0x0000002533277223 */ /* 0x000fe20000010804 */
[----:B------:R-:W-:Y:S01]  /*102c0*/  LOP3.LUT R51, R30, 0xffff0000, RZ, 0xc0, !PT ;  /* 0xffff00001e337812 */ /* 0x000fe200078ec0ff */
[----:B------:R-:W-:Y:S01]  /*102d0*/  FMUL.FTZ R40, R55, R11 ;  /* 0x0000000b37287220 */ /* 0x000fe20000410000 */
[----:B------:R-:W-:Y:S01]  /*102e0*/  LOP3.LUT R41, R26, 0xffff0000, RZ, 0xc0, !PT ;  /* 0xffff00001a297812 */ /* 0x000fe200078ec0ff */
[----:B------:R-:W-:Y:S01]  /*102f0*/  FFMA.FTZ R37, R53, R37, R6 ;  /* 0x0000002535257223 */ /* 0x000fe20000010006 */
[----:B------:R-:W-:Y:S01]  /*10300*/  LOP3.LUT R47, R28, 0xffff0000, RZ, 0xc0, !PT ;  /* 0xffff00001c2f7812 */ /* 0x000fe200078ec0ff */
[-C--:B------:R-:W-:Y:S01]  /*10310*/  FMUL.FTZ R4, R51, R9.reuse ;  /* 0x0000000933047220 */ /* 0x080fe20000410000 */
[----:B------:R-:W-:Y:S01]  /*10320*/  LOP3.LUT R7, R7, 0xffff0000, RZ, 0xc0, !PT ;  /* 0xffff000007077812 */ /* 0x000fe200078ec0ff */
[----:B------:R-:W-:Y:S01]  /*10330*/  FMUL.FTZ R6, R41, R9 ;  /* 0x0000000929067220 */ /* 0x000fe20000410000 */
[----:B------:R-:W-:Y:S01]  /*10340*/  F2FP.BF16.F32.PACK_AB R10, R49, R10 ;  /* 0x0000000a310a723e */ /* 0x000fe200000010ff */
[----:B------:R-:W-:Y:S01]  /*10350*/  FMUL.FTZ R44, R47, R11 ;  /* 0x0000000b2f2c7220 */ /* 0x000fe20000410000 */
[-C--:B------:R-:W-:Y:S01]  /*10360*/  FFMA.FTZ R9, R41, R5.reuse, -R4 ;  /* 0x0000000529097223 */ /* 0x080fe20000010804 */
[----:B------:R-:W-:Y:S01]  /*10370*/  FFMA.FTZ R11, R51, R5, R6 ;  /* 0x00000005330b7223 */ /* 0x000fe20000010006 */
[-C--:B------:R-:W-:Y:S01]  /*10380*/  FFMA.FTZ R40, R47, R7.reuse, -R40 ;  /* 0x000000072f287223 */ /* 0x080fe20000010828 */
[----:B------:R-:W-:Y:S01]  /*10390*/  FFMA.FTZ R44, R55, R7, R44 ;  /* 0x00000007372c7223 */ /* 0x000fe2000001002c */
[----:B------:R-:W-:-:S02]  /*103a0*/  F2FP.BF16.F32.PACK_AB R6, R36, R35 ;  /* 0x000000232406723e */ /* 0x000fc400000010ff */
[----:B------:R-:W-:Y:S02]  /*103b0*/  F2FP.BF16.F32.PACK_AB R5, R9, R38 ;  /* 0x000000260905723e */ /* 0x000fe400000010ff */
[----:B------:R-:W-:Y:S02]  /*103c0*/  F2FP.BF16.F32.PACK_AB R4, R8, R43 ;  /* 0x0000002b0804723e */ /* 0x000fe400000010ff */
[----:B------:R-:W-:Y:S02]  /*103d0*/  F2FP.BF16.F32.PACK_AB R9, R11, R42 ;  /* 0x0000002a0b09723e */ /* 0x000fe400000010ff */
[----:B------:R-:W-:Y:S02]  /*103e0*/  F2FP.BF16.F32.PACK_AB R7, R40, R39 ;  /* 0x000000272807723e */ /* 0x000fe400000010ff */
[----:B------:R-:W-:Y:S02]  /*103f0*/  F2FP.BF16.F32.PACK_AB R8, R34, R45 ;  /* 0x0000002d2208723e */ /* 0x000fe400000010ff */
[----:B------:R-:W-:Y:S01]  /*10400*/  F2FP.BF16.F32.PACK_AB R11, R44, R37 ;  /* 0x000000252c0b723e */ /* 0x000fe200000010ff */
[----:B------:R0:W-:Y:S04]  /*10410*/  STS.128 [R52], R4 ;  /* 0x0000000434007388 */ /* 0x0001e80000000c00 */
[----:B------:R0:W-:Y:S02]  /*10420*/  STS.128 [R0+0x14400], R8 ;  /* 0x0144000800007388 */ /* 0x0001e40000000c00 */
.L_x_822:
[----:B------:R-:W-:Y:S05]  /*10430*/  BSYNC B2 ;  /* 0x0000000000027941 */ /* 0x000fea0003800000 */
.L_x_821:
[----:B------:R-:W-:Y:S05]  /*10440*/  @P1 BRA `(.L_x_820) ;  /* 0x00000004005c1947 */ /* 0x000fea0003800000 */
[----:B------:R-:W2:Y:S01]  /*10450*/  LDL R50, [R1+0x78] ;  /* 0x0000780001327983 */ /* 0x000ea20000100800 */
[----:B------:R-:W-:Y:S01]  /*10460*/  LEA.HI R46, R46, R234, RZ, 0x1d ;  /* 0x000000ea2e2e7211 */ /* 0x000fe200078fe8ff */
[----:B------:R-:W-:Y:S01]  /*10470*/  IMAD.U32 R44, R15, 0x10000, RZ ;  /* 0x000100000f2c7824 */ /* 0x000fe200078e00ff */
[----:B------:R-:W-:Y:S01]  /*10480*/  LOP3.LUT R55, R24, 0xffff0000, RZ, 0xc0, !PT ;  /* 0xffff000018377812 */ /* 0x000fe200078ec0ff */
[----:B------:R-:W-:Y:S01]  /*10490*/  IMAD.U32 R42, R3, 0x10000, RZ ;  /* 0x00010000032a7824 */ /* 0x000fe200078e00ff */
[----:B0-----:R-:W-:Y:S01]  /*104a0*/  SHF.R.S32.HI R5, RZ, 0x1f, R46 ;  /* 0x0000001fff057819 */ /* 0x001fe2000001142e */
[----:B------:R-:W-:Y:S02]  /*104b0*/  IMAD.SHL.U32 R0, R46, 0x8, RZ ;  /* 0x000000082e007824 */ /* 0x000fe400078e00ff */
[----:B------:R-:W-:Y:S01]  /*104c0*/  IMAD.U32 R53, R20, 0x10000, RZ ;  /* 0x0001000014357824 */ /* 0x000fe200078e00ff */
[----:B------:R-:W-:Y:S01]  /*104d0*/  LEA.HI R5, R5, R46, RZ, 0x3 ;  /* 0x0000002e05057211 */ /* 0x000fe200078f18ff */
[----:B------:R-:W-:Y:S01]  /*104e0*/  IMAD.U32 R51, R12, 0x10000, RZ ;  /* 0x000100000c337824 */ /* 0x000fe200078e00ff */
[----:B------:R-:W-:Y:S01]  /*104f0*/  LOP3.LUT R0, R223, 0x38, R0, 0xf8, !PT ;  /* 0x00000038df007812 */ /* 0x000fe200078ef800 */
[----:B------:R-:W-:Y:S01]  /*10500*/  IMAD.U32 R48, R21, 0x10000, RZ ;  /* 0x0001000015307824 */ /* 0x000fe200078e00ff */
[----:B------:R-:W-:Y:S01]  /*10510*/  LOP3.LUT R46, R15, 0xffff0000, RZ, 0xc0, !PT ;  /* 0xffff00000f2e7812 */ /* 0x000fe200078ec0ff */
[----:B------:R-:W-:Y:S01]  /*10520*/  IMAD.SHL.U32 R5, R5, 0x400, RZ ;  /* 0x0000040005057824 */ /* 0x000fe200078e00ff */
[----:B------:R-:W-:-:S04]  /*10530*/  LOP3.LUT R0, R0, R54, RZ, 0x3c, !PT ;  /* 0x0000003600007212 */ /* 0x000fc800078e3cff */
        /* <DEDUP_REMOVED lines=17> */
[----:B--2---:R-:W0:Y:S02]  /*10650*/  LDS.128 R4, [R50] ;  /* 0x0000000032047984 */ /* 0x004e240000000c00 */
        /* <DEDUP_REMOVED lines=54> */
.L_x_820:
[----:B------:R-:W-:Y:S05]  /*109c0*/  BSYNC B1 ;  /* 0x0000000000017941 */ /* 0x000fea0003800000 */
.L_x_819:
[----:B------:R-:W-:Y:S01]  /*109d0*/  ISETP.GE.AND P0, PT, R237, R33, PT ;  /* 0x00000021ed00720c */ /* 0x000fe20003f06270 */
[----:B------:R-:W-:-:S12]  /*109e0*/  BSSY B1, `(.L_x_823) ;  /* 0x00000b8000017945 */ /* 0x000fd80003800000 */
[----:B------:R-:W-:Y:S05]  /*109f0*/  @P0 BRA `(.L_x_824) ;  /* 0x0000000800d80947 */ /* 0x000fea0003800000 */
[----:B------:R-:W2:Y:S01]  /*10a00*/  LDC R46, c[0x0][0x3f4] ;  /* 0x0000fd00ff2e7b82 */ /* 0x000ea20000000800 */
[----:B------:R-:W-:Y:S01]  /*10a10*/  BSSY B2, `(.L_x_825) ;  /* 0x000005c000027945 */ /* 0x000fe20003800000 */
[----:B0-----:R-:W-:Y:S02]  /*10a20*/  SHF.R.U32.HI R52, RZ, 0x3, R224 ;  /* 0x00000003ff347819 */ /* 0x001fe400000116e0 */
[-C--:B--2---:R-:W-:Y:S02]  /*10a30*/  ISETP.GE.AND P0, PT, R16, R46.reuse, PT ;  /* 0x0000002e1000720c */ /* 0x084fe40003f06270 */
[----:B------:R-:W-:-:S11]  /*10a40*/  ISETP.GE.AND P1, PT, R213, R46, PT ;  /* 0x0000002ed500720c */ /* 0x000fd60003f26270 */
[----:B------:R-:W-:Y:S05]  /*10a50*/  @P0 BRA `(.L_x_826) ;  /* 0x00000004005c0947 */ /* 0x000fea0003800000 */
[----:B------:R-:W2:Y:S01]  /*10a60*/  LDL R54, [R1+0x74] ;  /* 0x0000740001367983 */ /* 0x000ea20000100800 */
[----:B-1----:R-:W-:Y:S01]  /*10a70*/  LEA.HI R0, R46, R233, RZ, 0x1d ;  /* 0x000000e92e007211 */ /* 0x002fe200078fe8ff */
[C---:B------:R-:W-:Y:S01]  /*10a80*/  IMAD.U32 R44, R29.reuse, 0x10000, RZ ;  /* 0x000100001d2c7824 */ /* 0x040fe200078e00ff */
[----:B------:R-:W-:Y:S01]  /*10a90*/  LOP3.LUT R48, R29, 0xffff0000, RZ, 0xc0, !PT ;  /* 0xffff00001d307812 */ /* 0x000fe200078ec0ff */
[----:B------:R-:W-:Y:S01]  /*10aa0*/  IMAD.U32 R42, R25, 0x10000, RZ ;  /* 0x00010000192a7824 */ /* 0x000fe200078e00ff */
[----:B------:R-:W-:Y:S01]  /*10ab0*/  SHF.R.S32.HI R7, RZ, 0x1f, R0 ;  /* 0x0000001fff077819 */ /* 0x000fe20000011400 */
[----:B------:R-:W-:Y:S01]  /*10ac0*/  IMAD.SHL.U32 R5, R0, 0x8, RZ ;  /* 0x0000000800057824 */ /* 0x000fe200078e00ff */
[----:B------:R-:W-:Y:S01]  /*10ad0*/  LOP3.LUT R55, R32, 0xffff0000, RZ, 0xc0, !PT ;  /* 0xffff000020377812 */ /* 0x000fe200078ec0ff */
[----:B------:R-:W-:Y:S01]  /*10ae0*/  IMAD.U32 R53, R30, 0x10000, RZ ;  /* 0x000100001e357824 */ /* 0x000fe200078e00ff */
[----:B------:R-:W-:Y:S01]  /*10af0*/  LEA.HI R7, R7, R0, RZ, 0x3 ;  /* 0x0000000007077211 */ /* 0x000fe200078f18ff */
[----:B------:R-:W-:Y:S01]  /*10b00*/  IMAD.U32 R51, R26, 0x10000, RZ ;  /* 0x000100001a337824 */ /* 0x000fe200078e00ff */
[----:B------:R-:W-:Y:S01]  /*10b10*/  LOP3.LUT R0, R224, 0x38, R5, 0xf8, !PT ;  /* 0x00000038e0007812 */ /* 0x000fe200078ef805 */
[----:B------:R-:W-:-:S02]  /*10b20*/  IMAD.U32 R50, R31, 0x10000, RZ ;  /* 0x000100001f327824 */ /* 0x000fc400078e00ff */
        /* <DEDUP_REMOVED lines=30> */
[----:B------:R-:W-:Y:S01]  /*10d10*/  SHF.L.U32 R4, R27, 0x10, RZ ;  /* 0x000000101b047819 */ /* 0x000fe200000006ff */
        /* <DEDUP_REMOVED lines=43> */
.L_x_826:
[----:B------:R-:W-:Y:S05]  /*10fd0*/  BSYNC B2 ;  /* 0x0000000000027941 */ /* 0x000fea0003800000 */
.L_x_825:
[----:B------:R-:W-:Y:S05]  /*10fe0*/  @P1 BRA `(.L_x_824) ;  /* 0x00000004005c1947 */ /* 0x000fea0003800000 */
[----:B-1----:R-:W2:Y:S01]  /*10ff0*/  LDL R50, [R1+0x70] ;  /* 0x0000700001327983 */ /* 0x002ea20000100800 */
        /* <DEDUP_REMOVED lines=86> */
.L_x_824:
[----:B------:R-:W-:Y:S05]  /*11560*/  BSYNC B1 ;  /* 0x0000000000017941 */ /* 0x000fea0003800000 */
.L_x_823:
[----:B012---:R-:W-:-:S05]  /*11570*/  VIADD R0, R212, 0x60 ;  /* 0x00000060d4007836 */ /* 0x007fca0000000000 */
[----:B------:R-:W-:-:S13]  /*11580*/  ISETP.GE.AND P0, PT, R0, R33, PT ;  /* 0x000000210000720c */ /* 0x000fda0003f06270 */
[----:B------:R-:W-:Y:S05]  /*11590*/  @P0 BRA `(.L_x_803) ;  /* 0x0000000800f40947 */ /* 0x000fea0003800000 */
[----:B------:R0:W5:Y:S01]  /*115a0*/  LDL R51, [R1+0x64] ;  /* 0x0000640001337983 */ /* 0x0001620000100800 */
[----:B------:R-:W1:Y:S01]  /*115b0*/  LDC R41, c[0x0][0x3f4] ;  /* 0x0000fd00ff297b82 */ /* 0x000e620000000800 */
[C---:B------:R-:W-:Y:S01]  /*115c0*/  VIADD R53, R212.reuse, 0x60 ;  /* 0x00000060d4357836 */ /* 0x040fe20000000000 */
[----:B------:R-:W-:Y:S01]  /*115d0*/  BSSY B1, `(.L_x_827) ;  /* 0x0000061000017945 */ /* 0x000fe20003800000 */
[----:B------:R-:W-:Y:S02]  /*115e0*/  VIADD R54, R212, 0x60 ;  /* 0x00000060d4367836 */ /* 0x000fe40000000000 */
[----:B------:R-:W-:Y:S02]  /*115f0*/  IMAD.SHL.U32 R53, R53, 0x40, RZ ;  /* 0x0000004035357824 */ /* 0x000fe400078e00ff */
[----:B------:R-:W-:-:S03]  /*11600*/  IMAD.SHL.U32 R54, R54, 0x40, RZ ;  /* 0x0000004036367824 */ /* 0x000fc600078e00ff */
[----:B------:R-:W-:Y:S02]  /*11610*/  LOP3.LUT R53, R53, 0x1c0, RZ, 0xc0, !PT ;  /* 0x000001c035357812 */ /* 0x000fe400078ec0ff */
[----:B------:R-:W-:Y:S02]  /*11620*/  LOP3.LUT R54, R54, 0x1c0, RZ, 0xc0, !PT ;  /* 0x000001c036367812 */ /* 0x000fe400078ec0ff */
[----:B------:R-:W-:Y:S02]  /*11630*/  SHF.R.U32.HI R53, RZ, 0x3, R53 ;  /* 0x00000003ff357819 */ /* 0x000fe40000011635 */
[-C--:B-1----:R-:W-:Y:S02]  /*11640*/  ISETP.GE.AND P0, PT, R16, R41.reuse, PT ;  /* 0x000000291000720c */ /* 0x082fe40003f06270 */
[----:B------:R-:W-:-:S11]  /*11650*/  ISETP.GE.AND P1, PT, R213, R41, PT ;  /* 0x00000029d500720c */ /* 0x000fd60003f26270 */
[----:B0-----:R-:W-:Y:S05]  /*11660*/  @P0 BRA `(.L_x_828) ;  /* 0x00000004005c0947 */ /* 0x001fea0003800000 */
[----:B------:R-:W2:Y:S01]  /*11670*/  LDL R55, [R1+0x6c] ;  /* 0x00006c0001377983 */ /* 0x000ea20000100800 */
[----:B------:R-:W-:Y:S01]  /*11680*/  LEA.HI R0, R41, R233, RZ, 0x1d ;  /* 0x000000e929007211 */ /* 0x000fe200078fe8ff */
[C---:B------:R-:W-:Y:S01]  /*11690*/  IMAD.U32 R45, R29.reuse, 0x10000, RZ ;  /* 0x000100001d2d7824 */ /* 0x040fe200078e00ff */
[----:B------:R-:W-:Y:S01]  /*116a0*/  LOP3.LUT R50, R29, 0xffff0000, RZ, 0xc0, !PT ;  /* 0xffff00001d327812 */ /* 0x000fe200078ec0ff */
[C---:B------:R-:W-:Y:S01]  /*116b0*/  IMAD.U32 R43, R25.reuse, 0x10000, RZ ;  /* 0x00010000192b7824 */ /* 0x040fe200078e00ff */
[----:B------:R-:W-:Y:S01]  /*116c0*/  SHF.R.S32.HI R5, RZ, 0x1f, R0 ;  /* 0x0000001fff057819 */ /* 0x000fe20000011400 */
[----:B------:R-:W-:Y:S01]  /*116d0*/  IMAD.SHL.U32 R4, R0, 0x8, RZ ;  /* 0x0000000800047824 */ /* 0x000fe200078e00ff */
[----:B------:R-:W-:Y:S01]  /*116e0*/  LOP3.LUT R46, R25, 0xffff0000, RZ, 0xc0, !PT ;  /* 0xffff0000192e7812 */ /* 0x000fe200078ec0ff */
[----:B------:R-:W-:Y:S01]  /*116f0*/  IMAD.U32 R52, R30, 0x10000, RZ ;  /* 0x000100001e347824 */ /* 0x000fe200078e00ff */
[----:B------:R-:W-:Y:S01]  /*11700*/  LEA.HI R5, R5, R0, RZ, 0x3 ;  /* 0x0000000005057211 */ /* 0x000fe200078f18ff */
[----:B------:R-:W-:Y:S01]  /*11710*/  IMAD.U32 R48, R26, 0x10000, RZ ;  /* 0x000100001a307824 */ /* 0x000fe200078e00ff */
[----:B------:R-:W-:-:S02]  /*11720*/  LOP3.LUT R0, R54, 0x38, R4, 0xf8, !PT ;  /* 0x0000003836007812 */ /* 0x000fc400078ef804 */
[----:B------:R-:W-:Y:S01]  /*11730*/  LOP3.LUT R47, R30, 0xffff0000, RZ, 0xc0, !PT ;  /* 0xffff00001e2f7812 */ /* 0x000fe200078ec0ff */
[----:B------:R-:W-:Y:S01]  /*11740*/  IMAD.SHL.U32 R5, R5, 0x400, RZ ;  /* 0x0000040005057824 */ /* 0x000fe200078e00ff */
[----:B------:R-:W-:Y:S02]  /*11750*/  LOP3.LUT R0, R0, R53, RZ, 0x3c, !PT ;  /* 0x0000003500007212 */ /* 0x000fe400078e3cff */
[----:B------:R-:W-:Y:S02]  /*11760*/  LOP3.LUT R49, R32, 0xffff0000, RZ, 0xc0, !PT ;  /* 0xffff000020317812 */ /* 0x000fe400078ec0ff */
[----:B------:R-:W-:-:S04]  /*11770*/  LOP3.LUT R5, R5, 0x7fffe000, RZ, 0xc0, !PT ;  /* 0x7fffe00005057812 */ /* 0x000fc800078ec0ff */
[----:B-----5:R-:W-:-:S05]  /*11780*/  IADD3 R9, R0, R5, R51 ;  /* 0x0000000500097210 */ /* 0x020fca0007ffe033 */
        /* <DEDUP_REMOVED lines=8> */
[-C--:B------:R-:W-:Y:S01]  /*11810*/  FMUL.FTZ R25, R50, R8.reuse ;  /* 0x0000000832197220 */ /* 0x080fe20000410000 */
[----:B------:R-:W-:Y:S01]  /*11820*/  FMUL.FTZ R29, R46, R8 ;  /* 0x000000082e1d7220 */ /* 0x000fe20000410000 */
[----:B------:R-:W-:Y:S01]  /*11830*/  FMUL.FTZ R37, R48, R38 ;  /* 0x0000002630257220 */ /* 0x000fe20000410000 */
[C---:B------:R-:W-:Y:S01]  /*11840*/  IMAD.U32 R39, R10.reuse, 0x10000, RZ ;  /* 0x000100000a277824 */ /* 0x040fe200078e00ff */
[----:B------:R-:W-:Y:S01]  /*11850*/  LOP3.LUT R10, R10, 0xffff0000, RZ, 0xc0, !PT ;  /* 0xffff00000a0a7812 */ /* 0x000fe200078ec0ff */
[C---:B------:R-:W-:Y:S01]  /*11860*/  IMAD.U32 R40, R11.reuse, 0x10000, RZ ;  /* 0x000100000b287824 */ /* 0x040fe200078e00ff */
[----:B------:R-:W-:-:S05]  /*11870*/  LOP3.LUT R11, R11, 0xffff0000, RZ, 0xc0, !PT ;  /* 0xffff00000b0b7812 */ /* 0x000fca00078ec0ff */
[----:B------:R-:W-:Y:S01]  /*11880*/  FMUL.FTZ R30, R49, R11 ;  /* 0x0000000b311e7220 */ /* 0x000fe20000410000 */
[----:B--2---:R-:W0:Y:S02]  /*11890*/  LDS.128 R4, [R55] ;  /* 0x0000000037047984 */ /* 0x004e240000000c00 */
[C---:B0-----:R-:W-:Y:S01]  /*118a0*/  IMAD.U32 R33, R4.reuse, 0x10000, RZ ;  /* 0x0001000004217824 */ /* 0x041fe200078e00ff */
[----:B------:R-:W-:Y:S01]  /*118b0*/  LOP3.LUT R4, R4, 0xffff0000, RZ, 0xc0, !PT ;  /* 0xffff000004047812 */ /* 0x000fe200078ec0ff */
[C---:B------:R-:W-:Y:S01]  /*118c0*/  IMAD.U32 R34, R5.reuse, 0x10000, RZ ;  /* 0x0001000005227824 */ /* 0x040fe200078e00ff */
[----:B------:R-:W-:Y:S01]  /*118d0*/  LOP3.LUT R5, R5, 0xffff0000, RZ, 0xc0, !PT ;  /* 0xffff000005057812 */ /* 0x000fe200078ec0ff */
[-C--:B------:R-:W-:Y:S01]  /*118e0*/  FFMA.FTZ R42, R43, R33.reuse, -R42 ;  /* 0x000000212b2a7223 */ /* 0x080fe2000001082a */
[----:B------:R-:W-:Y:S01]  /*118f0*/  FFMA.FTZ R44, R45, R33, R44 ;  /* 0x000000212d2c7223 */ /* 0x000fe2000001002c */
[----:B------:R-:W-:Y:S01]  /*11900*/  FMUL.FTZ R33, R52, R38 ;  /* 0x0000002634217220 */ /* 0x000fe20000410000 */
[----:B------:R-:W-:-:S02]  /*11910*/  IMAD.U32 R45, R31, 0x10000, RZ ;  /* 0x000100001f2d7824 */ /* 0x000fc400078e00ff */
[-C--:B------:R-:W-:Y:S01]  /*11920*/  FFMA.FTZ R25, R46, R4.reuse, -R25 ;  /* 0x000000042e197223 */ /* 0x080fe20000010819 */
[C---:B------:R-:W-:Y:S01]  /*11930*/  IMAD.U32 R43, R27.reuse, 0x10000, RZ ;  /* 0x000100001b2b7824 */ /* 0x040fe200078e00ff */
[----:B------:R-:W-:Y:S01]  /*11940*/  LOP3.LUT R38, R27, 0xffff0000, RZ, 0xc0, !PT ;  /* 0xffff00001b267812 */ /* 0x000fe200078ec0ff */
[----:B------:R-:W-:Y:S01]  /*11950*/  FFMA.FTZ R29, R50, R4, R29 ;  /* 0x00000004321d7223 */ /* 0x000fe2000001001d */
[----:B------:R-:W-:Y:S01]  /*11960*/  LOP3.LUT R46, R31, 0xffff0000, RZ, 0xc0, !PT ;  /* 0xffff00001f2e7812 */ /* 0x000fe200078ec0ff */
[-C--:B------:R-:W-:Y:S01]  /*11970*/  FFMA.FTZ R33, R48, R34.reuse, -R33 ;  /* 0x0000002230217223 */ /* 0x080fe20000010821 */
[----:B------:R-:W-:Y:S01]  /*11980*/  FFMA.FTZ R37, R52, R34, R37 ;  /* 0x0000002234257223 */ /* 0x000fe20000010025 */
[----:B------:R-:W-:Y:S02]  /*11990*/  IMAD.U32 R35, R6, 0x10000, RZ ;  /* 0x0001000006237824 */ /* 0x000fe400078e00ff */
[-C--:B------:R-:W-:Y:S01]  /*119a0*/  FMUL.FTZ R4, R45, R39.reuse ;  /* 0x000000272d047220 */ /* 0x080fe20000410000 */
[----:B------:R-:W-:Y:S01]  /*119b0*/  FMUL.FTZ R34, R43, R39 ;  /* 0x000000272b227220 */ /* 0x000fe20000410000 */
[----:B------:R-:W-:-:S02]  /*119c0*/  IMAD.U32 R48, R32, 0x10000, RZ ;  /* 0x0001000020307824 */ /* 0x000fc400078e00ff */
[-C--:B------:R-:W-:Y:S01]  /*119d0*/  FMUL.FTZ R27, R46, R10.reuse ;  /* 0x0000000a2e1b7220 */ /* 0x080fe20000410000 */
[----:B------:R-:W-:Y:S01]  /*119e0*/  FMUL.FTZ R31, R38, R10 ;  /* 0x0000000a261f7220 */ /* 0x000fe20000410000 */
[-C--:B------:R-:W-:Y:S01]  /*119f0*/  FFMA.FTZ R8, R43, R35.reuse, -R4 ;  /* 0x000000232b087223 */ /* 0x080fe20000010804 */
[----:B------:R-:W-:Y:S01]  /*11a00*/  FFMA.FTZ R10, R45, R35, R34 ;  /* 0x000000232d0a7223 */ /* 0x000fe20000010022 */
[----:B------:R-:W-:Y:S01]  /*11a10*/  LOP3.LUT R6, R6, 0xffff0000, RZ, 0xc0, !PT ;  /* 0xffff000006067812 */ /* 0x000fe200078ec0ff */
[C---:B------:R-:W-:Y:S02]  /*11a20*/  IMAD.U32 R36, R7.reuse, 0x10000, RZ ;  /* 0x0001000007247824 */ /* 0x040fe400078e00ff */
[----:B------:R-:W-:Y:S01]  /*11a30*/  FMUL.FTZ R35, R48, R40 ;  /* 0x0000002830237220 */ /* 0x000fe20000410000 */
[----:B------:R-:W-:Y:S01]  /*11a40*/  IMAD.U32 R4, R28, 0x10000, RZ ;  /* 0x000100001c047824 */ /* 0x000fe200078e00ff */
[----:B------:R-:W-:Y:S01]  /*11a50*/  LOP3.LUT R43, R26, 0xffff0000, RZ, 0xc0, !PT ;  /* 0xffff00001a2b7812 */ /* 0x000fe200078ec0ff */
[----:B------:R-:W-:Y:S01]  /*11a60*/  FFMA.FTZ R27, R38, R6, -R27 ;  /* 0x00000006261b7223 */ /* 0x000fe2000001081b */
[----:B------:R-:W-:Y:S01]  /*11a70*/  LOP3.LUT R45, R28, 0xffff0000, RZ, 0xc0, !PT ;  /* 0xffff00001c2d7812 */ /* 0x000fe200078ec0ff */
[C---:B------:R-:W-:Y:S01]  /*11a80*/  FMUL.FTZ R39, R4.reuse, R40 ;  /* 0x0000002804277220 */ /* 0x040fe20000410000 */
[----:B------:R-:W-:Y:S01]  /*11a90*/  LOP3.LUT R7, R7, 0xffff0000, RZ, 0xc0, !PT ;  /* 0xffff000007077812 */ /* 0x000fe200078ec0ff */
[----:B------:R-:W-:Y:S01]  /*11aa0*/  FFMA.FTZ R35, R4, R36, -R35 ;  /* 0x0000002404237223 */ /* 0x000fe20000010823 */
[----:B------:R-:W-:Y:S01]  /*11ab0*/  FFMA.FTZ R31, R46, R6, R31 ;  /* 0x000000062e1f7223 */ /* 0x000fe2000001001f */
[-C--:B------:R-:W-:Y:S01]  /*11ac0*/  FMUL.FTZ R4, R47, R9.reuse ;  /* 0x000000092f047220 */ /* 0x080fe20000410000 */
[----:B------:R-:W-:Y:S01]  /*11ad0*/  FMUL.FTZ R6, R43, R9 ;  /* 0x000000092b067220 */ /* 0x000fe20000410000 */
[C---:B------:R-:W-:Y:S01]  /*11ae0*/  FMUL.FTZ R32, R45.reuse, R11 ;  /* 0x0000000b2d207220 */ /* 0x040fe20000410000 */
[----:B------:R-:W-:Y:S01]  /*11af0*/  FFMA.FTZ R30, R45, R7, -R30 ;  /* 0x000000072d1e7223 */ /* 0x000fe2000001081e */
[-C--:B------:R-:W-:Y:S01]  /*11b00*/  FFMA.FTZ R26, R43, R5.reuse, -R4 ;  /* 0x000000052b1a7223 */ /* 0x080fe20000010804 */
[----:B------:R-:W-:Y:S01]  /*11b10*/  FFMA.FTZ R39, R48, R36, R39 ;  /* 0x0000002430277223 */ /* 0x000fe20000010027 */
[----:B------:R-:W-:Y:S01]  /*11b20*/  FFMA.FTZ R28, R47, R5, R6 ;  /* 0x000000052f1c7223 */ /* 0x000fe20000010006 */
[----:B------:R-:W-:Y:S01]  /*11b30*/  FFMA.FTZ R32, R49, R7, R32 ;  /* 0x0000000731207223 */ /* 0x000fe20000010020 */
[----:B------:R-:W-:-:S02]  /*11b40*/  F2FP.BF16.F32.PACK_AB R6, R27, R8 ;  /* 0x000000081b06723e */ /* 0x000fc400000010ff */
[----:B------:R-:W-:Y:S02]  /*11b50*/  F2FP.BF16.F32.PACK_AB R4, R25, R42 ;  /* 0x0000002a1904723e */ /* 0x000fe400000010ff */
[----:B------:R-:W-:Y:S02]  /*11b60*/  F2FP.BF16.F32.PACK_AB R5, R26, R33 ;  /* 0x000000211a05723e */ /* 0x000fe400000010ff */
[----:B------:R-:W-:Y:S02]  /*11b70*/  F2FP.BF16.F32.PACK_AB R7, R30, R35 ;  /* 0x000000231e07723e */ /* 0x000fe400000010ff */
[----:B------:R-:W-:Y:S02]  /*11b80*/  F2FP.BF16.F32.PACK_AB R10, R31, R10 ;  /* 0x0000000a1f0a723e */ /* 0x000fe400000010ff */
[----:B------:R-:W-:Y:S01]  /*11b90*/  F2FP.BF16.F32.PACK_AB R8, R29, R44 ;  /* 0x0000002c1d08723e */ /* 0x000fe200000010ff */
[----:B------:R0:W-:Y:S01]  /*11ba0*/  STS.128 [R55], R4 ;  /* 0x0000000437007388 */ /* 0x0001e20000000c00 */
[----:B------:R-:W-:-:S02]  /*11bb0*/  F2FP.BF16.F32.PACK_AB R9, R28, R37 ;  /* 0x000000251c09723e */ /* 0x000fc400000010ff */
[----:B------:R-:W-:-:S05]  /*11bc0*/  F2FP.BF16.F32.PACK_AB R11, R32, R39 ;  /* 0x00000027200b723e */ /* 0x000fca00000010ff */
[----:B------:R0:W-:Y:S02]  /*11bd0*/  STS.128 [R0+0x14400], R8 ;  /* 0x0144000800007388 */ /* 0x0001e40000000c00 */
.L_x_828:
[----:B------:R-:W-:Y:S05]  /*11be0*/  BSYNC B1 ;  /* 0x0000000000017941 */ /* 0x000fea0003800000 */
.L_x_827:
[----:B------:R-:W-:Y:S05]  /*11bf0*/  @P1 BRA `(.L_x_803) ;  /* 0x00000004005c1947 */ /* 0x000fea0003800000 */
[----:B------:R-:W2:Y:S01]  /*11c00*/  LDL R43, [R1+0x68] ;  /* 0x00006800012b7983 */ /* 0x000ea20000100800 */
[----:B------:R-:W-:Y:S01]  /*11c10*/  LEA.HI R41, R41, R234, RZ, 0x1d ;  /* 0x000000ea29297211 */ /* 0x000fe200078fe8ff */
[C---:B------:R-:W-:Y:S01]  /*11c20*/  IMAD.U32 R35, R15.reuse, 0x10000, RZ ;  /* 0x000100000f237824 */ /* 0x040fe200078e00ff */
[----:B------:R-:W-:Y:S01]  /*11c30*/  LOP3.LUT R42, R15, 0xffff0000, RZ, 0xc0, !PT ;  /* 0xffff00000f2a7812 */ /* 0x000fe200078ec0ff */
[----:B------:R-:W-:Y:S01]  /*11c40*/  IMAD.U32 R33, R3, 0x10000, RZ ;  /* 0x0001000003217824 */ /* 0x000fe200078e00ff */
[----:B0-----:R-:W-:Y:S01]  /*11c50*/  SHF.R.S32.HI R4, RZ, 0x1f, R41 ;  /* 0x0000001fff047819 */ /* 0x001fe20000011429 */
        /* <DEDUP_REMOVED lines=46> */
[C---:B------:R-:W-:Y:S01]  /*11f40*/  FMUL.FTZ R26, R33.reuse, R31 ;  /* 0x0000001f211a7220 */ /* 0x040fe20000410000 */
[----:B------:R-:W-:Y:S01]  /*11f50*/  SHF.L.U32 R40, R24, 0x10, RZ ;  /* 0x0000001018287819 */ /* 0x000fe200000006ff */
[-C--:B------:R-:W-:Y:S01]  /*11f60*/  FMUL.FTZ R13, R38, R10.reuse ;  /* 0x0000000a260d7220 */ /* 0x080fe20000410000 */
[----:B------:R-:W-:Y:S01]  /*11f70*/  FMUL.FTZ R21, R30, R10 ;  /* 0x0000000a1e157220 */ /* 0x000fe20000410000 */
[-C--:B------:R-:W-:Y:S01]  /*11f80*/  FFMA.FTZ R8, R33, R27.reuse, -R4 ;  /* 0x0000001b21087223 */ /* 0x080fe20000010804 */
[----:B------:R-:W-:Y:S01]  /*11f90*/  FFMA.FTZ R10, R35, R27, R26 ;  /* 0x0000001b230a7223 */ /* 0x000fe2000001001a */
[----:B------:R-:W-:Y:S01]  /*11fa0*/  LOP3.LUT R6, R6, 0xffff0000, RZ, 0xc0, !PT ;  /* 0xffff000006067812 */ /* 0x000fe200078ec0ff */
[----:B------:R-:W-:-:S02]  /*11fb0*/  IMAD.U32 R28, R7, 0x10000, RZ ;  /* 0x00010000071c7824 */ /* 0x000fc400078e00ff */
        /* <DEDUP_REMOVED lines=27> */
.L_x_803:
[----:B------:R-:W-:Y:S05]  /*12170*/  BSYNC B0 ;  /* 0x0000000000007941 */ /* 0x000fea0003800000 */
.L_x_772:
[----:B------:R-:W-:Y:S01]  /*12180*/  @!PT LDS RZ, [RZ] ;  /* 0x00000000fffff984 */ /* 0x000fe20000000800 */
[----:B------:R-:W-:Y:S01]  /*12190*/  @!PT LDS RZ, [RZ] ;  /* 0x00000000fffff984 */ /* 0x000fe20000000800 */
[----:B------:R-:W-:Y:S01]  /*121a0*/  @!PT LDS RZ, [RZ] ;  /* 0x00000000fffff984 */ /* 0x000fe20000000800 */
[----:B------:R-:W-:Y:S01]  /*121b0*/  @!PT LDS RZ, [RZ] ;  /* 0x00000000fffff984 */ /* 0x000fe20000000800 */
[----:B------:R0:W-:Y:S06]  /*121c0*/  MEMBAR.ALL.CTA ;  /* 0x0000000000007992 */ /* 0x0001ec0000008000 */
[----:B0-----:R-:W0:Y:S01]  /*121d0*/  FENCE.VIEW.ASYNC.S ;  /* 0x00000000000073c6 */ /* 0x001e220000000000 */
[----:B------:R-:W-:Y:S05]  /*121e0*/  WARPSYNC.ALL ;  /* 0x0000000000007948 */ /* 0x000fea0003800000 */
[----:B0-----:R-:W-:Y:S06]  /*121f0*/  BAR.SYNC.DEFER_BLOCKING 0xd, 0x100 ;  /* 0x0344000000007b1d */ /* 0x001fec0000010000 */
.L_x_770:
[----:B------:R-:W-:-:S13]  /*12200*/  ISETP.NE.AND P0, PT, R220, 0x3, PT ;  /* 0x00000003dc00780c */ /* 0x000fda0003f05270 */
[----:B------:R-:W-:Y:S05]  /*12210*/  @!P0 BRA `(.L_x_829) ;  /* 0x0000000000048947 */ /* 0x000fea0003800000 */
[----:B------:R-:W-:Y:S01]  /*12220*/  BPT.TRAP 0x1 ;  /* 0x000000040000795c */ /* 0x000fe20000300000 */
.L_x_829:
[----:B-1234-:R-:W-:Y:S01]  /*12230*/  IMAD R0, R221, 0x8, R18 ;  /* 0x00000008dd007824 */ /* 0x01efe200078e0212 */
[----:B0-----:R-:W-:-:S04]  /*12240*/  SHF.L.U32 R3, R222, 0x1f, RZ ;  /* 0x0000001fde037819 */ /* 0x001fc800000006ff */
[----:B------:R0:W1:Y:S01]  /*12250*/  SYNCS.PHASECHK.TRANS64.TRYWAIT P2, [R0+URZ+0x38830], R3 ;  /* 0x03883003000075a7 */ /* 0x000062000804017f */
[----:B------:R-:W-:Y:S05]  /*12260*/  @!P0 BRA `(.L_x_830) ;  /* 0x0000000000048947 */ /* 0x000fea0003800000 */
[----:B------:R-:W-:Y:S01]  /*12270*/  BPT.TRAP 0x1 ;  /* 0x000000040000795c */ /* 0x000fe20000300000 */
.L_x_830:
[----:B------:R-:W2:Y:S01]  /*12280*/  S2R R4, SR_TID.X ;  /* 0x0000000000047919 */ /* 0x000ea20000002100 */
[----:B------:R-:W-:Y:S01]  /*12290*/  IMAD.MOV.U32 R151, RZ, RZ, RZ ;  /* 0x000000ffff977224 */ /* 0x000fe200078e00ff */
[----:B--2---:R-:W-:-:S04]  /*122a0*/  LOP3.LUT R4, R4, 0x7f, RZ, 0xc0, !PT ;  /* 0x0000007f04047812 */ /* 0x004fc800078ec0ff */
[----:B------:R-:W-:Y:S01]  /*122b0*/  ISETP.NE.AND P1, PT, R4, RZ, PT ;  /* 0x000000ff0400720c */ /* 0x000fe20003f25270 */
[----:B-1----:R-:W-:-:S12]  /*122c0*/  @P2 BRA `(.L_x_831) ;  /* 0x0000000000082947 */ /* 0x002fd80003800000 */
[----:B------:R-:W1:Y:S02]  /*122d0*/  SYNCS.PHASECHK.TRANS64.TRYWAIT P2, [R0+URZ+0x38830], R3 ;  /* 0x03883003000075a7 */ /* 0x000e64000804017f */
[----:B-1----:R-:W-:Y:S05]  /*122e0*/  @!P2 BRA `(.L_x_832) ;  /* 0x0000017000b0a947 */ /* 0x002fea0003800000 */
.L_x_831:
[----:B------:R-:W-:Y:S05]  /*122f0*/  WARPSYNC.ALL ;  /* 0x0000000000007948 */ /* 0x000fea0003800000 */
[----:B01----:R-:W-:Y:S01]  /*12300*/  VIADD R3, R18, 0x24400 ;  /* 0x0002440012037836 */ /* 0x003fe20000000000 */
[----:B------:R-:W-:Y:S01]  /*12310*/  R2UR UR20, R2 ;  /* 0x00000000021472ca */ /* 0x000fe200000e0000 */
[----:B------:R-:W-:Y:S01]  /*12320*/  WARPGROUP.ARRIVE ;  /* 0x00000000000079c5 */ /* 0x000fe20000000000 */
[----:B------:R-:W-:Y:S01]  /*12330*/  UMOV UR5, 0x40000040 ;  /* 0x4000004000057882 */ /* 0x000fe20000000000 */
[----:B------:R-:W-:Y:S01]  /*12340*/  IMAD.MOV.U32 R5, RZ, RZ, 0x40000040 ;  /* 0x40000040ff057424 */ /* 0x000fe200078e00ff */
[----:B------:R-:W-:Y:S01]  /*12350*/  SHF.R.U32.HI R3, RZ, 0x4, R3 ;  /* 0x00000004ff037819 */ /* 0x000fe20000011603 */
[----:B------:R-:W-:Y:S01]  /*12360*/  UMOV UR17, UR5 ;  /* 0x0000000500117c82 */ /* 0x000fe20008000000 */
[----:B------:R-:W-:Y:S01]  /*12370*/  IMAD.U32 R13, RZ, RZ, UR5 ;  /* 0x00000005ff0d7e24 */ /* 0x000fe2000f8e00ff */
[----:B------:R-:W-:Y:S01]  /*12380*/  UMOV UR9, UR17 ;  /* 0x0000001100097c82 */ /* 0x000fe20008000000 */
[----:B------:R-:W-:Y:S01]  /*12390*/  LOP3.LUT R3, R3, 0x3fff, RZ, 0xc0, !PT ;  /* 0x00003fff03037812 */ /* 0x000fe200078ec0ff */
[----:B------:R-:W-:Y:S01]  /*123a0*/  IMAD.MOV.U32 R7, RZ, RZ, 0x40000040 ;  /* 0x40000040ff077424 */ /* 0x000fe200078e00ff */
[----:B------:R-:W-:Y:S01]  /*123b0*/  UMOV UR13, UR17 ;  /* 0x00000011000d7c82 */ /* 0x000fe20008000000 */
[----:B------:R-:W-:Y:S01]  /*123c0*/  IMAD.MOV.U32 R9, RZ, RZ, 0x40000040 ;  /* 0x40000040ff097424 */ /* 0x000fe200078e00ff */
[----:B------:R-:W-:Y:S01]  /*123d0*/  LOP3.LUT R226, R3, 0x10000, RZ, 0xfc, !PT ;  /* 0x0001000003e27812 */ /* 0x000fe200078efcff */
[----:B------:R-:W-:Y:S01]  /*123e0*/  IMAD.MOV.U32 R3, RZ, RZ, 0x40000040 ;  /* 0x40000040ff037424 */ /* 0x000fe200078e00ff */
[----:B------:R-:W-:Y:S01]  /*123f0*/  ULOP3.LUT UR20, UR20, 0x10000, URZ, 0xfc, !UPT ;  /* 0x0001000014147892 */ /* 0x000fe2000f8efc3f */
[----:B------:R-:W-:Y:S01]  /*12400*/  R2UR UR11, R7 ;  /* 0x00000000070b72ca */ /* 0x000fe200000e0000 */
[----:B------:R-:W-:Y:S01]  /*12410*/  IMAD.MOV.U32 R7, RZ, RZ, 0x40000040 ;  /* 0x40000040ff077424 */ /* 0x000fe200078e00ff */
[----:B------:R-:W-:Y:S01]  /*12420*/  R2UR UR27, R9 ;  /* 0x00000000091b72ca */ /* 0x000fe200000e0000 */
[----:B------:R-:W-:Y:S01]  /*12430*/  IMAD R2, R221, 0xa00, R226 ;  /* 0x00000a00dd027824 */ /* 0x000fe200078e02e2 */
[----:B------:R-:W-:Y:S01]  /*12440*/  R2UR UR7, R3 ;  /* 0x00000000030772ca */ /* 0x000fe200000e0000 */
[----:B------:R-:W-:Y:S01]  /*12450*/  UMOV UR25, 0x40000040 ;  /* 0x4000004000197882 */ /* 0x000fe20000000000 */
[----:B------:R-:W-:Y:S01]  /*12460*/  UMOV UR4, UR20 ;  /* 0x0000001400047c82 */ /* 0x000fe20008000000 */
[C---:B------:R-:W-:Y:S01]  /*12470*/  VIADD R4, R2.reuse, 0x80 ;  /* 0x0000008002047836 */ /* 0x040fe20000000000 */
[C---:B------:R-:W-:Y:S01]  /*12480*/  R2UR UR6, R2.reuse ;  /* 0x00000000020672ca */ /* 0x040fe200000e0000 */
[----:B------:R-:W-:Y:S01]  /*12490*/  UMOV UR16, UR4 ;  /* 0x0000000400107c82 */ /* 0x000fe20008000000 */
[----:B------:R-:W-:Y:S01]  /*124a0*/  IMAD.U32 R12, RZ, RZ, UR4 ;  /* 0x00000004ff0c7e24 */ /* 0x000fe2000f8e00ff */
[----:B------:R-:W-:Y:S01]  /*124b0*/  UMOV UR8, UR16 ;  /* 0x0000001000087c82 */ /* 0x000fe20008000000 */
[C---:B------:R-:W-:Y:S01]  /*124c0*/  VIADD R6, R2.reuse, 0x100 ;  /* 0x0000010002067836 */ /* 0x040fe20000000000 */
[----:B------:R-:W-:Y:S01]  /*124d0*/  UMOV UR12, UR16 ;  /* 0x00000010000c7c82 */ /* 0x000fe20008000000 */
[----:B------:R-:W-:Y:S01]  /*124e0*/  R2UR UR19, R7 ;  /* 0x00000000071372ca */ /* 0x000fe200000e0000 */
[----:B------:R-:W-:Y:S01]  /*124f0*/  VIADD R8, R2, 0x2 ;  /* 0x0000000202087836 */ /* 0x000fe20000000000 */
[----:B------:R0:W-:Y:S01]  /*12500*/  STL.64 [R1+0x58], R12 ;  /* 0x0000580c01007387 */ /* 0x0001e20000100a00 */
[----:B------:R-:W-:Y:S01]  /*12510*/  R2UR UR10, R6 ;  /* 0x00000000060a72ca */ /* 0x000fe200000e0000 */
[----:B------:R-:W-:Y:S01]  /*12520*/  VIADD R6, R2, 0x200 ;  /* 0x0000020002067836 */ /* 0x000fe20000000000 */
[----:B------:R-:W-:Y:S01]  /*12530*/  P2R R10, PR, RZ, 0x1 ;  /* 0x00000001ff0a7803 */ /* 0x000fe20000000000 */
[----:B------:R-:W-:Y:S01]  /*12540*/  IMAD.MOV.U32 R7, RZ, RZ, 0x40000040 ;  /* 0x40000040ff077424 */ /* 0x000fe200078e00ff */
[----:B------:R-:W-:Y:S01]  /*12550*/  HGMMA.64x16x16.F32.BF16 R56, gdesc[UR4], RZ, !UPT, gsb0 ;  /* 0x00200000043879f0 */ /* 0x000fe2000c0018ff */
[----:B------:R-:W-:Y:S01]  /*12560*/  R2UR UR6, R4 ;  /* 0x00000000040672ca */ /* 0x000fe200000e0000 */
[----:B------:R-:W-:Y:S01]  /*12570*/  UMOV UR4, UR16 ;  /* 0x0000001000047c82 */ /* 0x000fe20008000000 */
[----:B------:R-:W-:Y:S01]  /*12580*/  R2UR UR7, R5 ;  /* 0x00000000050772ca */ /* 0x000fe200000e0000 */
[----:B------:R-:W-:Y:S01]  /*12590*/  UMOV UR5, UR17 ;  /* 0x0000001100057c82 */ /* 0x000fe20008000000 */
[----:B------:R-:W-:Y:S01]  /*125a0*/  VIADD R4, R2, 0x180 ;  /* 0x0000018002047836 */ /* 0x000fe20000000000 */
[----:B------:R-:W-:Y:S01]  /*125b0*/  R2UR UR18, R6 ;  /* 0x00000000061272ca */ /* 0x000fe200000e0000 */
[----:B------:R-:W-:Y:S01]  /*125c0*/  IMAD.MOV.U32 R5, RZ, RZ, 0x40000040 ;  /* 0x40000040ff057424 */ /* 0x000fe200078e00ff */
[----:B------:R-:W-:Y:S01]  /*125d0*/  R2UR UR26, R8 ;  /* 0x00000000081a72ca */ /* 0x000fe200000e0000 */
[----:B------:R-:W-:Y:S01]  /*125e0*/  VIADD R6, R2, 0x102 ;  /* 0x0000010202067836 */ /* 0x000fe20000000000 */
[----:B------:R-:W-:Y:S01]  /*125f0*/  R2UR UR14, R4 ;  /* 0x00000000040e72ca */ /* 0x000fe200000e0000 */
[----:B------:R-:W-:Y:S01]  /*12600*/  VIADD R4, R2, 0x82 ;  /* 0x0000008202047836 */ /* 0x000fe20000000000 */
[----:B------:R-:W-:Y:S01]  /*12610*/  R2UR UR15, R5 ;  /* 0x00000000050f72ca */ /* 0x000fe200000e0000 */
[----:B------:R-:W-:-:S02]  /*12620*/  IMAD.MOV.U32 R5, RZ, RZ, 0x40000040 ;  /* 0x40000040ff057424 */ /* 0x000fc400078e00ff */
[----:B------:R-:W-:Y:S02]  /*12630*/  VIADD R8, R2, 0x4 ;  /* 0x0000000402087836 */ /* 0x000fe40000000000 */
[----:B------:R-:W-:Y:S02]  /*12640*/  IMAD.MOV.U32 R9, RZ, RZ, 0x40000040 ;  /* 0x40000040ff097424 */ /* 0x000fe400078e00ff */
[----:B0-----:R-:W-:Y:S01]  /*12650*/  IMAD.U32 R13, RZ, RZ, UR25 ;  /* 0x00000019ff0d7e24 */ /* 0x001fe2000f8e00ff */
[----:B------:R-:W-:Y:S02]  /*12660*/  WARPGROUP.DEPBAR.LE gsb0, 0x0 ;  /* 0x00008000000079c5 */ /* 0x000fe40000010000 */
[----:B-----5:R-:W-:-:S06]  /*12670*/  WARPGROUP.ARRIVE ;  /* 0x00000000000079c5 */ /* 0x020fcc0000000000 */
[----:B------:R-:W-:Y:S01]  /*12680*/  HGMMA.64x16x16.F32.BF16 R48, gdesc[UR4], RZ, !UPT, gsb0 ;  /* 0x00200000043079f0 */ /* 0x000fe2000c0018ff */
[----:B------:R-:W-:Y:S01]  /*12690*/  UIADD3 UR4, UR20, 0x2, URZ ;  /* 0x0000000214047890 */ /* 0x000fe2000fffe03f */
[----:B------:R-:W-:Y:S01]  /*126a0*/  R2UR UR6, R4 ;  /* 0x00000000040672ca */ /* 0x000fe200000e0000 */
[----:B------:R-:W-:Y:S01]  /*126b0*/  VIADD R4, R2, 0x182 ;  /* 0x0000018202047836 */ /* 0x000fe20000000000 */
[----:B------:R-:W-:Y:S01]  /*126c0*/  R2UR UR7, R5 ;  /* 0x00000000050772ca */ /* 0x000fe200000e0000 */
[----:B------:R-:W-:-:S03]  /*126d0*/  IMAD.MOV.U32 R5, RZ, RZ, 0x40000040 ;  /* 0x40000040ff057424 */ /* 0x000fc600078e00ff */
[----:B------:R-:W-:Y:S02]  /*126e0*/  UMOV UR24, UR4 ;  /* 0x0000000400187c82 */ /* 0x000fe40008000000 */
[----:B------:R-:W-:-:S05]  /*126f0*/  IMAD.U32 R12, RZ, RZ, UR24 ;  /* 0x00000018ff0c7e24 */ /* 0x000fca000f8e00ff */
[----:B------:R0:W-:Y:S01]  /*12700*/  STL.64 [R1+0x50], R12 ;  /* 0x0000500c01007387 */ /* 0x0001e20000100a00 */
[----:B------:R-:W-:Y:S02]  /*12710*/  WARPGROUP.DEPBAR.LE gsb0, 0x0 ;  /* 0x00008000000079c5 */ /* 0x000fe40000010000 */
[----:B------:R-:W-:-:S06]  /*12720*/  WARPGROUP.ARRIVE ;  /* 0x00000000000079c5 */ /* 0x000fcc0000000000 */
[----:B------:R-:W-:Y:S01]  /*12730*/  HGMMA.64x16x16.F32.BF16 R40, gdesc[UR8], RZ, !UPT, gsb0 ;  /* 0x00200000082879f0 */ /* 0x000fe2000c0018ff */
[----:B------:R-:W-:Y:S01]  /*12740*/  R2UR UR10, R6 ;  /* 0x00000000060a72ca */ /* 0x000fe200000e0000 */
[----:B------:R-:W-:Y:S01]  /*12750*/  VIADD R6, R2, 0x202 ;  /* 0x0000020202067836 */ /* 0x000fe20000000000 */
[----:B------:R-:W-:Y:S01]  /*12760*/  R2UR UR11, R7 ;  /* 0x00000000070b72ca */ /* 0x000fe200000e0000 */
[----:B------:R-:W-:Y:S01]  /*12770*/  IMAD.MOV.U32 R7, RZ, RZ, 0x40000040 ;  /* 0x40000040ff077424 */ /* 0x000fe200078e00ff */
        /* <DEDUP_REMOVED lines=10> */
[----:B------:R-:W-:Y:S01]  /*12820*/  UMOV UR16, UR24 ;  /* 0x0000001800107c82 */ /* 0x000fe20008000000 */
[----:B------:R-:W-:Y:S01]  /*12830*/  UMOV UR17, UR25 ;  /* 0x0000001900117c82 */ /* 0x000fe20008000000 */
[----:B------:R-:W-:Y:S01]  /*12840*/  UMOV UR4, UR16 ;  /* 0x0000001000047c82 */ /* 0x000fe20008000000 */
[----:B------:R-:W-:Y:S01]  /*12850*/  UMOV UR5, UR17 ;  /* 0x0000001100057c82 */ /* 0x000fe20008000000 */
[----:B------:R-:W-:Y:S01]  /*12860*/  UMOV UR8, UR16 ;  /* 0x0000001000087c82 */ /* 0x000fe20008000000 */
[----:B------:R-:W-:Y:S01]  /*12870*/  UMOV UR9, UR17 ;  /* 0x0000001100097c82 */ /* 0x000fe20008000000 */
[----:B------:R-:W-:Y:S01]  /*12880*/  UMOV UR12, UR16 ;  /* 0x00000010000c7c82 */ /* 0x000fe20008000000 */
[----:B------:R-:W-:Y:S01]  /*12890*/  UMOV UR13, UR17 ;  /* 0x00000011000d7c82 */ /* 0x000fe20008000000 */
[----:B------:R-:W-:Y:S01]  /*128a0*/  R2UR UR18, R6 ;  /* 0x00000000061272ca */ /* 0x000fe200000e0000 */
[----:B------:R-:W-:Y:S01]  /*128b0*/  VIADD R6, R2, 0x104 ;  /* 0x0000010402067836 */ /* 0x000fe20000000000 */
[----:B------:R-:W-:Y:S01]  /*128c0*/  R2UR UR19, R7 ;  /* 0x00000000071372ca */ /* 0x000fe200000e0000 */
[----:B------:R-:W-:Y:S01]  /*128d0*/  IMAD.MOV.U32 R7, RZ, RZ, 0x40000040 ;  /* 0x40000040ff077424 */ /* 0x000fe200078e00ff */
[----:B------:R-:W-:-:S02]  /*128e0*/  WARPGROUP.DEPBAR.LE gsb0, 0x0 ;  /* 0x00008000000079c5 */ /* 0x000fc40000010000 */
[----:B------:R-:W-:-:S06]  /*128f0*/  WARPGROUP.ARRIVE ;  /* 0x00000000000079c5 */ /* 0x000fcc0000000000 */
[----:B------:R-:W-:Y:S01]  /*12900*/  HGMMA.64x16x16.F32.BF16 R56, gdesc[UR24], R56, gsb0 ;  /* 0x00200000183879f0 */ /* 0x000fe20008001838 */
[----:B------:R-:W-:Y:S01]  /*12910*/  R2UR UR26, R8 ;  /* 0x00000000081a72ca */ /* 0x000fe200000e0000 */
[----:B------:R-:W-:Y:S01]  /*12920*/  UMOV UR25, 0x40000040 ;  /* 0x4000004000197882 */ /* 0x000fe20000000000 */
[----:B------:R-:W-:Y:S01]  /*12930*/  R2UR UR27, R9 ;  /* 0x00000000091b72ca */ /* 0x000fe200000e0000 */
[----:B------:R-:W-:Y:S02]  /*12940*/  VIADD R8, R2, 0x6 ;  /* 0x0000000602087836 */ /* 0x000fe40000000000 */
[----:B------:R-:W-:Y:S02]  /*12950*/  IMAD.MOV.U32 R9, RZ, RZ, 0x40000040 ;  /* 0x40000040ff097424 */ /* 0x000fe400078e00ff */
[----:B0-----:R-:W-:Y:S01]  /*12960*/  IMAD.U32 R13, RZ, RZ, UR25 ;  /* 0x00000019ff0d7e24 */ /* 0x001fe2000f8e00ff */
[----:B------:R-:W-:Y:S02]  /*12970*/  WARPGROUP.DEPBAR.LE gsb0, 0x0 ;  /* 0x00008000000079c5 */ /* 0x000fe40000010000 */
[----:B------:R-:W-:-:S06]  /*12980*/  WARPGROUP.ARRIVE ;  /* 0x00000000000079c5 */ /* 0x000fcc0000000000 */
[----:B------:R-:W-:Y:S01]  /*12990*/  HGMMA.64x16x16.F32.BF16 R48, gdesc[UR4], R48, gsb0 ;  /* 0x00200000043079f0 */ /* 0x000fe20008001830 */
        /* <DEDUP_REMOVED lines=10> */
[----:B------:R-:W-:Y:S01]  /*12a40*/  HGMMA.64x16x16.F32.BF16 R40, gdesc[UR8], R40, gsb0 ;  /* 0x00200000082879f0 */ /* 0x000fe20008001828 */
[----:B------:R-:W-:Y:S01]  /*12a50*/  R2UR UR10, R6 ;  /* 0x00000000060a72ca */ /* 0x000fe200000e0000 */
[----:B------:R-:W-:Y:S01]  /*12a60*/  VIADD R6, R2, 0x204 ;  /* 0x0000020402067836 */ /* 0x000fe20000000000 */
[----:B------:R-:W-:Y:S01]  /*12a70*/  R2UR UR11, R7 ;  /* 0x00000000070b72ca */ /* 0x000fe200000e0000 */
[----:B------:R-:W-:Y:S01]  /*12a80*/  IMAD.MOV.U32 R7, RZ, RZ, 0x40000040 ;  /* 0x40000040ff077424 */ /* 0x000fe200078e00ff */
        /* <DEDUP_REMOVED lines=83> */
[----:B------:R-:W-:-:S07]  /*12fc0*/  UIADD3 UR4, UR20, 0x400, URZ ;  /* 0x0000040014047890 */ /* 0x000fce000fffe03f */
[----:B------:R-:W-:Y:S02]  /*12fd0*/  UMOV UR24, UR4 ;  /* 0x0000000400187c82 */ /* 0x000fe40008000000 */
[----:B------:R-:W-:-:S05]  /*12fe0*/  IMAD.U32 R12, RZ, RZ, UR24 ;  /* 0x00000018ff0c7e24 */ /* 0x000fca000f8e00ff */
[----:B------:R0:W-:Y:S01]  /*12ff0*/  STL.64 [R1+0x38], R12 ;  /* 0x0000380c01007387 */ /* 0x0001e20000100a00 */
[----:B------:R-:W-:Y:S02]  /*13000*/  WARPGROUP.DEPBAR.LE gsb0, 0x0 ;  /* 0x00008000000079c5 */ /* 0x000fe40000010000 */
[----:B------:R-:W-:-:S06]  /*13010*/  WARPGROUP.ARRIVE ;  /* 0x00000000000079c5 */ /* 0x000fcc0000000000 */
[----:B------:R-:W-:Y:S01]  /*13020*/  HGMMA.64x16x16.F32.BF16 R40, gdesc[UR8], R40, gsb0 ;  /* 0x00200000082879f0 */ /* 0x000fe20008001828 */
[----:B------:R-:W-:Y:S01]  /*13030*/  UMOV UR8, UR24 ;  /* 0x0000001800087c82 */ /* 0x000fe20008000000 */
[----:B------:R-:W-:Y:S01]  /*13040*/  UMOV UR9, UR25 ;  /* 0x0000001900097c82 */ /* 0x000fe20008000000 */
[----:B------:R-:W-:Y:S01]  /*13050*/  UMOV UR4, UR8 ;  /* 0x0000000800047c82 */ /* 0x000fe20008000000 */
[----:B------:R-:W-:Y:S01]  /*13060*/  UMOV UR5, UR9 ;  /* 0x0000000900057c82 */ /* 0x000fe20008000000 */
[----:B------:R-:W-:Y:S02]  /*13070*/  WARPGROUP.DEPBAR.LE gsb0, 0x0 ;  /* 0x00008000000079c5 */ /* 0x000fe40000010000 */
[----:B------:R-:W-:-:S06]  /*13080*/  WARPGROUP.ARRIVE ;  /* 0x00000000000079c5 */ /* 0x000fcc0000000000 */
[----:B------:R-:W-:Y:S01]  /*13090*/  HGMMA.64x16x16.F32.BF16 R32, gdesc[UR12], R32, gsb0 ;  /* 0x002000000c2079f0 */ /* 0x000fe20008001820 */
[----:B------:R-:W-:Y:S01]  /*130a0*/  R2UR UR14, R4 ;  /* 0x00000000040e72ca */ /* 0x000fe200000e0000 */
[----:B------:R-:W-:Y:S01]  /*130b0*/  UMOV UR12, UR8 ;  /* 0x00000008000c7c82 */ /* 0x000fe20008000000 */
[----:B------:R-:W-:Y:S01]  /*130c0*/  R2UR UR15, R5 ;  /* 0x00000000050f72ca */ /* 0x000fe200000e0000 */
[----:B------:R-:W-:Y:S01]  /*130d0*/  UMOV UR13, UR9 ;  /* 0x00000009000d7c82 */ /* 0x000fe20008000000 */
[----:B------:R-:W-:Y:S01]  /*130e0*/  VIADD R4, R2, 0x400 ;  /* 0x0000040002047836 */ /* 0x000fe20000000000 */
[----:B------:R-:W-:-:S04]  /*130f0*/  MOV R5, 0x40000040 ;  /* 0x4000004000057802 */ /* 0x000fc80000000f00 */
        /* <DEDUP_REMOVED lines=8> */
[----:B------:R-:W-:Y:S01]  /*13180*/  UMOV UR16, UR8 ;  /* 0x0000000800107c82 */ /* 0x000fe20008000000 */
[----:B------:R-:W-:Y:S01]  /*13190*/  R2UR UR19, R7 ;  /* 0x00000000071372ca */ /* 0x000fe200000e0000 */
[----:B------:R-:W-:Y:S01]  /*131a0*/  UMOV UR17, UR9 ;  /* 0x0000000900117c82 */ /* 0x000fe20008000000 */
[----:B------:R-:W-:Y:S02]  /*131b0*/  VIADD R6, R2, 0x480 ;  /* 0x0000048002067836 */ /* 0x000fe40000000000 */
[----:B------:R-:W-:-:S03]  /*131c0*/  IMAD.MOV.U32 R7, RZ, RZ, 0x40000040 ;  /* 0x40000040ff077424 */ /* 0x000fc600078e00ff */
        /* <DEDUP_REMOVED lines=219> */
[----:B------:R-:W-:Y:S01]  /*13f80*/  UIADD3 UR4, UR20, 0x802, URZ ;  /* 0x0000080214047890 */ /* 0x000fe2000fffe03f */
[----:B------:R-:W-:Y:S02]  /*13f90*/  R2UR UR6, R4 ;  /* 0x00000000040672ca */ /* 0x000fe400000e0000 */
[----:B------:R-:W-:-:S04]  /*13fa0*/  R2UR UR7, R5 ;  /* 0x00000000050772ca */ /* 0x000fc800000e0000 */
[----:B------:R-:W-:Y:S02]  /*13fb0*/  UMOV UR24, UR4 ;  /* 0x0000000400187c82 */ /* 0x000fe40008000000 */
[----:B------:R-:W-:Y:S01]  /*13fc0*/  IMAD.U32 R12, RZ, RZ, UR24 ;  /* 0x00000018ff0c7e24 */ /* 0x000fe2000f8e00ff */
[----:B------:R-:W-:Y:S02]  /*13fd0*/  WARPGROUP.DEPBAR.LE gsb0, 0x0 ;  /* 0x00008000000079c5 */ /* 0x000fe40000010000 */
[----:B------:R-:W-:Y:S01]  /*13fe0*/  WARPGROUP.ARRIVE ;  /* 0x00000000000079c5 */ /* 0x000fe20000000000 */
[----:B------:R-:W-:Y:S01]  /*13ff0*/  VIADD R4, R2, 0x584 ;  /* 0x0000058402047836 */ /* 0x000fe20000000000 */
[----:B------:R-:W-:Y:S01]  /*14000*/  UIADD3 UR52, UR20, 0x806, URZ ;  /* 0x0000080614347890 */ /* 0x000fe2000fffe03f */
[----:B------:R-:W-:Y:S01]  /*14010*/  IMAD.MOV.U32 R5, RZ, RZ, 0x40000040 ;  /* 0x40000040ff057424 */ /* 0x000fe200078e00ff */
[----:B------:R-:W-:Y:S01]  /*14020*/  UMOV UR53, 0x40000040 ;  /* 0x4000004000357882 */ /* 0x000fe20000000000 */
[----:B------:R-:W-:Y:S01]  /*14030*/  UIADD3 UR48, UR20, 0xc00, URZ ;  /* 0x00000c0014307890 */ /* 0x000fe2000fffe03f */
[----:B------:R-:W-:Y:S01]  /*14040*/  HGMMA.64x16x16.F32.BF16 R32, gdesc[UR8], R32, gsb0 ;  /* 0x00200000082079f0 */ /* 0x000fe20008001820 */
[----:B------:R-:W-:Y:S01]  /*14050*/  UMOV UR8, UR24 ;  /* 0x0000001800087c82 */ /* 0x000fe20008000000 */
[----:B------:R-:W-:Y:S01]  /*14060*/  UMOV UR9, UR25 ;  /* 0x0000001900097c82 */ /* 0x000fe20008000000 */
[----:B------:R-:W-:Y:S01]  /*14070*/  UMOV UR16, UR8 ;  /* 0x0000000800107c82 */ /* 0x000fe20008000000 */
[----:B------:R-:W-:Y:S01]  /*14080*/  UMOV UR17, UR9 ;  /* 0x0000000900117c82 */ /* 0x000fe20008000000 */
[----:B------:R-:W-:Y:S01]  /*14090*/  UMOV UR4, UR8 ;  /* 0x0000000800047c82 */ /* 0x000fe20008000000 */
[----:B------:R-:W-:Y:S01]  /*140a0*/  UMOV UR5, UR9 ;  /* 0x0000000900057c82 */ /* 0x000fe20008000000 */
[----:B------:R-:W-:Y:S01]  /*140b0*/  UMOV UR49, 0x40000040 ;  /* 0x4000004000317882 */ /* 0x000fe20000000000 */
[----:B------:R-:W-:Y:S01]  /*140c0*/  UIADD3 UR44, UR20, 0xc02, URZ ;  /* 0x00000c02142c7890 */ /* 0x000fe2000fffe03f */
[----:B------:R0:W-:Y:S01]  /*140d0*/  STL.64 [R1+0x8], R12 ;  /* 0x0000080c01007387 */ /* 0x0001e20000100a00 */
[----:B------:R-:W-:Y:S01]  /*140e0*/  UMOV UR45, 0x40000040 ;  /* 0x40000040002d7882 */ /* 0x000fe20000000000 */
[----:B------:R-:W-:Y:S01]  /*140f0*/  UIADD3 UR40, UR20, 0xc04, URZ ;  /* 0x00000c0414287890 */ /* 0x000fe2000fffe03f */
[----:B------:R-:W-:Y:S01]  /*14100*/  UMOV UR41, 0x40000040 ;  /* 0x4000004000297882 */ /* 0x000fe20000000000 */
[----:B0-----:R-:W2:Y:S01]  /*14110*/  LDL R12, [R1+0x84] ;  /* 0x00008400010c7983 */ /* 0x001ea20000100800 */
        /* <DEDUP_REMOVED lines=9> */
[----:B------:R-:W-:Y:S02]  /*141b0*/  R2UR UR10, R6 ;  /* 0x00000000060a72ca */ /* 0x000fe400000e0000 */
[----:B------:R-:W-:Y:S01]  /*141c0*/  R2UR UR11, R7 ;  /* 0x00000000070b72ca */ /* 0x000fe200000e0000 */
[----:B------:R-:W-:Y:S02]  /*141d0*/  WARPGROUP.DEPBAR.LE gsb0, 0x0 ;  /* 0x00008000000079c5 */ /* 0x000fe40000010000 */
[----:B------:R-:W-:-:S06]  /*141e0*/  WARPGROUP.ARRIVE ;  /* 0x00000000000079c5 */ /* 0x000fcc0000000000 */
[----:B------:R-:W-:Y:S01]  /*141f0*/  HGMMA.64x16x16.F32.BF16 R56, gdesc[UR24], R56, gsb0 ;  /* 0x00200000183879f0 */ /* 0x000fe20008001838 */
[----:B------:R-:W-:Y:S01]  /*14200*/  R2UR UR26, R8 ;  /* 0x00000000081a72ca */ /* 0x000fe200000e0000 */
[----:B------:R-:W-:Y:S01]  /*14210*/  UMOV UR25, 0x40000040 ;  /* 0x4000004000197882 */ /* 0x000fe20000000000 */
[----:B------:R-:W-:Y:S01]  /*14220*/  R2UR UR27, R9 ;  /* 0x00000000091b72ca */ /* 0x000fe200000e0000 */
[----:B------:R-:W-:Y:S02]  /*14230*/  WARPGROUP.DEPBAR.LE gsb0, 0x0 ;  /* 0x00008000000079c5 */ /* 0x000fe40000010000 */
[----:B------:R-:W-:Y:S01]  /*14240*/  WARPGROUP.ARRIVE ;  /* 0x00000000000079c5 */ /* 0x000fe20000000000 */
[C---:B------:R-:W-:Y:S02]  /*14250*/  VIADD R6, R2.reuse, 0x604 ;  /* 0x0000060402067836 */ /* 0x040fe40000000000 */
[----:B------:R-:W-:Y:S02]  /*14260*/  IMAD.MOV.U32 R7, RZ, RZ, 0x40000040 ;  /* 0x40000040ff077424 */ /* 0x000fe400078e00ff */
[----:B------:R-:W-:Y:S01]  /*14270*/  VIADD R8, R2, 0x506 ;  /* 0x0000050602087836 */ /* 0x000fe20000000000 */
[----:B------:R-:W-:Y:S01]  /*14280*/  HGMMA.64x16x16.F32.BF16 R48, gdesc[UR16], R48, gsb0 ;  /* 0x00200000103079f0 */ /* 0x000fe20008001830 */
[----:B------:R-:W-:Y:S01]  /*14290*/  UIADD3 UR36, UR20, 0xc06, URZ ;  /* 0x00000c0614247890 */ /* 0x000fe2000fffe03f */
[----:B------:R-:W-:Y:S01]  /*142a0*/  UMOV UR37, 0x40000040 ;  /* 0x4000004000257882 */ /* 0x000fe20000000000 */
[----:B------:R-:W-:-:S02]  /*142b0*/  IMAD.MOV.U32 R3, RZ, RZ, 0x40000040 ;  /* 0x40000040ff037424 */ /* 0x000fc400078e00ff */
[----:B------:R-:W-:Y:S01]  /*142c0*/  IMAD.U32 R15, RZ, RZ, UR25 ;  /* 0x00000019ff0f7e24 */ /* 0x000fe2000f8e00ff */
[----:B------:R-:W-:Y:S02]  /*142d0*/  WARPGROUP.DEPBAR.LE gsb0, 0x0 ;  /* 0x00008000000079c5 */ /* 0x000fe40000010000 */
[----:B------:R-:W-:-:S06]  /*142e0*/  WARPGROUP.ARRIVE ;  /* 0x00000000000079c5 */ /* 0x000fcc0000000000 */
[----:B------:R-:W-:Y:S01]  /*142f0*/  HGMMA.64x16x16.F32.BF16 R40, gdesc[UR12], R40, gsb0 ;  /* 0x002000000c2879f0 */ /* 0x000fe20008001828 */
[----:B------:R-:W-:-:S07]  /*14300*/  UIADD3 UR12, UR20, 0x804, URZ ;  /* 0x00000804140c7890 */ /* 0x000fce000fffe03f */
[----:B------:R-:W-:Y:S01]  /*14310*/  UMOV UR24, UR12 ;  /* 0x0000000c00187c82 */ /* 0x000fe20008000000 */
[----:B------:R-:W-:Y:S01]  /*14320*/  R2UR UR18, R4 ;  /* 0x00000000041272ca */ /* 0x000fe200000e0000 */
[----:B------:R-:W-:Y:S02]  /*14330*/  WARPGROUP.DEPBAR.LE gsb0, 0x0 ;  /* 0x00008000000079c5 */ /* 0x000fe40000010000 */
[----:B------:R-:W-:Y:S01]  /*14340*/  WARPGROUP.ARRIVE ;  /* 0x00000000000079c5 */ /* 0x000fe20000000000 */
[----:B------:R-:W-:Y:S02]  /*14350*/  R2UR UR19, R5 ;  /* 0x00000000051372ca */ /* 0x000fe400000e0000 */
[----:B------:R-:W-:Y:S02]  /*14360*/  R2UR UR14, R6 ;  /* 0x00000000060e72ca */ /* 0x000fe400000e0000 */
[----:B------:R-:W-:Y:S01]  /*14370*/  R2UR UR15, R7 ;  /* 0x00000000070f72ca */ /* 0x000fe200000e0000 */
[----:B------:R-:W-:Y:S01]  /*14380*/  HGMMA.64x16x16.F32.BF16 R32, gdesc[UR4], R32, gsb0 ;  /* 0x00200000042079f0 */ /* 0x000fe20008001820 */
[----:B------:R-:W-:Y:S01]  /*14390*/  IMAD.MOV.U32 R9, RZ, RZ, 0x40000040 ;  /* 0x40000040ff097424 */ /* 0x000fe200078e00ff */
[----:B------:R-:W-:-:S02]  /*143a0*/  R2UR UR54, R8 ;  /* 0x00000000083672ca */ /* 0x000fc400000e0000 */
[----:B------:R-:W-:Y:S01]  /*143b0*/  MOV R14, UR24 ;  /* 0x00000018000e7c02 */ /* 0x000fe20008000f00 */
        /* <DEDUP_REMOVED lines=13> */
[----:B------:R-:W-:Y:S01]  /*14490*/  UMOV UR12, UR4 ;  /* 0x00000004000c7c82 */ /* 0x000fe20008000000 */
[----:B------:R-:W-:Y:S01]  /*144a0*/  UMOV UR13, UR5 ;  /* 0x00000005000d7c82 */ /* 0x000fe20008000000 */
[----:B------:R-:W-:Y:S01]  /*144b0*/  VIADD R4, R2, 0x684 ;  /* 0x0000068402047836 */ /* 0x000fe20000000000 */
[----:B------:R-:W-:Y:S02]  /*144c0*/  WARPGROUP.DEPBAR.LE gsb0, 0x0 ;  /* 0x00008000000079c5 */ /* 0x000fe40000010000 */
[----:B------:R-:W-:-:S06]  /*144d0*/  WARPGROUP.ARRIVE ;  /* 0x00000000000079c5 */ /* 0x000fcc0000000000 */
[----:B------:R-:W-:Y:S01]  /*144e0*/  HGMMA.64x16x16.F32.BF16 R40, gdesc[UR12], R40, gsb0 ;  /* 0x002000000c2879f0 */ /* 0x000fe20008001828 */
[----:B------:R-:W-:Y:S01]  /*144f0*/  IMAD.MOV.U32 R5, RZ, RZ, 0x40000040 ;  /* 0x40000040ff057424 */ /* 0x000fe200078e00ff */
[----:B------:R-:W-:-:S04]  /*14500*/  R2UR UR10, R4 ;  /* 0x00000000040a72ca */ /* 0x000fc800000e0000 */
[----:B------:R-:W-:Y:S01]  /*14510*/  R2UR UR11, R5 ;  /* 0x00000000050b72ca */ /* 0x000fe200000e0000 */
[----:B------:R-:W-:Y:S01]  /*14520*/  UMOV UR8, UR4 ;  /* 0x0000000400087c82 */ /* 0x000fe20008000000 */
[----:B------:R-:W-:Y:S01]  /*14530*/  UMOV UR9, UR5 ;  /* 0x0000000500097c82 */ /* 0x000fe20008000000 */
[----:B------:R-:W-:Y:S02]  /*14540*/  WARPGROUP.DEPBAR.LE gsb0, 0x0 ;  /* 0x00008000000079c5 */ /* 0x000fe40000010000 */
[----:B------:R-:W-:-:S08]  /*14550*/  WARPGROUP.ARRIVE ;  /* 0x00000000000079c5 */ /* 0x000fd00000000000 */
[----:B------:R-:W-:Y:S01]  /*14560*/  HGMMA.64x16x16.F32.BF16 R32, gdesc[UR8], R32, gsb0 ;  /* 0x00200000082079f0 */ /* 0x000fe20008001820 */
[----:B------:R-:W-:Y:S02]  /*14570*/  VIADD R6, R2, 0x704 ;  /* 0x0000070402067836 */ /* 0x000fe40000000000 */
[----:B------:R-:W-:-:S03]  /*14580*/  IMAD.MOV.U32 R7, RZ, RZ, 0x40000040 ;  /* 0x40000040ff077424 */ /* 0x000fc600078e00ff */
[----:B------:R-:W-:Y:S02]  /*14590*/  R2UR UR6, R6 ;  /* 0x00000000060672ca */ /* 0x000fe400000e0000 */
[----:B------:R-:W-:Y:S01]  /*145a0*/  R2UR UR7, R7 ;  /* 0x00000000070772ca */ /* 0x000fe200000e0000 */
[----:B------:R-:W-:Y:S02]  /*145b0*/  WARPGROUP.DEPBAR.LE gsb0, 0x0 ;  /* 0x00008000000079c5 */ /* 0x000fe40000010000 */
[----:B------:R-:W-:-:S10]  /*145c0*/  WARPGROUP.ARRIVE ;  /* 0x00000000000079c5 */ /* 0x000fd40000000000 */
[----:B------:R-:W-:Y:S01]  /*145d0*/  HGMMA.64x16x16.F32.BF16 R24, gdesc[UR4], R24, gsb0 ;  /* 0x00200000041879f0 */ /* 0x000fe20008001818 */
[----:B------:R-:W-:Y:S01]  /*145e0*/  R2UR UR55, R9 ;  /* 0x00000000093772ca */ /* 0x000fe200000e0000 */
[----:B------:R-:W-:Y:S02]  /*145f0*/  VIADD R4, R2, 0x586 ;  /* 0x0000058602047836 */ /* 0x000fe40000000000 */
[----:B------:R-:W-:Y:S01]  /*14600*/  IMAD.MOV.U32 R5, RZ, RZ, 0x40000040 ;  /* 0x40000040ff057424 */ /* 0x000fe200078e00ff */
[----:B------:R-:W-:Y:S02]  /*14610*/  WARPGROUP.DEPBAR.LE gsb0, 0x0 ;  /* 0x00008000000079c5 */ /* 0x000fe40000010000 */
[----:B------:R-:W-:-:S07]  /*14620*/  WARPGROUP.ARRIVE ;  /* 0x00000000000079c5 */ /* 0x000fce0000000000 */
[----:B------:R-:W-:Y:S01]  /*14630*/  HGMMA.64x16x16.F32.BF16 R56, gdesc[UR52], R56, gsb0 ;  /* 0x00200000343879f0 */ /* 0x000fe20008001838 */
[----:B------:R-:W-:Y:S02]  /*14640*/  R2UR UR18, R4 ;  /* 0x00000000041272ca */ /* 0x000fe400000e0000 */
        /* <DEDUP_REMOVED lines=153> */
[C---:B------:R-:W-:Y:S01]  /*14fe0*/  VIADD R6, R2.reuse, 0x984 ;  /* 0x0000098402067836 */ /* 0x040fe20000000000 */
[----:B------:R-:W-:Y:S01]  /*14ff0*/  UMOV UR4, UR40 ;  /* 0x0000002800047c82 */ /* 0x000fe20008000000 */
[----:B------:R-:W-:Y:S01]  /*15000*/  IMAD.MOV.U32 R7, RZ, RZ, 0x40000040 ;  /* 0x40000040ff077424 */ /* 0x000fe200078e00ff */
[----:B------:R-:W-:Y:S01]  /*15010*/  UMOV UR5, UR41 ;  /* 0x0000002900057c82 */ /* 0x000fe20008000000 */
[----:B------:R-:W-:Y:S01]  /*15020*/  VIADD R8, R2, 0x786 ;  /* 0x0000078602087836 */ /* 0x000fe20000000000 */
[----:B------:R-:W-:Y:S01]  /*15030*/  R2UR UR6, R6 ;  /* 0x00000000060672ca */ /* 0x000fe200000e0000 */
[----:B------:R-:W-:Y:S01]  /*15040*/  IMAD.MOV.U32 R9, RZ, RZ, 0x40000040 ;  /* 0x40000040ff097424 */ /* 0x000fe200078e00ff */
[----:B------:R-:W-:Y:S01]  /*15050*/  R2UR UR7, R7 ;  /* 0x00000000070772ca */ /* 0x000fe200000e0000 */
[----:B------:R-:W-:Y:S01]  /*15060*/  VIADD R4, R2, 0x806 ;  /* 0x0000080602047836 */ /* 0x000fe20000000000 */
[----:B------:R-:W-:Y:S01]  /*15070*/  ULDC UR8, c[0x0][0x9d8] ;  /* 0x0002760000087ab9 */ /* 0x000fe20000000800 */
[----:B------:R-:W-:-:S02]  /*15080*/  WARPGROUP.DEPBAR.LE gsb0, 0x0 ;  /* 0x00008000000079c5 */ /* 0x000fc40000010000 */
[----:B------:R-:W-:-:S08]  /*15090*/  WARPGROUP.ARRIVE ;  /* 0x00000000000079c5 */ /* 0x000fd00000000000 */
[----:B------:R-:W-:Y:S01]  /*150a0*/  HGMMA.64x16x16.F32.BF16 R24, gdesc[UR4], R24, gsb0 ;  /* 0x00200000041879f0 */ /* 0x000fe20008001818 */
[----:B------:R-:W-:Y:S02]  /*150b0*/  R2UR UR38, R8 ;  /* 0x00000000082672ca */ /* 0x000fe400000e0000 */
[----:B------:R-:W-:Y:S01]  /*150c0*/  R2UR UR39, R9 ;  /* 0x00000000092772ca */ /* 0x000fe200000e0000 */
[----:B------:R-:W-:Y:S01]  /*150d0*/  IMAD.MOV.U32 R5, RZ, RZ, 0x40000040 ;  /* 0x40000040ff057424 */ /* 0x000fe200078e00ff */
[----:B------:R-:W-:Y:S02]  /*150e0*/  WARPGROUP.DEPBAR.LE gsb0, 0x0 ;  /* 0x00008000000079c5 */ /* 0x000fe40000010000 */
[----:B------:R-:W-:-:S09]  /*150f0*/  WARPGROUP.ARRIVE ;  /* 0x00000000000079c5 */ /* 0x000fd20000000000 */
[----:B------:R-:W-:Y:S01]  /*15100*/  HGMMA.64x16x16.F32.BF16 R56, gdesc[UR36], R56, gsb0 ;  /* 0x00200000243879f0 */ /* 0x000fe20008001838 */
[----:B------:R-:W-:Y:S02]  /*15110*/  R2UR UR6, R4 ;  /* 0x00000000040672ca */ /* 0x000fe400000e0000 */
[----:B------:R-:W-:Y:S01]  /*15120*/  R2UR UR7, R5 ;  /* 0x00000000050772ca */ /* 0x000fe200000e0000 */
[----:B------:R-:W-:Y:S01]  /*15130*/  UMOV UR4, UR36 ;  /* 0x0000002400047c82 */ /* 0x000fe20008000000 */
[----:B------:R-:W-:Y:S01]  /*15140*/  UMOV UR5, UR37 ;  /* 0x0000002500057c82 */ /* 0x000fe20008000000 */
[----:B------:R0:W-:Y:S01]  /*15150*/  STL.64 [R1], R14 ;  /* 0x0000000e01007387 */ /* 0x0001e20000100a00 */
[----:B------:R-:W-:Y:S01]  /*15160*/  @!P1 VIADD R0, R0, 0x38840 ;  /* 0x0003884000009836 */ /* 0x000fe20000000000 */
[----:B------:R-:W-:Y:S01]  /*15170*/  ULDC UR39, c[0x0][0x9d8] ;  /* 0x0002760000277ab9 */ /* 0x000fe20000000800 */
[----:B------:R-:W-:Y:S01]  /*15180*/  ULDC UR38, c[0x0][0x988] ;  /* 0x0002620000267ab9 */ /* 0x000fe20000000800 */
[----:B------:R-:W-:-:S02]  /*15190*/  WARPGROUP.DEPBAR.LE gsb0, 0x0 ;  /* 0x00008000000079c5 */ /* 0x000fc40000010000 */
[----:B------:R-:W-:-:S06]  /*151a0*/  WARPGROUP.ARRIVE ;  /* 0x00000000000079c5 */ /* 0x000fcc0000000000 */
        /* <DEDUP_REMOVED lines=19> */
[----:B------:R-:W-:Y:S01]  /*152e0*/  VIADD R2, R2, 0x986 ;  /* 0x0000098602027836 */ /* 0x000fe20000000000 */
[----:B------:R-:W-:-:S04]  /*152f0*/  R2UR UR7, R3 ;  /* 0x00000000030772ca */ /* 0x000fc800000e0000 */
[----:B------:R-:W-:Y:S01]  /*15300*/  R2UR UR6, R2 ;  /* 0x00000000020672ca */ /* 0x000fe200000e0000 */
[----:B------:R-:W-:Y:S01]  /*15310*/  FMUL.FTZ R56, R56, UR8 ;  /* 0x0000000838387c20 */ /* 0x000fe20008410000 */
[----:B------:R-:W-:Y:S01]  /*15320*/  FMUL.FTZ R57, R57, UR8 ;  /* 0x0000000839397c20 */ /* 0x000fe20008410000 */
[----:B------:R-:W-:Y:S01]  /*15330*/  FMUL.FTZ R60, R60, UR8 ;  /* 0x000000083c3c7c20 */ /* 0x000fe20008410000 */
[----:B------:R-:W-:Y:S01]  /*15340*/  UMOV UR4, UR36 ;  /* 0x0000002400047c82 */ /* 0x000fe20008000000 */
[----:B------:R-:W-:Y:S02]  /*15350*/  UMOV UR5, UR37 ;  /* 0x0000002500057c82 */ /* 0x000fe40008000000 */
[----:B------:R-:W-:Y:S01]  /*15360*/  MUFU.TANH R56, R56 ;  /* 0x0000003800387308 */ /* 0x000fe20000002400 */
[----:B------:R-:W-:Y:S01]  /*15370*/  FMUL.FTZ R61, R61, UR8 ;  /* 0x000000083d3d7c20 */ /* 0x000fe20008410000 */
[----:B--2---:R-:W-:Y:S02]  /*15380*/  IMAD.IADD R3, R12, 0x1, R179 ;  /* 0x000000010c037824 */ /* 0x004fe400078e02b3 */
[----:B------:R-:W-:-:S04]  /*15390*/  FMUL.FTZ R58, R58, UR8 ;  /* 0x000000083a3a7c20 */ /* 0x000fc80008410000 */
[----:B------:R-:W1:Y:S01]  /*153a0*/  MUFU.TANH R57, R57 ;  /* 0x0000003900397308 */ /* 0x000e620000002400 */
[----:B------:R-:W-:Y:S01]  /*153b0*/  FMUL.FTZ R48, R48, UR8 ;  /* 0x0000000830307c20 */ /* 0x000fe20008410000 */
[----:B------:R-:W-:-:S06]  /*153c0*/  IMAD R8, R180, -0x50, R3 ;  /* 0xffffffb0b4087824 */ /* 0x000fcc00078e0203 */
[----:B------:R-:W-:Y:S01]  /*153d0*/  MUFU.TANH R60, R60 ;  /* 0x0000003c003c7308 */ /* 0x000fe20000002400 */
[----:B------:R-:W-:Y:S01]  /*153e0*/  FMUL.FTZ R49, R49, UR8 ;  /* 0x0000000831317c20 */ /* 0x000fe20008410000 */
[----:B------:R-:W-:Y:S01]  /*153f0*/  FMUL.FTZ R59, R59, UR8 ;  /* 0x000000083b3b7c20 */ /* 0x000fe20008410000 */
[----:B------:R-:W-:-:S05]  /*15400*/  FMUL.FTZ R51, R51, UR8 ;  /* 0x0000000833337c20 */ /* 0x000fca0008410000 */
[----:B------:R-:W2:Y:S01]  /*15410*/  MUFU.TANH R61, R61 ;  /* 0x0000003d003d7308 */ /* 0x000ea20000002400 */
[----:B------:R-:W-:Y:S02]  /*15420*/  WARPGROUP.DEPBAR.LE gsb0, 0x0 ;  /* 0x00008000000079c5 */ /* 0x000fe40000010000 */
[----:B------:R-:W-:-:S06]  /*15430*/  WARPGROUP.ARRIVE ;  /* 0x00000000000079c5 */ /* 0x000fcc0000000000 */
[----:B------:R-:W-:Y:S01]  /*15440*/  HGMMA.64x16x16.F32.BF16 R24, gdesc[UR4], R24, gsb0 ;  /* 0x00200000041879f0 */ /* 0x000fe20008001818 */
[----:B------:R-:W3:Y:S01]  /*15450*/  MUFU.TANH R58, R58 ;  /* 0x0000003a003a7308 */ /* 0x000ee20000002400 */
[----:B------:R-:W-:Y:S01]  /*15460*/  ISETP.GT.AND P6, PT, R8, RZ, PT ;  /* 0x000000ff0800720c */ /* 0x000fe20003fc4270 */
[----:B------:R-:W-:Y:S01]  /*15470*/  FMUL.FTZ R52, R52, UR8 ;  /* 0x0000000834347c20 */ /* 0x000fe20008410000 */
[----:B------:R-:W-:Y:S01]  /*15480*/  ISETP.GT.AND P5, PT, R8, 0x1, PT ;  /* 0x000000010800780c */ /* 0x000fe20003fa4270 */
[----:B------:R-:W-:-:S04]  /*15490*/  FMUL.FTZ R62, R62, UR8 ;  /* 0x000000083e3e7c20 */ /* 0x000fc80008410000 */
[----:B------:R-:W4:Y:S01]  /*154a0*/  MUFU.TANH R48, R48 ;  /* 0x0000003000307308 */ /* 0x000f220000002400 */
[----:B------:R-:W-:Y:S01]  /*154b0*/  FMUL.FTZ R55, R55, UR8 ;  /* 0x0000000837377c20 */ /* 0x000fe20008410000 */
[----:B------:R-:W-:Y:S01]  /*154c0*/  ISETP.GT.AND P4, PT, R8, 0x8, PT ;  /* 0x000000080800780c */ /* 0x000fe20003f84270 */
[----:B------:R-:W-:Y:S01]  /*154d0*/  FMUL.FTZ R53, R53, UR8 ;  /* 0x0000000835357c20 */ /* 0x000fe20008410000 */
[----:B-1----:R-:W-:-:S04]  /*154e0*/  FSEL R57, R57, -INF , P5 ;  /* 0xff80000039397808 */ /* 0x002fc80002800000 */
[----:B------:R-:W1:Y:S01]  /*154f0*/  MUFU.TANH R6, R59 ;  /* 0x0000003b00067308 */ /* 0x000e620000002400 */
[----:B------:R-:W-:Y:S01]  /*15500*/  FMUL.FTZ R63, R63, UR8 ;  /* 0x000000083f3f7c20 */ /* 0x000fe20008410000 */
[----:B------:R-:W-:-:S06]  /*15510*/  ISETP.GT.AND P2, PT, R8, 0x9, PT ;  /* 0x000000090800780c */ /* 0x000fcc0003f44270 */
[----:B------:R-:W0:Y:S01]  /*15520*/  MUFU.TANH R49, R49 ;  /* 0x0000003100317308 */ /* 0x000e220000002400 */
[----:B------:R-:W-:-:S07]  /*15530*/  FMUL.FTZ R40, R40, UR8 ;  /* 0x0000000828287c20 */ /* 0x000fce0008410000 */
[----:B------:R2:W-:Y:S01]  /*15540*/  MUFU.TANH R13, R51 ;  /* 0x00000033000d7308 */ /* 0x0005e20000002400 */
[----:B------:R-:W-:Y:S01]  /*15550*/  FMUL.FTZ R50, R50, UR8 ;  /* 0x0000000832327c20 */ /* 0x000fe20008410000 */
[----:B------:R-:W-:Y:S01]  /*15560*/  ISETP.GT.AND P3, PT, R8, 0x10, PT ;  /* 0x000000100800780c */ /* 0x000fe20003f64270 */
[----:B------:R-:W-:Y:S01]  /*15570*/  FMUL.FTZ R41, R41, UR8 ;  /* 0x0000000829297c20 */ /* 0x000fe20008410000 */
[----:B------:R-:W-:Y:S01]  /*15580*/  FMUL.FTZ R44, R44, UR8 ;  /* 0x000000082c2c7c20 */ /* 0x000fe20008410000 */
[----:B------:R-:W-:Y:S01]  /*15590*/  FMUL.FTZ R54, R54, UR8 ;  /* 0x0000000836367c20 */ /* 0x000fe20008410000 */
[----:B------:R-:W-:Y:S01]  /*155a0*/  FMUL.FTZ R45, R45, UR8 ;  /* 0x000000082d2d7c20 */ /* 0x000fe20008410000 */
[----:B------:R-:W-:Y:S01]  /*155b0*/  FMUL.FTZ R43, R43, UR8 ;  /* 0x000000082b2b7c20 */ /* 0x000fe20008410000 */
[----:B------:R-:W-:Y:S01]  /*155c0*/  FMUL.FTZ R32, R32, UR8 ;  /* 0x0000000820207c20 */ /* 0x000fe20008410000 */
[----:B--2---:R-:W-:Y:S01]  /*155d0*/  FSEL R51, R56, -INF , P6 ;  /* 0xff80000038337808 */ /* 0x004fe20003000000 */
[----:B------:R-:W2:Y:S01]  /*155e0*/  MUFU.TANH R7, R62 ;  /* 0x0000003e00077308 */ /* 0x000ea20000002400 */
[----:B------:R-:W-:Y:S01]  /*155f0*/  FMUL.FTZ R42, R42, UR8 ;  /* 0x000000082a2a7c20 */ /* 0x000fe20008410000 */
[----:B------:R-:W-:Y:S01]  /*15600*/  FMUL.FTZ R33, R33, UR8 ;  /* 0x0000000821217c20 */ /* 0x000fe20008410000 */
[----:B------:R-:W-:Y:S01]  /*15610*/  FMNMX.FTZ R12, R51, R57, !PT ;  /* 0x00000039330c7209 */ /* 0x000fe20007810000 */
[----:B------:R-:W-:Y:S01]  /*15620*/  FMUL.FTZ R46, R46, UR8 ;  /* 0x000000082e2e7c20 */ /* 0x000fe20008410000 */
[----:B------:R-:W-:Y:S01]  /*15630*/  FMUL.FTZ R47, R47, UR8 ;  /* 0x000000082f2f7c20 */ /* 0x000fe20008410000 */
[----:B------:R-:W-:Y:S01]  /*15640*/  FMUL.FTZ R36, R36, UR8 ;  /* 0x0000000824247c20 */ /* 0x000fe20008410000 */
[----:B------:R-:W-:Y:S01]  /*15650*/  FMUL.FTZ R37, R37, UR8 ;  /* 0x0000000825257c20 */ /* 0x000fe20008410000 */
[----:B------:R-:W2:Y:S01]  /*15660*/  MUFU.TANH R52, R52 ;  /* 0x0000003400347308 */ /* 0x000ea20000002400 */
[----:B------:R-:W-:Y:S01]  /*15670*/  FSEL R61, R61, -INF , P2 ;  /* 0xff8000003d3d7808 */ /* 0x000fe20001000000 */
[----:B------:R-:W-:Y:S01]  /*15680*/  FMUL.FTZ R34, R34, UR8 ;  /* 0x0000000822227c20 */ /* 0x000fe20008410000 */
[----:B------:R-:W-:Y:S01]  /*15690*/  FMUL.FTZ R35, R35, UR8 ;  /* 0x0000000823237c20 */ /* 0x000fe20008410000 */
[----:B------:R-:W-:Y:S01]  /*156a0*/  FMUL.FTZ R38, R38, UR8 ;  /* 0x0000000826267c20 */ /* 0x000fe20008410000 */
[----:B------:R-:W-:-:S03]  /*156b0*/  ULDC UR4, c[0x0][0x988] ;  /* 0x0002620000047ab9 */ /* 0x000fc60000000800 */
[----:B------:R4:W-:Y:S01]  /*156c0*/  MUFU.TANH R21, R55 ;  /* 0x0000003700157308 */ /* 0x0009e20000002400 */
[----:B---3--:R-:W-:Y:S02]  /*156d0*/  FSEL R3, R58, -INF , P6 ;  /* 0xff8000003a037808 */ /* 0x008fe40003000000 */
[----:B----4-:R-:W-:-:S05]  /*156e0*/  FSEL R55, R60, -INF , P4 ;  /* 0xff8000003c377808 */ /* 0x010fca0002000000 */
[----:B------:R3:W4:Y:S01]  /*156f0*/  MUFU.TANH R9, R63 ;  /* 0x0000003f00097308 */ /* 0x0007220000002400 */
[----:B------:R-:W-:-:S07]  /*15700*/  FMNMX.FTZ R12, R55, R12, !PT ;  /* 0x0000000c370c7209 */ /* 0x000fce0007810000 */
[----:B------:R-:W4:Y:S01]  /*15710*/  MUFU.TANH R53, R53 ;  /* 0x0000003500357308 */ /* 0x000f220000002400 */
[----:B------:R-:W-:Y:S02]  /*15720*/  ISETP.GT.AND P6, PT, R8, 0x11, PT ;  /* 0x000000110800780c */ /* 0x000fe40003fc4270 */
[----:B------:R-:W-:Y:S02]  /*15730*/  FSEL R59, R48, -INF , P3 ;  /* 0xff800000303b7808 */ /* 0x000fe40001800000 */
[----:B------:R-:W-:-:S03]  /*15740*/  FMNMX.FTZ R12, R61, R12, !PT ;  /* 0x0000000c3d0c7209 */ /* 0x000fc60007810000 */
[----:B------:R-:W4:Y:S01]  /*15750*/  MUFU.TANH R11, R50 ;  /* 0x00000032000b7308 */ /* 0x000f220000002400 */
[----:B-1----:R-:W-:Y:S02]  /*15760*/  FSEL R6, R6, -INF , P5 ;  /* 0xff80000006067808 */ /* 0x002fe40002800000 */
[----:B------:R-:W-:-:S05]  /*15770*/  ISETP.GT.AND P5, PT, R8, 0x18, PT ;  /* 0x000000180800780c */ /* 0x000fca0003fa4270 */
[----:B------:R-:W1:Y:S01]  /*15780*/  MUFU.TANH R40, R40 ;  /* 0x0000002800287308 */ /* 0x000e620000002400 */
[----:B0-----:R-:W-:Y:S02]  /*15790*/  FSEL R49, R49, -INF , P6 ;  /* 0xff80000031317808 */ /* 0x001fe40003000000 */
[----:B------:R-:W-:-:S05]  /*157a0*/  FMNMX.FTZ R12, R59, R12, !PT ;  /* 0x0000000c3b0c7209 */ /* 0x000fca0007810000 */
[----:B------:R-:W0:Y:S01]  /*157b0*/  MUFU.TANH R41, R41 ;  /* 0x0000002900297308 */ /* 0x000e220000002400 */
[----:B--2---:R-:W-:Y:S02]  /*157c0*/  FSEL R7, R7, -INF , P4 ;  /* 0xff80000007077808 */ /* 0x004fe40002000000 */
[----:B------:R-:W-:Y:S02]  /*157d0*/  ISETP.GT.AND P4, PT, R8, 0x19, PT ;  /* 0x000000190800780c */ /* 0x000fe40003f84270 */
[----:B---3--:R-:W-:-:S03]  /*157e0*/  FSEL R63, R52, -INF , P5 ;  /* 0xff800000343f7808 */ /* 0x008fc60002800000 */
[----:B------:R-:W2:Y:S01]  /*157f0*/  MUFU.TANH R15, R54 ;  /* 0x00000036000f7308 */ /* 0x000ea20000002400 */
[----:B------:R-:W-:Y:S02]  /*15800*/  FMNMX.FTZ R12, R49, R12, !PT ;  /* 0x0000000c310c7209 */ /* 0x000fe40007810000 */
[----:B----4-:R-:W-:-:S05]  /*15810*/  FSEL R9, R9, -INF , P2 ;  /* 0xff80000009097808 */ /* 0x010fca0001000000 */
[----:B------:R-:W3:Y:S01]  /*15820*/  MUFU.TANH R44, R44 ;  /* 0x0000002c002c7308 */ /* 0x000ee20000002400 */
[----:B------:R-:W-:Y:S02]  /*15830*/  ISETP.GT.AND P2, PT, R8, 0x20, PT ;  /* 0x000000200800780c */ /* 0x000fe40003f44270 */
[----:B------:R-:W-:Y:S02]  /*15840*/  FSEL R53, R53, -INF , P4 ;  /* 0xff80000035357808 */ /* 0x000fe40002000000 */
[----:B------:R-:W-:-:S03]  /*15850*/  FMNMX.FTZ R12, R63, R12, !PT ;  /* 0x0000000c3f0c7209 */ /* 0x000fc60007810000 */
[----:B------:R-:W4:Y:S01]  /*15860*/  MUFU.TANH R45, R45 ;  /* 0x0000002d002d7308 */ /* 0x000f220000002400 */
[----:B------:R-:W-:Y:S02]  /*15870*/  FSEL R11, R11, -INF , P3 ;  /* 0xff8000000b0b7808 */ /* 0x000fe40001800000 */
[----:B------:R-:W-:Y:S02]  /*15880*/  ISETP.GT.AND P3, PT, R8, 0x21, PT ;  /* 0x000000210800780c */ /* 0x000fe40003f64270 */
[----:B-1----:R-:W-:-:S03]  /*15890*/  FSEL R65, R40, -INF , P2 ;  /* 0xff80000028417808 */ /* 0x002fc60001000000 */
[----:B------:R-:W-:Y:S01]  /*158a0*/  MUFU.TANH R43, R43 ;  /* 0x0000002b002b7308 */ /* 0x000fe20000002400 */
[----:B------:R-:W-:Y:S02]  /*158b0*/  FMNMX.FTZ R12, R53, R12, !PT ;  /* 0x0000000c350c7209 */ /* 0x000fe40007810000 */
[----:B------:R-:W-:-:S05]  /*158c0*/  FSEL R13, R13, -INF , P6 ;  /* 0xff8000000d0d7808 */ /* 0x000fca0003000000 */
[----:B------:R-:W1:Y:S01]  /*158d0*/  MUFU.TANH R32, R32 ;  /* 0x0000002000207308 */ /* 0x000e620000002400 */
[----:B------:R-:W-:Y:S02]  /*158e0*/  ISETP.GT.AND P6, PT, R8, 0x28, PT ;  /* 0x000000280800780c */ /* 0x000fe40003fc4270 */
[----:B0-----:R-:W-:Y:S02]  /*158f0*/  FSEL R67, R41, -INF , P3 ;  /* 0xff80000029437808 */ /* 0x001fe40001800000 */
[----:B------:R-:W-:-:S03]  /*15900*/  FMNMX.FTZ R12, R65, R12, !PT ;  /* 0x0000000c410c7209 */ /* 0x000fc60007810000 */
[----:B------:R-:W0:Y:S01]  /*15910*/  MUFU.TANH R42, R42 ;  /* 0x0000002a002a7308 */ /* 0x000e220000002400 */
[----:B--2---:R-:W-:Y:S01]  /*15920*/  FSEL R15, R15, -INF , P5 ;  /* 0xff8000000f0f7808 */ /* 0x004fe20002800000 */
[----:B------:R-:W-:-:S06]  /*15930*/  WARPGROUP.DEPBAR.LE gsb0, 0x0 ;  /* 0x00008000000079c5 */ /* 0x000fcc0000010000 */
[----:B------:R0:W2:Y:S01]  /*15940*/  MUFU.TANH R2, R33 ;  /* 0x0000002100027308 */ /* 0x0000a20000002400 */
[----:B------:R-:W-:Y:S01]  /*15950*/  ISETP.GT.AND P5, PT, R8, 0x29, PT ;  /* 0x000000290800780c */ /* 0x000fe20003fa4270 */
[----:B------:R-:W-:Y:S01]  /*15960*/  FMUL.FTZ R24, R24, UR8 ;  /* 0x0000000818187c20 */ /* 0x000fe20008410000 */
[----:B---3--:R-:W-:Y:S02]  /*15970*/  FSEL R69, R44, -INF , P6 ;  /* 0xff8000002c457808 */ /* 0x008fe40003000000 */
[----:B------:R-:W-:-:S03]  /*15980*/  FMNMX.FTZ R12, R67, R12, !PT ;  /* 0x0000000c430c7209 */ /* 0x000fc60007810000 */
[----:B------:R-:W3:Y:S01]  /*15990*/  MUFU.TANH R46, R46 ;  /* 0x0000002e002e7308 */ /* 0x000ee20000002400 */
[----:B------:R-:W-:-:S07]  /*159a0*/  FSEL R21, R21, -INF , P4 ;  /* 0xff80000015157808 */ /* 0x000fce0002000000 */
[----:B------:R-:W3:Y:S01]  /*159b0*/  MUFU.TANH R47, R47 ;  /* 0x0000002f002f7308 */ /* 0x000ee20000002400 */
[----:B------:R-:W-:Y:S01]  /*159c0*/  ISETP.GT.AND P4, PT, R8, 0x30, PT ;  /* 0x000000300800780c */ /* 0x000fe20003f84270 */
[----:B------:R-:W-:Y:S01]  /*159d0*/  FMUL.FTZ R5, R25, UR8 ;  /* 0x0000000819057c20 */ /* 0x000fe20008410000 */
[----:B----4-:R-:W-:-:S05]  /*159e0*/  FSEL R45, R45, -INF , P5 ;  /* 0xff8000002d2d7808 */ /* 0x010fca0002800000 */
[----:B------:R-:W4:Y:S01]  /*159f0*/  MUFU.TANH R36, R36 ;  /* 0x0000002400247308 */ /* 0x000f220000002400 */
[----:B------:R-:W-:Y:S01]  /*15a00*/  FMNMX.FTZ R12, R69, R12, !PT ;  /* 0x0000000c450c7209 */ /* 0x000fe20007810000 */
[----:B------:R-:W-:Y:S01]  /*15a10*/  FMUL.FTZ R28, R28, UR8 ;  /* 0x000000081c1c7c20 */ /* 0x000fe20008410000 */
[----:B-1----:R-:W-:-:S05]  /*15a20*/  FSEL R71, R32, -INF , P4 ;  /* 0xff80000020477808 */ /* 0x002fca0002000000 */
[----:B------:R-:W1:Y:S01]  /*15a30*/  MUFU.TANH R37, R37 ;  /* 0x0000002500257308 */ /* 0x000e620000002400 */
[----:B------:R-:W-:Y:S02]  /*15a40*/  FMNMX.FTZ R12, R45, R12, !PT ;  /* 0x0000000c2d0c7209 */ /* 0x000fe40007810000 */
[----:B0-----:R-:W-:-:S05]  /*15a50*/  FSEL R33, R42, -INF , P2 ;  /* 0xff8000002a217808 */ /* 0x001fca0001000000 */
[----:B------:R-:W0:Y:S01]  /*15a60*/  MUFU.TANH R34, R34 ;  /* 0x0000002200227308 */ /* 0x000e220000002400 */
[----:B------:R-:W-:-:S07]  /*15a70*/  ISETP.GT.AND P2, PT, R8, 0x38, PT ;  /* 0x000000380800780c */ /* 0x000fce0003f44270 */
[----:B------:R2:W-:Y:S01]  /*15a80*/  MUFU.TANH R4, R35 ;  /* 0x0000002300047308 */ /* 0x0005e20000002400 */
[----:B------:R-:W-:-:S07]  /*15a90*/  FMNMX.FTZ R12, R71, R12, !PT ;  /* 0x0000000c470c7209 */ /* 0x000fce0007810000 */
[----:B------:R-:W0:Y:S01]  /*15aa0*/  MUFU.TANH R24, R24 ;  /* 0x0000001800187308 */ /* 0x000e220000002400 */
[----:B--2---:R-:W-:Y:S02]  /*15ab0*/  FSEL R35, R43, -INF , P3 ;  /* 0xff8000002b237808 */ /* 0x004fe40001800000 */
[----:B------:R-:W-:-:S04]  /*15ac0*/  ISETP.GT.AND P3, PT, R8, 0x31, PT ;  /* 0x000000310800780c */ /* 0x000fc80003f64270 */
[----:B------:R-:W-:Y:S01]  /*15ad0*/  FSEL R73, R2, -INF , P3 ;  /* 0xff80000002497808 */ /* 0x000fe20001800000 */
[----:B------:R-:W2:Y:S01]  /*15ae0*/  MUFU.TANH R5, R5 ;  /* 0x0000000500057308 */ /* 0x000ea20000002400 */
[----:B------:R-:W-:Y:S01]  /*15af0*/  FMUL.FTZ R2, R29, UR8 ;  /* 0x000000081d027c20 */ /* 0x000fe20008410000 */
[----:B---3--:R-:W-:Y:S02]  /*15b00*/  FSEL R25, R46, -INF , P6 ;  /* 0xff8000002e197808 */ /* 0x008fe40003000000 */
[----:B------:R-:W-:Y:S02]  /*15b10*/  FSEL R29, R47, -INF , P5 ;  /* 0xff8000002f1d7808 */ /* 0x000fe40002800000 */
[----:B------:R-:W-:Y:S02]  /*15b20*/  ISETP.GT.AND P6, PT, R8, 0x39, PT ;  /* 0x000000390800780c */ /* 0x000fe40003fc4270 */
[----:B------:R-:W3:Y:S01]  /*15b30*/  MUFU.TANH R38, R38 ;  /* 0x0000002600267308 */ /* 0x000ee20000002400 */
[----:B----4-:R-:W-:-:S02]  /*15b40*/  FSEL R47, R36, -INF , P2 ;  /* 0xff800000242f7808 */ /* 0x010fc40001000000 */
[----:B------:R-:W-:-:S05]  /*15b50*/  FMNMX.FTZ R12, R73, R12, !PT ;  /* 0x0000000c490c7209 */ /* 0x000fca0007810000 */
[----:B------:R-:W4:Y:S01]  /*15b60*/  MUFU.TANH R28, R28 ;  /* 0x0000001c001c7308 */ /* 0x000f220000002400 */
[----:B------:R-:W-:Y:S02]  /*15b70*/  ISETP.GT.AND P5, PT, R8, 0x40, PT ;  /* 0x000000400800780c */ /* 0x000fe40003fa4270 */
[----:B-1----:R-:W-:Y:S02]  /*15b80*/  FSEL R75, R37, -INF , P6 ;  /* 0xff800000254b7808 */ /* 0x002fe40003000000 */
[----:B------:R-:W-:-:S03]  /*15b90*/  FMNMX.FTZ R12, R47, R12, !PT ;  /* 0x0000000c2f0c7209 */ /* 0x000fc60007810000 */
[----:B------:R-:W1:Y:S01]  /*15ba0*/  MUFU.TANH R2, R2 ;  /* 0x0000000200027308 */ /* 0x000e620000002400 */
[----:B0-----:R-:W-:Y:S02]  /*15bb0*/  FSEL R37, R34, -INF , P4 ;  /* 0xff80000022257808 */ /* 0x001fe40002000000 */
[----:B------:R-:W-:Y:S02]  /*15bc0*/  ISETP.GT.AND P4, PT, R8, 0x41, PT ;  /* 0x000000410800780c */ /* 0x000fe40003f84270 */
[----:B------:R-:W-:Y:S02]  /*15bd0*/  FSEL R77, R24, -INF , P5 ;  /* 0xff800000184d7808 */ /* 0x000fe40002800000 */
[----:B------:R-:W-:Y:S02]  /*15be0*/  FMNMX.FTZ R12, R75, R12, !PT ;  /* 0x0000000c4b0c7209 */ /* 0x000fe40007810000 */
[----:B------:R-:W-:Y:S02]  /*15bf0*/  FSEL R41, R4, -INF , P3 ;  /* 0xff80000004297808 */ /* 0x000fe40001800000 */
[----:B------:R-:W-:-:S02]  /*15c00*/  ISETP.GT.AND P3, PT, R8, 0x48, PT ;  /* 0x000000480800780c */ /* 0x000fc40003f64270 */
[----:B--2---:R-:W-:Y:S02]  /*15c10*/  FSEL R79, R5, -INF , P4 ;  /* 0xff800000054f7808 */ /* 0x004fe40002000000 */
[----:B------:R-:W-:Y:S02]  /*15c20*/  FMNMX.FTZ R12, R77, R12, !PT ;  /* 0x0000000c4d0c7209 */ /* 0x000fe40007810000 */
[----:B---3--:R-:W-:Y:S02]  /*15c30*/  FSEL R43, R38, -INF , P2 ;  /* 0xff800000262b7808 */ /* 0x008fe40001000000 */
[----:B------:R-:W-:Y:S02]  /*15c40*/  ISETP.GT.AND P2, PT, R8, 0x49, PT ;  /* 0x000000490800780c */ /* 0x000fe40003f44270 */
[----:B----4-:R-:W-:Y:S02]  /*15c50*/  FSEL R81, R28, -INF , P3 ;  /* 0xff8000001c517808 */ /* 0x010fe40001800000 */
[----:B------:R-:W-:-:S02]  /*15c60*/  FMNMX.FTZ R12, R79, R12, !PT ;  /* 0x0000000c4f0c7209 */ /* 0x000fc40007810000 */
[----:B-1----:R-:W-:Y:S02]  /*15c70*/  FSEL R83, R2, -INF , P2 ;  /* 0xff80000002537808 */ /* 0x002fe40001000000 */
[----:B------:R-:W-:-:S04]  /*15c80*/  FMNMX.FTZ R12, R81, R12, !PT ;  /* 0x0000000c510c7209 */ /* 0x000fc80007810000 */
[----:B------:R-:W-:-:S05]  /*15c90*/  FMNMX.FTZ R12, R83, R12, !PT ;  /* 0x0000000c530c7209 */ /* 0x000fca0007810000 */
[----:B------:R-:W0:Y:S02]  /*15ca0*/  SHFL.BFLY PT, R5, R12, 0x2, 0x1f ;  /* 0x0c401f000c057f89 */ /* 0x000e2400000e0000 */
[----:B0-----:R-:W-:-:S05]  /*15cb0*/  FMNMX.FTZ R4, R12, R5, !PT ;  /* 0x000000050c047209 */ /* 0x001fca0007810000 */
[----:B------:R-:W0:Y:S01]  /*15cc0*/  SHFL.BFLY PT, R5, R4, 0x1, 0x1f ;  /* 0x0c201f0004057f89 */ /* 0x000e2200000e0000 */
[----:B------:R-:W-:Y:S01]  /*15cd0*/  IMAD.U32 R2, RZ, RZ, UR4 ;  /* 0x00000004ff027e24 */ /* 0x000fe2000f8e00ff */
[----:B0-----:R-:W-:-:S04]  /*15ce0*/  FMNMX.FTZ R5, R4, R5, !PT ;  /* 0x0000000504057209 */ /* 0x001fc80007810000 */
[C---:B------:R-:W-:Y:S01]  /*15cf0*/  FSETP.NEU.FTZ.AND P0, PT, R5.reuse, -INF , PT ;  /* 0xff8000000500780b */ /* 0x040fe20003f1d000 */
[----:B------:R-:W-:-:S05]  /*15d00*/  FMUL.FTZ R8, R5, R2 ;  /* 0x0000000205087220 */ /* 0x000fca0000410000 */
[----:B------:R-:W-:Y:S02]  /*15d10*/  FSEL R14, R8, RZ, P0 ;  /* 0x000000ff080e7208 */ /* 0x000fe40000000000 */
[----:B------:R-:W-:-:S04]  /*15d20*/  FMNMX.FTZ R8, R3, R6, !PT ;  /* 0x0000000603087209 */ /* 0x000fc80007810000 */
[----:B------:R-:W-:-:S04]  /*15d30*/  FMNMX.FTZ R8, R7, R8, !PT ;  /* 0x0000000807087209 */ /* 0x000fc80007810000 */
[----:B------:R-:W-:-:S04]  /*15d40*/  FMNMX.FTZ R8, R9, R8, !PT ;  /* 0x0000000809087209 */ /* 0x000fc80007810000 */
[----:B------:R-:W-:Y:S02]  /*15d50*/  FMNMX.FTZ R8, R11, R8, !PT ;  /* 0x000000080b087209 */ /* 0x000fe40007810000 */
[----:B------:R-:W-:Y:S02]  /*15d60*/  ISETP.NE.AND P0, PT, R10, RZ, PT ;  /* 0x000000ff0a00720c */ /* 0x000fe40003f05270 */
[----:B------:R-:W-:-:S04]  /*15d70*/  FMNMX.FTZ R10, R13, R8, !PT ;  /* 0x000000080d0a7209 */ /* 0x000fc80007810000 */
[----:B------:R-:W-:-:S04]  /*15d80*/  FMNMX.FTZ R10, R15, R10, !PT ;  /* 0x0000000a0f0a7209 */ /* 0x000fc80007810000 */
[----:B------:R-:W-:Y:S01]  /*15d90*/  FMNMX.FTZ R10, R21, R10, !PT ;  /* 0x0000000a150a7209 */ /* 0x000fe20007810000 */
[----:B------:R-:W-:-:S03]  /*15da0*/  FMUL.FTZ R39, R39, UR8 ;  /* 0x0000000827277c20 */ /* 0x000fc60008410000 */
[----:B------:R-:W-:Y:S01]  /*15db0*/  FMNMX.FTZ R10, R33, R10, !PT ;  /* 0x0000000a210a7209 */ /* 0x000fe20007810000 */
[----:B------:R-:W-:-:S03]  /*15dc0*/  FMUL.FTZ R26, R26, UR8 ;  /* 0x000000081a1a7c20 */ /* 0x000fc60008410000 */
[----:B------:R-:W-:Y:S01]  /*15dd0*/  FMNMX.FTZ R10, R35, R10, !PT ;  /* 0x0000000a230a7209 */ /* 0x000fe20007810000 */
[----:B------:R-:W0:Y:S03]  /*15de0*/  MUFU.TANH R39, R39 ;  /* 0x0000002700277308 */ /* 0x000e260000002400 */
[----:B------:R-:W-:Y:S01]  /*15df0*/  FMNMX.FTZ R10, R25, R10, !PT ;  /* 0x0000000a190a7209 */ /* 0x000fe20007810000 */
[----:B------:R-:W-:Y:S01]  /*15e00*/  FMUL.FTZ R27, R27, UR8 ;  /* 0x000000081b1b7c20 */ /* 0x000fe20008410000 */
[----:B------:R-:W-:Y:S02]  /*15e10*/  FMUL.FTZ R30, R30, UR8 ;  /* 0x000000081e1e7c20 */ /* 0x000fe40008410000 */
[----:B------:R-:W-:Y:S01]  /*15e20*/  FMNMX.FTZ R10, R29, R10, !PT ;  /* 0x0000000a1d0a7209 */ /* 0x000fe20007810000 */
[----:B------:R-:W1:Y:S03]  /*15e30*/  MUFU.TANH R26, R26 ;  /* 0x0000001a001a7308 */ /* 0x000e660000002400 */
[----:B------:R-:W-:Y:S01]  /*15e40*/  FMNMX.FTZ R10, R37, R10, !PT ;  /* 0x0000000a250a7209 */ /* 0x000fe20007810000 */
[----:B------:R-:W-:-:S04]  /*15e50*/  FMUL.FTZ R31, R31, UR8 ;  /* 0x000000081f1f7c20 */ /* 0x000fc80008410000 */
[----:B------:R-:W2:Y:S01]  /*15e60*/  MUFU.TANH R4, R27 ;  /* 0x0000001b00047308 */ /* 0x000ea20000002400 */
[----:B------:R-:W-:Y:S02]  /*15e70*/  FMNMX.FTZ R10, R41, R10, !PT ;  /* 0x0000000a290a7209 */ /* 0x000fe40007810000 */
[----:B0-----:R-:W-:-:S05]  /*15e80*/  FSEL R39, R39, -INF , P6 ;  /* 0xff80000027277808 */ /* 0x001fca0003000000 */
[----:B------:R-:W0:Y:S01]  /*15e90*/  MUFU.TANH R30, R30 ;  /* 0x0000001e001e7308 */ /* 0x000e220000002400 */
[----:B------:R-:W-:Y:S01]  /*15ea0*/  FMNMX.FTZ R10, R43, R10, !PT ;  /* 0x0000000a2b0a7209 */ /* 0x000fe20007810000 */
[----:B------:R-:W-:Y:S01]  /*15eb0*/  FFMA.FTZ R208, R51, R2, -R14 ;  /* 0x0000000233d07223 */ /* 0x000fe2000001080e */
[----:B-1----:R-:W-:-:S05]  /*15ec0*/  FSEL R51, R26, -INF , P5 ;  /* 0xff8000001a337808 */ /* 0x002fca0002800000 */
[----:B------:R-:W1:Y:S01]  /*15ed0*/  MUFU.TANH R8, R31 ;  /* 0x0000001f00087308 */ /* 0x000e620000002400 */
[----:B------:R-:W-:Y:S01]  /*15ee0*/  FMNMX.FTZ R10, R39, R10, !PT ;  /* 0x0000000a270a7209 */ /* 0x000fe20007810000 */
[--C-:B------:R-:W-:Y:S01]  /*15ef0*/  FFMA.FTZ R210, R55, R2, -R14.reuse ;  /* 0x0000000237d27223 */ /* 0x100fe2000001080e */
[----:B--2---:R-:W-:Y:S02]  /*15f00*/  FSEL R55, R4, -INF , P4 ;  /* 0xff80000004377808 */ /* 0x004fe40002000000 */
[----:B------:R-:W-:Y:S01]  /*15f10*/  FMNMX.FTZ R10, R51, R10, !PT ;  /* 0x0000000a330a7209 */ /* 0x000fe20007810000 */
[--C-:B------:R-:W-:Y:S01]  /*15f20*/  FFMA.FTZ R27, R57, R2, -R14.reuse ;  /* 0x00000002391b7223 */ /* 0x100fe2000001080e */
[----:B0-----:R-:W-:Y:S02]  /*15f30*/  FSEL R57, R30, -INF , P3 ;  /* 0xff8000001e397808 */ /* 0x001fe40001800000 */
[----:B------:R-:W-:Y:S01]  /*15f40*/  FMNMX.FTZ R10, R55, R10, !PT ;  /* 0x0000000a370a7209 */ /* 0x000fe20007810000 */
[----:B------:R-:W-:-:S03]  /*15f50*/  FFMA.FTZ R4, R49, R2, -R14 ;  /* 0x0000000231047223 */ /* 0x000fc6000001080e */
[----:B------:R-:W-:Y:S02]  /*15f60*/  FMNMX.FTZ R10, R57, R10, !PT ;  /* 0x0000000a390a7209 */ /* 0x000fe40007810000 */
[----:B-1----:R-:W-:-:S04]  /*15f70*/  FSEL R49, R8, -INF , P2 ;  /* 0xff80000008317808 */ /* 0x002fc80001000000 */
[----:B------:R-:W-:Y:S01]  /*15f80*/  FMNMX.FTZ R10, R49, R10, !PT ;  /* 0x0000000a310a7209 */ /* 0x000fe20007810000 */
[----:B------:R-:W-:-:S04]  /*15f90*/  FFMA.FTZ R8, R53, R2, -R14 ;  /* 0x0000000235087223 */ /* 0x000fc8000001080e */
[----:B------:R-:W0:Y:S01]  /*15fa0*/  SHFL.BFLY PT, R53, R10, 0x2, 0x1f ;  /* 0x0c401f000a357f89 */ /* 0x000e2200000e0000 */
[----:B------:R1:W-:Y:S01]  /*15fb0*/  MUFU.EX2 R204, R4 ;  /* 0x0000000400cc7308 */ /* 0x0003e20000000800 */
[----:B0-----:R-:W-:-:S05]  /*15fc0*/  FMNMX.FTZ R53, R10, R53, !PT ;  /* 0x000000350a357209 */ /* 0x001fca0007810000 */
[----:B-1----:R-:W0:Y:S02]  /*15fd0*/  SHFL.BFLY PT, R4, R53, 0x1, 0x1f ;  /* 0x0c201f0035047f89 */ /* 0x002e2400000e0000 */
[----:B------:R-:W-:Y:S01]  /*15fe0*/  MUFU.EX2 R208, R208 ;  /* 0x000000d000d07308 */ /* 0x000fe20000000800 */
[-CC-:B------:R-:W-:Y:S01]  /*15ff0*/  FFMA.FTZ R31, R61, R2.reuse, -R14.reuse ;  /* 0x000000023d1f7223 */ /* 0x180fe2000001080e */
[----:B------:R-:W-:-:S06]  /*16000*/  FFMA.FTZ R59, R59, R2, -R14 ;  /* 0x000000023b3b7223 */ /* 0x000fcc000001080e */
[----:B------:R-:W1:Y:S01]  /*16010*/  MUFU.EX2 R27, R27 ;  /* 0x0000001b001b7308 */ /* 0x000e620000000800 */
[----:B0-----:R-:W-:-:S04]  /*16020*/  FMNMX.FTZ R4, R53, R4, !PT ;  /* 0x0000000435047209 */ /* 0x001fc80007810000 */
[C---:B------:R-:W-:Y:S01]  /*16030*/  FSETP.NEU.FTZ.AND P2, PT, R4.reuse, -INF , PT ;  /* 0xff8000000400780b */ /* 0x040fe20003f5d000 */
[----:B------:R-:W-:Y:S02]  /*16040*/  FMUL.FTZ R10, R4, R2 ;  /* 0x00000002040a7220 */ /* 0x000fe40000410000 */
[----:B------:R-:W0:Y:S03]  /*16050*/  MUFU.EX2 R210, R210 ;  /* 0x000000d200d27308 */ /* 0x000e260000000800 */
[----:B------:R-:W-:-:S05]  /*16060*/  FSEL R10, R10, RZ, P2 ;  /* 0x000000ff0a0a7208 */ /* 0x000fca0001000000 */
[----:B------:R-:W2:Y:S01]  /*16070*/  MUFU.EX2 R31, R31 ;  /* 0x0000001f001f7308 */ /* 0x000ea20000000800 */
[-CC-:B------:R-:W-:Y:S01]  /*16080*/  FFMA.FTZ R3, R3, R2.reuse, -R10.reuse ;  /* 0x0000000203037223 */ /* 0x180fe2000001080a */
[-CC-:B------:R-:W-:Y:S01]  /*16090*/  FFMA.FTZ R6, R6, R2.reuse, -R10.reuse ;  /* 0x0000000206067223 */ /* 0x180fe2000001080a */
[-CC-:B------:R-:W-:Y:S01]  /*160a0*/  FFMA.FTZ R7, R7, R2.reuse, -R10.reuse ;  /* 0x0000000207077223 */ /* 0x180fe2000001080a */
[-C--:B------:R-:W-:Y:S01]  /*160b0*/  FFMA.FTZ R9, R9, R2.reuse, -R10 ;  /* 0x0000000209097223 */ /* 0x080fe2000001080a */
[----:B------:R-:W-:-:S03]  /*160c0*/  FFMA.FTZ R63, R63, R2, -R14 ;  /* 0x000000023f3f7223 */ /* 0x000fc6000001080e */
[----:B------:R-:W3:Y:S01]  /*160d0*/  MUFU.EX2 R59, R59 ;  /* 0x0000003b003b7308 */ /* 0x000ee20000000800 */
[----:B------:R-:W-:-:S07]  /*160e0*/  FFMA.FTZ R11, R11, R2, -R10 ;  /* 0x000000020b0b7223 */ /* 0x000fce000001080a */
[----:B------:R-:W-:Y:S08]  /*160f0*/  MUFU.EX2 R3, R3 ;  /* 0x0000000300037308 */ /* 0x000ff00000000800 */
[----:B------:R-:W4:Y:S01]  /*16100*/  MUFU.EX2 R6, R6 ;  /* 0x0000000600067308 */ /* 0x000f220000000800 */
[----:B------:R-:W-:-:S07]  /*16110*/  FFMA.FTZ R65, R65, R2, -R14 ;  /* 0x0000000241417223 */ /* 0x000fce000001080e */
[----:B------:R1:W-:Y:S08]  /*16120*/  MUFU.EX2 R12, R9 ;  /* 0x00000009000c7308 */ /* 0x0003f00000000800 */
[----:B------:R-:W4:Y:S01]  /*16130*/  MUFU.EX2 R7, R7 ;  /* 0x0000000700077308 */ /* 0x000f220000000800 */
[----:B-1----:R-:W-:-:S04]  /*16140*/  FADD.FTZ R9, R208, R27 ;  /* 0x0000001bd0097221 */ /* 0x002fc80000010000 */
[----:B0-----:R-:W-:-:S03]  /*16150*/  FADD.FTZ R30, R210, R9 ;  /* 0x00000009d21e7221 */ /* 0x001fc60000010000 */
[----:B------:R-:W0:Y:S01]  /*16160*/  MUFU.EX2 R63, R63 ;  /* 0x0000003f003f7308 */ /* 0x000e220000000800 */
[-C--:B------:R-:W-:Y:S01]  /*16170*/  FFMA.FTZ R13, R13, R2.reuse, -R10 ;  /* 0x000000020d0d7223 */ /* 0x080fe2000001080a */
[----:B--2---:R-:W-:Y:S01]  /*16180*/  FADD.FTZ R30, R31, R30 ;  /* 0x0000001e1f1e7221 */ /* 0x004fe20000010000 */
[----:B------:R-:W-:-:S05]  /*16190*/  FFMA.FTZ R67, R67, R2, -R14 ;  /* 0x0000000243437223 */ /* 0x000fca000001080e */
[----:B------:R-:W1:Y:S01]  /*161a0*/  MUFU.EX2 R8, R8 ;  /* 0x0000000800087308 */ /* 0x000e620000000800 */
[-C--:B------:R-:W-:Y:S01]  /*161b0*/  FFMA.FTZ R15, R15, R2.reuse, -R10 ;  /* 0x000000020f0f7223 */ /* 0x080fe2000001080a */
[----:B---3--:R-:W-:Y:S01]  /*161c0*/  FADD.FTZ R9, R59, R30 ;  /* 0x0000001e3b097221 */ /* 0x008fe20000010000 */
[----:B------:R-:W-:-:S05]  /*161d0*/  FFMA.FTZ R69, R69, R2, -R14 ;  /* 0x0000000245457223 */ /* 0x000fca000001080e */
[----:B------:R-:W2:Y:S01]  /*161e0*/  MUFU.EX2 R11, R11 ;  /* 0x0000000b000b7308 */ /* 0x000ea20000000800 */
[----:B----4-:R-:W-:Y:S01]  /*161f0*/  FADD.FTZ R30, R3, R6 ;  /* 0x00000006031e7221 */ /* 0x010fe20000010000 */
[----:B------:R-:W-:Y:S01]  /*16200*/  FFMA.FTZ R21, R21, R2, -R10 ;  /* 0x0000000215157223 */ /* 0x000fe2000001080a */
[----:B------:R-:W-:-:S05]  /*16210*/  FADD.FTZ R32, R204, R9 ;  /* 0x00000009cc207221 */ /* 0x000fca0000010000 */
[----:B------:R-:W3:Y:S01]  /*16220*/  MUFU.EX2 R65, R65 ;  /* 0x0000004100417308 */ /* 0x000ee20000000800 */
[----:B------:R-:W-:Y:S01]  /*16230*/  FADD.FTZ R9, R7, R30 ;  /* 0x0000001e07097221 */ /* 0x000fe20000010000 */
[----:B------:R-:W-:-:S06]  /*16240*/  FFMA.FTZ R33, R33, R2, -R10 ;  /* 0x0000000221217223 */ /* 0x000fcc000001080a */
[----:B------:R0:W4:Y:S01]  /*16250*/  MUFU.EX2 R20, R13 ;  /* 0x0000000d00147308 */ /* 0x0001220000000800 */
[-CC-:B------:R-:W-:Y:S01]  /*16260*/  FFMA.FTZ R45, R45, R2.reuse, -R14.reuse ;  /* 0x000000022d2d7223 */ /* 0x180fe2000001080e */
[----:B------:R-:W-:-:S06]  /*16270*/  FFMA.FTZ R71, R71, R2, -R14 ;  /* 0x0000000247477223 */ /* 0x000fcc000001080e */
[----:B------:R-:W4:Y:S01]  /*16280*/  MUFU.EX2 R200, R67 ;  /* 0x0000004300c87308 */ /* 0x000f220000000800 */
[----:B0-----:R-:W-:Y:S01]  /*16290*/  FADD.FTZ R13, R63, R32 ;  /* 0x000000203f0d7221 */ /* 0x001fe20000010000 */
[----:B------:R-:W-:-:S06]  /*162a0*/  FADD.FTZ R32, R12, R9 ;  /* 0x000000090c207221 */ /* 0x000fcc0000010000 */
[----:B------:R-:W0:Y:S01]  /*162b0*/  MUFU.EX2 R207, R15 ;  /* 0x0000000f00cf7308 */ /* 0x000e220000000800 */
[----:B------:R-:W-:Y:S01]  /*162c0*/  FFMA.FTZ R35, R35, R2, -R10 ;  /* 0x0000000223237223 */ /* 0x000fe2000001080a */
[----:B-1----:R-:W-:-:S06]  /*162d0*/  FADD.FTZ R34, R8, R13 ;  /* 0x0000000d08227221 */ /* 0x002fcc0000010000 */
[----:B------:R-:W1:Y:S01]  /*162e0*/  MUFU.EX2 R69, R69 ;  /* 0x0000004500457308 */ /* 0x000e620000000800 */
[----:B--2---:R-:W-:Y:S01]  /*162f0*/  FADD.FTZ R9, R11, R32 ;  /* 0x000000200b097221 */ /* 0x004fe20000010000 */
[----:B------:R-:W-:-:S06]  /*16300*/  FFMA.FTZ R25, R25, R2, -R10 ;  /* 0x0000000219197223 */ /* 0x000fcc000001080a */
[----:B------:R-:W2:Y:S01]  /*16310*/  MUFU.EX2 R24, R21 ;  /* 0x0000001500187308 */ /* 0x000ea20000000800 */
[----:B------:R-:W-:Y:S01]  /*16320*/  FFMA.FTZ R73, R73, R2, -R14 ;  /* 0x0000000249497223 */ /* 0x000fe2000001080e */
[----:B---3--:R-:W-:-:S06]  /*16330*/  FADD.FTZ R13, R65, R34 ;  /* 0x00000022410d7221 */ /* 0x008fcc0000010000 */
[----:B------:R-:W3:Y:S01]  /*16340*/  MUFU.EX2 R202, R45 ;  /* 0x0000002d00ca7308 */ /* 0x000ee20000000800 */
[----:B------:R-:W-:Y:S01]  /*16350*/  FFMA.FTZ R47, R47, R2, -R14 ;  /* 0x000000022f2f7223 */ /* 0x000fe2000001080e */
[----:B----4-:R-:W-:-:S06]  /*16360*/  FADD.FTZ R32, R20, R9 ;  /* 0x0000000914207221 */ /* 0x010fcc0000010000 */
[----:B------:R-:W4:Y:S01]  /*16370*/  MUFU.EX2 R33, R33 ;  /* 0x0000002100217308 */ /* 0x000f220000000800 */
[----:B------:R-:W-:Y:S01]  /*16380*/  FFMA.FTZ R29, R29, R2, -R10 ;  /* 0x000000021d1d7223 */ /* 0x000fe2000001080a */
[----:B------:R-:W-:-:S06]  /*16390*/  FADD.FTZ R34, R200, R13 ;  /* 0x0000000dc8227221 */ /* 0x000fcc0000010000 */
[----:B------:R-:W4:Y:S01]  /*163a0*/  MUFU.EX2 R71, R71 ;  /* 0x0000004700477308 */ /* 0x000f220000000800 */
[----:B0-----:R-:W-:Y:S01]  /*163b0*/  FADD.FTZ R9, R207, R32 ;  /* 0x00000020cf097221 */ /* 0x001fe20000010000 */
[----:B------:R-:W-:-:S06]  /*163c0*/  FFMA.FTZ R37, R37, R2, -R10 ;  /* 0x0000000225257223 */ /* 0x000fcc000001080a */
[----:B------:R-:W0:Y:S01]  /*163d0*/  MUFU.EX2 R26, R35 ;  /* 0x00000023001a7308 */ /* 0x000e220000000800 */
[----:B------:R-:W-:Y:S01]  /*163e0*/  FFMA.FTZ R75, R75, R2, -R14 ;  /* 0x000000024b4b7223 */ /* 0x000fe2000001080e */
[----:B-1----:R-:W-:-:S06]  /*163f0*/  FADD.FTZ R13, R69, R34 ;  /* 0x00000022450d7221 */ /* 0x002fcc0000010000 */
[----:B------:R-:W1:Y:S01]  /*16400*/  MUFU.EX2 R196, R73 ;  /* 0x0000004900c47308 */ /* 0x000e620000000800 */
[----:B------:R-:W-:Y:S01]  /*16410*/  FFMA.FTZ R77, R77, R2, -R14 ;  /* 0x000000024d4d7223 */ /* 0x000fe2000001080e */
[----:B--2---:R-:W-:-:S06]  /*16420*/  FADD.FTZ R32, R24, R9 ;  /* 0x0000000918207221 */ /* 0x004fcc0000010000 */
[----:B------:R-:W2:Y:S01]  /*16430*/  MUFU.EX2 R25, R25 ;  /* 0x0000001900197308 */ /* 0x000ea20000000800 */
[----:B------:R-:W-:Y:S01]  /*16440*/  FFMA.FTZ R41, R41, R2, -R10 ;  /* 0x0000000229297223 */ /* 0x000fe2000001080a */
[----:B---3--:R-:W-:-:S06]  /*16450*/  FADD.FTZ R34, R202, R13 ;  /* 0x0000000dca227221 */ /* 0x008fcc0000010000 */
[----:B------:R-:W3:Y:S01]  /*16460*/  MUFU.EX2 R47, R47 ;  /* 0x0000002f002f7308 */ /* 0x000ee20000000800 */
[----:B----4-:R-:W-:Y:S01]  /*16470*/  FADD.FTZ R9, R33, R32 ;  /* 0x0000002021097221 */ /* 0x010fe20000010000 */
[----:B------:R-:W-:-:S06]  /*16480*/  FFMA.FTZ R43, R43, R2, -R10 ;  /* 0x000000022b2b7223 */ /* 0x000fcc000001080a */
[----:B------:R-:W4:Y:S01]  /*16490*/  MUFU.EX2 R28, R29 ;  /* 0x0000001d001c7308 */ /* 0x000f220000000800 */
[----:B------:R-:W-:Y:S01]  /*164a0*/  FFMA.FTZ R79, R79, R2, -R14 ;  /* 0x000000024f4f7223 */ /* 0x000fe2000001080e */
[----:B------:R-:W-:-:S06]  /*164b0*/  FADD.FTZ R13, R71, R34 ;  /* 0x00000022470d7221 */ /* 0x000fcc0000010000 */
[----:B------:R-:W4:Y:S01]  /*164c0*/  MUFU.EX2 R198, R75 ;  /* 0x0000004b00c67308 */ /* 0x000f220000000800 */
[----:B------:R-:W-:Y:S01]  /*164d0*/  FFMA.FTZ R81, R81, R2, -R14 ;  /* 0x0000000251517223 */ /* 0x000fe2000001080e */
[----:B0-----:R-:W-:-:S06]  /*164e0*/  FADD.FTZ R32, R26, R9 ;  /* 0x000000091a207221 */ /* 0x001fcc0000010000 */
[----:B------:R-:W0:Y:S01]  /*164f0*/  MUFU.EX2 R37, R37 ;  /* 0x0000002500257308 */ /* 0x000e220000000800 */
[----:B------:R-:W-:Y:S01]  /*16500*/  @!P1 PRMT R0, RZ, 0x654, R0 ;  /* 0x00000654ff009816 */ /* 0x000fe20000000000 */
[-CC-:B------:R-:W-:Y:S01]  /*16510*/  FFMA.FTZ R39, R39, R2.reuse, -R10.reuse ;  /* 0x0000000227277223 */ /* 0x180fe2000001080a */
[-CC-:B------:R-:W-:Y:S01]  /*16520*/  FFMA.FTZ R51, R51, R2.reuse, -R10.reuse ;  /* 0x0000000233337223 */ /* 0x180fe2000001080a */
[----:B------:R-:W-:-:S04]  /*16530*/  FFMA.FTZ R55, R55, R2, -R10 ;  /* 0x0000000237377223 */ /* 0x000fc8000001080a */
[----:B------:R-:W0:Y:S01]  /*16540*/  MUFU.EX2 R77, R77 ;  /* 0x0000004d004d7308 */ /* 0x000e220000000800 */
[-CC-:B------:R-:W-:Y:S01]  /*16550*/  FFMA.FTZ R57, R57, R2.reuse, -R10.reuse ;  /* 0x0000000239397223 */ /* 0x180fe2000001080a */
[----:B------:R-:W-:Y:S01]  /*16560*/  FFMA.FTZ R49, R49, R2, -R10 ;  /* 0x0000000231317223 */ /* 0x000fe2000001080a */
[----:B-1----:R-:W-:-:S05]  /*16570*/  FADD.FTZ R10, R196, R13 ;  /* 0x0000000dc40a7221 */ /* 0x002fca0000010000 */
[----:B------:R-:W1:Y:S01]  /*16580*/  MUFU.EX2 R30, R41 ;  /* 0x00000029001e7308 */ /* 0x000e620000000800 */
[----:B--2---:R-:W-:Y:S01]  /*16590*/  FADD.FTZ R9, R25, R32 ;  /* 0x0000002019097221 */ /* 0x004fe20000010000 */
[----:B------:R2:W-:Y:S01]  /*165a0*/  @!P1 SYNCS.ARRIVE.TRANS64.RED.A1T0 RZ, [R0+URZ], RZ ;  /* 0x000000ff00ff99a7 */ /* 0x0005e2000810043f */
[----:B---3--:R-:W-:-:S05]  /*165b0*/  FADD.FTZ R13, R47, R10 ;  /* 0x0000000a2f0d7221 */ /* 0x008fca0000010000 */
[----:B------:R-:W3:Y:S01]  /*165c0*/  MUFU.EX2 R192, R79 ;  /* 0x0000004f00c07308 */ /* 0x000ee20000000800 */
[----:B----4-:R-:W-:-:S07]  /*165d0*/  FADD.FTZ R32, R28, R9 ;  /* 0x000000091c207221 */ /* 0x010fce0000010000 */
[----:B------:R-:W4:Y:S01]  /*165e0*/  MUFU.EX2 R43, R43 ;  /* 0x0000002b002b7308 */ /* 0x000f220000000800 */
[----:B------:R-:W-:Y:S01]  /*165f0*/  FADD.FTZ R34, R198, R13 ;  /* 0x0000000dc6227221 */ /* 0x000fe20000010000 */
[----:B0-----:R-:W-:-:S06]  /*16600*/  FADD.FTZ R9, R37, R32 ;  /* 0x0000002025097221 */ /* 0x001fcc0000010000 */
[----:B------:R-:W0:Y:S08]  /*16610*/  MUFU.EX2 R81, R81 ;  /* 0x0000005100517308 */ /* 0x000e300000000800 */
[----:B--2---:R-:W2:Y:S01]  /*16620*/  MUFU.EX2 R0, R39 ;  /* 0x0000002700007308 */ /* 0x004ea20000000800 */
[----:B------:R-:W-:Y:S01]  /*16630*/  F2FP.BF16.F32.PACK_AB R206, R8, R63 ;  /* 0x0000003f08ce723e */ /* 0x000fe200000010ff */
[----:B------:R-:W-:Y:S01]  /*16640*/  FADD.FTZ R13, R77, R34 ;  /* 0x000000224d0d7221 */ /* 0x000fe20000010000 */
[----:B------:R-:W-:-:S05]  /*16650*/  FFMA.FTZ R14, R83, R2, -R14 ;  /* 0x00000002530e7223 */ /* 0x000fca000001080e */
[----:B------:R-:W2:Y:S01]  /*16660*/  MUFU.EX2 R51, R51 ;  /* 0x0000003300337308 */ /* 0x000ea20000000800 */
[----:B-1----:R-:W-:Y:S01]  /*16670*/  FADD.FTZ R8, R30, R9 ;  /* 0x000000091e087221 */ /* 0x002fe20000010000 */
[----:B---3--:R-:W-:-:S06]  /*16680*/  FADD.FTZ R32, R192, R13 ;  /* 0x0000000dc0207221 */ /* 0x008fcc0000010000 */
[----:B------:R-:W1:Y:S01]  /*16690*/  MUFU.EX2 R10, R55 ;  /* 0x00000037000a7308 */ /* 0x000e620000000800 */
[----:B----4-:R-:W-:Y:S01]  /*166a0*/  FADD.FTZ R9, R43, R8 ;  /* 0x000000082b097221 */ /* 0x010fe20000010000 */
[----:B0-----:R-:W-:-:S06]  /*166b0*/  FADD.FTZ R15, R81, R32 ;  /* 0x00000020510f7221 */ /* 0x001fcc0000010000 */
[----:B------:R-:W0:Y:S01]  /*166c0*/  MUFU.EX2 R57, R57 ;  /* 0x0000003900397308 */ /* 0x000e220000000800 */
[----:B--2---:R-:W-:Y:S01]  /*166d0*/  FADD.FTZ R32, R0, R9 ;  /* 0x0000000900207221 */ /* 0x004fe20000010000 */
[----:B------:R-:W-:-:S06]  /*166e0*/  ISETP.GE.AND P2, PT, R179, 0x51, PT ;  /* 0x00000051b300780c */ /* 0x000fcc0003f46270 */
[----:B------:R-:W2:Y:S01]  /*166f0*/  MUFU.EX2 R14, R14 ;  /* 0x0000000e000e7308 */ /* 0x000ea20000000800 */
[----:B------:R-:W-:-:S07]  /*16700*/  FADD.FTZ R9, R51, R32 ;  /* 0x0000002033097221 */ /* 0x000fce0000010000 */
[----:B------:R-:W3:Y:S01]  /*16710*/  MUFU.EX2 R8, R49 ;  /* 0x0000003100087308 */ /* 0x000ee20000000800 */
[----:B------:R-:W-:Y:S01]  /*16720*/  F2FP.BF16.F32.PACK_AB R209, R6, R3 ;  /* 0x0000000306d1723e */ /* 0x000fe200000010ff */
[----:B-1----:R-:W-:Y:S01]  /*16730*/  FADD.FTZ R6, R10, R9 ;  /* 0x000000090a067221 */ /* 0x002fe20000010000 */
[----:B------:R-:W-:Y:S03]  /*16740*/  BSSY B0, `(.L_x_833) ;  /* 0x00005b4000007945 */ /* 0x000fe60003800000 */
[----:B0-----:R-:W-:Y:S01]  /*16750*/  FADD.FTZ R3, R57, R6 ;  /* 0x0000000639037221 */ /* 0x001fe20000010000 */
[----:B------:R-:W-:Y:S01]  /*16760*/  F2FP.BF16.F32.PACK_AB R208, R27, R208 ;  /* 0x000000d01bd0723e */ /* 0x000fe200000010ff */
[C---:B--2---:R-:W-:Y:S01]  /*16770*/  FADD.FTZ R15, R14.reuse, R15 ;  /* 0x0000000f0e0f7221 */ /* 0x044fe20000010000 */
[----:B------:R-:W-:Y:S01]  /*16780*/  F2FP.BF16.F32.PACK_AB R194, R14, R81 ;  /* 0x000000510ec2723e */ /* 0x000fe200000010ff */
[--C-:B------:R-:W-:Y:S01]  /*16790*/  IMAD.MOV.U32 R150, RZ, RZ, R151.reuse ;  /* 0x000000ffff967224 */ /* 0x100fe200078e0097 */
[----:B------:R-:W-:Y:S01]  /*167a0*/  F2FP.BF16.F32.PACK_AB R210, R31, R210 ;  /* 0x000000d21fd2723e */ /* 0x000fe200000010ff */
[--C-:B------:R-:W-:Y:S01]  /*167b0*/  IMAD.MOV.U32 R149, RZ, RZ, R151.reuse ;  /* 0x000000ffff957224 */ /* 0x100fe200078e0097 */
[----:B------:R-:W-:Y:S01]  /*167c0*/  F2FP.BF16.F32.PACK_AB R204, R204, R59 ;  /* 0x0000003bcccc723e */ /* 0x000fe200000010ff */
[----:B------:R-:W-:Y:S01]  /*167d0*/  IMAD.MOV.U32 R148, RZ, RZ, R151 ;  /* 0x000000ffff947224 */ /* 0x000fe200078e0097 */
[----:B------:R-:W-:Y:S01]  /*167e0*/  F2FP.BF16.F32.PACK_AB R200, R200, R65 ;  /* 0x00000041c8c8723e */ /* 0x000fe200000010ff */
[----:B---3--:R-:W-:Y:S01]  /*167f0*/  FADD.FTZ R14, R8, R3 ;  /* 0x00000003080e7221 */ /* 0x008fe20000010000 */
[----:B------:R-:W-:Y:S01]  /*16800*/  F2FP.BF16.F32.PACK_AB R202, R202, R69 ;  /* 0x00000045caca723e */ /* 0x000fe200000010ff */
[----:B------:R-:W-:Y:S01]  /*16810*/  IMAD.MOV.U32 R3, RZ, RZ, 0x3f800000 ;  /* 0x3f800000ff037424 */ /* 0x000fe200078e00ff */
[----:B------:R-:W-:Y:S01]  /*16820*/  F2FP.BF16.F32.PACK_AB R196, R196, R71 ;  /* 0x00000047c4c4723e */ /* 0x000fe200000010ff */
[--C-:B------:R-:W-:Y:S01]  /*16830*/  IMAD.MOV.U32 R147, RZ, RZ, R151.reuse ;  /* 0x000000ffff937224 */ /* 0x100fe200078e0097 */
        /* <DEDUP_REMOVED lines=22> */
[----:B------:R-:W-:Y:S01]  /*169a0*/  MOV R0, 0x3f800000 ;  /* 0x3f80000000007802 */ /* 0x000fe20000000f00 */
        /* <DEDUP_REMOVED lines=111> */
[----:B------:R-:W-:Y:S01]  /*170a0*/  IMAD.MOV.U32 R24, RZ, RZ, R151 ;  /* 0x000000ffff187224 */ /* 0x000fe200078e0097 */
[----:B------:R-:W-:Y:S06]  /*170b0*/  @!P2 BRA `(.L_x_834) ;  /* 0x000000500070a947 */ /* 0x000fec0003800000 */
[----:B------:R-:W-:Y:S01]  /*170c0*/  VIADD R6, R180, 0xfffffffe ;  /* 0xfffffffeb4067836 */ /* 0x000fe20000000000 */
[----:B------:R-:W-:Y:S01]  /*170d0*/  CS2R R150, SRZ ;  /* 0x0000000000967805 */ /* 0x000fe2000001ff00 */
[----:B------:R-:W-:Y:S01]  /*170e0*/  IMAD.MOV.U32 R7, RZ, RZ, R4 ;  /* 0x000000ffff077224 */ /* 0x000fe200078e0004 */
[----:B------:R-:W-:Y:S01]  /*170f0*/  CS2R R146, SRZ ;  /* 0x0000000000927805 */ /* 0x000fe2000001ff00 */
[----:B------:R-:W-:Y:S01]  /*17100*/  IMAD.MOV.U32 R8, RZ, RZ, R5 ;  /* 0x000000ffff087224 */ /* 0x000fe200078e0005 */
[----:B------:R-:W-:Y:S01]  /*17110*/  CS2R R142, SRZ ;  /* 0x00000000008e7805 */ /* 0x000fe2000001ff00 */
[----:B------:R-:W-:Y:S01]  /*17120*/  IMAD.MOV.U32 R9, RZ, RZ, R222 ;  /* 0x000000ffff097224 */ /* 0x000fe200078e00de */
[----:B------:R-:W-:Y:S01]  /*17130*/  CS2R R138, SRZ ;  /* 0x00000000008a7805 */ /* 0x000fe2000001ff00 */
[----:B------:R-:W-:Y:S01]  /*17140*/  IMAD.MOV.U32 R10, RZ, RZ, R221 ;  /* 0x000000ffff0a7224 */ /* 0x000fe200078e00dd */
[----:B------:R-:W-:Y:S01]  /*17150*/  CS2R R134, SRZ ;  /* 0x0000000000867805 */ /* 0x000fe2000001ff00 */
[----:B------:R-:W-:Y:S01]  /*17160*/  IMAD.MOV.U32 R0, RZ, RZ, 0x3f800000 ;  /* 0x3f800000ff007424 */ /* 0x000fe200078e00ff */
        /* <DEDUP_REMOVED lines=58> */
[----:B------:R-:W-:-:S07]  /*17510*/  CS2R R24, SRZ ;  /* 0x0000000000187805 */ /* 0x000fce000001ff00 */
.L_x_845:
[----:B------:R-:W-:-:S05]  /*17520*/  VIADD R2, R10, 0x1 ;  /* 0x000000010a027836 */ /* 0x000fca0000000000 */
[----:B------:R-:W-:-:S04]  /*17530*/  ISETP.NE.AND P2, PT, R2, 0x2, PT ;  /* 0x000000020200780c */ /* 0x000fc80003f45270 */
[----:B------:R-:W-:Y:S02]  /*17540*/  SEL R222, RZ, 0x1, P2 ;  /* 0x00000001ffde7807 */ /* 0x000fe40001000000 */
[----:B------:R-:W-:Y:S02]  /*17550*/  SEL R221, R2, RZ, P2 ;  /* 0x000000ff02dd7207 */ /* 0x000fe40001000000 */
[----:B------:R-:W-:Y:S01]  /*17560*/  LOP3.LUT R222, R9, R222, RZ, 0x3c, !PT ;  /* 0x000000de09de7212 */ /* 0x000fe200078e3cff */
[----:B------:R-:W-:Y:S06]  /*17570*/  @!P0 BRA `(.L_x_835) ;  /* 0x0000000000048947 */ /* 0x000fec0003800000 */
[----:B------:R-:W-:Y:S01]  /*17580*/  BPT.TRAP 0x1 ;  /* 0x000000040000795c */ /* 0x000fe20000300000 */
.L_x_835:
[----:B------:R-:W-:Y:S01]  /*17590*/  IMAD R11, R221, 0x8, R18 ;  /* 0x00000008dd0b7824 */ /* 0x000fe200078e0212 */
[----:B------:R-:W-:-:S04]  /*175a0*/  SHF.L.U32 R4, R222, 0x1f, RZ ;  /* 0x0000001fde047819 */ /* 0x000fc800000006ff */
[----:B------:R0:W1:Y:S01]  /*175b0*/  SYNCS.PHASECHK.TRANS64.TRYWAIT P2, [R11+URZ+0x38830], R4 ;  /* 0x038830040b0075a7 */ /* 0x000062000804017f */
[----:B------:R-:W-:Y:S05]  /*175c0*/  @!P0 BRA `(.L_x_836) ;  /* 0x0000000000048947 */ /* 0x000fea0003800000 */
[----:B------:R-:W-:Y:S01]  /*175d0*/  BPT.TRAP 0x1 ;  /* 0x000000040000795c */ /* 0x000fe20000300000 */
.L_x_836:
[----:B------:R-:W-:Y:S01]  /*175e0*/  IMAD R2, R221, 0xa00, R226 ;  /* 0x00000a00dd027824 */ /* 0x000fe200078e02e2 */
[----:B------:R-:W-:Y:S03]  /*175f0*/  BSSY B1, `(.L_x_837) ;  /* 0x0000006000017945 */ /* 0x000fe60003800000 */
[C---:B------:R-:W-:Y:S02]  /*17600*/  VIADD R13, R2.reuse, 0x80 ;  /* 0x00000080020d7836 */ /* 0x040fe40000000000 */
[----:B------:R-:W-:Y:S01]  /*17610*/  VIADD R20, R2, 0x100 ;  /* 0x0000010002147836 */ /* 0x000fe20000000000 */
[----:B-1----:R-:W-:Y:S06]  /*17620*/  @P2 BRA `(.L_x_838) ;  /* 0x0000000000082947 */ /* 0x002fec0003800000 */
[----:B------:R-:W1:Y:S02]  /*17630*/  SYNCS.PHASECHK.TRANS64.TRYWAIT P2, [R11+URZ+0x38830], R4 ;  /* 0x038830040b0075a7 */ /* 0x000e64000804017f */
[----:B-1----:R-:W-:Y:S05]  /*17640*/  @!P2 BRA `(.L_x_839) ;  /* 0x0000011c00eca947 */ /* 0x002fea0003800000 */
.L_x_838:
[----:B------:R-:W-:Y:S05]  /*17650*/  BSYNC B1 ;  /* 0x0000000000017941 */ /* 0x000fea0003800000 */
.L_x_837:
[----:B------:R-:W2:Y:S04]  /*17660*/  LDL.64 R152, [R1+0x50] ;  /* 0x0000500001987983 */ /* 0x000ea80000100a00 */
[----:B------:R-:W3:Y:S01]  /*17670*/  LDL.64 R154, [R1+0x58] ;  /* 0x00005800019a7983 */ /* 0x000ee20000100a00 */
[----:B01----:R-:W-:Y:S02]  /*17680*/  IMAD.MOV.U32 R4, RZ, RZ, R2 ;  /* 0x000000ffff047224 */ /* 0x003fe400078e0002 */
[----:B------:R-:W-:-:S03]  /*17690*/  IMAD.MOV.U32 R5, RZ, RZ, 0x40000040 ;  /* 0x40000040ff057424 */ /* 0x000fc600078e00ff */
[----:B------:R-:W-:Y:S02]  /*176a0*/  R2UR UR22, R4 ;  /* 0x00000000041672ca */ /* 0x000fe400000e0000 */
[C---:B------:R-:W-:Y:S01]  /*176b0*/  R2UR UR23, R5.reuse ;  /* 0x00000000051772ca */ /* 0x040fe200000e0000 */
[----:B------:R-:W-:Y:S01]  /*176c0*/  WARPGROUP.ARRIVE ;  /* 0x00000000000079c5 */ /* 0x000fe20000000000 */
[----:B------:R-:W-:Y:S01]  /*176d0*/  IMAD.MOV.U32 R4, RZ, RZ, R13 ;  /* 0x000000ffff047224 */ /* 0x000fe200078e000d */
[----:B------:R-:W-:-:S04]  /*176e0*/  R2UR UR7, R5 ;  /* 0x00000000050772ca */ /* 0x000fc800000e0000 */
[----:B------:R-:W-:Y:S01]  /*176f0*/  R2UR UR6, R4 ;  /* 0x00000000040672ca */ /* 0x000fe200000e0000 */
[----:B------:R-:W-:Y:S01]  /*17700*/  IMAD.MOV.U32 R21, RZ, RZ, 0x40000040 ;  /* 0x40000040ff157424 */ /* 0x000fe200078e00ff */
[----:B------:R-:W-:-:S04]  /*17710*/  R2UR UR18, R20 ;  /* 0x00000000141272ca */ /* 0x000fc800000e0000 */
[----:B------:R-:W-:Y:S01]  /*17720*/  R2UR UR19, R21 ;  /* 0x00000000151372ca */ /* 0x000fe200000e0000 */
[----:B------:R-:W-:Y:S01]  /*17730*/  VIADD R12, R2, 0x180 ;  /* 0x00000180020c7836 */ /* 0x000fe20000000000 */
[----:B--2---:R-:W-:Y:S02]  /*17740*/  R2UR UR34, R152 ;  /* 0x00000000982272ca */ /* 0x004fe400000e0000 */
[----:B------:R-:W-:Y:S02]  /*17750*/  R2UR UR35, R153 ;  /* 0x00000000992372ca */ /* 0x000fe400000e0000 */
[----:B---3--:R-:W-:Y:S01]  /*17760*/  R2UR UR8, R154 ;  /* 0x000000009a0872ca */ /* 0x008fe200000e0000 */
[----:B------:R-:W2:Y:S01]  /*17770*/  LDL.64 R152, [R1+0x48] ;  /* 0x0000480001987983 */ /* 0x000ea20000100a00 */
[----:B------:R-:W-:Y:S01]  /*17780*/  R2UR UR9, R155 ;  /* 0x000000009b0972ca */ /* 0x000fe200000e0000 */
[----:B------:R-:W-:Y:S02]  /*17790*/  IMAD.MOV.U32 R13, RZ, RZ, 0x40000040 ;  /* 0x40000040ff0d7424 */ /* 0x000fe400078e00ff */
[----:B------:R-:W-:Y:S01]  /*177a0*/  VIADD R4, R2, 0x200 ;  /* 0x0000020002047836 */ /* 0x000fe20000000000 */
[----:B------:R-:W-:Y:S01]  /*177b0*/  R2UR UR11, R5 ;  /* 0x00000000050b72ca */ /* 0x000fe200000e0000 */
[----:B------:R-:W3:Y:S06]  /*177c0*/  LDL.64 R20, [R1+0x40] ;  /* 0x0000400001147983 */ /* 0x000eec0000100a00 */
[----:B------:R-:W-:-:S02]  /*177d0*/  UMOV UR20, UR8 ;  /* 0x0000000800147c82 */ /* 0x000fc40008000000 */
[----:B------:R-:W-:Y:S02]  /*177e0*/  UMOV UR21, UR9 ;  /* 0x0000000900157c82 */ /* 0x000fe40008000000 */
[----:B------:R-:W-:Y:S01]  /*177f0*/  HGMMA.64x16x16.F32.BF16 R184, gdesc[UR20], RZ, !UPT, gsb0 ;  /* 0x0020000014b879f0 */ /* 0x000fe2000c0018ff */
[----:B------:R-:W-:Y:S01]  /*17800*/  UMOV UR4, UR8 ;  /* 0x0000000800047c82 */ /* 0x000fe20008000000 */
[----:B------:R-:W-:Y:S01]  /*17810*/  UMOV UR5, UR9 ;  /* 0x0000000900057c82 */ /* 0x000fe20008000000 */
[----:B------:R-:W-:Y:S02]  /*17820*/  WARPGROUP.DEPBAR.LE gsb0, 0x0 ;  /* 0x00008000000079c5 */ /* 0x000fe40000010000 */
[----:B------:R-:W-:-:S06]  /*17830*/  WARPGROUP.ARRIVE ;  /* 0x00000000000079c5 */ /* 0x000fcc0000000000 */
[----:B------:R-:W-:Y:S01]  /*17840*/  HGMMA.64x16x16.F32.BF16 R176, gdesc[UR4], RZ, !UPT, gsb0 ;  /* 0x0020000004b079f0 */ /* 0x000fe2000c0018ff */
[----:B------:R-:W-:Y:S01]  /*17850*/  UMOV UR16, UR8 ;  /* 0x0000000800107c82 */ /* 0x000fe20008000000 */
[----:B------:R-:W-:Y:S01]  /*17860*/  UMOV UR17, UR9 ;  /* 0x0000000900117c82 */ /* 0x000fe20008000000 */
[----:B------:R-:W-:Y:S02]  /*17870*/  WARPGROUP.DEPBAR.LE gsb0, 0x0 ;  /* 0x00008000000079c5 */ /* 0x000fe40000010000 */
[----:B------:R-:W-:-:S06]  /*17880*/  WARPGROUP.ARRIVE ;  /* 0x00000000000079c5 */ /* 0x000fcc0000000000 */
[----:B------:R-:W-:Y:S01]  /*17890*/  HGMMA.64x16x16.F32.BF16 R168, gdesc[UR16], RZ, !UPT, gsb0 ;  /* 0x0020000010a879f0 */ /* 0x000fe2000c0018ff */
[----:B------:R-:W-:Y:S02]  /*178a0*/  R2UR UR14, R12 ;  /* 0x000000000c0e72ca */ /* 0x000fe400000e0000 */
[----:B------:R-:W-:Y:S01]  /*178b0*/  R2UR UR15, R13 ;  /* 0x000000000d0f72ca */ /* 0x000fe200000e0000 */
[----:B------:R-:W-:Y:S01]  /*178c0*/  UMOV UR12, UR8 ;  /* 0x00000008000c7c82 */ /* 0x000fe20008000000 */
[----:B------:R-:W-:Y:S01]  /*178d0*/  UMOV UR13, UR9 ;  /* 0x00000009000d7c82 */ /* 0x000fe20008000000 */
[----:B------:R-:W-:Y:S02]  /*178e0*/  WARPGROUP.DEPBAR.LE gsb0, 0x0 ;  /* 0x00008000000079c5 */ /* 0x000fe40000010000 */
[----:B------:R-:W-:-:S08]  /*178f0*/  WARPGROUP.ARRIVE ;  /* 0x00000000000079c5 */ /* 0x000fd00000000000 */
[----:B------:R-:W-:Y:S01]  /*17900*/  HGMMA.64x16x16.F32.BF16 R160, gdesc[UR12], RZ, !UPT, gsb0 ;  /* 0x002000000ca079f0 */ /* 0x000fe2000c0018ff */
[----:B------:R-:W-:Y:S01]  /*17910*/  R2UR UR10, R4 ;  /* 0x00000000040a72ca */ /* 0x000fe200000e0000 */
[----:B------:R-:W-:Y:S02]  /*17920*/  VIADD R12, R2, 0x2 ;  /* 0x00000002020c7836 */ /* 0x000fe40000000000 */
[----:B------:R-:W-:Y:S01]  /*17930*/  IMAD.MOV.U32 R13, RZ, RZ, 0x40000040 ;  /* 0x40000040ff0d7424 */ /* 0x000fe200078e00ff */
[----:B------:R-:W-:Y:S02]  /*17940*/  WARPGROUP.DEPBAR.LE gsb0, 0x0 ;  /* 0x00008000000079c5 */ /* 0x000fe40000010000 */
[----:B--2---:R-:W-:Y:S02]  /*17950*/  R2UR UR32, R152 ;  /* 0x00000000982072ca */ /* 0x004fe400000e0000 */
[----:B------:R-:W-:Y:S02]  /*17960*/  R2UR UR33, R153 ;  /* 0x00000000992172ca */ /* 0x000fe400000e0000 */
        /* <DEDUP_REMOVED lines=24> */
[----:B------:R-:W-:Y:S02]  /*17af0*/  VIADD R4, R2, 0x182 ;  /* 0x0000018202047836 */ /* 0x000fe40000000000 */
[----:B------:R-:W-:Y:S01]  /*17b00*/  IMAD.MOV.U32 R5, RZ, RZ, 0x40000040 ;  /* 0x40000040ff057424 */ /* 0x000fe200078e00ff */
[----:B------:R-:W-:Y:S01]  /*17b10*/  UMOV UR20, UR34 ;  /* 0x0000002200147c82 */ /* 0x000fe20008000000 */
[----:B------:R-:W-:Y:S01]  /*17b20*/  UMOV UR21, UR35 ;  /* 0x0000002300157c82 */ /* 0x000fe20008000000 */
[----:B------:R-:W-:-:S02]  /*17b30*/  WARPGROUP.DEPBAR.LE gsb0, 0x0 ;  /* 0x00008000000079c5 */ /* 0x000fc40000010000 */
[----:B------:R-:W-:Y:S01]  /*17b40*/  WARPGROUP.ARRIVE ;  /* 0x00000000000079c5 */ /* 0x000fe20000000000 */
[----:B------:R-:W-:Y:S01]  /*17b50*/  UMOV UR16, UR34 ;  /* 0x0000002200107c82 */ /* 0x000fe20008000000 */
[----:B------:R-:W-:Y:S01]  /*17b60*/  UMOV UR17, UR35 ;  /* 0x0000002300117c82 */ /* 0x000fe20008000000 */
[----:B------:R-:W-:Y:S01]  /*17b70*/  UMOV UR12, UR32 ;  /* 0x00000020000c7c82 */ /* 0x000fe20008000000 */
[----:B------:R-:W-:Y:S01]  /*17b80*/  UMOV UR13, UR33 ;  /* 0x00000021000d7c82 */ /* 0x000fe20008000000 */
[----:B------:R-:W-:Y:S01]  /*17b90*/  UMOV UR8, UR32 ;  /* 0x0000002000087c82 */ /* 0x000fe20008000000 */
[----:B------:R-:W-:Y:S01]  /*17ba0*/  HGMMA.64x16x16.F32.BF16 R168, gdesc[UR4], R168, gsb0 ;  /* 0x0020000004a879f0 */ /* 0x000fe200080018a8 */
[----:B------:R-:W-:Y:S01]  /*17bb0*/  R2UR UR22, R4 ;  /* 0x00000000041672ca */ /* 0x000fe200000e0000 */
[----:B------:R-:W-:Y:S01]  /*17bc0*/  UMOV UR9, UR33 ;  /* 0x0000002100097c82 */ /* 0x000fe20008000000 */
[----:B------:R-:W-:Y:S01]  /*17bd0*/  R2UR UR23, R5 ;  /* 0x00000000051772ca */ /* 0x000fe200000e0000 */
[----:B------:R-:W-:Y:S01]  /*17be0*/  VIADD R4, R2, 0x202 ;  /* 0x0000020202047836 */ /* 0x000fe20000000000 */
[----:B------:R-:W-:Y:S01]  /*17bf0*/  UMOV UR28, UR32 ;  /* 0x00000020001c7c82 */ /* 0x000fe20008000000 */
[----:B------:R-:W-:Y:S01]  /*17c00*/  UMOV UR29, UR33 ;  /* 0x00000021001d7c82 */ /* 0x000fe20008000000 */
[----:B------:R-:W-:Y:S01]  /*17c10*/  UMOV UR24, UR32 ;  /* 0x0000002000187c82 */ /* 0x000fe20008000000 */
[----:B------:R-:W-:Y:S01]  /*17c20*/  UMOV UR25, UR33 ;  /* 0x0000002100197c82 */ /* 0x000fe20008000000 */
[----:B------:R-:W2:Y:S01]  /*17c30*/  LDL.64 R12, [R1+0x38] ;  /* 0x00003800010c7983 */ /* 0x000ea20000100a00 */
[----:B------:R-:W-:-:S02]  /*17c40*/  WARPGROUP.DEPBAR.LE gsb0, 0x0 ;  /* 0x00008000000079c5 */ /* 0x000fc40000010000 */
[----:B------:R-:W-:-:S06]  /*17c50*/  WARPGROUP.ARRIVE ;  /* 0x00000000000079c5 */ /* 0x000fcc0000000000 */
[----:B------:R-:W-:Y:S01]  /*17c60*/  HGMMA.64x16x16.F32.BF16 R160, gdesc[UR20], R160, gsb0 ;  /* 0x0020000014a079f0 */ /* 0x000fe200080018a0 */
[----:B------:R-:W-:Y:S01]  /*17c70*/  IMAD.MOV.U32 R5, RZ, RZ, 0x40000040 ;  /* 0x40000040ff057424 */ /* 0x000fe200078e00ff */
[----:B------:R-:W-:-:S04]  /*17c80*/  R2UR UR18, R4 ;  /* 0x00000000041272ca */ /* 0x000fc800000e0000 */
        /* <DEDUP_REMOVED lines=42> */
[----:B------:R-:W-:Y:S01]  /*17f30*/  IMAD.MOV.U32 R5, RZ, RZ, 0x40000040 ;  /* 0x40000040ff057424 */ /* 0x000fe200078e00ff */
[----:B---3--:R-:W-:Y:S02]  /*17f40*/  R2UR UR34, R20 ;  /* 0x00000000142272ca */ /* 0x008fe400000e0000 */
[----:B------:R-:W-:Y:S02]  /*17f50*/  R2UR UR35, R21 ;  /* 0x00000000152372ca */ /* 0x000fe400000e0000 */
[----:B------:R-:W-:Y:S01]  /*17f60*/  R2UR UR22, R4 ;  /* 0x00000000041672ca */ /* 0x000fe200000e0000 */
[----:B------:R-:W3:Y:S01]  /*17f70*/  LDL.64 R20, [R1+0x30] ;  /* 0x0000300001147983 */ /* 0x000ee20000100a00 */
[----:B------:R-:W-:-:S07]  /*17f80*/  R2UR UR23, R5 ;  /* 0x00000000051772ca */ /* 0x000fce00000e0000 */
[----:B------:R-:W-:Y:S02]  /*17f90*/  UMOV UR20, UR34 ;  /* 0x0000002200147c82 */ /* 0x000fe40008000000 */
[----:B------:R-:W-:Y:S01]  /*17fa0*/  UMOV UR21, UR35 ;  /* 0x0000002300157c82 */ /* 0x000fe20008000000 */
[----:B------:R-:W-:Y:S02]  /*17fb0*/  WARPGROUP.DEPBAR.LE gsb0, 0x0 ;  /* 0x00008000000079c5 */ /* 0x000fe40000010000 */
        /* <DEDUP_REMOVED lines=39> */
[----:B------:R-:W-:Y:S01]  /*18230*/  IMAD.MOV.U32 R5, RZ, RZ, 0x40000040 ;  /* 0x40000040ff057424 */ /* 0x000fe200078e00ff */
[----:B--2---:R-:W-:Y:S02]  /*18240*/  R2UR UR32, R12 ;  /* 0x000000000c2072ca */ /* 0x004fe400000e0000 */
[----:B------:R-:W-:Y:S02]  /*18250*/  R2UR UR33, R13 ;  /* 0x000000000d2172ca */ /* 0x000fe400000e0000 */
[----:B------:R-:W-:Y:S01]  /*18260*/  R2UR UR30, R4 ;  /* 0x00000000041e72ca */ /* 0x000fe200000e0000 */
[----:B------:R-:W2:Y:S01]  /*18270*/  LDL.64 R12, [R1+0x28] ;  /* 0x00002800010c7983 */ /* 0x000ea20000100a00 */
        /* <DEDUP_REMOVED lines=54> */
[----:B------:R-:W-:Y:S01]  /*185e0*/  VIADD R4, R2, 0x302 ;  /* 0x0000030202047836 */ /* 0x000fe20000000000 */
[----:B------:R-:W-:-:S04]  /*185f0*/  MOV R5, 0x40000040 ;  /* 0x4000004000057802 */ /* 0x000fc80000000f00 */
        /* <DEDUP_REMOVED lines=135> */
[----:B------:R-:W2:Y:S01]  /*18e70*/  LDL.64 R12, [R1] ;  /* 0x00000000010c7983 */ /* 0x000ea20000100a00 */
        /* <DEDUP_REMOVED lines=46> */
[----:B------:R-:W-:Y:S02]  /*19160*/  R2UR UR22, R4 ;  /* 0x00000000041672ca */ /* 0x000fe400000e0000 */
        /* <DEDUP_REMOVED lines=116> */
[----:B------:R-:W-:Y:S01]  /*198b0*/  IMAD.MOV.U32 R5, RZ, RZ, 0x40000040 ;  /* 0x40000040ff057424 */ /* 0x000fe200078e00ff */
[----:B------:R-:W-:-:S04]  /*198c0*/  IADD3 R4, R2, 0x686, RZ ;  /* 0x0000068602047810 */ /* 0x000fc80007ffe0ff */
        /* <DEDUP_REMOVED lines=327> */
.L_x_840:
[----:B------:R-:W-:Y:S01]  /*1ad40*/  SHF.L.U32 R0, R9, 0x1f, RZ ;  /* 0x0000001f09007819 */ /* 0x000fe200000006ff */
[----:B------:R-:W-:-:S04]  /*1ad50*/  IMAD R9, R10, 0x8, R18 ;  /* 0x000000080a097824 */ /* 0x000fc800078e0212 */
[----:B------:R0:W1:Y:S01]  /*1ad60*/  SYNCS.PHASECHK.TRANS64.TRYWAIT P2, [R9+URZ+0x38850], R0 ;  /* 0x03885000090075a7 */ /* 0x000062000804017f */
[----:B------:R-:W-:Y:S05]  /*1ad70*/  @!P0 BRA `(.L_x_841) ;  /* 0x0000000000048947 */ /* 0x000fea0003800000 */
[----:B------:R-:W-:Y:S01]  /*1ad80*/  BPT.TRAP 0x1 ;  /* 0x000000040000795c */ /* 0x000fe20000300000 */
.L_x_841:
[----:B------:R-:W-:Y:S04]  /*1ad90*/  BSSY B1, `(.L_x_842) ;  /* 0x0000004000017945 */ /* 0x000fe80003800000 */
[----:B-1----:R-:W-:Y:S05]  /*1ada0*/  @P2 BRA `(.L_x_843) ;  /* 0x0000000000082947 */ /* 0x002fea0003800000 */
[----:B------:R-:W1:Y:S02]  /*1adb0*/  SYNCS.PHASECHK.TRANS64.TRYWAIT P2, [R9+URZ+0x38850], R0 ;  /* 0x03885000090075a7 */ /* 0x000e64000804017f */
[----:B-1----:R-:W-:Y:S05]  /*1adc0*/  @!P2 BRA `(.L_x_844) ;  /* 0x000000e80020a947 */ /* 0x002fea0003800000 */
.L_x_843:
[----:B------:R-:W-:Y:S05]  /*1add0*/  BSYNC B1 ;  /* 0x0000000000017941 */ /* 0x000fea0003800000 */
.L_x_842:
[----:B01----:R-:W-:Y:S01]  /*1ade0*/  VIADD R0, R18, 0x400 ;  /* 0x0000040012007836 */ /* 0x003fe20000000000 */
[----:B------:R-:W-:Y:S01]  /*1adf0*/  WARPGROUP.ARRIVE ;  /* 0x00000000000079c5 */ /* 0x000fe20000000000 */
[----:B------:R-:W-:Y:S02]  /*1ae00*/  IMAD.MOV.U32 R3, RZ, RZ, 0x40000040 ;  /* 0x40000040ff037424 */ /* 0x000fe400078e00ff */
[----:B------:R-:W-:Y:S01]  /*1ae10*/  FMUL.FTZ R20, R188, UR39 ;  /* 0x00000027bc147c20 */ /* 0x000fe20008410000 */
[----:B------:R-:W-:Y:S01]  /*1ae20*/  IMAD.MOV.U32 R5, RZ, RZ, 0x40000040 ;  /* 0x40000040ff057424 */ /* 0x000fe200078e00ff */
[----:B------:R-:W-:Y:S01]  /*1ae30*/  SHF.R.U32.HI R0, RZ, 0x4, R0 ;  /* 0x00000004ff007819 */ /* 0x000fe20000011600 */
[----:B------:R-:W-:Y:S01]  /*1ae40*/  FMUL.FTZ R21, R189, UR39 ;  /* 0x00000027bd157c20 */ /* 0x000fe20008410000 */
[----:B------:R-:W-:Y:S01]  /*1ae50*/  R2UR UR7, R3 ;  /* 0x00000000030772ca */ /* 0x000fe200000e0000 */
[----:B------:R-:W-:Y:S01]  /*1ae60*/  FMUL.FTZ R177, R177, UR39 ;  /* 0x00000027b1b17c20 */ /* 0x000fe20008410000 */
[----:B------:R-:W-:Y:S01]  /*1ae70*/  LOP3.LUT R0, R0, 0x3fff, RZ, 0xc0, !PT ;  /* 0x00003fff00007812 */ /* 0x000fe200078ec0ff */
[----:B------:R-:W-:Y:S01]  /*1ae80*/  MUFU.TANH R20, R20 ;  /* 0x0000001400147308 */ /* 0x000fe20000002400 */
[----:B------:R-:W-:Y:S01]  /*1ae90*/  FMUL.FTZ R180, R180, UR39 ;  /* 0x00000027b4b47c20 */ /* 0x000fe20008410000 */
[----:B------:R-:W-:Y:S01]  /*1aea0*/  FMUL.FTZ R181, R181, UR39 ;  /* 0x00000027b5b57c20 */ /* 0x000fe20008410000 */
[----:B------:R-:W-:Y:S01]  /*1aeb0*/  LOP3.LUT R0, R0, 0x2800000, RZ, 0xfc, !PT ;  /* 0x0280000000007812 */ /* 0x000fe200078efcff */
[----:B------:R-:W-:Y:S01]  /*1aec0*/  FMUL.FTZ R168, R168, UR39 ;  /* 0x00000027a8a87c20 */ /* 0x000fe20008410000 */
[----:B------:R-:W-:Y:S01]  /*1aed0*/  FMUL.FTZ R169, R169, UR39 ;  /* 0x00000027a9a97c20 */ /* 0x000fe20008410000 */
[----:B------:R-:W-:Y:S01]  /*1aee0*/  FMUL.FTZ R172, R172, UR39 ;  /* 0x00000027acac7c20 */ /* 0x000fe20008410000 */
[----:B------:R-:W-:Y:S01]  /*1aef0*/  FMUL.FTZ R173, R173, UR39 ;  /* 0x00000027adad7c20 */ /* 0x000fe20008410000 */
[----:B------:R-:W-:-:S02]  /*1af00*/  IMAD R2, R10, 0xa00, R0 ;  /* 0x00000a000a027824 */ /* 0x000fc400078e0200 */
[----:B------:R-:W-:Y:S01]  /*1af10*/  FMUL.FTZ R0, R184, UR39 ;  /* 0x00000027b8007c20 */ /* 0x000fe20008410000 */
[----:B------:R-:W-:Y:S01]  /*1af20*/  MUFU.TANH R21, R21 ;  /* 0x0000001500157308 */ /* 0x000fe20000002400 */
[----:B------:R-:W-:Y:S01]  /*1af30*/  FMUL.FTZ R160, R160, UR39 ;  /* 0x00000027a0a07c20 */ /* 0x000fe20008410000 */
[C---:B------:R-:W-:Y:S01]  /*1af40*/  VIADD R4, R2.reuse, 0x80 ;  /* 0x0000008002047836 */ /* 0x040fe20000000000 */
[----:B------:R-:W-:Y:S01]  /*1af50*/  R2UR UR6, R2 ;  /* 0x00000000020672ca */ /* 0x000fe200000e0000 */
[----:B------:R-:W-:Y:S01]  /*1af60*/  FMUL.FTZ R161, R161, UR39 ;  /* 0x00000027a1a17c20 */ /* 0x000fe20008410000 */
[----:B------:R-:W-:Y:S01]  /*1af70*/  FMUL.FTZ R164, R164, UR39 ;  /* 0x00000027a4a47c20 */ /* 0x000fe20008410000 */
[----:B------:R-:W-:Y:S01]  /*1af80*/  FMUL.FTZ R165, R165, UR39 ;  /* 0x00000027a5a57c20 */ /* 0x000fe20008410000 */
[----:B------:R-:W-:Y:S01]  /*1af90*/  FMUL.FTZ R152, R152, UR39 ;  /* 0x0000002798987c20 */ /* 0x000fe20008410000 */
[----:B------:R-:W0:Y:S01]  /*1afa0*/  MUFU.TANH R0, R0 ;  /* 0x0000000000007308 */ /* 0x000e220000002400 */
[----:B------:R-:W-:Y:S01]  /*1afb0*/  FMUL.FTZ R153, R153, UR39 ;  /* 0x0000002799997c20 */ /* 0x000fe20008410000 */
[----:B------:R-:W-:Y:S01]  /*1afc0*/  FMUL.FTZ R156, R156, UR39 ;  /* 0x000000279c9c7c20 */ /* 0x000fe20008410000 */
[----:B------:R-:W-:-:S02]  /*1afd0*/  IMAD.MOV.U32 R3, RZ, RZ, 0x40000040 ;  /* 0x40000040ff037424 */ /* 0x000fc400078e00ff */
[----:B------:R-:W-:Y:S01]  /*1afe0*/  FMUL.FTZ R10, R186, UR39 ;  /* 0x00000027ba0a7c20 */ /* 0x000fe20008410000 */
[----:B------:R-:W-:Y:S01]  /*1aff0*/  FMUL.FTZ R12, R187, UR39 ;  /* 0x00000027bb0c7c20 */ /* 0x000fe20008410000 */
[----:B------:R-:W-:Y:S01]  /*1b000*/  FMUL.FTZ R13, R190, UR39 ;  /* 0x00000027be0d7c20 */ /* 0x000fe20008410000 */
[----:B------:R-:W-:Y:S01]  /*1b010*/  FMUL.FTZ R184, R191, UR39 ;  /* 0x00000027bfb87c20 */ /* 0x000fe20008410000 */
[----:B------:R-:W-:Y:S01]  /*1b020*/  HGMMA.64x256x16.F32.BF16 R24, R208, gdesc[UR4].tnspB, R24, gsb0 ;  /* 0x43e00004d0187df0 */ /* 0x000fe20008001818 */
[----:B------:R-:W-:Y:S01]  /*1b030*/  R2UR UR6, R4 ;  /* 0x00000000040672ca */ /* 0x000fe200000e0000 */
[----:B------:R-:W-:Y:S01]  /*1b040*/  VIADD R4, R2, 0x100 ;  /* 0x0000010002047836 */ /* 0x000fe20000000000 */
[----:B------:R-:W-:Y:S01]  /*1b050*/  R2UR UR7, R5 ;  /* 0x00000000050772ca */ /* 0x000fe200000e0000 */
[----:B------:R-:W-:Y:S01]  /*1b060*/  IMAD.MOV.U32 R5, RZ, RZ, 0x40000040 ;  /* 0x40000040ff057424 */ /* 0x000fe200078e00ff */
[----:B------:R-:W-:Y:S01]  /*1b070*/  MUFU.TANH R177, R177 ;  /* 0x000000b100b17308 */ /* 0x000fe20000002400 */
[----:B------:R-:W-:Y:S01]  /*1b080*/  FMUL.FTZ R170, R170, UR39 ;  /* 0x00000027aaaa7c20 */ /* 0x000fe20008410000 */
[----:B------:R-:W-:Y:S01]  /*1b090*/  FMUL.FTZ R171, R171, UR39 ;  /* 0x00000027abab7c20 */ /* 0x000fe20008410000 */
[----:B------:R-:W-:Y:S01]  /*1b0a0*/  FMUL.FTZ R174, R174, UR39 ;  /* 0x00000027aeae7c20 */ /* 0x000fe20008410000 */
[----:B------:R-:W-:Y:S01]  /*1b0b0*/  FMUL.FTZ R175, R175, UR39 ;  /* 0x00000027afaf7c20 */ /* 0x000fe20008410000 */
[----:B------:R-:W-:Y:S01]  /*1b0c0*/  FMUL.FTZ R162, R162, UR39 ;  /* 0x00000027a2a27c20 */ /* 0x000fe20008410000 */
[----:B------:R-:W-:Y:S01]  /*1b0d0*/  FMUL.FTZ R163, R163, UR39 ;  /* 0x00000027a3a37c20 */ /* 0x000fe20008410000 */
[----:B------:R-:W-:Y:S01]  /*1b0e0*/  FMUL.FTZ R166, R166, UR39 ;  /* 0x00000027a6a67c20 */ /* 0x000fe20008410000 */
[----:B------:R-:W-:Y:S01]  /*1b0f0*/  MUFU.TANH R180, R180 ;  /* 0x000000b400b47308 */ /* 0x000fe20000002400 */
[----:B------:R-:W-:Y:S01]  /*1b100*/  FMUL.FTZ R167, R167, UR39 ;  /* 0x00000027a7a77c20 */ /* 0x000fe20008410000 */
[----:B------:R-:W-:Y:S01]  /*1b110*/  FMUL.FTZ R154, R154, UR39 ;  /* 0x000000279a9a7c20 */ /* 0x000fe20008410000 */
[----:B------:R-:W-:Y:S01]  /*1b120*/  FMUL.FTZ R155, R155, UR39 ;  /* 0x000000279b9b7c20 */ /* 0x000fe20008410000 */
[----:B------:R-:W-:Y:S01]  /*1b130*/  FMUL.FTZ R158, R158, UR39 ;  /* 0x000000279e9e7c20 */ /* 0x000fe20008410000 */
[----:B------:R-:W-:Y:S01]  /*1b140*/  FMUL.FTZ R159, R159, UR39 ;  /* 0x000000279f9f7c20 */ /* 0x000fe20008410000 */
[----:B------:R-:W-:Y:S01]  /*1b150*/  @!P1 VIADD R11, R11, 0x38840 ;  /* 0x000388400b0b9836 */ /* 0x000fe20000000000 */
[----:B------:R-:W-:Y:S01]  /*1b160*/  ISETP.GT.AND P2, PT, R6, RZ, PT ;  /* 0x000000ff0600720c */ /* 0x000fe20003f44270 */
[----:B------:R-:W-:Y:S01]  /*1b170*/  MUFU.TANH R181, R181 ;  /* 0x000000b500b57308 */ /* 0x000fe20000002400 */
[----:B------:R-:W-:-:S02]  /*1b180*/  @!P1 VIADD R9, R9, 0x38860 ;  /* 0x0003886009099836 */ /* 0x000fc40000000000 */
[----:B------:R-:W-:-:S03]  /*1b190*/  VIADD R6, R6, 0xffffffff ;  /* 0xffffffff06067836 */ /* 0x000fc60000000000 */
[----:B------:R-:W-:Y:S02]  /*1b1a0*/  @!P1 PRMT R9, RZ, 0x654, R9 ;  /* 0x00000654ff099816 */ /* 0x000fe40000000009 */
[----:B------:R-:W-:Y:S08]  /*1b1b0*/  MUFU.TANH R168, R168 ;  /* 0x000000a800a87308 */ /* 0x000ff00000002400 */
        /* <DEDUP_REMOVED lines=27> */
[----:B------:R-:W-:-:S06]  /*1b370*/  WARPGROUP.ARRIVE ;  /* 0x00000000000079c5 */ /* 0x000fcc0000000000 */
        /* <DEDUP_REMOVED lines=10> */
[----:B------:R-:W-:Y:S01]  /*1b420*/  R2UR UR6, R4 ;  /* 0x00000000040672ca */ /* 0x000fe200000e0000 */
[----:B------:R-:W-:Y:S01]  /*1b430*/  FMUL.FTZ R4, R185, UR39 ;  /* 0x00000027b9047c20 */ /* 0x000fe20008410000 */
[----:B------:R-:W-:Y:S01]  /*1b440*/  R2UR UR7, R5 ;  /* 0x00000000050772ca */ /* 0x000fe200000e0000 */
[----:B------:R-:W-:Y:S01]  /*1b450*/  FMUL.FTZ R185, R176, UR39 ;  /* 0x00000027b0b97c20 */ /* 0x000fe20008410000 */
[----:B------:R-:W-:Y:S01]  /*1b460*/  FMUL.FTZ R176, R178, UR39 ;  /* 0x00000027b2b07c20 */ /* 0x000fe20008410000 */
[----:B------:R-:W-:Y:S01]  /*1b470*/  FMUL.FTZ R178, R179, UR39 ;  /* 0x00000027b3b27c20 */ /* 0x000fe20008410000 */
[----:B------:R-:W-:Y:S01]  /*1b480*/  FMUL.FTZ R179, R182, UR39 ;  /* 0x00000027b6b37c20 */ /* 0x000fe20008410000 */
[----:B------:R-:W1:Y:S01]  /*1b490*/  MUFU.TANH R4, R4 ;  /* 0x0000000400047308 */ /* 0x000e620000002400 */
[----:B------:R-:W-:Y:S01]  /*1b4a0*/  FMUL.FTZ R182, R157, UR39 ;  /* 0x000000279db67c20 */ /* 0x000fe20008410000 */
[----:B------:R-:W-:-:S06]  /*1b4b0*/  FMUL.FTZ R157, R183, UR39 ;  /* 0x00000027b79d7c20 */ /* 0x000fcc0008410000 */
[----:B------:R-:W2:Y:S08]  /*1b4c0*/  MUFU.TANH R185, R185 ;  /* 0x000000b900b97308 */ /* 0x000eb00000002400 */
[----:B------:R-:W3:Y:S08]  /*1b4d0*/  MUFU.TANH R182, R182 ;  /* 0x000000b600b67308 */ /* 0x000ef00000002400 */
[----:B------:R-:W4:Y:S08]  /*1b4e0*/  MUFU.TANH R176, R176 ;  /* 0x000000b000b07308 */ /* 0x000f300000002400 */
[----:B------:R-:W5:Y:S08]  /*1b4f0*/  MUFU.TANH R178, R178 ;  /* 0x000000b200b27308 */ /* 0x000f700000002400 */
[----:B------:R-:W5:Y:S08]  /*1b500*/  MUFU.TANH R179, R179 ;  /* 0x000000b300b37308 */ /* 0x000f700000002400 */
[----:B------:R-:W5:Y:S01]  /*1b510*/  MUFU.TANH R157, R157 ;  /* 0x0000009d009d7308 */ /* 0x000f620000002400 */
[----:B------:R-:W-:-:S02]  /*1b520*/  WARPGROUP.DEPBAR.LE gsb0, 0x0 ;  /* 0x00008000000079c5 */ /* 0x000fc40000010000 */
[----:B------:R-:W-:-:S06]  /*1b530*/  WARPGROUP.ARRIVE ;  /* 0x00000000000079c5 */ /* 0x000fcc0000000000 */
[----:B------:R-:W-:Y:S01]  /*1b540*/  HGMMA.64x256x16.F32.BF16 R24, R196, gdesc[UR4].tnspB, R24, gsb0 ;  /* 0x43e00004c4187df0 */ /* 0x000fe20008001818 */
[----:B------:R-:W-:Y:S02]  /*1b550*/  R2UR UR6, R2 ;  /* 0x00000000020672ca */ /* 0x000fe400000e0000 */
[----:B0-----:R-:W-:Y:S02]  /*1b560*/  FMNMX.FTZ R2, R0, R8, !PT ;  /* 0x0000000800027209 */ /* 0x001fe40007810000 */
[----:B------:R-:W-:Y:S02]  /*1b570*/  R2UR UR7, R3 ;  /* 0x00000000030772ca */ /* 0x000fe400000e0000 */
[----:B-1----:R-:W-:-:S04]  /*1b580*/  FMNMX.FTZ R2, R4, R2, !PT ;  /* 0x0000000204027209 */ /* 0x002fc80007810000 */
[----:B------:R-:W-:-:S04]  /*1b590*/  FMNMX.FTZ R2, R20, R2, !PT ;  /* 0x0000000214027209 */ /* 0x000fc80007810000 */
[----:B------:R-:W-:-:S04]  /*1b5a0*/  FMNMX.FTZ R2, R21, R2, !PT ;  /* 0x0000000215027209 */ /* 0x000fc80007810000 */
[----:B--2---:R-:W-:-:S04]  /*1b5b0*/  FMNMX.FTZ R2, R185, R2, !PT ;  /* 0x00000002b9027209 */ /* 0x004fc80007810000 */
[----:B------:R-:W-:-:S04]  /*1b5c0*/  FMNMX.FTZ R2, R177, R2, !PT ;  /* 0x00000002b1027209 */ /* 0x000fc80007810000 */
        /* <DEDUP_REMOVED lines=13> */
[----:B---3--:R-:W-:-:S05]  /*1b6a0*/  FMNMX.FTZ R2, R182, R2, !PT ;  /* 0x00000002b6027209 */ /* 0x008fca0007810000 */
[----:B------:R-:W0:Y:S02]  /*1b6b0*/  SHFL.BFLY PT, R3, R2, 0x2, 0x1f ;  /* 0x0c401f0002037f89 */ /* 0x000e2400000e0000 */
[----:B0-----:R-:W-:Y:S01]  /*1b6c0*/  FMNMX.FTZ R3, R2, R3, !PT ;  /* 0x0000000302037209 */ /* 0x001fe20007810000 */
[----:B------:R-:W-:-:S04]  /*1b6d0*/  IMAD.U32 R2, RZ, RZ, UR38 ;  /* 0x00000026ff027e24 */ /* 0x000fc8000f8e00ff */
[----:B------:R-:W0:Y:S02]  /*1b6e0*/  SHFL.BFLY PT, R5, R3, 0x1, 0x1f ;  /* 0x0c201f0003057f89 */ /* 0x000e2400000e0000 */
[----:B0-----:R-:W-:Y:S02]  /*1b6f0*/  FMNMX.FTZ R5, R3, R5, !PT ;  /* 0x0000000503057209 */ /* 0x001fe40007810000 */
[----:B------:R-:W-:-:S03]  /*1b700*/  FMNMX.FTZ R3, R10, R7, !PT ;  /* 0x000000070a037209 */ /* 0x000fc60007810000 */
[----:B------:R-:W-:Y:S01]  /*1b710*/  FADD.FTZ R8, -R5, R8 ;  /* 0x0000000805087221 */ /* 0x000fe20000010100 */
[----:B------:R-:W-:-:S03]  /*1b720*/  FMNMX.FTZ R183, R12, R3, !PT ;  /* 0x000000030cb77209 */ /* 0x000fc60007810000 */
[-C--:B------:R-:W-:Y:S01]  /*1b730*/  FMUL.FTZ R3, R8, R2.reuse ;  /* 0x0000000208037220 */ /* 0x080fe20000410000 */
[----:B------:R-:W-:Y:S01]  /*1b740*/  FMNMX.FTZ R8, R13, R183, !PT ;  /* 0x000000b70d087209 */ /* 0x000fe20007810000 */
[----:B------:R-:W-:-:S03]  /*1b750*/  FMUL.FTZ R183, R5, R2 ;  /* 0x0000000205b77220 */ /* 0x000fc60000410000 */
[----:B------:R-:W-:Y:S01]  /*1b760*/  FMNMX.FTZ R8, R184, R8, !PT ;  /* 0x00000008b8087209 */ /* 0x000fe20007810000 */
[-CC-:B------:R-:W-:Y:S01]  /*1b770*/  FFMA.FTZ R208, R0, R2.reuse, -R183.reuse ;  /* 0x0000000200d07223 */ /* 0x180fe200000108b7 */
[--C-:B------:R-:W-:Y:S01]  /*1b780*/  FFMA.FTZ R4, R4, R2, -R183.reuse ;  /* 0x0000000204047223 */ /* 0x100fe200000108b7 */
[----:B------:R-:W-:Y:S01]  /*1b790*/  MUFU.EX2 R3, R3 ;  /* 0x0000000300037308 */ /* 0x000fe20000000800 */
[----:B----4-:R-:W-:Y:S01]  /*1b7a0*/  FMNMX.FTZ R8, R176, R8, !PT ;  /* 0x00000008b0087209 */ /* 0x010fe20007810000 */
[-CC-:B------:R-:W-:Y:S01]  /*1b7b0*/  FFMA.FTZ R210, R20, R2.reuse, -R183.reuse ;  /* 0x0000000214d27223 */ /* 0x180fe200000108b7 */
[-CC-:B------:R-:W-:Y:S01]  /*1b7c0*/  FFMA.FTZ R186, R21, R2.reuse, -R183.reuse ;  /* 0x0000000215ba7223 */ /* 0x180fe200000108b7 */
[--C-:B------:R-:W-:Y:S01]  /*1b7d0*/  FFMA.FTZ R204, R185, R2, -R183.reuse ;  /* 0x00000002b9cc7223 */ /* 0x100fe200000108b7 */
[----:B-----5:R-:W-:Y:S01]  /*1b7e0*/  FMNMX.FTZ R8, R178, R8, !PT ;  /* 0x00000008b2087209 */ /* 0x020fe20007810000 */
[-CC-:B------:R-:W-:Y:S01]  /*1b7f0*/  FFMA.FTZ R20, R177, R2.reuse, -R183.reuse ;  /* 0x00000002b1147223 */ /* 0x180fe200000108b7 */
[--C-:B------:R-:W-:Y:S01]  /*1b800*/  FFMA.FTZ R206, R180, R2, -R183.reuse ;  /* 0x00000002b4ce7223 */ /* 0x100fe200000108b7 */
[----:B------:R-:W0:Y:S01]  /*1b810*/  MUFU.EX2 R208, R208 ;  /* 0x000000d000d07308 */ /* 0x000e220000000800 */
[----:B------:R-:W-:Y:S01]  /*1b820*/  FMNMX.FTZ R0, R179, R8, !PT ;  /* 0x00000008b3007209 */ /* 0x000fe20007810000 */
[-CC-:B------:R-:W-:Y:S01]  /*1b830*/  FFMA.FTZ R21, R181, R2.reuse, -R183.reuse ;  /* 0x00000002b5157223 */ /* 0x180fe200000108b7 */
[-CC-:B------:R-:W-:Y:S01]  /*1b840*/  FFMA.FTZ R200, R168, R2.reuse, -R183.reuse ;  /* 0x00000002a8c87223 */ /* 0x180fe200000108b7 */
[--C-:B------:R-:W-:Y:S01]  /*1b850*/  FFMA.FTZ R168, R169, R2, -R183.reuse ;  /* 0x00000002a9a87223 */ /* 0x100fe200000108b7 */
[----:B------:R-:W-:Y:S01]  /*1b860*/  FMNMX.FTZ R0, R157, R0, !PT ;  /* 0x000000009d007209 */ /* 0x000fe20007810000 */
[-CC-:B------:R-:W-:Y:S01]  /*1b870*/  FFMA.FTZ R202, R172, R2.reuse, -R183.reuse ;  /* 0x00000002acca7223 */ /* 0x180fe200000108b7 */
[--C-:B------:R-:W-:Y:S01]  /*1b880*/  FFMA.FTZ R169, R173, R2, -R183.reuse ;  /* 0x00000002ada97223 */ /* 0x100fe200000108b7 */
[----:B------:R-:W1:Y:S01]  /*1b890*/  MUFU.EX2 R8, R4 ;  /* 0x0000000400087308 */ /* 0x000e620000000800 */
[----:B------:R-:W-:Y:S01]  /*1b8a0*/  FMNMX.FTZ R0, R170, R0, !PT ;  /* 0x00000000aa007209 */ /* 0x000fe20007810000 */
[----:B------:R-:W-:-:S03]  /*1b8b0*/  FFMA.FTZ R182, R182, R2, -R183 ;  /* 0x00000002b6b67223 */ /* 0x000fc600000108b7 */
[----:B------:R-:W-:-:S03]  /*1b8c0*/  FMNMX.FTZ R0, R171, R0, !PT ;  /* 0x00000000ab007209 */ /* 0x000fc60007810000 */
[----:B------:R-:W2:Y:S01]  /*1b8d0*/  MUFU.EX2 R210, R210 ;  /* 0x000000d200d27308 */ /* 0x000ea20000000800 */
[----:B------:R-:W-:Y:S01]  /*1b8e0*/  FMNMX.FTZ R0, R174, R0, !PT ;  /* 0x00000000ae007209 */ /* 0x000fe20007810000 */
[----:B0-----:R-:W-:-:S03]  /*1b8f0*/  FFMA.FTZ R15, R3, R15, R208 ;  /* 0x0000000f030f7223 */ /* 0x001fc600000100d0 */
[----:B------:R-:W-:-:S03]  /*1b900*/  FMNMX.FTZ R0, R175, R0, !PT ;  /* 0x00000000af007209 */ /* 0x000fc60007810000 */
[----:B------:R-:W0:Y:S01]  /*1b910*/  MUFU.EX2 R186, R186 ;  /* 0x000000ba00ba7308 */ /* 0x000e220000000800 */
[----:B------:R-:W-:Y:S01]  /*1b920*/  FMNMX.FTZ R0, R162, R0, !PT ;  /* 0x00000000a2007209 */ /* 0x000fe20007810000 */
[C---:B-1----:R-:W-:Y:S01]  /*1b930*/  FADD.FTZ R15, R8.reuse, R15 ;  /* 0x0000000f080f7221 */ /* 0x042fe20000010000 */
[----:B------:R-:W-:Y:S01]  /*1b940*/  F2FP.BF16.F32.PACK_AB R208, R8, R208 ;  /* 0x000000d008d0723e */ /* 0x000fe200000010ff */
[----:B------:R-:W-:Y:S01]  /*1b950*/  IMAD.MOV.U32 R8, RZ, RZ, R5 ;  /* 0x000000ffff087224 */ /* 0x000fe200078e0005 */
[----:B------:R-:W-:-:S03]  /*1b960*/  FMNMX.FTZ R0, R163, R0, !PT ;  /* 0x00000000a3007209 */ /* 0x000fc60007810000 */
[----:B------:R-:W1:Y:S01]  /*1b970*/  MUFU.EX2 R204, R204 ;  /* 0x000000cc00cc7308 */ /* 0x000e620000000800 */
[----:B------:R-:W-:Y:S01]  /*1b980*/  FMNMX.FTZ R0, R166, R0, !PT ;  /* 0x00000000a6007209 */ /* 0x000fe20007810000 */
[----:B--2---:R-:W-:-:S03]  /*1b990*/  FADD.FTZ R15, R210, R15 ;  /* 0x0000000fd20f7221 */ /* 0x004fc60000010000 */
[----:B------:R-:W-:-:S03]  /*1b9a0*/  FMNMX.FTZ R0, R167, R0, !PT ;  /* 0x00000000a7007209 */ /* 0x000fc60007810000 */
[----:B------:R-:W2:Y:S01]  /*1b9b0*/  MUFU.EX2 R20, R20 ;  /* 0x0000001400147308 */ /* 0x000ea20000000800 */
[----:B------:R-:W-:Y:S01]  /*1b9c0*/  FMNMX.FTZ R0, R154, R0, !PT ;  /* 0x000000009a007209 */ /* 0x000fe20007810000 */
[C---:B0-----:R-:W-:Y:S01]  /*1b9d0*/  FADD.FTZ R15, R186.reuse, R15 ;  /* 0x0000000fba0f7221 */ /* 0x041fe20000010000 */
[----:B------:R-:W-:Y:S02]  /*1b9e0*/  F2FP.BF16.F32.PACK_AB R210, R186, R210 ;  /* 0x000000d2bad2723e */ /* 0x000fe400000010ff */
[----:B------:R-:W-:-:S03]  /*1b9f0*/  FMNMX.FTZ R0, R155, R0, !PT ;  /* 0x000000009b007209 */ /* 0x000fc60007810000 */
[----:B------:R-:W0:Y:S01]  /*1ba00*/  MUFU.EX2 R206, R206 ;  /* 0x000000ce00ce7308 */ /* 0x000e220000000800 */
[----:B------:R-:W-:Y:S01]  /*1ba10*/  FMNMX.FTZ R0, R158, R0, !PT ;  /* 0x000000009e007209 */ /* 0x000fe20007810000 */
[----:B-1----:R-:W-:-:S03]  /*1ba20*/  FADD.FTZ R15, R204, R15 ;  /* 0x0000000fcc0f7221 */ /* 0x002fc60000010000 */
[----:B------:R-:W-:-:S03]  /*1ba30*/  FMNMX.FTZ R0, R159, R0, !PT ;  /* 0x000000009f007209 */ /* 0x000fc60007810000 */
[----:B------:R-:W1:Y:S01]  /*1ba40*/  MUFU.EX2 R21, R21 ;  /* 0x0000001500157308 */ /* 0x000e620000000800 */
[C---:B--2---:R-:W-:Y:S01]  /*1ba50*/  FADD.FTZ R15, R20.reuse, R15 ;  /* 0x0000000f140f7221 */ /* 0x044fe20000010000 */
[----:B------:R-:W2:Y:S01]  /*1ba60*/  SHFL.BFLY PT, R4, R0, 0x2, 0x1f ;  /* 0x0c401f0000047f89 */ /* 0x000ea200000e0000 */
[----:B------:R-:W-:-:S05]  /*1ba70*/  F2FP.BF16.F32.PACK_AB R204, R20, R204 ;  /* 0x000000cc14cc723e */ /* 0x000fca00000010ff */
[----:B------:R-:W3:Y:S01]  /*1ba80*/  MUFU.EX2 R200, R200 ;  /* 0x000000c800c87308 */ /* 0x000ee20000000800 */
[----:B0-----:R-:W-:-:S07]  /*1ba90*/  FADD.FTZ R15, R206, R15 ;  /* 0x0000000fce0f7221 */ /* 0x001fce0000010000 */
[----:B------:R-:W0:Y:S01]  /*1baa0*/  MUFU.EX2 R168, R168 ;  /* 0x000000a800a87308 */ /* 0x000e220000000800 */
[C---:B-1----:R-:W-:Y:S01]  /*1bab0*/  FADD.FTZ R15, R21.reuse, R15 ;  /* 0x0000000f150f7221 */ /* 0x042fe20000010000 */
[----:B------:R-:W-:-:S06]  /*1bac0*/  F2FP.BF16.F32.PACK_AB R206, R21, R206 ;  /* 0x000000ce15ce723e */ /* 0x000fcc00000010ff */
[----:B------:R-:W1:Y:S01]  /*1bad0*/  MUFU.EX2 R202, R202 ;  /* 0x000000ca00ca7308 */ /* 0x000e620000000800 */
[----:B---3--:R-:W-:Y:S01]  /*1bae0*/  FADD.FTZ R15, R200, R15 ;  /* 0x0000000fc80f7221 */ /* 0x008fe20000010000 */
[----:B--2---:R-:W-:-:S05]  /*1baf0*/  FMNMX.FTZ R0, R0, R4, !PT ;  /* 0x0000000400007209 */ /* 0x004fca0007810000 */
[----:B------:R-:W2:Y:S01]  /*1bb00*/  SHFL.BFLY PT, R4, R0, 0x1, 0x1f ;  /* 0x0c201f0000047f89 */ /* 0x000ea200000e0000 */
[----:B------:R-:W3:Y:S01]  /*1bb10*/  MUFU.EX2 R169, R169 ;  /* 0x000000a900a97308 */ /* 0x000ee20000000800 */
[C---:B0-----:R-:W-:Y:S01]  /*1bb20*/  FADD.FTZ R15, R168.reuse, R15 ;  /* 0x0000000fa80f7221 */ /* 0x041fe20000010000 */
[----:B------:R-:W-:-:S03]  /*1bb30*/  F2FP.BF16.F32.PACK_AB R200, R168, R200 ;  /* 0x000000c8a8c8723e */ /* 0x000fc600000010ff */
[----:B-1----:R-:W-:-:S04]  /*1bb40*/  FADD.FTZ R15, R202, R15 ;  /* 0x0000000fca0f7221 */ /* 0x002fc80000010000 */
[C---:B---3--:R-:W-:Y:S01]  /*1bb50*/  FADD.FTZ R15, R169.reuse, R15 ;  /* 0x0000000fa90f7221 */ /* 0x048fe20000010000 */
[----:B------:R-:W-:Y:S01]  /*1bb60*/  F2FP.BF16.F32.PACK_AB R202, R169, R202 ;  /* 0x000000caa9ca723e */ /* 0x000fe200000010ff */
[----:B------:R-:W-:Y:S02]  /*1bb70*/  WARPGROUP.DEPBAR.LE gsb0, 0x0 ;  /* 0x00008000000079c5 */ /* 0x000fe40000010000 */
[----:B------:R-:W-:Y:S01]  /*1bb80*/  WARPGROUP.ARRIVE ;  /* 0x00000000000079c5 */ /* 0x000fe20000000000 */
[----:B--2---:R-:W-:Y:S01]  /*1bb90*/  FMNMX.FTZ R4, R0, R4, !PT ;  /* 0x0000000400047209 */ /* 0x004fe20007810000 */
[-CC-:B------:R-:W-:Y:S01]  /*1bba0*/  FFMA.FTZ R196, R160, R2.reuse, -R183.reuse ;  /* 0x00000002a0c47223 */ /* 0x180fe200000108b7 */
[-C--:B------:R-:W-:Y:S01]  /*1bbb0*/  FFMA.FTZ R198, R164, R2.reuse, -R183 ;  /* 0x00000002a4c67223 */ /* 0x080fe200000108b7 */
[----:B------:R-:W-:Y:S01]  /*1bbc0*/  @!P1 PRMT R164, RZ, 0x654, R11 ;  /* 0x00000654ffa49816 */ /* 0x000fe2000000000b */
[-C--:B------:R-:W-:Y:S01]  /*1bbd0*/  FFMA.FTZ R160, R161, R2.reuse, -R183 ;  /* 0x00000002a1a07223 */ /* 0x080fe200000108b7 */
[----:B------:R-:W-:Y:S01]  /*1bbe0*/  HGMMA.64x256x16.F32.BF16 R24, R192, gdesc[UR4].tnspB, R24, gsb0 ;  /* 0x43e00004c0187df0 */ /* 0x000fe20008001818 */
[----:B------:R-:W-:Y:S01]  /*1bbf0*/  FADD.FTZ R0, -R4, R7 ;  /* 0x0000000704007221 */ /* 0x000fe20000010100 */
[----:B------:R-:W0:Y:S01]  /*1bc00*/  MUFU.EX2 R196, R196 ;  /* 0x000000c400c47308 */ /* 0x000e220000000800 */
[----:B------:R-:W-:-:S02]  /*1bc10*/  FFMA.FTZ R161, R165, R2, -R183 ;  /* 0x00000002a5a17223 */ /* 0x000fc400000108b7 */
[----:B------:R-:W-:-:S05]  /*1bc20*/  FMUL.FTZ R0, R0, R2 ;  /* 0x0000000200007220 */ /* 0x000fca0000410000 */
[----:B------:R-:W1:Y:S08]  /*1bc30*/  MUFU.EX2 R160, R160 ;  /* 0x000000a000a07308 */ /* 0x000e700000000800 */
[----:B------:R-:W-:Y:S01]  /*1bc40*/  MUFU.EX2 R0, R0 ;  /* 0x0000000000007308 */ /* 0x000fe20000000800 */
[----:B0-----:R-:W-:-:S07]  /*1bc50*/  FADD.FTZ R15, R196, R15 ;  /* 0x0000000fc40f7221 */ /* 0x001fce0000010000 */
[----:B------:R-:W0:Y:S01]  /*1bc60*/  MUFU.EX2 R198, R198 ;  /* 0x000000c600c67308 */ /* 0x000e220000000800 */
[C---:B-1----:R-:W-:Y:S01]  /*1bc70*/  FADD.FTZ R15, R160.reuse, R15 ;  /* 0x0000000fa00f7221 */ /* 0x042fe20000010000 */
[----:B------:R-:W-:-:S06]  /*1bc80*/  F2FP.BF16.F32.PACK_AB R196, R160, R196 ;  /* 0x000000c4a0c4723e */ /* 0x000fcc00000010ff */
[----:B------:R-:W1:Y:S08]  /*1bc90*/  MUFU.EX2 R161, R161 ;  /* 0x000000a100a17308 */ /* 0x000e700000000800 */
[----:B------:R-:W-:Y:S01]  /*1bca0*/  MUFU.EX2 R7, R182 ;  /* 0x000000b600077308 */ /* 0x000fe20000000800 */
[----:B0-----:R-:W-:-:S04]  /*1bcb0*/  FADD.FTZ R15, R198, R15 ;  /* 0x0000000fc60f7221 */ /* 0x001fc80000010000 */
[C---:B-1----:R-:W-:Y:S01]  /*1bcc0*/  FADD.FTZ R15, R161.reuse, R15 ;  /* 0x0000000fa10f7221 */ /* 0x042fe20000010000 */
[----:B------:R-:W-:Y:S01]  /*1bcd0*/  F2FP.BF16.F32.PACK_AB R198, R161, R198 ;  /* 0x000000c6a1c6723e */ /* 0x000fe200000010ff */
[----:B------:R-:W-:Y:S02]  /*1bce0*/  WARPGROUP.DEPBAR.LE gsb0, 0x0 ;  /* 0x00008000000079c5 */ /* 0x000fe40000010000 */
[-CC-:B------:R-:W-:Y:S01]  /*1bcf0*/  FFMA.FTZ R192, R152, R2.reuse, -R183.reuse ;  /* 0x0000000298c07223 */ /* 0x180fe200000108b7 */
[-CC-:B------:R-:W-:Y:S01]  /*1bd00*/  FFMA.FTZ R152, R153, R2.reuse, -R183.reuse ;  /* 0x0000000299987223 */ /* 0x180fe200000108b7 */
[-C--:B------:R-:W-:Y:S01]  /*1bd10*/  FMUL.FTZ R153, R4, R2.reuse ;  /* 0x0000000204997220 */ /* 0x080fe20000410000 */
[-C--:B------:R-:W-:Y:S01]  /*1bd20*/  FFMA.FTZ R194, R156, R2.reuse, -R183 ;  /* 0x000000029cc27223 */ /* 0x080fe200000108b7 */
[----:B------:R-:W-:Y:S02]  /*1bd30*/  @!P1 SYNCS.ARRIVE.TRANS64.RED.A1T0 RZ, [R164+URZ], RZ ;  /* 0x000000ffa4ff99a7 */ /* 0x000fe4000810043f */
[-CC-:B------:R-:W-:Y:S01]  /*1bd40*/  FFMA.FTZ R209, R10, R2.reuse, -R153.reuse ;  /* 0x000000020ad17223 */ /* 0x180fe20000010899 */
[-CC-:B------:R-:W-:Y:S01]  /*1bd50*/  FFMA.FTZ R10, R12, R2.reuse, -R153.reuse ;  /* 0x000000020c0a7223 */ /* 0x180fe20000010899 */
[-CC-:B------:R-:W-:Y:S01]  /*1bd60*/  FFMA.FTZ R211, R13, R2.reuse, -R153.reuse ;  /* 0x000000020dd37223 */ /* 0x180fe20000010899 */
[-CC-:B------:R-:W-:Y:S01]  /*1bd70*/  FFMA.FTZ R13, R184, R2.reuse, -R153.reuse ;  /* 0x00000002b80d7223 */ /* 0x180fe20000010899 */
[-CC-:B------:R-:W-:Y:S01]  /*1bd80*/  FFMA.FTZ R205, R176, R2.reuse, -R153.reuse ;  /* 0x00000002b0cd7223 */ /* 0x180fe20000010899 */
[-CC-:B------:R-:W-:Y:S01]  /*1bd90*/  FFMA.FTZ R156, R178, R2.reuse, -R153.reuse ;  /* 0x00000002b29c7223 */ /* 0x180fe20000010899 */
[----:B------:R-:W0:Y:S01]  /*1bda0*/  MUFU.EX2 R209, R209 ;  /* 0x000000d100d17308 */ /* 0x000e220000000800 */
[-CC-:B------:R-:W-:Y:S01]  /*1bdb0*/  FFMA.FTZ R207, R179, R2.reuse, -R153.reuse ;  /* 0x00000002b3cf7223 */ /* 0x180fe20000010899 */
[-CC-:B------:R-:W-:Y:S01]  /*1bdc0*/  FFMA.FTZ R12, R157, R2.reuse, -R153.reuse ;  /* 0x000000029d0c7223 */ /* 0x180fe20000010899 */
[-CC-:B------:R-:W-:Y:S01]  /*1bdd0*/  FFMA.FTZ R201, R170, R2.reuse, -R153.reuse ;  /* 0x00000002aac97223 */ /* 0x180fe20000010899 */
[-CC-:B------:R-:W-:Y:S01]  /*1bde0*/  FFMA.FTZ R197, R162, R2.reuse, -R153.reuse ;  /* 0x00000002a2c57223 */ /* 0x180fe20000010899 */
[-CC-:B------:R-:W-:Y:S01]  /*1bdf0*/  FFMA.FTZ R157, R171, R2.reuse, -R153.reuse ;  /* 0x00000002ab9d7223 */ /* 0x180fe20000010899 */
[-CC-:B------:R-:W-:Y:S01]  /*1be00*/  FFMA.FTZ R203, R174, R2.reuse, -R153.reuse ;  /* 0x00000002aecb7223 */ /* 0x180fe20000010899 */
[-CC-:B------:R-:W-:Y:S01]  /*1be10*/  FFMA.FTZ R175, R175, R2.reuse, -R153.reuse ;  /* 0x00000002afaf7223 */ /* 0x180fe20000010899 */
[----:B------:R-:W1:Y:S01]  /*1be20*/  MUFU.EX2 R10, R10 ;  /* 0x0000000a000a7308 */ /* 0x000e620000000800 */
[-CC-:B------:R-:W-:Y:S01]  /*1be30*/  FFMA.FTZ R163, R163, R2.reuse, -R153.reuse ;  /* 0x00000002a3a37223 */ /* 0x180fe20000010899 */
[-CC-:B------:R-:W-:Y:S01]  /*1be40*/  FFMA.FTZ R199, R166, R2.reuse, -R153.reuse ;  /* 0x00000002a6c77223 */ /* 0x180fe20000010899 */
[----:B------:R2:W-:Y:S01]  /*1be50*/  @!P1 SYNCS.ARRIVE.TRANS64.RED.A1T0 RZ, [R9+URZ], RZ ;  /* 0x000000ff09ff99a7 */ /* 0x0005e2000810043f */
[-CC-:B------:R-:W-:Y:S01]  /*1be60*/  FFMA.FTZ R193, R154, R2.reuse, -R153.reuse ;  /* 0x000000029ac17223 */ /* 0x180fe20000010899 */
[-CC-:B------:R-:W-:Y:S01]  /*1be70*/  FFMA.FTZ R155, R155, R2.reuse, -R153.reuse ;  /* 0x000000029b9b7223 */ /* 0x180fe20000010899 */
[----:B------:R-:W-:-:S02]  /*1be80*/  FFMA.FTZ R158, R158, R2, -R153 ;  /* 0x000000029e9e7223 */ /* 0x000fc40000010899 */
[----:B------:R-:W3:Y:S01]  /*1be90*/  MUFU.EX2 R211, R211 ;  /* 0x000000d300d37308 */ /* 0x000ee20000000800 */
[----:B0-----:R-:W-:-:S07]  /*1bea0*/  FFMA.FTZ R14, R0, R14, R209 ;  /* 0x0000000e000e7223 */ /* 0x001fce00000100d1 */
[----:B------:R-:W0:Y:S01]  /*1beb0*/  MUFU.EX2 R13, R13 ;  /* 0x0000000d000d7308 */ /* 0x000e220000000800 */
[C---:B-1----:R-:W-:Y:S01]  /*1bec0*/  FADD.FTZ R14, R10.reuse, R14 ;  /* 0x0000000e0a0e7221 */ /* 0x042fe20000010000 */
[----:B------:R-:W-:Y:S01]  /*1bed0*/  F2FP.BF16.F32.PACK_AB R209, R10, R209 ;  /* 0x000000d10ad1723e */ /* 0x000fe200000010ff */
[----:B------:R-:W-:-:S05]  /*1bee0*/  IMAD.MOV.U32 R10, RZ, RZ, R221 ;  /* 0x000000ffff0a7224 */ /* 0x000fca00078e00dd */
[----:B------:R-:W1:Y:S01]  /*1bef0*/  MUFU.EX2 R205, R205 ;  /* 0x000000cd00cd7308 */ /* 0x000e620000000800 */
[----:B---3--:R-:W-:-:S07]  /*1bf00*/  FADD.FTZ R14, R211, R14 ;  /* 0x0000000ed30e7221 */ /* 0x008fce0000010000 */
[----:B------:R-:W3:Y:S01]  /*1bf10*/  MUFU.EX2 R156, R156 ;  /* 0x0000009c009c7308 */ /* 0x000ee20000000800 */
[----:B0-----:R-:W-:Y:S01]  /*1bf20*/  FADD.FTZ R162, R13, R14 ;  /* 0x0000000e0da27221 */ /* 0x001fe20000010000 */
[-CC-:B------:R-:W-:Y:S01]  /*1bf30*/  FFMA.FTZ R14, R167, R2.reuse, -R153.reuse ;  /* 0x00000002a70e7223 */ /* 0x180fe20000010899 */
[----:B------:R-:W-:Y:S01]  /*1bf40*/  FFMA.FTZ R153, R159, R2, -R153 ;  /* 0x000000029f997223 */ /* 0x000fe20000010899 */
[----:B------:R-:W-:-:S04]  /*1bf50*/  F2FP.BF16.F32.PACK_AB R211, R13, R211 ;  /* 0x000000d30dd3723e */ /* 0x000fc800000010ff */
[----:B------:R-:W0:Y:S01]  /*1bf60*/  MUFU.EX2 R207, R207 ;  /* 0x000000cf00cf7308 */ /* 0x000e220000000800 */
[----:B-1----:R-:W-:-:S07]  /*1bf70*/  FADD.FTZ R162, R205, R162 ;  /* 0x000000a2cda27221 */ /* 0x002fce0000010000 */
[----:B------:R-:W1:Y:S01]  /*1bf80*/  MUFU.EX2 R12, R12 ;  /* 0x0000000c000c7308 */ /* 0x000e620000000800 */
[C---:B---3--:R-:W-:Y:S01]  /*1bf90*/  FADD.FTZ R162, R156.reuse, R162 ;  /* 0x000000a29ca27221 */ /* 0x048fe20000010000 */
[----:B------:R-:W-:-:S06]  /*1bfa0*/  F2FP.BF16.F32.PACK_AB R205, R156, R205 ;  /* 0x000000cd9ccd723e */ /* 0x000fcc00000010ff */
[----:B------:R-:W3:Y:S01]  /*1bfb0*/  MUFU.EX2 R201, R201 ;  /* 0x000000c900c97308 */ /* 0x000ee20000000800 */
[----:B0-----:R-:W-:-:S07]  /*1bfc0*/  FADD.FTZ R162, R207, R162 ;  /* 0x000000a2cfa27221 */ /* 0x001fce0000010000 */
[----:B------:R-:W0:Y:S01]  /*1bfd0*/  MUFU.EX2 R157, R157 ;  /* 0x0000009d009d7308 */ /* 0x000e220000000800 */
[C---:B-1----:R-:W-:Y:S01]  /*1bfe0*/  FADD.FTZ R162, R12.reuse, R162 ;  /* 0x000000a20ca27221 */ /* 0x042fe20000010000 */
[----:B------:R-:W-:-:S06]  /*1bff0*/  F2FP.BF16.F32.PACK_AB R207, R12, R207 ;  /* 0x000000cf0ccf723e */ /* 0x000fcc00000010ff */
[----:B------:R-:W1:Y:S01]  /*1c000*/  MUFU.EX2 R203, R203 ;  /* 0x000000cb00cb7308 */ /* 0x000e620000000800 */
[----:B---3--:R-:W-:-:S07]  /*1c010*/  FADD.FTZ R162, R201, R162 ;  /* 0x000000a2c9a27221 */ /* 0x008fce0000010000 */
[----:B------:R-:W3:Y:S01]  /*1c020*/  MUFU.EX2 R11, R175 ;  /* 0x000000af000b7308 */ /* 0x000ee20000000800 */
[C---:B0-----:R-:W-:Y:S01]  /*1c030*/  FADD.FTZ R162, R157.reuse, R162 ;  /* 0x000000a29da27221 */ /* 0x041fe20000010000 */
[----:B------:R-:W-:-:S06]  /*1c040*/  F2FP.BF16.F32.PACK_AB R201, R157, R201 ;  /* 0x000000c99dc9723e */ /* 0x000fcc00000010ff */
[----:B------:R-:W0:Y:S01]  /*1c050*/  MUFU.EX2 R197, R197 ;  /* 0x000000c500c57308 */ /* 0x000e220000000800 */
[----:B-1----:R-:W-:-:S07]  /*1c060*/  FADD.FTZ R162, R203, R162 ;  /* 0x000000a2cba27221 */ /* 0x002fce0000010000 */
[----:B--2---:R-:W1:Y:S01]  /*1c070*/  MUFU.EX2 R9, R163 ;  /* 0x000000a300097308 */ /* 0x004e620000000800 */
[C---:B---3--:R-:W-:Y:S01]  /*1c080*/  FADD.FTZ R162, R11.reuse, R162 ;  /* 0x000000a20ba27221 */ /* 0x048fe20000010000 */
[----:B------:R-:W-:-:S06]  /*1c090*/  F2FP.BF16.F32.PACK_AB R203, R11, R203 ;  /* 0x000000cb0bcb723e */ /* 0x000fcc00000010ff */
[----:B------:R-:W2:Y:S01]  /*1c0a0*/  MUFU.EX2 R199, R199 ;  /* 0x000000c700c77308 */ /* 0x000ea20000000800 */
[----:B0-----:R-:W-:-:S07]  /*1c0b0*/  FADD.FTZ R162, R197, R162 ;  /* 0x000000a2c5a27221 */ /* 0x001fce0000010000 */
[----:B------:R-:W0:Y:S01]  /*1c0c0*/  MUFU.EX2 R14, R14 ;  /* 0x0000000e000e7308 */ /* 0x000e220000000800 */
[C---:B-1----:R-:W-:Y:S01]  /*1c0d0*/  FADD.FTZ R162, R9.reuse, R162 ;  /* 0x000000a209a27221 */ /* 0x042fe20000010000 */
[----:B------:R-:W-:Y:S01]  /*1c0e0*/  F2FP.BF16.F32.PACK_AB R197, R9, R197 ;  /* 0x000000c509c5723e */ /* 0x000fe200000010ff */
[----:B------:R-:W-:-:S05]  /*1c0f0*/  IMAD.MOV.U32 R9, RZ, RZ, R222 ;  /* 0x000000ffff097224 */ /* 0x000fca00078e00de */
        /* <DEDUP_REMOVED lines=8> */
[----:B--2---:R-:W-:-:S07]  /*1c180*/  FADD.FTZ R162, R193, R162 ;  /* 0x000000a2c1a27221 */ /* 0x004fce0000010000 */
[----:B------:R-:W2:Y:S01]  /*1c190*/  MUFU.EX2 R194, R194 ;  /* 0x000000c200c27308 */ /* 0x000ea20000000800 */
[C---:B0-----:R-:W-:Y:S01]  /*1c1a0*/  FADD.FTZ R15, R152.reuse, R15 ;  /* 0x0000000f980f7221 */ /* 0x041fe20000010000 */
[----:B------:R-:W-:-:S06]  /*1c1b0*/  F2FP.BF16.F32.PACK_AB R192, R152, R192 ;  /* 0x000000c098c0723e */ /* 0x000fcc00000010ff */
[----:B------:R-:W0:Y:S01]  /*1c1c0*/  MUFU.EX2 R158, R158 ;  /* 0x0000009e009e7308 */ /* 0x000e220000000800 */
[C---:B-1----:R-:W-:Y:S01]  /*1c1d0*/  FADD.FTZ R162, R155.reuse, R162 ;  /* 0x000000a29ba27221 */ /* 0x042fe20000010000 */
[----:B------:R-:W-:-:S06]  /*1c1e0*/  F2FP.BF16.F32.PACK_AB R193, R155, R193 ;  /* 0x000000c19bc1723e */ /* 0x000fcc00000010ff */
[----:B------:R-:W1:Y:S01]  /*1c1f0*/  MUFU.EX2 R153, R153 ;  /* 0x0000009900997308 */ /* 0x000e620000000800 */
[----:B--2---:R-:W-:Y:S01]  /*1c200*/  FADD.FTZ R15, R194, R15 ;  /* 0x0000000fc20f7221 */ /* 0x004fe20000010000 */
[----:B------:R-:W-:-:S03]  /*1c210*/  F2FP.BF16.F32.PACK_AB R194, R7, R194 ;  /* 0x000000c207c2723e */ /* 0x000fc600000010ff */
[----:B------:R-:W-:Y:S01]  /*1c220*/  FADD.FTZ R15, R7, R15 ;  /* 0x0000000f070f7221 */ /* 0x000fe20000010000 */
[----:B------:R-:W-:Y:S02]  /*1c230*/  IMAD.MOV.U32 R7, RZ, RZ, R4 ;  /* 0x000000ffff077224 */ /* 0x000fe400078e0004 */
[----:B0-----:R-:W-:-:S04]  /*1c240*/  FADD.FTZ R162, R158, R162 ;  /* 0x000000a29ea27221 */ /* 0x001fc80000010000 */
[C---:B-1----:R-:W-:Y:S01]  /*1c250*/  FADD.FTZ R14, R153.reuse, R162 ;  /* 0x000000a2990e7221 */ /* 0x042fe20000010000 */
[----:B------:R-:W-:Y:S01]  /*1c260*/  F2FP.BF16.F32.PACK_AB R195, R153, R158 ;  /* 0x0000009e99c3723e */ /* 0x000fe200000010ff */
[----:B------:R-:W-:Y:S06]  /*1c270*/  @P2 BRA `(.L_x_845) ;  /* 0xffffffb000a82947 */ /* 0x000fec000383ffff */
.L_x_834:
[----:B------:R-:W-:Y:S05]  /*1c280*/  BSYNC B0 ;  /* 0x0000000000007941 */ /* 0x000fea0003800000 */
.L_x_833:
        /* <DEDUP_REMOVED lines=131> */
.L_x_846:
[----:B------:R-:W-:Y:S02]  /*1cac0*/  LEA R0, R221, R18, 0x3 ;  /* 0x00000012dd007211 */ /* 0x000fe400078e18ff */
[----:B------:R-:W-:-:S04]  /*1cad0*/  SHF.L.U32 R7, R222, 0x1f, RZ ;  /* 0x0000001fde077819 */ /* 0x000fc800000006ff */
[----:B------:R0:W1:Y:S01]  /*1cae0*/  SYNCS.PHASECHK.TRANS64.TRYWAIT P2, [R0+URZ+0x38850], R7 ;  /* 0x03885007000075a7 */ /* 0x000062000804017f */
[----:B------:R-:W-:Y:S05]  /*1caf0*/  @!P0 BRA `(.L_x_847) ;  /* 0x0000000000048947 */ /* 0x000fea0003800000 */
[----:B------:R-:W-:Y:S01]  /*1cb00*/  BPT.TRAP 0x1 ;  /* 0x000000040000795c */ /* 0x000fe20000300000 */
.L_x_847:
[----:B------:R-:W-:Y:S01]  /*1cb10*/  VIADD R18, R18, 0x400 ;  /* 0x0000040012127836 */ /* 0x000fe20000000000 */
[----:B------:R-:W-:Y:S04]  /*1cb20*/  BSSY B0, `(.L_x_848) ;  /* 0x0000008000007945 */ /* 0x000fe80003800000 */
[----:B------:R-:W-:-:S04]  /*1cb30*/  SHF.R.U32.HI R18, RZ, 0x4, R18 ;  /* 0x00000004ff127819 */ /* 0x000fc80000011612 */
[----:B------:R-:W-:-:S04]  /*1cb40*/  LOP3.LUT R18, R18, 0x3fff, RZ, 0xc0, !PT ;  /* 0x00003fff12127812 */ /* 0x000fc800078ec0ff */
[----:B------:R-:W-:-:S05]  /*1cb50*/  LOP3.LUT R18, R18, 0x2800000, RZ, 0xfc, !PT ;  /* 0x0280000012127812 */ /* 0x000fca00078efcff */
[----:B------:R-:W-:Y:S01]  /*1cb60*/  IMAD R3, R221, 0xa00, R18 ;  /* 0x00000a00dd037824 */ /* 0x000fe200078e0212 */
[----:B-1----:R-:W-:Y:S06]  /*1cb70*/  @P2 BRA `(.L_x_849) ;  /* 0x0000000000082947 */ /* 0x002fec0003800000 */
[----:B------:R-:W1:Y:S02]  /*1cb80*/  SYNCS.PHASECHK.TRANS64.TRYWAIT P0, [R0+URZ+0x38850], R7 ;  /* 0x03885007000075a7 */ /* 0x000e64000800017f */
[----:B-1----:R-:W-:Y:S05]  /*1cb90*/  @!P0 BRA `(.L_x_850) ;  /* 0x000000c800c08947 */ /* 0x002fea0003800000 */
.L_x_849:
[----:B------:R-:W-:Y:S05]  /*1cba0*/  BSYNC B0 ;  /* 0x0000000000007941 */ /* 0x000fea0003800000 */
.L_x_848:
[----:B------:R-:W-:Y:S01]  /*1cbb0*/  IMAD.MOV.U32 R6, RZ, RZ, R3 ;  /* 0x000000ffff067224 */ /* 0x000fe200078e0003 */
[----:B------:R-:W-:Y:S01]  /*1cbc0*/  WARPGROUP.ARRIVE ;  /* 0x00000000000079c5 */ /* 0x000fe20000000000 */
[----:B01----:R-:W-:Y:S02]  /*1cbd0*/  IMAD.MOV.U32 R7, RZ, RZ, 0x40000040 ;  /* 0x40000040ff077424 */ /* 0x003fe400078e00ff */
[----:B------:R-:W-:Y:S01]  /*1cbe0*/  VIADD R221, R221, 0x1 ;  /* 0x00000001dddd7836 */ /* 0x000fe20000000000 */
[----:B------:R-:W-:Y:S01]  /*1cbf0*/  R2UR UR6, R6 ;  /* 0x00000000060672ca */ /* 0x000fe200000e0000 */
[----:B------:R-:W-:Y:S01]  /*1cc00*/  VIADD R6, R3, 0x80 ;  /* 0x0000008003067836 */ /* 0x000fe20000000000 */
[----:B------:R-:W-:Y:S01]  /*1cc10*/  R2UR UR7, R7 ;  /* 0x00000000070772ca */ /* 0x000fe200000e0000 */
[----:B------:R-:W-:Y:S01]  /*1cc20*/  IMAD.MOV.U32 R7, RZ, RZ, 0x40000040 ;  /* 0x40000040ff077424 */ /* 0x000fe200078e00ff */
[----:B------:R-:W-:Y:S01]  /*1cc30*/  ISETP.NE.AND P2, PT, R221, 0x2, PT ;  /* 0x00000002dd00780c */ /* 0x000fe20003f45270 */
[----:B------:R-:W-:-:S02]  /*1cc40*/  @!P1 VIADD R12, R0, 0x38860 ;  /* 0x00038860000c9836 */ /* 0x000fc40000000000 */
[----:B------:R-:W-:Y:S01]  /*1cc50*/  IMAD.MOV.U32 R0, RZ, RZ, -0x800000 ;  /* 0xff800000ff007424 */ /* 0x000fe200078e00ff */
[----:B------:R-:W-:Y:S01]  /*1cc60*/  SEL R221, R221, RZ, P2 ;  /* 0x000000ffdddd7207 */ /* 0x000fe20001000000 */
[----:B------:R-:W-:Y:S01]  /*1cc70*/  VIADD R235, R235, 0x1 ;  /* 0x00000001ebeb7836 */ /* 0x000fe20000000000 */
[----:B------:R-:W-:-:S05]  /*1cc80*/  @!P1 PRMT R12, RZ, 0x654, R12 ;  /* 0x00000654ff0c9816 */ /* 0x000fca000000000c */
[----:B------:R-:W-:Y:S01]  /*1cc90*/  HGMMA.64x256x16.F32.BF16 R24, R208, gdesc[UR4].tnspB, R24, gsb0 ;  /* 0x43e00004d0187df0 */ /* 0x000fe20008001818 */
[----:B------:R-:W-:Y:S01]  /*1cca0*/  R2UR UR6, R6 ;  /* 0x00000000060672ca */ /* 0x000fe200000e0000 */
[----:B------:R-:W-:Y:S01]  /*1ccb0*/  VIADD R6, R3, 0x100 ;  /* 0x0000010003067836 */ /* 0x000fe20000000000 */
[----:B------:R-:W-:Y:S01]  /*1ccc0*/  R2UR UR7, R7 ;  /* 0x00000000070772ca */ /* 0x000fe200000e0000 */
[----:B------:R-:W-:Y:S01]  /*1ccd0*/  IMAD.MOV.U32 R7, RZ, RZ, 0x40000040 ;  /* 0x40000040ff077424 */ /* 0x000fe200078e00ff */
[----:B------:R-:W-:Y:S02]  /*1cce0*/  WARPGROUP.DEPBAR.LE gsb0, 0x0 ;  /* 0x00008000000079c5 */ /* 0x000fe40000010000 */
[----:B------:R-:W-:-:S15]  /*1ccf0*/  WARPGROUP.ARRIVE ;  /* 0x00000000000079c5 */ /* 0x000fde0000000000 */
[----:B------:R-:W-:-:S06]  /*1cd00*/  NOP ;  /* 0x0000000000007918 */ /* 0x000fcc0000000000 */
        /* <DEDUP_REMOVED lines=13> */
[----:B------:R-:W0:Y:S02]  /*1cde0*/  SHFL.BFLY PT, R3, R14, 0x2, 0x1f ;  /* 0x0c401f000e037f89 */ /* 0x000e2400000e0000 */
[----:B0-----:R-:W-:Y:S01]  /*1cdf0*/  FADD.FTZ R8, R3, R14 ;  /* 0x0000000e03087221 */ /* 0x001fe20000010000 */
[----:B------:R-:W-:Y:S02]  /*1ce00*/  WARPGROUP.DEPBAR.LE gsb0, 0x0 ;  /* 0x00008000000079c5 */ /* 0x000fe40000010000 */
[----:B------:R-:W-:-:S15]  /*1ce10*/  WARPGROUP.ARRIVE ;  /* 0x00000000000079c5 */ /* 0x000fde0000000000 */
[----:B------:R-:W-:-:S03]  /*1ce20*/  NOP ;  /* 0x0000000000007918 */ /* 0x000fc60000000000 */
[----:B------:R-:W-:Y:S01]  /*1ce30*/  HGMMA.64x256x16.F32.BF16 R24, R196, gdesc[UR4].tnspB, R24, gsb0 ;  /* 0x43e00004c4187df0 */ /* 0x000fe20008001818 */
[----:B------:R-:W-:Y:S02]  /*1ce40*/  R2UR UR6, R6 ;  /* 0x00000000060672ca */ /* 0x000fe400000e0000 */
[----:B------:R-:W-:Y:S01]  /*1ce50*/  R2UR UR7, R7 ;  /* 0x00000000070772ca */ /* 0x000fe200000e0000 */
[----:B------:R-:W0:Y:S04]  /*1ce60*/  SHFL.BFLY PT, R6, R15, 0x2, 0x1f ;  /* 0x0c401f000f067f89 */ /* 0x000e2800000e0000 */
[----:B------:R-:W1:Y:S01]  /*1ce70*/  SHFL.BFLY PT, R7, R8, 0x1, 0x1f ;  /* 0x0c201f0008077f89 */ /* 0x000e6200000e0000 */
[----:B0-----:R-:W-:Y:S01]  /*1ce80*/  FADD.FTZ R6, R6, R15 ;  /* 0x0000000f06067221 */ /* 0x001fe20000010000 */
[----:B-1----:R-:W-:-:S04]  /*1ce90*/  FADD.FTZ R18, R8, R7 ;  /* 0x0000000708127221 */ /* 0x002fc80000010000 */
[----:B------:R-:W0:Y:S01]  /*1cea0*/  SHFL.BFLY PT, R3, R6, 0x1, 0x1f ;  /* 0x0c201f0006037f89 */ /* 0x000e2200000e0000 */
[----:B------:R-:W-:-:S13]  /*1ceb0*/  FSETP.NE.FTZ.AND P3, PT, R18, RZ, PT ;  /* 0x000000ff1200720b */ /* 0x000fda0003f75000 */
[----:B------:R-:W1:Y:S01]  /*1cec0*/  @P3 MUFU.LG2 R10, R18 ;  /* 0x00000012000a3308 */ /* 0x000e620000000c00 */
[----:B0-----:R-:W-:Y:S01]  /*1ced0*/  FADD.FTZ R13, R6, R3 ;  /* 0x00000003060d7221 */ /* 0x001fe20000010000 */
[----:B------:R-:W-:Y:S02]  /*1cee0*/  CS2R R6, SRZ ;  /* 0x0000000000067805 */ /* 0x000fe4000001ff00 */
[----:B------:R-:W-:Y:S02]  /*1cef0*/  SEL R3, RZ, 0x1, P2 ;  /* 0x00000001ff037807 */ /* 0x000fe40001000000 */
[----:B------:R-:W-:Y:S02]  /*1cf00*/  FSETP.NE.FTZ.AND P0, PT, R13, RZ, PT ;  /* 0x000000ff0d00720b */ /* 0x000fe40003f15000 */
[----:B------:R-:W-:Y:S01]  /*1cf10*/  @P3 MUFU.RCP R6, R18 ;  /* 0x0000001200063308 */ /* 0x000fe20000001000 */
[----:B------:R-:W-:Y:S01]  /*1cf20*/  LOP3.LUT R222, R222, R3, RZ, 0x3c, !PT ;  /* 0x00000003dede7212 */ /* 0x000fe200078e3cff */
[----:B------:R-:W-:-:S02]  /*1cf30*/  IMAD.MOV.U32 R3, RZ, RZ, -0x800000 ;  /* 0xff800000ff037424 */ /* 0x000fc400078e00ff */
[----:B-1----:R-:W-:-:S07]  /*1cf40*/  @P3 FMUL.FTZ R11, R10, 0.69314718246459960938 ;  /* 0x3f3172180a0b3820 */ /* 0x002fce0000410000 */
[----:B------:R-:W0:Y:S01]  /*1cf50*/  @P0 MUFU.LG2 R9, R13 ;  /* 0x0000000d00090308 */ /* 0x000e220000000c00 */
[C---:B------:R-:W-:Y:S01]  /*1cf60*/  @P0 FMUL.FTZ R8, R2.reuse, 0.69314718246459960938 ;  /* 0x3f31721802080820 */ /* 0x040fe20000410000 */
[----:B------:R-:W-:-:S04]  /*1cf70*/  @P3 FMUL.FTZ R2, R2, 0.69314718246459960938 ;  /* 0x3f31721802023820 */ /* 0x000fc80000410000 */
[----:B------:R-:W-:Y:S02]  /*1cf80*/  @P3 FFMA.FTZ R3, R2, R4, R11 ;  /* 0x0000000402033223 */ /* 0x000fe4000001000b */
[----:B------:R-:W1:Y:S01]  /*1cf90*/  @P0 MUFU.RCP R7, R13 ;  /* 0x0000000d00070308 */ /* 0x000e620000001000 */
[----:B0-----:R-:W-:-:S04]  /*1cfa0*/  @P0 FMUL.FTZ R9, R9, 0.69314718246459960938 ;  /* 0x3f31721809090820 */ /* 0x001fc80000410000 */
[----:B------:R-:W-:Y:S01]  /*1cfb0*/  @P0 FFMA.FTZ R0, R8, R5, R9 ;  /* 0x0000000508000223 */ /* 0x000fe20000010009 */
[----:B------:R-:W-:Y:S01]  /*1cfc0*/  PLOP3.LUT P0, PT, PT, PT, PT, 0x8, 0x0 ;  /* 0x000000000000781c */ /* 0x000fe20003f0e170 */
        /* <DEDUP_REMOVED lines=13> */
[-C--:B0-----:R-:W-:Y:S01]  /*1d0a0*/  FMUL.FTZ R12, R32, R7.reuse ;  /* 0x00000007200c7220 */ /* 0x081fe20000410000 */
        /* <DEDUP_REMOVED lines=118> */
[----:B------:R-:W-:-:S07]  /*1d810*/  FMUL.FTZ R151, R151, R6 ;  /* 0x0000000697977220 */ /* 0x000fce0000410000 */
.L_x_764:
[----:B------:R-:W0:Y:S08]  /*1d820*/  S2UR UR5, SR_CgaCtaId ;  /* 0x00000000000579c3 */ /* 0x000e300000008800 */
[----:B------:R-:W-:Y:S06]  /*1d830*/  BAR.SYNC.DEFER_BLOCKING 0x5, 0x180 ;  /* 0x0146000000007b1d */ /* 0x000fec0000010000 */
[----:B------:R-:W-:Y:S01]  /*1d840*/  UMOV UR4, 0x400 ;  /* 0x0000040000047882 */ /* 0x000fe20000000000 */
[----:B------:R-:W-:Y:S01]  /*1d850*/  BSSY B0, `(.L_x_851) ;  /* 0x00002e3000007945 */ /* 0x000fe20003800000 */
[----:B0-----:R-:W-:-:S06]  /*1d860*/  ULEA UR4, UR5, UR4, 0x18 ;  /* 0x0000000405047291 */ /* 0x001fcc000f8ec03f */
[----:B------:R-:W-:-:S05]  /*1d870*/  IMAD.U32 R18, RZ, RZ, UR4 ;  /* 0x00000004ff127e24 */ /* 0x000fca000f8e00ff */
[----:B------:R0:W1:Y:S01]  /*1d880*/  LDS.128 R120, [R18+0x388d0] ;  /* 0x0388d00012787984 */ /* 0x0000620000000c00 */
[----:B------:R-:W-:Y:S06]  /*1d890*/  BAR.ARV 0x4, 0x180 ;  /* 0x0106000000007b1d */ /* 0x000fec0000002000 */
[----:B------:R-:W-:Y:S05]  /*1d8a0*/  @P0 BRA `(.L_x_852) ;  /* 0x00000020000c0947 */ /* 0x000fea0003800000 */
[----:B------:R-:W2:Y:S01]  /*1d8b0*/  LDL R6, [R1+0x8c] ;  /* 0x00008c0001067983 */ /* 0x000ea20000100800 */
[----:B------:R-:W-:Y:S01]  /*1d8c0*/  F2FP.BF16.F32.PACK_AB R24, R25, R24 ;  /* 0x000000181918723e */ /* 0x000fe200000010ff */
[----:B------:R-:W-:Y:S01]  /*1d8d0*/  ULDC.64 UR4, c[0x0][0xc00] ;  /* 0x0003000000047ab9 */ /* 0x000fe20000000a00 */
[----:B------:R-:W-:Y:S01]  /*1d8e0*/  F2FP.BF16.F32.PACK_AB R25, R10, R4 ;  /* 0x000000040a19723e */ /* 0x000fe200000010ff */
[----:B------:R-:W3:Y:S01]  /*1d8f0*/  S2R R27, SR_SWINHI ;  /* 0x00000000001b7919 */ /* 0x000ee20000002f00 */
[----:B------:R-:W-:Y:S01]  /*1d900*/  F2FP.BF16.F32.PACK_AB R5, R35, R5 ;  /* 0x000000052305723e */ /* 0x000fe200000010ff */
[----:B------:R-:W-:Y:S01]  /*1d910*/  ULDC.64 UR6, c[0x0][0x208] ;  /* 0x0000820000067ab9 */ /* 0x000fe20000000a00 */
[----:B------:R-:W-:Y:S02]  /*1d920*/  F2FP.BF16.F32.PACK_AB R7, R39, R7 ;  /* 0x000000072707723e */ /* 0x000fe400000010ff */
        /* <DEDUP_REMOVED lines=13> */
[----:B---3--:R-:W-:Y:S01]  /*1da00*/  MOV R21, R27 ;  /* 0x0000001b00157202 */ /* 0x008fe20000000f00 */
[----:B------:R-:W-:Y:S02]  /*1da10*/  BAR.SYNC.DEFER_BLOCKING 0x1, 0x100 ;  /* 0x0044000000007b1d */ /* 0x000fe40000010000 */
[----:B--2---:R-:W-:-:S04]  /*1da20*/  IMAD.WIDE R130, R6, 0x2, R20 ;  /* 0x0000000206827825 */ /* 0x004fc800078e0214 */
[----:B------:R-:W-:Y:S01]  /*1da30*/  IMAD.MOV.U32 R27, RZ, RZ, R131 ;  /* 0x000000ffff1b7224 */ /* 0x000fe200078e0083 */
[C---:B------:R-:W-:Y:S02]  /*1da40*/  IADD3 R129, P1, R130.reuse, 0x20, RZ ;  /* 0x0000002082817810 */ /* 0x040fe40007f3e0ff */
[C---:B------:R-:W-:Y:S02]  /*1da50*/  IADD3 R119, P5, R130.reuse, 0x4040, RZ ;  /* 0x0000404082777810 */ /* 0x040fe40007fbe0ff */
[----:B------:R-:W-:Y:S02]  /*1da60*/  LOP3.LUT R128, R129, 0x380, RZ, 0xc0, !PT ;  /* 0x0000038081807812 */ /* 0x000fe400078ec0ff */
[----:B------:R-:W-:Y:S02]  /*1da70*/  IADD3 R116, P2, R130, 0x4060, RZ ;  /* 0x0000406082747810 */ /* 0x000fe40007f5e0ff */
[----:B------:R-:W-:Y:S02]  /*1da80*/  SHF.R.U64 R128, R128, 0x3, RZ ;  /* 0x0000000380807819 */ /* 0x000fe400000012ff */
[----:B------:R-:W-:-:S02]  /*1da90*/  LOP3.LUT R26, R130, 0x380, RZ, 0xc0, !PT ;  /* 0x00000380821a7812 */ /* 0x000fc400078ec0ff */
[----:B------:R-:W-:Y:S01]  /*1daa0*/  LOP3.LUT R128, R128, R129, RZ, 0x3c, !PT ;  /* 0x0000008180807212 */ /* 0x000fe200078e3cff */
[----:B------:R-:W-:Y:S01]  /*1dab0*/  IMAD.X R129, RZ, RZ, R131, P1 ;  /* 0x000000ffff817224 */ /* 0x000fe200008e0683 */
[----:B------:R-:W-:Y:S02]  /*1dac0*/  IADD3 R114, P1, R130, 0x8000, RZ ;  /* 0x0000800082727810 */ /* 0x000fe40007f3e0ff */
[----:B------:R-:W-:Y:S02]  /*1dad0*/  LOP3.LUT R118, R119, 0x380, RZ, 0xc0, !PT ;  /* 0x0000038077767812 */ /* 0x000fe400078ec0ff */
[----:B------:R-:W-:Y:S02]  /*1dae0*/  LOP3.LUT R117, R116, 0x380, RZ, 0xc0, !PT ;  /* 0x0000038074757812 */ /* 0x000fe400078ec0ff */
[----:B------:R-:W-:Y:S02]  /*1daf0*/  LOP3.LUT R115, R114, 0x380, RZ, 0xc0, !PT ;  /* 0x0000038072737812 */ /* 0x000fe400078ec0ff */
[----:B------:R-:W-:-:S02]  /*1db00*/  SHF.R.U64 R26, R26, 0x3, RZ ;  /* 0x000000031a1a7819 */ /* 0x000fc400000012ff */
[----:B------:R-:W-:Y:S02]  /*1db10*/  SHF.R.U64 R118, R118, 0x3, RZ ;  /* 0x0000000376767819 */ /* 0x000fe400000012ff */
[----:B------:R-:W-:Y:S02]  /*1db20*/  IADD3 R103, P0, R130, 0x40, RZ ;  /* 0x0000004082677810 */ /* 0x000fe40007f1e0ff */
[----:B------:R-:W-:Y:S02]  /*1db30*/  SHF.R.U64 R117, R117, 0x3, RZ ;  /* 0x0000000375757819 */ /* 0x000fe400000012ff */
[----:B------:R-:W-:Y:S02]  /*1db40*/  SHF.R.U64 R115, R115, 0x3, RZ ;  /* 0x0000000373737819 */ /* 0x000fe400000012ff */
[----:B------:R-:W-:Y:S02]  /*1db50*/  LOP3.LUT R26, R26, R130, RZ, 0x3c, !PT ;  /* 0x000000821a1a7212 */ /* 0x000fe400078e3cff */
[----:B------:R-:W-:-:S02]  /*1db60*/  IADD3 R127, P4, R130, 0x60, RZ ;  /* 0x00000060827f7810 */ /* 0x000fc40007f9e0ff */
[C---:B------:R-:W-:Y:S02]  /*1db70*/  IADD3 R113, P3, R130.reuse, 0x4000, RZ ;  /* 0x0000400082717810 */ /* 0x040fe40007f7e0ff */
[----:B------:R-:W-:Y:S02]  /*1db80*/  IADD3 R125, P6, R130, 0x4020, RZ ;  /* 0x00004020827d7810 */ /* 0x000fe40007fde0ff */
[----:B------:R-:W-:Y:S01]  /*1db90*/  LOP3.LUT R118, R118, R119, RZ, 0x3c, !PT ;  /* 0x0000007776767212 */ /* 0x000fe200078e3cff */
[--C-:B------:R-:W-:Y:S01]  /*1dba0*/  IMAD.X R119, RZ, RZ, R131.reuse, P5 ;  /* 0x000000ffff777224 */ /* 0x100fe200028e0683 */
[----:B------:R-:W-:Y:S02]  /*1dbb0*/  LOP3.LUT R102, R103, 0x380, RZ, 0xc0, !PT ;  /* 0x0000038067667812 */ /* 0x000fe400078ec0ff */
[----:B------:R-:W-:Y:S01]  /*1dbc0*/  LOP3.LUT R116, R117, R116, RZ, 0x3c, !PT ;  /* 0x0000007475747212 */ /* 0x000fe200078e3cff */
[--C-:B------:R-:W-:Y:S01]  /*1dbd0*/  IMAD.X R117, RZ, RZ, R131.reuse, P2 ;  /* 0x000000ffff757224 */ /* 0x100fe200010e0683 */
[----:B------:R-:W-:Y:S01]  /*1dbe0*/  LOP3.LUT R114, R115, R114, RZ, 0x3c, !PT ;  /* 0x0000007273727212 */ /* 0x000fe200078e3cff */
[----:B------:R-:W-:Y:S01]  /*1dbf0*/  IMAD.X R115, RZ, RZ, R131, P1 ;  /* 0x000000ffff737224 */ /* 0x000fe200008e0683 */
[----:B------:R-:W-:-:S02]  /*1dc00*/  MOV R6, R26 ;  /* 0x0000001a00067202 */ /* 0x000fc40000000f00 */
[----:B------:R-:W-:Y:S02]  /*1dc10*/  LOP3.LUT R126, R127, 0x380, RZ, 0xc0, !PT ;  /* 0x000003807f7e7812 */ /* 0x000fe400078ec0ff */
[----:B------:R-:W-:Y:S02]  /*1dc20*/  F2FP.BF16.F32.PACK_AB R27, R8, R30 ;  /* 0x0000001e081b723e */ /* 0x000fe400000010ff */
[C---:B------:R-:W-:Y:S02]  /*1dc30*/  IADD3 R4, P5, R130.reuse, 0xc020, RZ ;  /* 0x0000c02082047810 */ /* 0x040fe40007fbe0ff */
[----:B------:R-:W-:Y:S02]  /*1dc40*/  LOP3.LUT R112, R113, 0x380, RZ, 0xc0, !PT ;  /* 0x0000038071707812 */ /* 0x000fe400078ec0ff */
[C---:B------:R-:W-:Y:S01]  /*1dc50*/  IADD3 R8, P2, R130.reuse, 0xc040, RZ ;  /* 0x0000c04082087810 */ /* 0x040fe20007f5e0ff */
[----:B------:R-:W-:Y:S01]  /*1dc60*/  IMAD.X R133, RZ, RZ, R131, P5 ;  /* 0x000000ffff857224 */ /* 0x000fe200028e0683 */
[----:B------:R-:W-:-:S02]  /*1dc70*/  IADD3 R10, P1, R130, 0xc060, RZ ;  /* 0x0000c060820a7810 */ /* 0x000fc40007f3e0ff */
[----:B------:R-:W-:Y:S02]  /*1dc80*/  LOP3.LUT R124, R125, 0x380, RZ, 0xc0, !PT ;  /* 0x000003807d7c7812 */ /* 0x000fe400078ec0ff */
[----:B------:R-:W-:Y:S02]  /*1dc90*/  SHF.R.U64 R102, R102, 0x3, RZ ;  /* 0x0000000366667819 */ /* 0x000fe400000012ff */
[----:B------:R-:W-:Y:S01]  /*1dca0*/  F2FP.BF16.F32.PACK_AB R26, R29, R28 ;  /* 0x0000001c1d1a723e */ /* 0x000fe200000010ff */
[----:B------:R-:W-:Y:S01]  /*1dcb0*/  IMAD.X R29, RZ, RZ, R131, P2 ;  /* 0x000000ffff1d7224 */ /* 0x000fe200010e0683 */
[----:B------:R-:W-:Y:S02]  /*1dcc0*/  SHF.R.U64 R126, R126, 0x3, RZ ;  /* 0x000000037e7e7819 */ /* 0x000fe400000012ff */
[----:B------:R-:W-:Y:S01]  /*1dcd0*/  LOP3.LUT R28, R4, 0x380, RZ, 0xc0, !PT ;  /* 0x00000380041c7812 */ /* 0x000fe200078ec0ff */
[----:B------:R2:W-:Y:S01]  /*1dce0*/  STSM.16.M88.4 [R6], R24 ;  /* 0x0000001806007844 */ /* 0x0005e20000000200 */
[----:B------:R-:W-:-:S02]  /*1dcf0*/  SHF.R.U64 R112, R112, 0x3, RZ ;  /* 0x0000000370707819 */ /* 0x000fc400000012ff */
[----:B------:R-:W-:Y:S02]  /*1dd00*/  LOP3.LUT R30, R8, 0x380, RZ, 0xc0, !PT ;  /* 0x00000380081e7812 */ /* 0x000fe400078ec0ff */
[----:B------:R-:W-:Y:S02]  /*1dd10*/  LOP3.LUT R42, R10, 0x380, RZ, 0xc0, !PT ;  /* 0x000003800a2a7812 */ /* 0x000fe400078ec0ff */
[----:B------:R-:W-:Y:S02]  /*1dd20*/  SHF.R.U64 R124, R124, 0x3, RZ ;  /* 0x000000037c7c7819 */ /* 0x000fe400000012ff */
[----:B------:R-:W-:Y:S01]  /*1dd30*/  LOP3.LUT R102, R102, R103, RZ, 0x3c, !PT ;  /* 0x0000006766667212 */ /* 0x000fe200078e3cff */
[--C-:B------:R-:W-:Y:S01]  /*1dd40*/  IMAD.X R103, RZ, RZ, R131.reuse, P0 ;  /* 0x000000ffff677224 */ /* 0x100fe200000e0683 */
[----:B------:R-:W-:Y:S01]  /*1dd50*/  LOP3.LUT R126, R126, R127, RZ, 0x3c, !PT ;  /* 0x0000007f7e7e7212 */ /* 0x000fe200078e3cff */
[----:B------:R-:W-:Y:S01]  /*1dd60*/  IMAD.X R127, RZ, RZ, R131, P4 ;  /* 0x000000ffff7f7224 */ /* 0x000fe200020e0683 */
[----:B------:R-:W-:-:S02]  /*1dd70*/  SHF.R.U64 R28, R28, 0x3, RZ ;  /* 0x000000031c1c7819 */ /* 0x000fc400000012ff */
[----:B------:R-:W-:Y:S01]  /*1dd80*/  LOP3.LUT R112, R112, R113, RZ, 0x3c, !PT ;  /* 0x0000007170707212 */ /* 0x000fe200078e3cff */
[--C-:B------:R-:W-:Y:S01]  /*1dd90*/  IMAD.X R113, RZ, RZ, R131.reuse, P3 ;  /* 0x000000ffff717224 */ /* 0x100fe200018e0683 */
[----:B------:R-:W-:Y:S02]  /*1dda0*/  IADD3 R104, P0, R130, 0x8020, RZ ;  /* 0x0000802082687810 */ /* 0x000fe40007f1e0ff */
[----:B------:R-:W-:Y:S02]  /*1ddb0*/  SHF.R.U64 R30, R30, 0x3, RZ ;  /* 0x000000031e1e7819 */ /* 0x000fe400000012ff */
[----:B------:R-:W-:Y:S02]  /*1ddc0*/  SHF.R.U64 R42, R42, 0x3, RZ ;  /* 0x000000032a2a7819 */ /* 0x000fe400000012ff */
[----:B------:R-:W-:Y:S01]  /*1ddd0*/  LOP3.LUT R124, R124, R125, RZ, 0x3c, !PT ;  /* 0x0000007d7c7c7212 */ /* 0x000fe200078e3cff */
[----:B------:R-:W-:Y:S01]  /*1dde0*/  IMAD.X R125, RZ, RZ, R131, P6 ;  /* 0x000000ffff7d7224 */ /* 0x000fe200030e0683 */
[----:B------:R-:W-:-:S02]  /*1ddf0*/  IADD3 R110, P4, R130, 0x8040, RZ ;  /* 0x00008040826e7810 */ /* 0x000fc40007f9e0ff */
[C---:B------:R-:W-:Y:S02]  /*1de00*/  IADD3 R108, P3, R130.reuse, 0x8060, RZ ;  /* 0x00008060826c7810 */ /* 0x040fe40007f7e0ff */
[----:B------:R-:W-:Y:S02]  /*1de10*/  IADD3 R106, P6, R130, 0xc000, RZ ;  /* 0x0000c000826a7810 */ /* 0x000fe40007fde0ff */
[----:B------:R-:W-:Y:S02]  /*1de20*/  LOP3.LUT R132, R28, R4, RZ, 0x3c, !PT ;  /* 0x000000041c847212 */ /* 0x000fe400078e3cff */
[----:B------:R-:W-:Y:S02]  /*1de30*/  LOP3.LUT R105, R104, 0x380, RZ, 0xc0, !PT ;  /* 0x0000038068697812 */ /* 0x000fe400078ec0ff */
[----:B------:R-:W-:Y:S02]  /*1de40*/  LOP3.LUT R28, R30, R8, RZ, 0x3c, !PT ;  /* 0x000000081e1c7212 */ /* 0x000fe400078e3cff */
[----:B------:R-:W-:-:S02]  /*1de50*/  LOP3.LUT R130, R42, R10, RZ, 0x3c, !PT ;  /* 0x0000000a2a827212 */ /* 0x000fc400078e3cff */
[----:B------:R-:W-:Y:S02]  /*1de60*/  MOV R128, R128 ;  /* 0x0000008000807202 */ /* 0x000fe40000000f00 */
[----:B------:R-:W-:Y:S02]  /*1de70*/  F2FP.BF16.F32.PACK_AB R4, R33, R12 ;  /* 0x0000000c2104723e */ /* 0x000fe400000010ff */
[----:B--2---:R-:W-:Y:S02]  /*1de80*/  F2FP.BF16.F32.PACK_AB R6, R37, R14 ;  /* 0x0000000e2506723e */ /* 0x004fe400000010ff */
[----:B------:R-:W-:Y:S02]  /*1de90*/  LOP3.LUT R111, R110, 0x380, RZ, 0xc0, !PT ;  /* 0x000003806e6f7812 */ /* 0x000fe400078ec0ff */
[----:B------:R-:W-:Y:S01]  /*1dea0*/  MOV R102, R102 ;  /* 0x0000006600667202 */ /* 0x000fe20000000f00 */
[----:B------:R-:W-:Y:S01]  /*1deb0*/  STSM.16.M88.4 [R128], R4 ;  /* 0x0000000480007844 */ /* 0x000fe20000000200 */
[----:B------:R-:W-:-:S02]  /*1dec0*/  F2FP.BF16.F32.PACK_AB R8, R41, R40 ;  /* 0x000000282908723e */ /* 0x000fc400000010ff */
[----:B------:R-:W-:Y:S02]  /*1ded0*/  F2FP.BF16.F32.PACK_AB R10, R45, R156 ;  /* 0x0000009c2d0a723e */ /* 0x000fe400000010ff */
[----:B------:R-:W-:Y:S02]  /*1dee0*/  LOP3.LUT R109, R108, 0x380, RZ, 0xc0, !PT ;  /* 0x000003806c6d7812 */ /* 0x000fe400078ec0ff */
[----:B------:R-:W-:Y:S01]  /*1def0*/  LOP3.LUT R107, R106, 0x380, RZ, 0xc0, !PT ;  /* 0x000003806a6b7812 */ /* 0x000fe200078ec0ff */
[----:B------:R2:W-:Y:S01]  /*1df00*/  STSM.16.M88.4 [R102], R8 ;  /* 0x0000000866007844 */ /* 0x0005e20000000200 */
[----:B------:R-:W-:Y:S02]  /*1df10*/  SHF.R.U64 R105, R105, 0x3, RZ ;  /* 0x0000000369697819 */ /* 0x000fe400000012ff */
[----:B------:R-:W-:Y:S02]  /*1df20*/  SHF.R.U64 R111, R111, 0x3, RZ ;  /* 0x000000036f6f7819 */ /* 0x000fe400000012ff */
[----:B------:R-:W-:-:S02]  /*1df30*/  SHF.R.U64 R109, R109, 0x3, RZ ;  /* 0x000000036d6d7819 */ /* 0x000fc400000012ff */
[----:B------:R-:W-:Y:S02]  /*1df40*/  SHF.R.U64 R107, R107, 0x3, RZ ;  /* 0x000000036b6b7819 */ /* 0x000fe400000012ff */
[----:B------:R-:W-:Y:S02]  /*1df50*/  MOV R126, R126 ;  /* 0x0000007e007e7202 */ /* 0x000fe40000000f00 */
[----:B------:R-:W-:Y:S02]  /*1df60*/  F2FP.BF16.F32.PACK_AB R12, R49, R157 ;  /* 0x0000009d310c723e */ /* 0x000fe400000010ff */
[----:B------:R-:W-:Y:S02]  /*1df70*/  F2FP.BF16.F32.PACK_AB R14, R53, R52 ;  /* 0x00000034350e723e */ /* 0x000fe400000010ff */
[----:B------:R-:W-:Y:S01]  /*1df80*/  LOP3.LUT R104, R105, R104, RZ, 0x3c, !PT ;  /* 0x0000006869687212 */ /* 0x000fe200078e3cff */
[----:B------:R-:W-:Y:S01]  /*1df90*/  IMAD.X R105, RZ, RZ, R131, P0 ;  /* 0x000000ffff697224 */ /* 0x000fe200000e0683 */
[----:B--2---:R-:W-:Y:S01]  /*1dfa0*/  F2FP.BF16.F32.PACK_AB R11, R79, R78 ;  /* 0x0000004e4f0b723e */ /* 0x004fe200000010ff */
[----:B------:R-:W-:Y:S01]  /*1dfb0*/  STSM.16.M88.4 [R126], R12 ;  /* 0x0000000c7e007844 */ /* 0x000fe20000000200 */
[----:B------:R-:W-:Y:S01]  /*1dfc0*/  MOV R112, R112 ;  /* 0x0000007000707202 */ /* 0x000fe20000000f00 */
[----:B------:R-:W2:Y:S01]  /*1dfd0*/  LDC R78, c[0x0][0xbe8] ;  /* 0x0002fa00ff4e7b82 */ /* 0x000ea20000000800 */
[----:B------:R-:W-:-:S02]  /*1dfe0*/  F2FP.BF16.F32.PACK_AB R24, R57, R158 ;  /* 0x0000009e3918723e */ /* 0x000fc400000010ff */
[----:B------:R-:W-:Y:S02]  /*1dff0*/  F2FP.BF16.F32.PACK_AB R25, R59, R58 ;  /* 0x0000003a3b19723e */ /* 0x000fe400000010ff */
[----:B------:R-:W-:Y:S02]  /*1e000*/  F2FP.BF16.F32.PACK_AB R26, R61, R159 ;  /* 0x0000009f3d1a723e */ /* 0x000fe400000010ff */
[----:B------:R-:W-:Y:S02]  /*1e010*/  F2FP.BF16.F32.PACK_AB R27, R63, R62 ;  /* 0x0000003e3f1b723e */ /* 0x000fe400000010ff */
[----:B------:R-:W-:Y:S01]  /*1e020*/  LOP3.LUT R110, R111, R110, RZ, 0x3c, !PT ;  /* 0x0000006e6f6e7212 */ /* 0x000fe200078e3cff */
[----:B------:R-:W-:Y:S01]  /*1e030*/  IMAD.X R111, RZ, RZ, R131, P4 ;  /* 0x000000ffff6f7224 */ /* 0x000fe200020e0683 */
[----:B------:R-:W-:Y:S01]  /*1e040*/  MOV R124, R124 ;  /* 0x0000007c007c7202 */ /* 0x000fe20000000f00 */
[----:B------:R-:W-:Y:S01]  /*1e050*/  STSM.16.M88.4 [R112], R24 ;  /* 0x0000001870007844 */ /* 0x000fe20000000200 */
[----:B------:R-:W-:-:S02]  /*1e060*/  F2FP.BF16.F32.PACK_AB R4, R65, R160 ;  /* 0x000000a04104723e */ /* 0x000fc400000010ff */
[----:B------:R-:W-:Y:S02]  /*1e070*/  F2FP.BF16.F32.PACK_AB R5, R67, R66 ;  /* 0x000000424305723e */ /* 0x000fe400000010ff */
[----:B------:R-:W-:Y:S02]  /*1e080*/  F2FP.BF16.F32.PACK_AB R6, R69, R161 ;  /* 0x000000a14506723e */ /* 0x000fe400000010ff */
[----:B------:R-:W-:Y:S02]  /*1e090*/  F2FP.BF16.F32.PACK_AB R7, R71, R70 ;  /* 0x000000464707723e */ /* 0x000fe400000010ff */
[----:B------:R-:W-:Y:S01]  /*1e0a0*/  LOP3.LUT R108, R109, R108, RZ, 0x3c, !PT ;  /* 0x0000006c6d6c7212 */ /* 0x000fe200078e3cff */
[----:B------:R-:W-:Y:S01]  /*1e0b0*/  IMAD.X R109, RZ, RZ, R131, P3 ;  /* 0x000000ffff6d7224 */ /* 0x000fe200018e0683 */
[----:B------:R-:W-:Y:S01]  /*1e0c0*/  MOV R118, R118 ;  /* 0x0000007600767202 */ /* 0x000fe20000000f00 */
[----:B------:R3:W-:Y:S01]  /*1e0d0*/  STSM.16.M88.4 [R124], R4 ;  /* 0x000000047c007844 */ /* 0x0007e20000000200 */
[----:B------:R-:W-:-:S02]  /*1e0e0*/  F2FP.BF16.F32.PACK_AB R8, R73, R162 ;  /* 0x000000a24908723e */ /* 0x000fc400000010ff */
[----:B------:R-:W-:Y:S02]  /*1e0f0*/  F2FP.BF16.F32.PACK_AB R9, R75, R74 ;  /* 0x0000004a4b09723e */ /* 0x000fe400000010ff */
[----:B------:R-:W-:Y:S02]  /*1e100*/  F2FP.BF16.F32.PACK_AB R10, R77, R163 ;  /* 0x000000a34d0a723e */ /* 0x000fe400000010ff */
[----:B------:R-:W-:Y:S01]  /*1e110*/  LOP3.LUT R106, R107, R106, RZ, 0x3c, !PT ;  /* 0x0000006a6b6a7212 */ /* 0x000fe200078e3cff */
[--C-:B------:R-:W-:Y:S01]  /*1e120*/  IMAD.X R107, RZ, RZ, R131.reuse, P6 ;  /* 0x000000ffff6b7224 */ /* 0x100fe200030e0683 */
[----:B------:R-:W-:Y:S01]  /*1e130*/  MOV R33, R28 ;  /* 0x0000001c00217202 */ /* 0x000fe20000000f00 */
[----:B------:R4:W-:Y:S01]  /*1e140*/  STSM.16.M88.4 [R118], R8 ;  /* 0x0000000876007844 */ /* 0x0009e20000000200 */
[----:B------:R-:W-:Y:S01]  /*1e150*/  MOV R116, R116 ;  /* 0x0000007400747202 */ /* 0x000fe20000000f00 */
[----:B------:R-:W-:Y:S01]  /*1e160*/  IMAD.X R131, RZ, RZ, R131, P1 ;  /* 0x000000ffff837224 */ /* 0x000fe200008e0683 */
[----:B------:R-:W-:-:S02]  /*1e170*/  F2FP.BF16.F32.PACK_AB R28, R81, R164 ;  /* 0x000000a4511c723e */ /* 0x000fc400000010ff */
[----:B------:R-:W-:Y:S02]  /*1e180*/  F2FP.BF16.F32.PACK_AB R29, R83, R82 ;  /* 0x00000052531d723e */ /* 0x000fe400000010ff */
[----:B------:R-:W-:Y:S02]  /*1e190*/  F2FP.BF16.F32.PACK_AB R30, R85, R165 ;  /* 0x000000a5551e723e */ /* 0x000fe400000010ff */
[----:B------:R-:W-:Y:S02]  /*1e1a0*/  MOV R114, R114 ;  /* 0x0000007200727202 */ /* 0x000fe40000000f00 */
[----:B------:R-:W-:Y:S01]  /*1e1b0*/  F2FP.BF16.F32.PACK_AB R40, R89, R166 ;  /* 0x000000a65928723e */ /* 0x000fe200000010ff */
[----:B------:R-:W-:Y:S01]  /*1e1c0*/  STSM.16.M88.4 [R116], R28 ;  /* 0x0000001c74007844 */ /* 0x000fe20000000200 */
[----:B------:R-:W-:Y:S02]  /*1e1d0*/  F2FP.BF16.F32.PACK_AB R41, R91, R90 ;  /* 0x0000005a5b29723e */ /* 0x000fe400000010ff */
[----:B------:R-:W-:-:S02]  /*1e1e0*/  F2FP.BF16.F32.PACK_AB R42, R93, R167 ;  /* 0x000000a75d2a723e */ /* 0x000fc400000010ff */
[----:B------:R-:W-:Y:S02]  /*1e1f0*/  MOV R104, R104 ;  /* 0x0000006800687202 */ /* 0x000fe40000000f00 */
[----:B------:R-:W-:Y:S01]  /*1e200*/  F2FP.BF16.F32.PACK_AB R52, R97, R168 ;  /* 0x000000a86134723e */ /* 0x000fe200000010ff */
[----:B------:R-:W-:Y:S01]  /*1e210*/  STSM.16.M88.4 [R114], R40 ;  /* 0x0000002872007844 */ /* 0x000fe20000000200 */
[----:B------:R-:W-:Y:S02]  /*1e220*/  F2FP.BF16.F32.PACK_AB R53, R99, R98 ;  /* 0x000000626335723e */ /* 0x000fe400000010ff */
[----:B------:R-:W-:Y:S02]  /*1e230*/  MOV R110, R110 ;  /* 0x0000006e006e7202 */ /* 0x000fe40000000f00 */
[----:B---3--:R-:W-:Y:S01]  /*1e240*/  F2FP.BF16.F32.PACK_AB R4, R88, R170 ;  /* 0x000000aa5804723e */ /* 0x008fe200000010ff */
[----:B------:R-:W-:Y:S01]  /*1e250*/  STSM.16.M88.4 [R104], R52 ;  /* 0x0000003468007844 */ /* 0x000fe20000000200 */
[----:B------:R-:W-:-:S02]  /*1e260*/  F2FP.BF16.F32.PACK_AB R5, R38, R36 ;  /* 0x000000242605723e */ /* 0x000fc400000010ff */
[----:B------:R-:W-:Y:S02]  /*1e270*/  F2FP.BF16.F32.PACK_AB R6, R92, R171 ;  /* 0x000000ab5c06723e */ /* 0x000fe400000010ff */
[----:B------:R-:W-:Y:S02]  /*1e280*/  F2FP.BF16.F32.PACK_AB R7, R46, R44 ;  /* 0x0000002c2e07723e */ /* 0x000fe400000010ff */
[----:B------:R-:W-:Y:S02]  /*1e290*/  MOV R108, R108 ;  /* 0x0000006c006c7202 */ /* 0x000fe40000000f00 */
[----:B----4-:R-:W-:Y:S01]  /*1e2a0*/  F2FP.BF16.F32.PACK_AB R8, R96, R172 ;  /* 0x000000ac6008723e */ /* 0x010fe200000010ff */
[----:B------:R-:W-:Y:S01]  /*1e2b0*/  STSM.16.M88.4 [R110], R4 ;  /* 0x000000046e007844 */ /* 0x000fe20000000200 */
[----:B------:R-:W-:Y:S02]  /*1e2c0*/  F2FP.BF16.F32.PACK_AB R9, R50, R48 ;  /* 0x000000303209723e */ /* 0x000fe400000010ff */
[----:B------:R-:W-:-:S02]  /*1e2d0*/  F2FP.BF16.F32.PACK_AB R10, R100, R173 ;  /* 0x000000ad640a723e */ /* 0x000fc400000010ff */
[----:B------:R-:W-:Y:S02]  /*1e2e0*/  F2FP.BF16.F32.PACK_AB R11, R60, R56 ;  /* 0x000000383c0b723e */ /* 0x000fe400000010ff */
[----:B------:R-:W-:Y:S02]  /*1e2f0*/  MOV R106, R106 ;  /* 0x0000006a006a7202 */ /* 0x000fe40000000f00 */
[----:B------:R-:W-:Y:S01]  /*1e300*/  F2FP.BF16.F32.PACK_AB R12, R152, R174 ;  /* 0x000000ae980c723e */ /* 0x000fe200000010ff */
[----:B------:R3:W-:Y:S01]  /*1e310*/  STSM.16.M88.4 [R108], R8 ;  /* 0x000000086c007844 */ /* 0x0007e20000000200 */
[----:B------:R-:W-:Y:S02]  /*1e320*/  F2FP.BF16.F32.PACK_AB R13, R68, R64 ;  /* 0x00000040440d723e */ /* 0x000fe400000010ff */
[----:B------:R-:W-:Y:S02]  /*1e330*/  F2FP.BF16.F32.PACK_AB R14, R153, R175 ;  /* 0x000000af990e723e */ /* 0x000fe400000010ff */
[----:B------:R-:W-:Y:S01]  /*1e340*/  F2FP.BF16.F32.PACK_AB R15, R76, R72 ;  /* 0x000000484c0f723e */ /* 0x000fe200000010ff */
[----:B------:R-:W-:Y:S01]  /*1e350*/  IMAD.MOV.U32 R76, RZ, RZ, RZ ;  /* 0x000000ffff4c7224 */ /* 0x000fe200078e00ff */
[----:B------:R-:W-:-:S02]  /*1e360*/  ISETP.NE.U32.AND P0, PT, RZ, UR4, PT ;  /* 0x00000004ff007c0c */ /* 0x000fc4000bf05070 */
[----:B------:R-:W-:Y:S01]  /*1e370*/  MOV R132, R132 ;  /* 0x0000008400847202 */ /* 0x000fe20000000f00 */
[----:B------:R4:W-:Y:S01]  /*1e380*/  STSM.16.M88.4 [R106], R12 ;  /* 0x0000000c6a007844 */ /* 0x0009e20000000200 */
[----:B------:R-:W-:Y:S02]  /*1e390*/  F2FP.BF16.F32.PACK_AB R24, R154, R176 ;  /* 0x000000b09a18723e */ /* 0x000fe400000010ff */
[----:B------:R-:W-:Y:S02]  /*1e3a0*/  F2FP.BF16.F32.PACK_AB R25, R84, R80 ;  /* 0x000000505419723e */ /* 0x000fe400000010ff */
[----:B------:R-:W-:Y:S01]  /*1e3b0*/  F2FP.BF16.F32.PACK_AB R26, R155, R177 ;  /* 0x000000b19b1a723e */ /* 0x000fe200000010ff */
[----:B---3--:R-:W-:Y:S01]  /*1e3c0*/  IMAD.SHL.U32 R8, R231, 0x4, RZ ;  /* 0x00000004e7087824 */ /* 0x008fe200078e00ff */
[----:B------:R-:W-:Y:S02]  /*1e3d0*/  F2FP.BF16.F32.PACK_AB R27, R135, R134 ;  /* 0x00000086871b723e */ /* 0x000fe400000010ff */
[----:B------:R-:W-:-:S02]  /*1e3e0*/  MOV R130, R130 ;  /* 0x0000008200827202 */ /* 0x000fc40000000f00 */
[----:B------:R-:W-:Y:S01]  /*1e3f0*/  IADD3 R10, P1, R8, UR4, RZ ;  /* 0x00000004080a7c10 */ /* 0x000fe2000ff3e0ff */
[----:B------:R-:W-:Y:S01]  /*1e400*/  STSM.16.M88.4 [R132], R24 ;  /* 0x0000001884007844 */ /* 0x000fe20000000200 */
[----:B------:R-:W-:Y:S02]  /*1e410*/  F2FP.BF16.F32.PACK_AB R4, R145, R2 ;  /* 0x000000029104723e */ /* 0x000fe400000010ff */
[----:B------:R-:W-:Y:S01]  /*1e420*/  F2FP.BF16.F32.PACK_AB R5, R147, R146 ;  /* 0x000000929305723e */ /* 0x000fe200000010ff */
[----:B------:R-:W-:Y:S01]  /*1e430*/  STSM.16.M88.4 [R33], R136 ;  /* 0x0000008821007844 */ /* 0x000fe20000000200 */
[----:B----4-:R-:W-:Y:S02]  /*1e440*/  SHF.R.S32.HI R12, RZ, 0x1f, R231 ;  /* 0x0000001fff0c7819 */ /* 0x010fe400000114e7 */
[----:B------:R-:W-:Y:S02]  /*1e450*/  F2FP.BF16.F32.PACK_AB R6, R149, R148 ;  /* 0x000000949506723e */ /* 0x000fe400000010ff */
[----:B------:R-:W-:-:S02]  /*1e460*/  SHF.L.U64.HI R9, R231, 0x2, R12 ;  /* 0x00000002e7097819 */ /* 0x000fc4000001020c */
[----:B------:R-:W-:Y:S02]  /*1e470*/  F2FP.BF16.F32.PACK_AB R7, R151, R150 ;  /* 0x000000969707723e */ /* 0x000fe400000010ff */
[----:B------:R-:W-:Y:S02]  /*1e480*/  IADD3.X R11, R9, UR5, RZ, P1, !PT ;  /* 0x00000005090b7c10 */ /* 0x000fe40008ffe4ff */
[----:B--2---:R-:W-:Y:S01]  /*1e490*/  ISETP.NE.AND P1, PT, R78, 0x1, PT ;  /* 0x000000014e00780c */ /* 0x004fe20003f25270 */
[----:B------:R2:W-:Y:S01]  /*1e4a0*/  STSM.16.M88.4 [R130], R4 ;  /* 0x0000000482007844 */ /* 0x0005e20000000200 */
[----:B------:R-:W-:Y:S01]  /*1e4b0*/  BAR.SYNC.DEFER_BLOCKING 0x1, 0x100 ;  /* 0x0044000000007b1d */ /* 0x000fe20000010000 */
[----:B------:R-:W-:-:S05]  /*1e4c0*/  ISETP.NE.AND.EX P0, PT, RZ, UR5, PT, P0 ;  /* 0x00000005ff007c0c */ /* 0x000fca000bf05300 */
[----:B------:R-:W-:Y:S02]  /*1e4d0*/  ULDC.64 UR4, c[0x0][0xc08] ;  /* 0x0003020000047ab9 */ /* 0x000fe40000000a00 */
[----:B------:R-:W-:-:S03]  /*1e4e0*/  ISETP.NE.U32.AND P2, PT, RZ, UR4, PT ;  /* 0x00000004ff007c0c */ /* 0x000fc6000bf45070 */
[----:B------:R-:W3:Y:S01]  /*1e4f0*/  @P1 LDC R2, c[0x0][0xbec] ;  /* 0x0002fb00ff021b82 */ /* 0x000ee20000000800 */
[----:B------:R-:W-:-:S07]  /*1e500*/  ISETP.NE.AND.EX P2, PT, RZ, UR5, PT, P2 ;  /* 0x00000005ff007c0c */ /* 0x000fce000bf45320 */
[----:B------:R-:W4:Y:S01]  /*1e510*/  @P1 LDC R15, c[0x0][0xbf0] ;  /* 0x0002fc00ff0f1b82 */ /* 0x000f220000000800 */
[----:B------:R0:W5:Y:S05]  /*1e520*/  @P0 LDG.E R76, desc[UR6][R10.64] ;  /* 0x000000060a4c0981 */ /* 0x00016a000c1e1900 */
[----:B------:R-:W-:Y:S01]  /*1e530*/  @P2 IADD3 R8, P3, R8, UR4, RZ ;  /* 0x0000000408082c10 */ /* 0x000fe2000ff7e0ff */
[----:B------:R-:W-:Y:S02]  /*1e540*/  ULDC UR4, c[0x0][0xa88] ;  /* 0x0002a20000047ab9 */ /* 0x000fe40000000800 */
[----:B--2---:R-:W-:Y:S01]  /*1e550*/  IMAD.U32 R7, RZ, RZ, UR4 ;  /* 0x00000004ff077e24 */ /* 0x004fe2000f8e00ff */
[----:B------:R-:W-:-:S05]  /*1e560*/  @P2 IADD3.X R9, R9, UR5, RZ, P3, !PT ;  /* 0x0000000509092c10 */ /* 0x000fca0009ffe4ff */
[----:B------:R0:W5:Y:S01]  /*1e570*/  @P2 LDG.E R7, desc[UR6][R8.64] ;  /* 0x0000000608072981 */ /* 0x000162000c1e1900 */
[----:B------:R-:W-:Y:S05]  /*1e580*/  @P2 BRA `(.L_x_853) ;  /* 0x0000000000142947 */ /* 0x000fea0003800000 */
[----:B------:R-:W-:Y:S05]  /*1e590*/  @!P0 BRA `(.L_x_853) ;  /* 0x0000000000108947 */ /* 0x000fea0003800000 */
[----:B------:R-:W-:Y:S02]  /*1e5a0*/  ULDC.64 UR4, c[0x0][0x208] ;  /* 0x0000820000047ab9 */ /* 0x000fe40000000a00 */
[----:B------:R-:W2:Y:S04]  /*1e5b0*/  LDG.E R4, desc[UR4][R10.64] ;  /* 0x000000040a047981 */ /* 0x000ea8000c1e1900 */
[----:B-----5:R-:W2:Y:S02]  /*1e5c0*/  LDG.E R7, desc[UR4][R10.64+0x4] ;  /* 0x000004040a077981 */ /* 0x020ea4000c1e1900 */
[----:B--2---:R-:W-:-:S07]  /*1e5d0*/  IMAD.IADD R7, R7, 0x1, -R4 ;  /* 0x0000000107077824 */ /* 0x004fce00078e0a04 */
.L_x_853:
[----:B------:R-:W2:Y:S01]  /*1e5e0*/  LDL R4, [R1+0x88] ;  /* 0x0000880001047983 */ /* 0x000ea20000100800 */
[----:B------:R-:W-:Y:S01]  /*1e5f0*/  SHF.R.S32.HI R80, RZ, 0x1f, R232 ;  /* 0x0000001fff507819 */ /* 0x000fe200000114e8 */
[----:B------:R-:W-:Y:S01]  /*1e600*/  ULDC.64 UR4, c[0x0][0xb90] ;  /* 0x0002e40000047ab9 */ /* 0x000fe20000000a00 */
[----:B-----5:R-:W-:Y:S01]  /*1e610*/  SHF.R.S32.HI R77, RZ, 0x1f, R76 ;  /* 0x0000001fff4d7819 */ /* 0x020fe2000001144c */
[----:B0-----:R-:W4:Y:S01]  /*1e620*/  LDL R10, [R1+0x80] ;  /* 0x00008000010a7983 */ /* 0x001f220000100800 */
[----:B------:R-:W-:Y:S01]  /*1e630*/  IMAD.SHL.U32 R6, R212, 0x40, RZ ;  /* 0x00000040d4067824 */ /* 0x000fe200078e00ff */
[----:B------:R-:W-:Y:S01]  /*1e640*/  SEL R79, R12, RZ, !P0 ;  /* 0x000000ff0c4f7207 */ /* 0x000fe20004000000 */
[----:B------:R-:W-:Y:S01]  /*1e650*/  IMAD R5, R80, UR4, RZ ;  /* 0x0000000450057c24 */ /* 0x000fe2000f8e02ff */
[----:B------:R-:W-:Y:S01]  /*1e660*/  SEL R231, R231, RZ, !P0 ;  /* 0x000000ffe7e77207 */ /* 0x000fe20004000000 */
[----:B------:R-:W-:Y:S01]  /*1e670*/  IMAD.IADD R11, R16, 0x1, R6 ;  /* 0x00000001100b7824 */ /* 0x000fe200078e0206 */
[----:B------:R-:W0:Y:S01]  /*1e680*/  S2R R14, SR_TID.X ;  /* 0x00000000000e7919 */ /* 0x000e220000002100 */
[----:B------:R-:W-:Y:S01]  /*1e690*/  IMAD R13, R232, UR5, R5 ;  /* 0x00000005e80d7c24 */ /* 0x000fe2000f8e0205 */
[----:B------:R-:W1:Y:S01]  /*1e6a0*/  @P1 LDC R81, c[0x0][0xbec] ;  /* 0x0002fb00ff511b82 */ /* 0x000e620000000800 */
[----:B------:R-:W-:-:S03]  /*1e6b0*/  IMAD.WIDE R20, R11, 0x2, R20 ;  /* 0x000000020b147825 */ /* 0x000fc600078e0214 */
[C---:B------:R-:W-:Y:S02]  /*1e6c0*/  IADD3 R33, P2, R20.reuse, 0x5000, RZ ;  /* 0x0000500014217810 */ /* 0x040fe40007f5e0ff */
[----:B------:R-:W-:Y:S01]  /*1e6d0*/  IADD3 R29, P3, R20, 0x4000, RZ ;  /* 0x00004000141d7810 */ /* 0x000fe20007f7e0ff */
[----:B------:R-:W-:Y:S01]  /*1e6e0*/  ULDC.64 UR6, c[0x0][0x208] ;  /* 0x0000820000067ab9 */ /* 0x000fe20000000a00 */
[----:B------:R-:W-:Y:S01]  /*1e6f0*/  LOP3.LUT R32, R33, 0x380, RZ, 0xc0, !PT ;  /* 0x0000038021207812 */ /* 0x000fe200078ec0ff */
[----:B------:R-:W1:Y:S01]  /*1e700*/  @P1 LDC R83, c[0x0][0xbf0] ;  /* 0x0002fc00ff531b82 */ /* 0x000e620000000800 */
[----:B------:R-:W-:Y:S02]  /*1e710*/  LOP3.LUT R28, R29, 0x380, RZ, 0xc0, !PT ;  /* 0x000003801d1c7812 */ /* 0x000fe400078ec0ff */
[----:B------:R-:W-:Y:S02]  /*1e720*/  SHF.R.U64 R32, R32, 0x3, RZ ;  /* 0x0000000320207819 */ /* 0x000fe400000012ff */
[----:B------:R-:W-:-:S02]  /*1e730*/  SHF.R.U64 R28, R28, 0x3, RZ ;  /* 0x000000031c1c7819 */ /* 0x000fc400000012ff */
[----:B------:R-:W-:Y:S01]  /*1e740*/  LOP3.LUT R32, R32, R33, RZ, 0x3c, !PT ;  /* 0x0000002120207212 */ /* 0x000fe200078e3cff */
[----:B0-----:R-:W-:Y:S02]  /*1e750*/  VIADD R14, R14, 0xffffff80 ;  /* 0xffffff800e0e7836 */ /* 0x001fe40000000000 */
[--C-:B------:R-:W-:Y:S01]  /*1e760*/  IMAD.X R33, RZ, RZ, R21.reuse, P2 ;  /* 0x000000ffff217224 */ /* 0x100fe200010e0615 */
[----:B------:R-:W-:Y:S02]  /*1e770*/  IADD3 R57, P2, R20, 0xb000, RZ ;  /* 0x0000b00014397810 */ /* 0x000fe40007f5e0ff */
[----:B------:R-:W-:Y:S01]  /*1e780*/  LOP3.LUT R28, R28, R29, RZ, 0x3c, !PT ;  /* 0x0000001d1c1c7212 */ /* 0x000fe200078e3cff */
[----:B------:R-:W-:Y:S01]  /*1e790*/  IMAD.X R29, RZ, RZ, R21, P3 ;  /* 0x000000ffff1d7224 */ /* 0x000fe200018e0615 */
[----:B------:R-:W-:Y:S02]  /*1e7a0*/  IADD3 R53, P3, R20, 0xa000, RZ ;  /* 0x0000a00014357810 */ /* 0x000fe40007f7e0ff */
[----:B------:R-:W-:-:S02]  /*1e7b0*/  LOP3.LUT R56, R57, 0x380, RZ, 0xc0, !PT ;  /* 0x0000038039387812 */ /* 0x000fc400078ec0ff */
[----:B------:R-:W-:Y:S02]  /*1e7c0*/  IADD3 R37, P6, R20, 0x6000, RZ ;  /* 0x0000600014257810 */ /* 0x000fe40007fde0ff */
[----:B------:R-:W-:Y:S02]  /*1e7d0*/  LOP3.LUT R52, R53, 0x380, RZ, 0xc0, !PT ;  /* 0x0000038035347812 */ /* 0x000fe400078ec0ff */
[----:B------:R-:W-:Y:S02]  /*1e7e0*/  SHF.R.U64 R56, R56, 0x3, RZ ;  /* 0x0000000338387819 */ /* 0x000fe400000012ff */
[----:B------:R-:W-:Y:S02]  /*1e7f0*/  LOP3.LUT R36, R37, 0x380, RZ, 0xc0, !PT ;  /* 0x0000038025247812 */ /* 0x000fe400078ec0ff */
[----:B------:R-:W-:Y:S02]  /*1e800*/  SHF.R.U64 R52, R52, 0x3, RZ ;  /* 0x0000000334347819 */ /* 0x000fe400000012ff */
[----:B------:R-:W-:Y:S01]  /*1e810*/  LOP3.LUT R56, R56, R57, RZ, 0x3c, !PT ;  /* 0x0000003938387212 */ /* 0x000fe200078e3cff */
[----:B------:R-:W-:Y:S01]  /*1e820*/  IMAD.X R57, RZ, RZ, R21, P2 ;  /* 0x000000ffff397224 */ /* 0x000fe200010e0615 */
[----:B------:R-:W-:-:S02]  /*1e830*/  SHF.R.U64 R36, R36, 0x3, RZ ;  /* 0x0000000324247819 */ /* 0x000fc400000012ff */
[----:B------:R-:W-:Y:S01]  /*1e840*/  LOP3.LUT R52, R52, R53, RZ, 0x3c, !PT ;  /* 0x0000003534347212 */ /* 0x000fe200078e3cff */
[--C-:B------:R-:W-:Y:S01]  /*1e850*/  IMAD.X R53, RZ, RZ, R21.reuse, P3 ;  /* 0x000000ffff357224 */ /* 0x100fe200018e0615 */
[----:B------:R-:W-:Y:S01]  /*1e860*/  LOP3.LUT R36, R36, R37, RZ, 0x3c, !PT ;  /* 0x0000002524247212 */ /* 0x000fe200078e3cff */
[----:B------:R-:W-:Y:S01]  /*1e870*/  IMAD.X R37, RZ, RZ, R21, P6 ;  /* 0x000000ffff257224 */ /* 0x000fe200030e0615 */
[----:B------:R-:W-:-:S04]  /*1e880*/  IADD3 R61, P6, R20, 0xc000, RZ ;  /* 0x0000c000143d7810 */ /* 0x000fc80007fde0ff */
[----:B------:R-:W-:-:S04]  /*1e890*/  LOP3.LUT R60, R61, 0x380, RZ, 0xc0, !PT ;  /* 0x000003803d3c7812 */ /* 0x000fc800078ec0ff */
[----:B------:R-:W-:-:S04]  /*1e8a0*/  SHF.R.U64 R60, R60, 0x3, RZ ;  /* 0x000000033c3c7819 */ /* 0x000fc800000012ff */
[----:B------:R-:W-:Y:S01]  /*1e8b0*/  LOP3.LUT R60, R60, R61, RZ, 0x3c, !PT ;  /* 0x0000003d3c3c7212 */ /* 0x000fe200078e3cff */
[----:B------:R-:W-:Y:S02]  /*1e8c0*/  IMAD.X R61, RZ, RZ, R21, P6 ;  /* 0x000000ffff3d7224 */ /* 0x000fe400030e0615 */
[C---:B------:R-:W-:Y:S01]  /*1e8d0*/  IMAD R85, R236.reuse, 0x80, R212 ;  /* 0x00000080ec557824 */ /* 0x040fe200078e02d4 */
[----:B------:R-:W-:Y:S01]  /*1e8e0*/  BSSY B1, `(.L_x_854) ;  /* 0x00000b7000017945 */ /* 0x000fe20003800000 */
[----:B------:R-:W-:Y:S02]  /*1e8f0*/  SHF.R.S32.HI R86, RZ, 0x1f, R218 ;  /* 0x0000001fff567819 */ /* 0x000fe400000114da */
[----:B------:R-:W-:Y:S01]  /*1e900*/  SHF.R.S32.HI R88, RZ, 0x1f, R219 ;  /* 0x0000001fff587819 */ /* 0x000fe200000114db */
[----:B--2---:R-:W-:Y:S02]  /*1e910*/  IMAD R25, R236, 0x80, R4 ;  /* 0x00000080ec197824 */ /* 0x004fe400078e0204 */
[----:B------:R-:W-:Y:S01]  /*1e920*/  IMAD.WIDE.U32 R4, R232, UR4, R76 ;  /* 0x00000004e8047c25 */ /* 0x000fe2000f8e004c */
[----:B------:R-:W-:-:S03]  /*1e930*/  ULDC.64 UR4, c[0x0][0xb98] ;  /* 0x0002e60000047ab9 */ /* 0x000fc60000000a00 */
[----:B---3--:R-:W-:-:S04]  /*1e940*/  @P1 IMAD.HI.U32 R2, R25, R2, RZ ;  /* 0x0000000219021227 */ /* 0x008fc800078e00ff */
[----:B------:R-:W-:Y:S01]  /*1e950*/  IMAD.MOV.U32 R9, RZ, RZ, R25 ;  /* 0x000000ffff097224 */ /* 0x000fe200078e0019 */
[----:B----4-:R-:W-:Y:S01]  /*1e960*/  @P1 SHF.R.U32.HI R9, RZ, R15, R2 ;  /* 0x0000000fff091219 */ /* 0x010fe20000011602 */
[----:B------:R-:W-:-:S04]  /*1e970*/  IMAD.IADD R5, R5, 0x1, R13 ;  /* 0x0000000105057824 */ /* 0x000fc800078e020d */
[----:B------:R-:W-:Y:S02]  /*1e980*/  IMAD.MOV R13, RZ, RZ, -R9 ;  /* 0x000000ffff0d7224 */ /* 0x000fe400078e0a09 */
[----:B------:R-:W-:Y:S02]  /*1e990*/  IMAD R2, R79, UR4, RZ ;  /* 0x000000044f027c24 */ /* 0x000fe4000f8e02ff */
[----:B------:R-:W-:-:S04]  /*1e9a0*/  IMAD.WIDE.U32 R4, R231, UR4, R4 ;  /* 0x00000004e7047c25 */ /* 0x000fc8000f8e0004 */
[----:B------:R-:W-:Y:S01]  /*1e9b0*/  IMAD R11, R78, R13, R25 ;  /* 0x0000000d4e0b7224 */ /* 0x000fe200078e0219 */
[----:B------:R-:W-:Y:S01]  /*1e9c0*/  SHF.R.S32.HI R13, RZ, 0x1f, R9 ;  /* 0x0000001fff0d7819 */ /* 0x000fe20000011409 */
[----:B------:R-:W-:Y:S01]  /*1e9d0*/  IMAD R6, R231, UR5, R2 ;  /* 0x00000005e7067c24 */ /* 0x000fe2000f8e0202 */
[----:B------:R-:W-:Y:S01]  /*1e9e0*/  IADD3 R4, P0, R9, R4, RZ ;  /* 0x0000000409047210 */ /* 0x000fe20007f1e0ff */
[----:B------:R-:W-:Y:S01]  /*1e9f0*/  ULDC.64 UR4, c[0x0][0xb88] ;  /* 0x0002e20000047ab9 */ /* 0x000fe20000000a00 */
[----:B------:R-:W-:Y:S02]  /*1ea00*/  SHF.R.S32.HI R2, RZ, 0x1f, R11 ;  /* 0x0000001fff027819 */ /* 0x000fe4000001140b */
[----:B------:R-:W-:-:S03]  /*1ea10*/  IADD3.X R5, R13, R5, R6, P0, !PT ;  /* 0x000000050d057210 */ /* 0x000fc600007fe406 */
[----:B------:R-:W-:Y:S02]  /*1ea20*/  IMAD R2, R2, UR4, RZ ;  /* 0x0000000402027c24 */ /* 0x000fe4000f8e02ff */
[----:B------:R-:W-:-:S04]  /*1ea30*/  IMAD.WIDE.U32 R4, R11, UR4, R4 ;  /* 0x000000040b047c25 */ /* 0x000fc8000f8e0004 */
[----:B------:R-:W-:Y:S01]  /*1ea40*/  IMAD R15, R11, UR5, R2 ;  /* 0x000000050b0f7c24 */ /* 0x000fe2000f8e0202 */
[----:B------:R-:W-:Y:S02]  /*1ea50*/  ULDC.64 UR4, c[0x0][0xb50] ;  /* 0x0002d40000047ab9 */ /* 0x000fe40000000a00 */
[----:B------:R-:W-:Y:S01]  /*1ea60*/  LEA R6, P0, R4, UR4, 0x2 ;  /* 0x0000000404067c11 */ /* 0x000fe2000f8010ff */
[----:B------:R-:W-:-:S05]  /*1ea70*/  IMAD.IADD R5, R5, 0x1, R15 ;  /* 0x0000000105057824 */ /* 0x000fca00078e020f */
[----:B------:R-:W-:Y:S01]  /*1ea80*/  LEA.HI.X R4, R4, UR5, R5, 0x2, P0 ;  /* 0x0000000504047c11 */ /* 0x000fe200080f1405 */
[----:B------:R-:W-:Y:S01]  /*1ea90*/  IMAD R15, R236, 0x80, R10 ;  /* 0x00000080ec0f7824 */ /* 0x000fe200078e020a */
[C---:B------:R-:W-:Y:S02]  /*1eaa0*/  IADD3 R25, P0, R20.reuse, 0x3000, RZ ;  /* 0x0000300014197810 */ /* 0x040fe40007f1e0ff */
[C---:B------:R-:W-:Y:S02]  /*1eab0*/  IADD3 R9, P5, R20.reuse, 0x1000, RZ ;  /* 0x0000100014097810 */ /* 0x040fe40007fbe0ff */
[----:B------:R-:W-:Y:S01]  /*1eac0*/  IADD3 R13, P4, R20, 0x2000, RZ ;  /* 0x00002000140d7810 */ /* 0x000fe20007f9e0ff */
[----:B------:R-:W-:Y:S01]  /*1ead0*/  SHFL.IDX PT, R50, R6, RZ, 0x1c1f ;  /* 0x001c1fff06327589 */ /* 0x000fe200000e0000 */
[----:B------:R-:W-:Y:S01]  /*1eae0*/  LOP3.LUT R24, R25, 0x380, RZ, 0xc0, !PT ;  /* 0x0000038019187812 */ /* 0x000fe200078ec0ff */
[----:B------:R-:W-:Y:S01]  /*1eaf0*/  IMAD R2, R7, R78, RZ ;  /* 0x0000004e07027224 */ /* 0x000fe200078e02ff */
[----:B------:R-:W-:Y:S01]  /*1eb00*/  SHF.R.S32.HI R10, RZ, 0x1f, R14 ;  /* 0x0000001fff0a7819 */ /* 0x000fe2000001140e */
[----:B------:R-:W-:Y:S01]  /*1eb10*/  SHFL.IDX PT, R54, R6, 0x1, 0x1c1f ;  /* 0x003c1f0006367f89 */ /* 0x000fe200000e0000 */
[----:B------:R-:W-:Y:S01]  /*1eb20*/  SHF.R.U64 R24, R24, 0x3, RZ ;  /* 0x0000000318187819 */ /* 0x000fe200000012ff */
[----:B------:R-:W-:Y:S01]  /*1eb30*/  ULDC.64 UR4, c[0x0][0xaa0] ;  /* 0x0002a80000047ab9 */ /* 0x000fe20000000a00 */
[----:B------:R-:W-:-:S02]  /*1eb40*/  LOP3.LUT R8, R9, 0x380, RZ, 0xc0, !PT ;  /* 0x0000038009087812 */ /* 0x000fc400078ec0ff */
[----:B------:R-:W-:Y:S01]  /*1eb50*/  LOP3.LUT R24, R24, R25, RZ, 0x3c, !PT ;  /* 0x0000001918187212 */ /* 0x000fe200078e3cff */
[----:B------:R-:W-:Y:S01]  /*1eb60*/  IMAD.X R25, RZ, RZ, R21, P0 ;  /* 0x000000ffff197224 */ /* 0x000fe200000e0615 */
[----:B------:R-:W-:Y:S02]  /*1eb70*/  LOP3.LUT R12, R13, 0x380, RZ, 0xc0, !PT ;  /* 0x000003800d0c7812 */ /* 0x000fe400078ec0ff */
[----:B------:R-:W-:Y:S02]  /*1eb80*/  IADD3 R49, P0, R20, 0x9000, RZ ;  /* 0x0000900014317810 */ /* 0x000fe40007f1e0ff */
[----:B------:R-:W-:Y:S02]  /*1eb90*/  LEA.HI R10, R10, R14, RZ, 0x7 ;  /* 0x0000000e0a0a7211 */ /* 0x000fe400078f38ff */
[----:B------:R-:W-:Y:S02]  /*1eba0*/  SHF.R.U64 R8, R8, 0x3, RZ ;  /* 0x0000000308087819 */ /* 0x000fe400000012ff */
[----:B------:R-:W-:-:S02]  /*1ebb0*/  SHF.R.U64 R12, R12, 0x3, RZ ;  /* 0x000000030c0c7819 */ /* 0x000fc400000012ff */
[----:B------:R-:W-:Y:S02]  /*1ebc0*/  LOP3.LUT R48, R49, 0x380, RZ, 0xc0, !PT ;  /* 0x0000038031307812 */ /* 0x000fe400078ec0ff */
[----:B------:R-:W-:Y:S01]  /*1ebd0*/  LOP3.LUT R10, R10, 0xffffff80, RZ, 0xc0, !PT ;  /* 0xffffff800a0a7812 */ /* 0x000fe200078ec0ff */
[----:B------:R-:W0:Y:S01]  /*1ebe0*/  SHFL.IDX PT, R51, R4, RZ, 0x1c1f ;  /* 0x001c1fff04337589 */ /* 0x000e2200000e0000 */
[----:B------:R-:W-:Y:S01]  /*1ebf0*/  LOP3.LUT R8, R8, R9, RZ, 0x3c, !PT ;  /* 0x0000000908087212 */ /* 0x000fe200078e3cff */
[--C-:B------:R-:W-:Y:S01]  /*1ec00*/  IMAD.X R9, RZ, RZ, R21.reuse, P5 ;  /* 0x000000ffff097224 */ /* 0x100fe200028e0615 */
[----:B------:R-:W-:Y:S01]  /*1ec10*/  LOP3.LUT R12, R12, R13, RZ, 0x3c, !PT ;  /* 0x0000000d0c0c7212 */ /* 0x000fe200078e3cff */
[----:B------:R-:W-:Y:S01]  /*1ec20*/  IMAD.X R13, RZ, RZ, R21, P4 ;  /* 0x000000ffff0d7224 */ /* 0x000fe200020e0615 */
[----:B------:R-:W-:Y:S01]  /*1ec30*/  SHF.R.U64 R48, R48, 0x3, RZ ;  /* 0x0000000330307819 */ /* 0x000fe200000012ff */
[----:B------:R2:W3:Y:S01]  /*1ec40*/  SHFL.IDX PT, R55, R4, 0x1, 0x1c1f ;  /* 0x003c1f0004377f89 */ /* 0x0004e200000e0000 */
[----:B------:R-:W-:Y:S01]  /*1ec50*/  IADD3 R41, P5, R20, 0x7000, RZ ;  /* 0x0000700014297810 */ /* 0x000fe20007fbe0ff */
[----:B------:R-:W-:Y:S01]  /*1ec60*/  IMAD.IADD R10, R14, 0x1, -R10 ;  /* 0x000000010e0a7824 */ /* 0x000fe200078e0a0a */
[----:B------:R-:W-:-:S02]  /*1ec70*/  IADD3 R45, P4, R20, 0x8000, RZ ;  /* 0x00008000142d7810 */ /* 0x000fc40007f9e0ff */
[----:B------:R-:W-:Y:S01]  /*1ec80*/  LOP3.LUT R48, R48, R49, RZ, 0x3c, !PT ;  /* 0x0000003130307212 */ /* 0x000fe200078e3cff */
[----:B------:R-:W-:Y:S01]  /*1ec90*/  IMAD.X R49, RZ, RZ, R21, P0 ;  /* 0x000000ffff317224 */ /* 0x000fe200000e0615 */
[----:B------:R-:W-:Y:S01]  /*1eca0*/  LOP3.LUT R40, R41, 0x380, RZ, 0xc0, !PT ;  /* 0x0000038029287812 */ /* 0x000fe200078ec0ff */
[----:B------:R-:W-:Y:S01]  /*1ecb0*/  VIADD R5, R15, 0x8 ;  /* 0x000000080f057836 */ /* 0x000fe20000000000 */
[----:B------:R-:W-:Y:S02]  /*1ecc0*/  LOP3.LUT R44, R45, 0x380, RZ, 0xc0, !PT ;  /* 0x000003802d2c7812 */ /* 0x000fe400078ec0ff */
[----:B------:R-:W-:Y:S02]  /*1ecd0*/  LOP3.LUT P0, RZ, R10, 0x3, RZ, 0xc0, !PT ;  /* 0x000000030aff7812 */ /* 0x000fe4000780c0ff */
[----:B------:R-:W-:Y:S02]  /*1ece0*/  SHF.R.U64 R40, R40, 0x3, RZ ;  /* 0x0000000328287819 */ /* 0x000fe400000012ff */
[----:B------:R-:W-:-:S02]  /*1ecf0*/  SHF.R.U64 R44, R44, 0x3, RZ ;  /* 0x000000032c2c7819 */ /* 0x000fc400000012ff */
[-C--:B------:R-:W-:Y:S02]  /*1ed00*/  ISETP.GE.OR P2, PT, R15, R2.reuse, P0 ;  /* 0x000000020f00720c */ /* 0x080fe40000746670 */
[----:B------:R-:W-:Y:S02]  /*1ed10*/  ISETP.GE.OR P0, PT, R5, R2, P0 ;  /* 0x000000020500720c */ /* 0x000fe40000706670 */
[----:B------:R-:W-:Y:S01]  /*1ed20*/  LOP3.LUT R40, R40, R41, RZ, 0x3c, !PT ;  /* 0x0000002928287212 */ /* 0x000fe200078e3cff */
[--C-:B------:R-:W-:Y:S01]  /*1ed30*/  IMAD.X R41, RZ, RZ, R21.reuse, P5 ;  /* 0x000000ffff297224 */ /* 0x100fe200028e0615 */
[----:B------:R-:W-:Y:S01]  /*1ed40*/  LOP3.LUT R44, R44, R45, RZ, 0x3c, !PT ;  /* 0x0000002d2c2c7212 */ /* 0x000fe200078e3cff */
[----:B------:R-:W-:Y:S01]  /*1ed50*/  IMAD.X R45, RZ, RZ, R21, P4 ;  /* 0x000000ffff2d7224 */ /* 0x000fe200020e0615 */
[C---:B------:R-:W-:Y:S02]  /*1ed60*/  IADD3 R7, P3, R20.reuse, 0xf000, RZ ;  /* 0x0000f00014077810 */ /* 0x040fe40007f7e0ff */
[----:B------:R-:W-:-:S02]  /*1ed70*/  IADD3 R65, P5, R20, 0xd000, RZ ;  /* 0x0000d00014417810 */ /* 0x000fc40007fbe0ff */
[C---:B------:R-:W-:Y:S02]  /*1ed80*/  IADD3 R69, P4, R20.reuse, 0xe000, RZ ;  /* 0x0000e00014457810 */ /* 0x040fe40007f9e0ff */
[----:B------:R-:W-:Y:S02]  /*1ed90*/  LOP3.LUT R11, R20, 0x380, RZ, 0xc0, !PT ;  /* 0x00000380140b7812 */ /* 0x000fe400078ec0ff */
[----:B--2---:R-:W-:Y:S02]  /*1eda0*/  LOP3.LUT R4, R7, 0x380, RZ, 0xc0, !PT ;  /* 0x0000038007047812 */ /* 0x004fe400078ec0ff */
[----:B------:R-:W-:Y:S02]  /*1edb0*/  LOP3.LUT R64, R65, 0x380, RZ, 0xc0, !PT ;  /* 0x0000038041407812 */ /* 0x000fe400078ec0ff */
[----:B------:R-:W-:Y:S02]  /*1edc0*/  LOP3.LUT R68, R69, 0x380, RZ, 0xc0, !PT ;  /* 0x0000038045447812 */ /* 0x000fe400078ec0ff */
[----:B------:R-:W-:Y:S01]  /*1edd0*/  SHF.R.U64 R11, R11, 0x3, RZ ;  /* 0x000000030b0b7819 */ /* 0x000fe200000012ff */
[----:B0-----:R-:W-:Y:S01]  /*1ede0*/  @!P2 ST.E desc[UR6][R50.64], R0 ;  /* 0x000000003200a985 */ /* 0x001fe2000c101906 */
[----:B------:R-:W-:-:S02]  /*1edf0*/  SHF.R.U64 R4, R4, 0x3, RZ ;  /* 0x0000000304047819 */ /* 0x000fc400000012ff */
[----:B------:R-:W-:Y:S01]  /*1ee00*/  SHF.R.U64 R64, R64, 0x3, RZ ;  /* 0x0000000340407819 */ /* 0x000fe200000012ff */
[----:B---3--:R0:W-:Y:S01]  /*1ee10*/  @!P0 ST.E desc[UR6][R54.64], R3 ;  /* 0x0000000336008985 */ /* 0x0081e2000c101906 */
[----:B------:R-:W-:Y:S02]  /*1ee20*/  SHF.R.U64 R68, R68, 0x3, RZ ;  /* 0x0000000344447819 */ /* 0x000fe400000012ff */
[----:B------:R-:W-:Y:S01]  /*1ee30*/  LOP3.LUT R20, R11, R20, RZ, 0x3c, !PT ;  /* 0x000000140b147212 */ /* 0x000fe200078e3cff */
[----:B------:R-:W5:Y:S01]  /*1ee40*/  LD.E.128 R12, desc[UR6][R12.64] ;  /* 0x000000060c0c7980 */ /* 0x000f62000c101d00 */
[----:B------:R-:W-:Y:S01]  /*1ee50*/  LOP3.LUT R64, R64, R65, RZ, 0x3c, !PT ;  /* 0x0000004140407212 */ /* 0x000fe200078e3cff */
[--C-:B------:R-:W-:Y:S01]  /*1ee60*/  IMAD.X R65, RZ, RZ, R21.reuse, P5 ;  /* 0x000000ffff417224 */ /* 0x100fe200028e0615 */
[----:B------:R-:W-:Y:S01]  /*1ee70*/  LOP3.LUT R68, R68, R69, RZ, 0x3c, !PT ;  /* 0x0000004544447212 */ /* 0x000fe200078e3cff */
[----:B------:R-:W-:Y:S01]  /*1ee80*/  IMAD.X R69, RZ, RZ, R21, P4 ;  /* 0x000000ffff457224 */ /* 0x000fe200020e0615 */
[----:B------:R-:W-:Y:S01]  /*1ee90*/  LOP3.LUT R72, R4, R7, RZ, 0x3c, !PT ;  /* 0x0000000704487212 */ /* 0x000fe200078e3cff */
[----:B------:R-:W5:Y:S01]  /*1eea0*/  LD.E.128 R8, desc[UR6][R8.64] ;  /* 0x0000000608087980 */ /* 0x000f62000c101d00 */
[----:B0-----:R-:W-:Y:S01]  /*1eeb0*/  IMAD R3, R77, UR4, RZ ;  /* 0x000000044d037c24 */ /* 0x001fe2000f8e02ff */
[----:B------:R-:W-:-:S02]  /*1eec0*/  IADD3.X R73, RZ, R21, RZ, P3, !PT ;  /* 0x00000015ff497210 */ /* 0x000fc40001ffe4ff */
[----:B------:R0:W5:Y:S01]  /*1eed0*/  LD.E.128 R4, desc[UR6][R20.64] ;  /* 0x0000000614047980 */ /* 0x000162000c101d00 */
[----:B------:R-:W-:-:S03]  /*1eee0*/  IMAD R3, R76, UR5, R3 ;  /* 0x000000054c037c24 */ /* 0x000fc6000f8e0203 */
[----:B------:R-:W5:Y:S04]  /*1eef0*/  LD.E.128 R24, desc[UR6][R24.64] ;  /* 0x0000000618187980 */ /* 0x000f68000c101d00 */
[----:B------:R-:W5:Y:S01]  /*1ef00*/  LD.E.128 R28, desc[UR6][R28.64] ;  /* 0x000000061c1c7980 */ /* 0x000f62000c101d00 */
[----:B0-----:R-:W-:Y:S01]  /*1ef10*/  IMAD.WIDE.U32 R20, R76, UR4, RZ ;  /* 0x000000044c147c25 */ /* 0x001fe2000f8e00ff */
[----:B------:R-:W-:Y:S02]  /*1ef20*/  ULDC.64 UR4, c[0x0][0xae8] ;  /* 0x0002ba0000047ab9 */ /* 0x000fe40000000a00 */
[----:B------:R-:W5:Y:S01]  /*1ef30*/  LD.E.128 R32, desc[UR6][R32.64] ;  /* 0x0000000620207980 */ /* 0x000f62000c101d00 */
[----:B------:R-:W-:Y:S02]  /*1ef40*/  IMAD.IADD R21, R21, 0x1, R3 ;  /* 0x0000000115157824 */ /* 0x000fe400078e0203 */
[----:B------:R-:W-:Y:S01]  /*1ef50*/  IMAD R3, R233, 0x20, R212 ;  /* 0x00000020e9037824 */ /* 0x000fe200078e02d4 */
[----:B------:R-:W5:Y:S01]  /*1ef60*/  LD.E.128 R36, desc[UR6][R36.64] ;  /* 0x0000000624247980 */ /* 0x000f62000c101d00 */
[----:B------:R-:W-:-:S02]  /*1ef70*/  IMAD R77, R80, UR4, RZ ;  /* 0x00000004504d7c24 */ /* 0x000fc4000f8e02ff */
[----:B------:R-:W-:Y:S01]  /*1ef80*/  IMAD R80, R236, 0x80, R3 ;  /* 0x00000080ec507824 */ /* 0x000fe200078e0203 */
[----:B------:R-:W5:Y:S01]  /*1ef90*/  LD.E.128 R40, desc[UR6][R40.64] ;  /* 0x0000000628287980 */ /* 0x000f62000c101d00 */
[----:B------:R-:W-:Y:S02]  /*1efa0*/  IMAD R77, R232, UR5, R77 ;  /* 0x00000005e84d7c24 */ /* 0x000fe4000f8e024d */
[----:B-1----:R-:W-:Y:S01]  /*1efb0*/  @P1 IMAD.HI.U32 R0, R80, R81, RZ ;  /* 0x0000005150001227 */ /* 0x002fe200078e00ff */
[----:B------:R-:W5:Y:S03]  /*1efc0*/  LD.E.128 R44, desc[UR6][R44.64] ;  /* 0x000000062c2c7980 */ /* 0x000f66000c101d00 */
[----:B------:R-:W-:Y:S01]  /*1efd0*/  IMAD.WIDE.U32 R20, R232, UR4, R20 ;  /* 0x00000004e8147c25 */ /* 0x000fe2000f8e0014 */
[----:B------:R-:W-:Y:S01]  /*1efe0*/  ULDC.64 UR4, c[0x0][0xaf0] ;  /* 0x0002bc0000047ab9 */ /* 0x000fe20000000a00 */
[----:B------:R-:W5:Y:S02]  /*1eff0*/  LD.E.128 R48, desc[UR6][R48.64] ;  /* 0x0000000630307980 */ /* 0x000f64000c101d00 */
[----:B------:R-:W-:Y:S01]  /*1f000*/  IMAD.MOV.U32 R3, RZ, RZ, R80 ;  /* 0x000000ffff037224 */ /* 0x000fe200078e0050 */
[----:B------:R-:W-:Y:S01]  /*1f010*/  @P1 SHF.R.U32.HI R3, RZ, R83, R0 ;  /* 0x00000053ff031219 */ /* 0x000fe20000011600 */
[----:B------:R-:W-:Y:S01]  /*1f020*/  IMAD.IADD R21, R21, 0x1, R77 ;  /* 0x0000000115157824 */ /* 0x000fe200078e024d */
[----:B------:R-:W5:Y:S01]  /*1f030*/  LD.E.128 R52, desc[UR6][R52.64] ;  /* 0x0000000634347980 */ /* 0x000f62000c101d00 */
[----:B------:R-:W-:Y:S01]  /*1f040*/  IMAD R76, R79, UR4, RZ ;  /* 0x000000044f4c7c24 */ /* 0x000fe2000f8e02ff */
[----:B------:R-:W-:Y:S01]  /*1f050*/  SHF.R.S32.HI R0, RZ, 0x1f, R3 ;  /* 0x0000001fff007819 */ /* 0x000fe20000011403 */
[C---:B------:R-:W-:Y:S01]  /*1f060*/  IMAD.WIDE.U32 R20, R231.reuse, UR4, R20 ;  /* 0x00000004e7147c25 */ /* 0x040fe2000f8e0014 */
[----:B------:R-:W5:Y:S03]  /*1f070*/  LD.E.128 R56, desc[UR6][R56.64] ;  /* 0x0000000638387980 */ /* 0x000f66000c101d00 */
[----:B------:R-:W-:Y:S01]  /*1f080*/  IMAD R77, R231, UR5, R76 ;  /* 0x00000005e74d7c24 */ /* 0x000fe2000f8e024c */
[----:B------:R-:W-:Y:S01]  /*1f090*/  ULDC.64 UR4, c[0x0][0xae0] ;  /* 0x0002b80000047ab9 */ /* 0x000fe20000000a00 */
[----:B------:R-:W-:Y:S01]  /*1f0a0*/  IMAD.MOV R79, RZ, RZ, -R3 ;  /* 0x000000ffff4f7224 */ /* 0x000fe200078e0a03 */
[----:B------:R-:W5:Y:S01]  /*1f0b0*/  LD.E.128 R60, desc[UR6][R60.64] ;  /* 0x000000063c3c7980 */ /* 0x000f62000c101d00 */
[----:B------:R-:W-:-:S02]  /*1f0c0*/  IMAD.IADD R21, R21, 0x1, R77 ;  /* 0x0000000115157824 */ /* 0x000fc400078e024d */
[----:B------:R-:W-:Y:S01]  /*1f0d0*/  IMAD R0, R0, UR4, RZ ;  /* 0x0000000400007c24 */ /* 0x000fe2000f8e02ff */
[----:B------:R-:W5:Y:S01]  /*1f0e0*/  LD.E.128 R64, desc[UR6][R64.64] ;  /* 0x0000000640407980 */ /* 0x000f62000c101d00 */
[----:B------:R-:W-:Y:S02]  /*1f0f0*/  IMAD R77, R78, R79, R80 ;  /* 0x0000004f4e4d7224 */ /* 0x000fe400078e0250 */
[C---:B------:R-:W-:Y:S01]  /*1f100*/  IMAD R79, R3.reuse, UR5, R0 ;  /* 0x00000005034f7c24 */ /* 0x040fe2000f8e0200 */
[----:B------:R-:W5:Y:S01]  /*1f110*/  LD.E.128 R68, desc[UR6][R68.64] ;  /* 0x0000000644447980 */ /* 0x000f62000c101d00 */
[----:B------:R-:W-:Y:S01]  /*1f120*/  IMAD.WIDE.U32 R20, R3, UR4, R20 ;  /* 0x0000000403147c25 */ /* 0x000fe2000f8e0014 */
[----:B------:R-:W-:Y:S01]  /*1f130*/  SHF.R.S32.HI R0, RZ, 0x1f, R77 ;  /* 0x0000001fff007819 */ /* 0x000fe2000001144d */
[----:B------:R-:W-:Y:S01]  /*1f140*/  ULDC.64 UR4, c[0x0][0xad8] ;  /* 0x0002b60000047ab9 */ /* 0x000fe20000000a00 */
[----:B------:R-:W5:Y:S01]  /*1f150*/  LD.E.128 R72, desc[UR6][R72.64] ;  /* 0x0000000648487980 */ /* 0x000f62000c101d00 */
[----:B------:R-:W-:-:S02]  /*1f160*/  IMAD.IADD R21, R21, 0x1, R79 ;  /* 0x0000000115157824 */ /* 0x000fc400078e024f */
[----:B------:R-:W-:Y:S01]  /*1f170*/  IMAD R0, R0, UR4, RZ ;  /* 0x0000000400007c24 */ /* 0x000fe2000f8e02ff */
[----:B------:R-:W-:Y:S01]  /*1f180*/  @!PT LDS RZ, [RZ] ;  /* 0x00000000fffff984 */ /* 0x000fe20000000800 */
[----:B------:R-:W-:Y:S01]  /*1f190*/  @!PT LDS RZ, [RZ] ;  /* 0x00000000fffff984 */ /* 0x000fe20000000800 */
[----:B------:R-:W-:Y:S01]  /*1f1a0*/  @!PT LDS RZ, [RZ] ;  /* 0x00000000fffff984 */ /* 0x000fe20000000800 */
[----:B------:R-:W-:Y:S01]  /*1f1b0*/  @!PT LDS RZ, [RZ] ;  /* 0x00000000fffff984 */ /* 0x000fe20000000800 */
[----:B------:R0:W-:Y:S06]  /*1f1c0*/  MEMBAR.ALL.CTA ;  /* 0x0000000000007992 */ /* 0x0001ec0000008000 */
[----:B0-----:R-:W0:Y:S01]  /*1f1d0*/  FENCE.VIEW.ASYNC.S ;  /* 0x00000000000073c6 */ /* 0x001e220000000000 */
[----:B------:R-:W-:-:S04]  /*1f1e0*/  IMAD.WIDE.U32 R20, R77, UR4, R20 ;  /* 0x000000044d147c25 */ /* 0x000fc8000f8e0014 */
[----:B------:R-:W-:Y:S01]  /*1f1f0*/  IMAD R79, R77, UR5, R0 ;  /* 0x000000054d4f7c24 */ /* 0x000fe2000f8e0200 */
[----:B------:R-:W-:Y:S02]  /*1f200*/  ULDC.64 UR4, c[0x0][0xa80] ;  /* 0x0002a00000047ab9 */ /* 0x000fe40000000a00 */
[----:B------:R-:W-:Y:S01]  /*1f210*/  LEA R82, P2, R20, UR4, 0x1 ;  /* 0x0000000414527c11 */ /* 0x000fe2000f8408ff */
[----:B------:R-:W-:Y:S02]  /*1f220*/  IMAD.IADD R21, R21, 0x1, R79 ;  /* 0x0000000115157824 */ /* 0x000fe400078e024f */
[----:B------:R-:W-:-:S03]  /*1f230*/  VIADD R3, R85, 0x20 ;  /* 0x0000002055037836 */ /* 0x000fc60000000000 */
[----:B------:R-:W-:Y:S02]  /*1f240*/  LEA.HI.X R83, R20, UR5, R21, 0x1, P2 ;  /* 0x0000000514537c11 */ /* 0x000fe400090f0c15 */
[-C--:B------:R-:W-:Y:S01]  /*1f250*/  ISETP.GE.AND P2, PT, R85, R2.reuse, PT ;  /* 0x000000025500720c */ /* 0x080fe20003f46270 */
[----:B------:R-:W-:Y:S01]  /*1f260*/  VIADD R0, R18, 0x38820 ;  /* 0x0003882012007836 */ /* 0x000fe20000000000 */
[----:B------:R-:W-:Y:S02]  /*1f270*/  SHF.R.S32.HI R76, RZ, 0x1f, R213 ;  /* 0x0000001fff4c7819 */ /* 0x000fe400000114d5 */
[-C--:B------:R-:W-:Y:S01]  /*1f280*/  ISETP.GE.AND P1, PT, R3, R2.reuse, PT ;  /* 0x000000020300720c */ /* 0x080fe20003f26270 */
[----:B------:R-:W-:Y:S01]  /*1f290*/  VIADD R3, R85, 0x40 ;  /* 0x0000004055037836 */ /* 0x000fe20000000000 */
[----:B------:R-:W-:Y:S02]  /*1f2a0*/  LEA.HI R76, R76, R213, RZ, 0x3 ;  /* 0x000000d54c4c7211 */ /* 0x000fe400078f18ff */
[----:B------:R-:W-:Y:S01]  /*1f2b0*/  PRMT R0, RZ, 0x654, R0 ;  /* 0x00000654ff007816 */ /* 0x000fe20000000000 */
[----:B0-----:R0:W1:Y:S01]  /*1f2c0*/  SHFL.IDX PT, R81, R82, RZ, 0x181f ;  /* 0x00181fff52517589 */ /* 0x00106200000e0000 */
[----:B------:R-:W-:-:S02]  /*1f2d0*/  ISETP.GE.AND P0, PT, R3, R2, PT ;  /* 0x000000020300720c */ /* 0x000fc40003f06270 */
[----:B------:R-:W-:Y:S01]  /*1f2e0*/  LOP3.LUT R84, R76, 0xfffffff8, RZ, 0xc0, !PT ;  /* 0xfffffff84c547812 */ /* 0x000fe200078ec0ff */
[----:B------:R2:W-:Y:S01]  /*1f2f0*/  SYNCS.ARRIVE.TRANS64.RED.A1T0 RZ, [R0+URZ], RZ ;  /* 0x000000ff00ff79a7 */ /* 0x0005e2000810043f */
[----:B------:R0:W3:Y:S02]  /*1f300*/  SHFL.IDX PT, R3, R83, RZ, 0x181f ;  /* 0x00181fff53037589 */ /* 0x0000e400000e0000 */
[----:B--2---:R-:W-:Y:S01]  /*1f310*/  SHF.R.S32.HI R0, RZ, 0x1f, R84 ;  /* 0x0000001fff007819 */ /* 0x004fe20000011454 */
[----:B0-----:R-:W-:Y:S06]  /*1f320*/  @P2 BRA `(.L_x_855) ;  /* 0x0000000000482947 */ /* 0x001fec0003800000 */
[----:B------:R-:W-:Y:S01]  /*1f330*/  ULDC UR4, c[0x0][0xac8] ;  /* 0x0002b20000047ab9 */ /* 0x000fe20000000800 */
[----:B------:R-:W-:Y:S01]  /*1f340*/  ULDC.64 UR6, c[0x0][0x208] ;  /* 0x0000820000067ab9 */ /* 0x000fe20000000a00 */
[----:B------:R-:W-:Y:S02]  /*1f350*/  ISETP.GE.AND P5, PT, R16, UR4, PT ;  /* 0x0000000410007c0c */ /* 0x000fe4000bfa6270 */
[----:B------:R-:W-:Y:S02]  /*1f360*/  ISETP.GE.AND P4, PT, R213, UR4, PT ;  /* 0x00000004d5007c0c */ /* 0x000fe4000bf86270 */
[----:B------:R-:W-:Y:S02]  /*1f370*/  ISETP.GE.AND P3, PT, R218, UR4, PT ;  /* 0x00000004da007c0c */ /* 0x000fe4000bf66270 */
[----:B------:R-:W-:-:S07]  /*1f380*/  ISETP.GE.AND P2, PT, R219, UR4, PT ;  /* 0x00000004db007c0c */ /* 0x000fce000bf46270 */
[----:B-1----:R-:W-:-:S04]  /*1f390*/  @!P5 LEA R20, P6, R16, R81, 0x1 ;  /* 0x000000511014d211 */ /* 0x002fc800078c08ff */
[----:B---3--:R-:W-:Y:S02]  /*1f3a0*/  @!P5 LEA.HI.X R21, R16, R3, R17, 0x1, P6 ;  /* 0x000000031015d211 */ /* 0x008fe400030f0c11 */
        /* <DEDUP_REMOVED lines=10> */
.L_x_855:
[----:B------:R-:W-:Y:S05]  /*1f450*/  BSYNC B1 ;  /* 0x0000000000017941 */ /* 0x000fea0003800000 */
.L_x_854:
[----:B---3--:R2:W3:Y:S01]  /*1f460*/  SHFL.IDX PT, R3, R83, 0x1, 0x181f ;  /* 0x00381f0053037f89 */ /* 0x0084e200000e0000 */
[----:B------:R-:W-:Y:S03]  /*1f470*/  BSSY B1, `(.L_x_856) ;  /* 0x0000015000017945 */ /* 0x000fe60003800000 */
[----:B0----5:R2:W0:Y:S01]  /*1f480*/  SHFL.IDX PT, R29, R82, 0x1, 0x181f ;  /* 0x00381f00521d7f89 */ /* 0x02142200000e0000 */
        /* <DEDUP_REMOVED lines=8> */
[----:B------:R-:W-:Y:S02]  /*1f510*/  @!P3 LEA R6, P5, R84, R29, 0x1 ;  /* 0x0000001d5406b211 */ /* 0x000fe400078a08ff */
[----:B---3--:R-:W-:Y:S02]  /*1f520*/  @!P4 LEA.HI.X R5, R16, R3, R17, 0x1, P6 ;  /* 0x000000031005c211 */ /* 0x008fe400030f0c11 */
        /* <DEDUP_REMOVED lines=9> */
.L_x_857:
[----:B------:R-:W-:Y:S05]  /*1f5c0*/  BSYNC B1 ;  /* 0x0000000000017941 */ /* 0x000fea0003800000 */
.L_x_856:
[----:B---3--:R3:W0:Y:S01]  /*1f5d0*/  SHFL.IDX PT, R3, R83, 0x2, 0x181f ;  /* 0x00581f0053037f89 */ /* 0x00862200000e0000 */
[----:B------:R-:W-:Y:S03]  /*1f5e0*/  BSSY B1, `(.L_x_858) ;  /* 0x0000015000017945 */ /* 0x000fe60003800000 */
[----:B----4-:R3:W4:Y:S01]  /*1f5f0*/  SHFL.IDX PT, R11, R82, 0x2, 0x181f ;  /* 0x00581f00520b7f89 */ /* 0x01072200000e0000 */
[----:B------:R-:W-:Y:S05]  /*1f600*/  @P0 BRA `(.L_x_859) ;  /* 0x0000000000480947 */ /* 0x000fea0003800000 */
[----:B------:R-:W-:Y:S01]  /*1f610*/  ULDC UR4, c[0x0][0xac8] ;  /* 0x0002b20000047ab9 */ /* 0x000fe20000000800 */
[----:B------:R-:W-:Y:S01]  /*1f620*/  ULDC.64 UR6, c[0x0][0x208] ;  /* 0x0000820000067ab9 */ /* 0x000fe20000000a00 */
[----:B------:R-:W-:Y:S02]  /*1f630*/  ISETP.GE.AND P3, PT, R16, UR4, PT ;  /* 0x0000000410007c0c */ /* 0x000fe4000bf66270 */
[----:B------:R-:W-:Y:S02]  /*1f640*/  ISETP.GE.AND P2, PT, R213, UR4, PT ;  /* 0x00000004d5007c0c */ /* 0x000fe4000bf46270 */
[----:B------:R-:W-:Y:S02]  /*1f650*/  ISETP.GE.AND P1, PT, R218, UR4, PT ;  /* 0x00000004da007c0c */ /* 0x000fe4000bf26270 */
[----:B------:R-:W-:-:S07]  /*1f660*/  ISETP.GE.AND P0, PT, R219, UR4, PT ;  /* 0x00000004db007c0c */ /* 0x000fce000bf06270 */
[-C--:B----4-:R-:W-:Y:S02]  /*1f670*/  @!P3 LEA R4, P6, R16, R11.reuse, 0x1 ;  /* 0x0000000b1004b211 */ /* 0x090fe400078c08ff */
[-C--:B------:R-:W-:Y:S02]  /*1f680*/  @!P2 LEA R6, P5, R84, R11.reuse, 0x1 ;  /* 0x0000000b5406a211 */ /* 0x080fe400078a08ff */
[----:B------:R-:W-:Y:S02]  /*1f690*/  @!P1 LEA R8, P4, R218, R11, 0x1 ;  /* 0x0000000bda089211 */ /* 0x000fe400078808ff */
[----:B0-----:R-:W-:Y:S02]  /*1f6a0*/  @!P3 LEA.HI.X R5, R16, R3, R17, 0x1, P6 ;  /* 0x000000031005b211 */ /* 0x001fe400030f0c11 */
        /* <DEDUP_REMOVED lines=8> */
.L_x_859:
[----:B------:R-:W-:Y:S05]  /*1f730*/  BSYNC B1 ;  /* 0x0000000000017941 */ /* 0x000fea0003800000 */
.L_x_858:
[----:B0-----:R-:W-:Y:S01]  /*1f740*/  VIADD R3, R85, 0x60 ;  /* 0x0000006055037836 */ /* 0x001fe20000000000 */
[----:B--23--:R-:W0:Y:S04]  /*1f750*/  SHFL.IDX PT, R83, R83, 0x3, 0x181f ;  /* 0x00781f0053537f89 */ /* 0x00ce2800000e0000 */
[----:B------:R-:W-:Y:S01]  /*1f760*/  ISETP.GE.AND P0, PT, R3, R2, PT ;  /* 0x000000020300720c */ /* 0x000fe20003f06270 */
[----:B------:R2:W3:-:S12]  /*1f770*/  SHFL.IDX PT, R9, R82, 0x3, 0x181f ;  /* 0x00781f0052097f89 */ /* 0x0004d800000e0000 */
[----:B--2---:R-:W-:Y:S05]  /*1f780*/  @P0 BRA `(.L_x_860) ;  /* 0x0000000c00bc0947 */ /* 0x004fea0003800000 */
[----:B------:R-:W-:Y:S01]  /*1f790*/  ULDC UR4, c[0x0][0xac8] ;  /* 0x0002b20000047ab9 */ /* 0x000fe20000000800 */
[----:B------:R-:W-:Y:S01]  /*1f7a0*/  ULDC.64 UR6, c[0x0][0x208] ;  /* 0x0000820000067ab9 */ /* 0x000fe20000000a00 */
[----:B------:R-:W-:Y:S02]  /*1f7b0*/  ISETP.GE.AND P3, PT, R16, UR4, PT ;  /* 0x0000000410007c0c */ /* 0x000fe4000bf66270 */
[----:B------:R-:W-:Y:S02]  /*1f7c0*/  ISETP.GE.AND P4, PT, R213, UR4, PT ;  /* 0x00000004d5007c0c */ /* 0x000fe4000bf86270 */
[----:B------:R-:W-:-:S09]  /*1f7d0*/  ISETP.GE.AND P5, PT, R218, UR4, PT ;  /* 0x00000004da007c0c */ /* 0x000fd2000bfa6270 */
[-C--:B---3--:R-:W-:Y:S02]  /*1f7e0*/  @!P3 LEA R2, P0, R16, R9.reuse, 0x1 ;  /* 0x000000091002b211 */ /* 0x088fe400078008ff */
[----:B------:R-:W-:Y:S02]  /*1f7f0*/  @!P4 LEA R4, P1, R84, R9, 0x1 ;  /* 0x000000095404c211 */ /* 0x000fe400078208ff */
        /* <DEDUP_REMOVED lines=9> */
[----:B0-----:R-:W-:Y:S01]  /*1f890*/  LEA R2, P0, R219, R9, 0x1 ;  /* 0x00000009db027211 */ /* 0x001fe200078008ff */
[----:B------:R-:W-:-:S03]  /*1f8a0*/  ULDC.64 UR4, c[0x0][0x208] ;  /* 0x0000820000047ab9 */ /* 0x000fc60000000a00 */
[----:B------:R-:W-:-:S05]  /*1f8b0*/  LEA.HI.X R3, R219, R83, R88, 0x1, P0 ;  /* 0x00000053db037211 */ /* 0x000fca00000f0c58 */
[----:B------:R0:W-:Y:S01]  /*1f8c0*/  ST.E.128 desc[UR4][R2.64], R72 ;  /* 0x0000004802007985 */ /* 0x0001e2000c101d04 */
[----:B------:R-:W-:Y:S05]  /*1f8d0*/  BRA `(.L_x_860) ;  /* 0x0000000c00687947 */ /* 0x000fea0003800000 */
.L_x_852:
[C---:B------:R-:W-:Y:S01]  /*1f8e0*/  IMAD.SHL.U32 R4, R231.reuse, 0x4, RZ ;  /* 0x00000004e7047824 */ /* 0x040fe200078e00ff */
[----:B------:R-:W-:Y:S01]  /*1f8f0*/  SHF.R.S32.HI R12, RZ, 0x1f, R231 ;  /* 0x0000001fff0c7819 */ /* 0x000fe200000114e7 */
[----:B------:R-:W-:Y:S01]  /*1f900*/  ULDC.64 UR4, c[0x0][0xc00] ;  /* 0x0003000000047ab9 */ /* 0x000fe20000000a00 */
[----:B------:R-:W2:Y:S01]  /*1f910*/  LDC R21, c[0x0][0xbe8] ;  /* 0x0002fa00ff157b82 */ /* 0x000ea20000000800 */
[----:B------:R-:W-:Y:S01]  /*1f920*/  ISETP.NE.U32.AND P0, PT, RZ, UR4, PT ;  /* 0x00000004ff007c0c */ /* 0x000fe2000bf05070 */
[----:B------:R-:W-:Y:S01]  /*1f930*/  IMAD.MOV.U32 R6, RZ, RZ, RZ ;  /* 0x000000ffff067224 */ /* 0x000fe200078e00ff */
[----:B------:R-:W-:Y:S01]  /*1f940*/  IADD3 R2, P1, R4, UR4, RZ ;  /* 0x0000000404027c10 */ /* 0x000fe2000ff3e0ff */
[----:B------:R-:W-:Y:S01]  /*1f950*/  ULDC.64 UR6, c[0x0][0x208] ;  /* 0x0000820000067ab9 */ /* 0x000fe20000000a00 */
[----:B------:R-:W-:Y:S02]  /*1f960*/  SHF.L.U64.HI R0, R231, 0x2, R12 ;  /* 0x00000002e7007819 */ /* 0x000fe4000001020c */
[----:B------:R-:W-:-:S02]  /*1f970*/  ISETP.NE.AND.EX P0, PT, RZ, UR5, PT, P0 ;  /* 0x00000005ff007c0c */ /* 0x000fc4000bf05300 */
[----:B------:R-:W-:Y:S01]  /*1f980*/  IADD3.X R3, R0, UR5, RZ, P1, !PT ;  /* 0x0000000500037c10 */ /* 0x000fe20008ffe4ff */
[----:B------:R-:W-:Y:S02]  /*1f990*/  ULDC.64 UR4, c[0x0][0xc08] ;  /* 0x0003020000047ab9 */ /* 0x000fe40000000a00 */
[----:B------:R-:W-:-:S04]  /*1f9a0*/  ISETP.NE.U32.AND P1, PT, RZ, UR4, PT ;  /* 0x00000004ff007c0c */ /* 0x000fc8000bf25070 */
[----:B------:R-:W-:Y:S01]  /*1f9b0*/  ISETP.NE.AND.EX P1, PT, RZ, UR5, PT, P1 ;  /* 0x00000005ff007c0c */ /* 0x000fe2000bf25310 */
[----:B------:R-:W3:Y:S03]  /*1f9c0*/  S2R R7, SR_TID.X ;  /* 0x0000000000077919 */ /* 0x000ee60000002100 */
[----:B------:R4:W5:Y:S09]  /*1f9d0*/  @P0 LDG.E R6, desc[UR6][R2.64] ;  /* 0x0000000602060981 */ /* 0x000972000c1e1900 */
[----:B------:R-:W-:Y:S01]  /*1f9e0*/  @P1 IADD3 R4, P2, R4, UR4, RZ ;  /* 0x0000000404041c10 */ /* 0x000fe2000ff5e0ff */
[----:B------:R-:W-:-:S03]  /*1f9f0*/  ULDC UR4, c[0x0][0xa88] ;  /* 0x0002a20000047ab9 */ /* 0x000fc60000000800 */
[----:B------:R-:W-:Y:S01]  /*1fa00*/  @P1 IADD3.X R5, R0, UR5, RZ, P2, !PT ;  /* 0x0000000500051c10 */ /* 0x000fe200097fe4ff */
[----:B------:R-:W-:Y:S01]  /*1fa10*/  IMAD.U32 R0, RZ, RZ, UR4 ;  /* 0x00000004ff007e24 */ /* 0x000fe2000f8e00ff */
[----:B--2---:R-:W-:-:S05]  /*1fa20*/  ISETP.NE.AND P2, PT, R21, 0x1, PT ;  /* 0x000000011500780c */ /* 0x004fca0003f45270 */
[----:B------:R4:W5:Y:S08]  /*1fa30*/  @P1 LDG.E R0, desc[UR6][R4.64] ;  /* 0x0000000604001981 */ /* 0x000970000c1e1900 */
[----:B------:R-:W2:Y:S01]  /*1fa40*/  @P2 LDC R14, c[0x0][0xbec] ;  /* 0x0002fb00ff0e2b82 */ /* 0x000ea20000000800 */
[----:B---3--:R-:W-:-:S05]  /*1fa50*/  VIADD R7, R7, 0xffffff80 ;  /* 0xffffff8007077836 */ /* 0x008fca0000000000 */
[----:B------:R-:W-:Y:S02]  /*1fa60*/  ISETP.GE.AND P3, PT, R7, 0x80, PT ;  /* 0x000000800700780c */ /* 0x000fe40003f66270 */
[----:B------:R-:W3:Y:S01]  /*1fa70*/  @P2 LDC R25, c[0x0][0xbf0] ;  /* 0x0002fc00ff192b82 */ /* 0x000ee20000000800 */
[----:B----4-:R-:W-:Y:S10]  /*1fa80*/  @P1 BRA `(.L_x_861) ;  /* 0x0000000000141947 */ /* 0x010ff40003800000 */
[----:B------:R-:W-:Y:S05]  /*1fa90*/  @!P0 BRA `(.L_x_861) ;  /* 0x0000000000108947 */ /* 0x000fea0003800000 */
[----:B------:R-:W-:Y:S02]  /*1faa0*/  ULDC.64 UR4, c[0x0][0x208] ;  /* 0x0000820000047ab9 */ /* 0x000fe40000000a00 */
[----:B------:R-:W4:Y:S04]  /*1fab0*/  LDG.E R5, desc[UR4][R2.64] ;  /* 0x0000000402057981 */ /* 0x000f28000c1e1900 */
[----:B-----5:R-:W4:Y:S02]  /*1fac0*/  LDG.E R0, desc[UR4][R2.64+0x4] ;  /* 0x0000040402007981 */ /* 0x020f24000c1e1900 */
[----:B----4-:R-:W-:-:S07]  /*1fad0*/  IMAD.IADD R0, R0, 0x1, -R5 ;  /* 0x0000000100007824 */ /* 0x010fce00078e0a05 */
.L_x_861:
[----:B------:R-:W-:Y:S01]  /*1fae0*/  BSSY B1, `(.L_x_862) ;  /* 0x000002f000017945 */ /* 0x000fe20003800000 */
[----:B------:R-:W-:Y:S02]  /*1faf0*/  SHF.R.S32.HI R10, RZ, 0x1f, R232 ;  /* 0x0000001fff0a7819 */ /* 0x000fe400000114e8 */
[----:B------:R-:W-:Y:S02]  /*1fb00*/  SEL R231, R231, RZ, !P0 ;  /* 0x000000ffe7e77207 */ /* 0x000fe40004000000 */
[----:B------:R-:W-:Y:S02]  /*1fb10*/  SEL R12, R12, RZ, !P0 ;  /* 0x000000ff0c0c7207 */ /* 0x000fe40004000000 */
[----:B-----5:R-:W-:Y:S01]  /*1fb20*/  SHF.R.S32.HI R11, RZ, 0x1f, R6 ;  /* 0x0000001fff0b7819 */ /* 0x020fe20000011406 */
[----:B------:R-:W-:Y:S06]  /*1fb30*/  @P3 BRA `(.L_x_863) ;  /* 0x0000000000a43947 */ /* 0x000fec0003800000 */
[----:B------:R-:W4:Y:S01]  /*1fb40*/  S2R R3, SR_TID.X ;  /* 0x0000000000037919 */ /* 0x000f220000002100 */
[----:B------:R-:W5:Y:S01]  /*1fb50*/  LDC R9, c[0x0][0xbe8] ;  /* 0x0002fa00ff097b82 */ /* 0x000f620000000800 */
[----:B----4-:R-:W-:Y:S02]  /*1fb60*/  IMAD R2, R236, 0x80, R3 ;  /* 0x00000080ec027824 */ /* 0x010fe400078e0203 */
[----:B-----5:R-:W-:Y:S02]  /*1fb70*/  IMAD R3, R0, R9, RZ ;  /* 0x0000000900037224 */ /* 0x020fe400078e02ff */
[----:B------:R-:W-:-:S05]  /*1fb80*/  VIADD R8, R2, 0xffffff80 ;  /* 0xffffff8002087836 */ /* 0x000fca0000000000 */
[----:B------:R-:W-:-:S13]  /*1fb90*/  ISETP.GE.AND P0, PT, R8, R3, PT ;  /* 0x000000030800720c */ /* 0x000fda0003f06270 */
[----:B------:R-:W-:Y:S05]  /*1fba0*/  @P0 BRA `(.L_x_863) ;  /* 0x0000000000880947 */ /* 0x000fea0003800000 */
[----:B------:R-:W-:Y:S01]  /*1fbb0*/  ISETP.NE.AND P0, PT, R9, 0x1, PT ;  /* 0x000000010900780c */ /* 0x000fe20003f05270 */
[----:B------:R-:W-:Y:S01]  /*1fbc0*/  ULDC.64 UR4, c[0x0][0xb90] ;  /* 0x0002e40000047ab9 */ /* 0x000fe20000000a00 */
[----:B------:R-:W-:Y:S01]  /*1fbd0*/  IMAD.MOV.U32 R2, RZ, RZ, R6 ;  /* 0x000000ffff027224 */ /* 0x000fe200078e0006 */
[----:B------:R-:W-:Y:S01]  /*1fbe0*/  ULDC.64 UR6, c[0x0][0x208] ;  /* 0x0000820000067ab9 */ /* 0x000fe20000000a00 */
[----:B------:R-:W-:Y:S02]  /*1fbf0*/  IMAD R7, R10, UR4, RZ ;  /* 0x000000040a077c24 */ /* 0x000fe4000f8e02ff */
[----:B------:R-:W-:Y:S02]  /*1fc00*/  IMAD.MOV.U32 R3, RZ, RZ, R11 ;  /* 0x000000ffff037224 */ /* 0x000fe400078e000b */
[----:B------:R-:W-:Y:S02]  /*1fc10*/  IMAD.MOV.U32 R5, RZ, RZ, R8 ;  /* 0x000000ffff057224 */ /* 0x000fe400078e0008 */
[----:B------:R-:W-:-:S03]  /*1fc20*/  IMAD.WIDE.U32 R2, R232, UR4, R2 ;  /* 0x00000004e8027c25 */ /* 0x000fc6000f8e0002 */
[----:B------:R-:W4:Y:S01]  /*1fc30*/  @P0 LDC R13, c[0x0][0xbec] ;  /* 0x0002fb00ff0d0b82 */ /* 0x000f220000000800 */
[----:B------:R-:W-:Y:S01]  /*1fc40*/  IMAD R7, R232, UR5, R7 ;  /* 0x00000005e8077c24 */ /* 0x000fe2000f8e0207 */
[----:B------:R-:W-:-:S03]  /*1fc50*/  ULDC.64 UR4, c[0x0][0xb98] ;  /* 0x0002e60000047ab9 */ /* 0x000fc60000000a00 */
[----:B------:R-:W-:-:S03]  /*1fc60*/  IMAD.IADD R3, R3, 0x1, R7 ;  /* 0x0000000103037824 */ /* 0x000fc600078e0207 */
[----:B------:R-:W5:Y:S01]  /*1fc70*/  @P0 LDC R15, c[0x0][0xbf0] ;  /* 0x0002fc00ff0f0b82 */ /* 0x000f620000000800 */
[----:B------:R-:W-:-:S04]  /*1fc80*/  IMAD.WIDE.U32 R2, R231, UR4, R2 ;  /* 0x00000004e7027c25 */ /* 0x000fc8000f8e0002 */
[----:B----4-:R-:W-:-:S05]  /*1fc90*/  @P0 IMAD.HI.U32 R4, R8, R13, RZ ;  /* 0x0000000d08040227 */ /* 0x010fca00078e00ff */
[----:B-----5:R-:W-:Y:S01]  /*1fca0*/  @P0 SHF.R.U32.HI R5, RZ, R15, R4 ;  /* 0x0000000fff050219 */ /* 0x020fe20000011604 */
[----:B------:R-:W-:-:S03]  /*1fcb0*/  IMAD R4, R12, UR4, RZ ;  /* 0x000000040c047c24 */ /* 0x000fc6000f8e02ff */
[----:B------:R-:W-:Y:S01]  /*1fcc0*/  IADD3 R2, P0, R5, R2, RZ ;  /* 0x0000000205027210 */ /* 0x000fe20007f1e0ff */
[----:B------:R-:W-:-:S04]  /*1fcd0*/  IMAD.MOV R7, RZ, RZ, -R5 ;  /* 0x000000ffff077224 */ /* 0x000fc800078e0a05 */
[----:B------:R-:W-:Y:S01]  /*1fce0*/  IMAD R7, R9, R7, R8 ;  /* 0x0000000709077224 */ /* 0x000fe200078e0208 */
[----:B------:R-:W-:Y:S01]  /*1fcf0*/  SHF.R.S32.HI R9, RZ, 0x1f, R5 ;  /* 0x0000001fff097819 */ /* 0x000fe20000011405 */
[----:B------:R-:W-:Y:S01]  /*1fd00*/  IMAD R8, R231, UR5, R4 ;  /* 0x00000005e7087c24 */ /* 0x000fe2000f8e0204 */
[----:B------:R-:W-:Y:S02]  /*1fd10*/  ULDC.64 UR4, c[0x0][0xb88] ;  /* 0x0002e20000047ab9 */ /* 0x000fe40000000a00 */
        /* <DEDUP_REMOVED lines=9> */
[----:B------:R-:W-:-:S05]  /*1fdb0*/  IMAD.MOV.U32 R3, RZ, RZ, -0x800000 ;  /* 0xff800000ff037424 */ /* 0x000fca00078e00ff */
[----:B------:R4:W-:Y:S02]  /*1fdc0*/  STG.E desc[UR6][R4.64], R3 ;  /* 0x0000000304007986 */ /* 0x0009e4000c101906 */
.L_x_863:
[----:B------:R-:W-:Y:S05]  /*1fdd0*/  BSYNC B1 ;  /* 0x0000000000017941 */ /* 0x000fea0003800000 */
.L_x_862:
[----:B------:R-:W-:Y:S01]  /*1fde0*/  ULDC.64 UR4, c[0x0][0xaa0] ;  /* 0x0002a80000047ab9 */ /* 0x000fe20000000a00 */
[----:B------:R-:W-:Y:S01]  /*1fdf0*/  IMAD R7, R233, 0x20, R212 ;  /* 0x00000020e9077824 */ /* 0x000fe200078e02d4 */
[----:B------:R-:W-:Y:S01]  /*1fe00*/  BSSY B1, `(.L_x_864) ;  /* 0x0000042000017945 */ /* 0x000fe20003800000 */
[----:B----4-:R-:W-:Y:S01]  /*1fe10*/  IMAD R3, R11, UR4, RZ ;  /* 0x000000040b037c24 */ /* 0x010fe2000f8e02ff */
[----:B------:R-:W-:Y:S01]  /*1fe20*/  SHF.R.S32.HI R8, RZ, 0x1f, R219 ;  /* 0x0000001fff087819 */ /* 0x000fe200000114db */
[----:B------:R-:W-:Y:S02]  /*1fe30*/  IMAD R9, R236, 0x80, R7 ;  /* 0x00000080ec097824 */ /* 0x000fe400078e0207 */
[C---:B------:R-:W-:Y:S02]  /*1fe40*/  IMAD R5, R6.reuse, UR5, R3 ;  /* 0x0000000506057c24 */ /* 0x040fe4000f8e0203 */
[----:B------:R-:W-:Y:S01]  /*1fe50*/  IMAD.WIDE.U32 R2, R6, UR4, RZ ;  /* 0x0000000406027c25 */ /* 0x000fe2000f8e00ff */
[----:B------:R-:W-:-:S03]  /*1fe60*/  ULDC.64 UR4, c[0x0][0xae8] ;  /* 0x0002ba0000047ab9 */ /* 0x000fc60000000a00 */
[----:B------:R-:W-:Y:S02]  /*1fe70*/  IMAD.IADD R3, R3, 0x1, R5 ;  /* 0x0000000103037824 */ /* 0x000fe400078e0205 */
[----:B------:R-:W-:Y:S02]  /*1fe80*/  IMAD R7, R10, UR4, RZ ;  /* 0x000000040a077c24 */ /* 0x000fe4000f8e02ff */
[----:B--2---:R-:W-:-:S04]  /*1fe90*/  @P2 IMAD.HI.U32 R4, R9, R14, RZ ;  /* 0x0000000e09042227 */ /* 0x004fc800078e00ff */
[C---:B------:R-:W-:Y:S02]  /*1fea0*/  IMAD R7, R232.reuse, UR5, R7 ;  /* 0x00000005e8077c24 */ /* 0x040fe4000f8e0207 */
[----:B------:R-:W-:Y:S01]  /*1feb0*/  IMAD.WIDE.U32 R2, R232, UR4, R2 ;  /* 0x00000004e8027c25 */ /* 0x000fe2000f8e0002 */
[----:B------:R-:W-:-:S03]  /*1fec0*/  ULDC.64 UR4, c[0x0][0xaf0] ;  /* 0x0002bc0000047ab9 */ /* 0x000fc60000000a00 */
[----:B------:R-:W-:Y:S01]  /*1fed0*/  IMAD.MOV.U32 R5, RZ, RZ, R9 ;  /* 0x000000ffff057224 */ /* 0x000fe200078e0009 */
[----:B---3--:R-:W-:Y:S01]  /*1fee0*/  @P2 SHF.R.U32.HI R5, RZ, R25, R4 ;  /* 0x00000019ff052219 */ /* 0x008fe20000011604 */
[----:B------:R-:W-:Y:S02]  /*1fef0*/  IMAD R6, R12, UR4, RZ ;  /* 0x000000040c067c24 */ /* 0x000fe4000f8e02ff */
[----:B------:R-:W-:Y:S01]  /*1ff00*/  IMAD.IADD R3, R3, 0x1, R7 ;  /* 0x0000000103037824 */ /* 0x000fe200078e0207 */
[----:B------:R-:W-:Y:S01]  /*1ff10*/  SHF.R.S32.HI R4, RZ, 0x1f, R5 ;  /* 0x0000001fff047819 */ /* 0x000fe20000011405 */
[C---:B------:R-:W-:Y:S02]  /*1ff20*/  IMAD R7, R231.reuse, UR5, R6 ;  /* 0x00000005e7077c24 */ /* 0x040fe4000f8e0206 */
[----:B------:R-:W-:Y:S01]  /*1ff30*/  IMAD.WIDE.U32 R2, R231, UR4, R2 ;  /* 0x00000004e7027c25 */ /* 0x000fe2000f8e0002 */
[----:B------:R-:W-:-:S03]  /*1ff40*/  ULDC.64 UR4, c[0x0][0xae0] ;  /* 0x0002b80000047ab9 */ /* 0x000fc60000000a00 */
[----:B------:R-:W-:Y:S02]  /*1ff50*/  IMAD.MOV R6, RZ, RZ, -R5 ;  /* 0x000000ffff067224 */ /* 0x000fe400078e0a05 */
[----:B------:R-:W-:Y:S02]  /*1ff60*/  IMAD.IADD R3, R3, 0x1, R7 ;  /* 0x0000000103037824 */ /* 0x000fe400078e0207 */
[----:B------:R-:W-:Y:S02]  /*1ff70*/  IMAD R4, R4, UR4, RZ ;  /* 0x0000000404047c24 */ /* 0x000fe4000f8e02ff */
[----:B------:R-:W-:Y:S02]  /*1ff80*/  IMAD R7, R21, R6, R9 ;  /* 0x0000000615077224 */ /* 0x000fe400078e0209 */
[C---:B------:R-:W-:Y:S02]  /*1ff90*/  IMAD R9, R5.reuse, UR5, R4 ;  /* 0x0000000505097c24 */ /* 0x040fe4000f8e0204 */
[----:B------:R-:W-:Y:S01]  /*1ffa0*/  IMAD.WIDE.U32 R2, R5, UR4, R2 ;  /* 0x0000000405027c25 */ /* 0x000fe2000f8e0002 */
[----:B------:R-:W-:Y:S01]  /*1ffb0*/  SHF.R.S32.HI R4, RZ, 0x1f, R7 ;  /* 0x0000001fff047819 */ /* 0x000fe20000011407 */
[----:B------:R-:W-:-:S02]  /*1ffc0*/  ULDC.64 UR4, c[0x0][0xad8] ;  /* 0x0002b60000047ab9 */ /* 0x000fc40000000a00 */
[----:B------:R-:W-:Y:S01]  /*1ffd0*/  IMAD.IADD R3, R3, 0x1, R9 ;  /* 0x0000000103037824 */ /* 0x000fe200078e0209 */
[----:B------:R-:W-:Y:S01]  /*1ffe0*/  SHF.R.S32.HI R9, RZ, 0x1f, R218 ;  /* 0x0000001fff097819 */ /* 0x000fe200000114da */
[----:B------:R-:W-:Y:S02]  /*1fff0*/  IMAD R4, R4, UR4, RZ ;  /* 0x0000000404047c24 */ /* 0x000fe4000f8e02ff */
[----:B------:R-:W-:Y:S02]  /*20000*/  IMAD R6, R236, 0x80, R212 ;  /* 0x00000080ec067824 */ /* 0x000fe400078e02d4 */
[----:B------:R-:W-:Y:S02]  /*20010*/  IMAD R21, R0, R21, RZ ;  /* 0x0000001500157224 */ /* 0x000fe400078e02ff */
[C---:B------:R-:W-:Y:S02]  /*20020*/  IMAD R5, R7.reuse, UR5, R4 ;  /* 0x0000000507057c24 */ /* 0x040fe4000f8e0204 */
[----:B------:R-:W-:Y:S01]  /*20030*/  IMAD.WIDE.U32 R2, R7, UR4, R2 ;  /* 0x0000000407027c25 */ /* 0x000fe2000f8e0002 */
[----:B------:R-:W-:Y:S01]  /*20040*/  ISETP.GE.AND P2, PT, R6, R21, PT ;  /* 0x000000150600720c */ /* 0x000fe20003f46270 */
[----:B------:R-:W-:-:S02]  /*20050*/  ULDC.64 UR4, c[0x0][0xa80] ;  /* 0x0002a00000047ab9 */ /* 0x000fc40000000a00 */
[----:B------:R-:W-:Y:S01]  /*20060*/  IMAD.IADD R3, R3, 0x1, R5 ;  /* 0x0000000103037824 */ /* 0x000fe200078e0205 */
[----:B------:R-:W-:Y:S01]  /*20070*/  LEA R4, P3, R2, UR4, 0x1 ;  /* 0x0000000402047c11 */ /* 0x000fe2000f8608ff */
[----:B------:R-:W-:-:S03]  /*20080*/  VIADD R0, R6, 0x20 ;  /* 0x0000002006007836 */ /* 0x000fc60000000000 */
[----:B------:R-:W-:Y:S02]  /*20090*/  LEA.HI.X R5, R2, UR5, R3, 0x1, P3 ;  /* 0x0000000502057c11 */ /* 0x000fe400098f0c03 */
[-C--:B------:R-:W-:Y:S01]  /*200a0*/  ISETP.GE.AND P1, PT, R0, R21.reuse, PT ;  /* 0x000000150000720c */ /* 0x080fe20003f26270 */
[----:B------:R-:W-:Y:S01]  /*200b0*/  VIADD R0, R6, 0x40 ;  /* 0x0000004006007836 */ /* 0x000fe20000000000 */
[----:B------:R2:W3:Y:S04]  /*200c0*/  SHFL.IDX PT, R2, R4, RZ, 0x181f ;  /* 0x00181fff04027589 */ /* 0x0004e800000e0000 */
[----:B------:R2:W4:Y:S01]  /*200d0*/  SHFL.IDX PT, R3, R5, RZ, 0x181f ;  /* 0x00181fff05037589 */ /* 0x00052200000e0000 */
        /* <DEDUP_REMOVED lines=8> */
[----:B---3--:R-:W-:-:S04]  /*20160*/  @!P5 LEA R10, P6, R16, R2, 0x1 ;  /* 0x00000002100ad211 */ /* 0x008fc800078c08ff */
[-C--:B----4-:R-:W-:Y:S02]  /*20170*/  @!P5 LEA.HI.X R11, R16, R3.reuse, R17, 0x1, P6 ;  /* 0x00000003100bd211 */ /* 0x090fe400030f0c11 */
[-C--:B------:R-:W-:Y:S01]  /*20180*/  @!P3 LEA R12, P6, R218, R2.reuse, 0x1 ;  /* 0x00000002da0cb211 */ /* 0x080fe200078c08ff */
[----:B------:R-:W-:Y:S02]  /*20190*/  @!P4 IMAD.SHL.U32 R7, R234, 0x8, RZ ;  /* 0x00000008ea07c824 */ /* 0x000fe400078e00ff */
[----:B------:R3:W-:Y:S01]  /*201a0*/  @!P5 ST.E.128 desc[UR6][R10.64], RZ ;  /* 0x000000ff0a00d985 */ /* 0x0007e2000c101d06 */
[----:B------:R-:W-:Y:S02]  /*201b0*/  @!P3 LEA.HI.X R13, R218, R3, R9, 0x1, P6 ;  /* 0x00000003da0db211 */ /* 0x000fe400030f0c09 */
[----:B------:R-:W-:-:S04]  /*201c0*/  @!P2 LEA R14, P6, R219, R2, 0x1 ;  /* 0x00000002db0ea211 */ /* 0x000fc800078c08ff */
[----:B------:R-:W-:Y:S01]  /*201d0*/  @!P2 LEA.HI.X R15, R219, R3, R8, 0x1, P6 ;  /* 0x00000003db0fa211 */ /* 0x000fe200030f0c08 */
[----:B------:R-:W-:-:S05]  /*201e0*/  @!P4 IMAD.WIDE R2, R7, 0x2, R2 ;  /* 0x000000020702c825 */ /* 0x000fca00078e0202 */
[----:B------:R3:W-:Y:S04]  /*201f0*/  @!P4 ST.E.128 desc[UR6][R2.64], RZ ;  /* 0x000000ff0200c985 */ /* 0x0007e8000c101d06 */
[----:B------:R3:W-:Y:S04]  /*20200*/  @!P3 ST.E.128 desc[UR6][R12.64], RZ ;  /* 0x000000ff0c00b985 */ /* 0x0007e8000c101d06 */
[----:B------:R3:W-:Y:S02]  /*20210*/  @!P2 ST.E.128 desc[UR6][R14.64], RZ ;  /* 0x000000ff0e00a985 */ /* 0x0007e4000c101d06 */
.L_x_865:
[----:B------:R-:W-:Y:S05]  /*20220*/  BSYNC B1 ;  /* 0x0000000000017941 */ /* 0x000fea0003800000 */
.L_x_864:
[----:B---34-:R3:W4:Y:S01]  /*20230*/  SHFL.IDX PT, R3, R5, 0x1, 0x181f ;  /* 0x00381f0005037f89 */ /* 0x01872200000e0000 */
        /* <DEDUP_REMOVED lines=11> */
[-C--:B----4-:R-:W-:Y:S02]  /*202f0*/  @!P4 LEA.HI.X R11, R16, R3.reuse, R17, 0x1, P6 ;  /* 0x00000003100bc211 */ /* 0x090fe400030f0c11 */
[C---:B------:R-:W-:Y:S01]  /*20300*/  @!P1 LEA R14, P6, R219.reuse, R2, 0x1 ;  /* 0x00000002db0e9211 */ /* 0x040fe200078c08ff */
[----:B------:R-:W-:Y:S01]  /*20310*/  @!P3 IMAD.SHL.U32 R7, R234, 0x8, RZ ;  /* 0x00000008ea07b824 */ /* 0x000fe200078e00ff */
[-C--:B------:R-:W-:Y:S01]  /*20320*/  @!P2 LEA.HI.X R13, R218, R3.reuse, R9, 0x1, P5 ;  /* 0x00000003da0da211 */ /* 0x080fe200028f0c09 */
[----:B------:R0:W-:Y:S01]  /*20330*/  @!P4 ST.E.128 desc[UR6][R10.64], RZ ;  /* 0x000000ff0a00c985 */ /* 0x0001e2000c101d06 */
[----:B------:R-:W-:Y:S01]  /*20340*/  @!P1 LEA.HI.X R15, R219, R3, R8, 0x1, P6 ;  /* 0x00000003db0f9211 */ /* 0x000fe200030f0c08 */
[----:B------:R-:W-:-:S05]  /*20350*/  @!P3 IMAD.WIDE R2, R7, 0x2, R2 ;  /* 0x000000020702b825 */ /* 0x000fca00078e0202 */
[----:B------:R0:W-:Y:S04]  /*20360*/  @!P3 ST.E.128 desc[UR6][R2.64], RZ ;  /* 0x000000ff0200b985 */ /* 0x0001e8000c101d06 */
[----:B------:R0:W-:Y:S04]  /*20370*/  @!P2 ST.E.128 desc[UR6][R12.64], RZ ;  /* 0x000000ff0c00a985 */ /* 0x0001e8000c101d06 */
[----:B------:R0:W-:Y:S02]  /*20380*/  @!P1 ST.E.128 desc[UR6][R14.64], RZ ;  /* 0x000000ff0e009985 */ /* 0x0001e4000c101d06 */
.L_x_867:
[----:B------:R-:W-:Y:S05]  /*20390*/  BSYNC B1 ;  /* 0x0000000000017941 */ /* 0x000fea0003800000 */
.L_x_866:
        /* <DEDUP_REMOVED lines=12> */
[C---:B------:R-:W-:Y:S02]  /*20460*/  @!P6 LEA R14, P2, R219.reuse, R2, 0x1 ;  /* 0x00000002db0ee211 */ /* 0x040fe400078408ff */
[----:B------:R-:W-:Y:S01]  /*20470*/  @!P4 IMAD.SHL.U32 R7, R234, 0x8, RZ ;  /* 0x00000008ea07c824 */ /* 0x000fe200078e00ff */
[-C--:B----4-:R-:W-:Y:S02]  /*20480*/  @!P3 LEA.HI.X R11, R16, R3.reuse, R17, 0x1, P0 ;  /* 0x00000003100bb211 */ /* 0x090fe400000f0c11 */
[-C--:B------:R-:W-:Y:S02]  /*20490*/  @!P5 LEA.HI.X R13, R218, R3.reuse, R9, 0x1, P1 ;  /* 0x00000003da0dd211 */ /* 0x080fe400008f0c09 */
[----:B------:R-:W-:Y:S01]  /*204a0*/  @!P6 LEA.HI.X R15, R219, R3, R8, 0x1, P2 ;  /* 0x00000003db0fe211 */ /* 0x000fe200010f0c08 */
[----:B------:R-:W-:Y:S01]  /*204b0*/  @!P4 IMAD.WIDE R2, R7, 0x2, R2 ;  /* 0x000000020702c825 */ /* 0x000fe200078e0202 */
[----:B------:R0:W-:Y:S04]  /*204c0*/  @!P3 ST.E.128 desc[UR6][R10.64], RZ ;  /* 0x000000ff0a00b985 */ /* 0x0001e8000c101d06 */
[----:B------:R0:W-:Y:S04]  /*204d0*/  @!P4 ST.E.128 desc[UR6][R2.64], RZ ;  /* 0x000000ff0200c985 */ /* 0x0001e8000c101d06 */
[----:B------:R0:W-:Y:S04]  /*204e0*/  @!P5 ST.E.128 desc[UR6][R12.64], RZ ;  /* 0x000000ff0c00d985 */ /* 0x0001e8000c101d06 */
[----:B------:R0:W-:Y:S02]  /*204f0*/  @!P6 ST.E.128 desc[UR6][R14.64], RZ ;  /* 0x000000ff0e00e985 */ /* 0x0001e4000c101d06 */
.L_x_869:
[----:B------:R-:W-:Y:S05]  /*20500*/  BSYNC B1 ;  /* 0x0000000000017941 */ /* 0x000fea0003800000 */
.L_x_868:
[----:B------:R-:W-:Y:S01]  /*20510*/  VIADD R0, R6, 0x60 ;  /* 0x0000006006007836 */ /* 0x000fe20000000000 */
[----:B0---4-:R0:W4:Y:S04]  /*20520*/  SHFL.IDX PT, R3, R5, 0x3, 0x181f ;  /* 0x00781f0005037f89 */ /* 0x01112800000e0000 */
[----:B------:R-:W-:Y:S01]  /*20530*/  ISETP.GE.AND P0, PT, R0, R21, PT ;  /* 0x000000150000720c */ /* 0x000fe20003f06270 */
[----:B------:R0:W0:-:S12]  /*20540*/  SHFL.IDX PT, R2, R4, 0x3, 0x181f ;  /* 0x00781f0004027f89 */ /* 0x00001800000e0000 */
        /* <DEDUP_REMOVED lines=10> */
[----:B--23--:R-:W-:Y:S01]  /*205f0*/  @!P4 IMAD.SHL.U32 R5, R234, 0x8, RZ ;  /* 0x00000008ea05c824 */ /* 0x00cfe200078e00ff */
        /* <DEDUP_REMOVED lines=8> */
.L_x_860:
[----:B------:R-:W-:Y:S05]  /*20680*/  BSYNC B0 ;  /* 0x0000000000007941 */ /* 0x000fea0003800000 */
.L_x_851:
[----:B------:R-:W-:Y:S02]  /*20690*/  ULDC UR4, c[0x0][0xc3c] ;  /* 0x00030f0000047ab9 */ /* 0x000fe40000000800 */
[----:B-1----:R-:W-:-:S13]  /*206a0*/  ISETP.GE.AND P0, PT, R123, UR4, PT ;  /* 0x000000047b007c0c */ /* 0x002fda000bf06270 */
[----:B------:R-:W-:Y:S05]  /*206b0*/  @!P0 BRA `(.L_x_870) ;  /* 0xfffffe0c00248947 */ /* 0x000fea000383ffff */
[----:B------:R-:W-:Y:S05]  /*206c0*/  BRA `(.L_x_645) ;  /* 0x0000008800547947 */ /* 0x000fea0003800000 */
.L_x_643:
[----:B------:R-:W-:-:S08]  /*206d0*/  NOP ;  /* 0x0000000000007918 */ /* 0x000fd00000000000 */
[----:B0-----:R-:W0:-:S00]  /*206e0*/  USETMAXREG.DEALLOC.CTAPOOL 0x18 ;  /* 0x00000018000079c8 */ /* 0x001e0000080e0500 */
[----:B0-----:R-:W2:Y:S01]  /*206f0*/  LDL.LU R3, [R1+0x20] ;  /* 0x0000200001037983 */ /* 0x001ea20000300800 */
[----:B------:R-:W-:Y:S01]  /*20700*/  LOP3.LUT R2, R2, 0x3, RZ, 0xc0, !PT ;  /* 0x0000000302027812 */ /* 0x000fe200078ec0ff */
[----:B------:R-:W-:-:S05]  /*20710*/  IMAD.MOV.U32 R4, RZ, RZ, RZ ;  /* 0x000000ffff047224 */ /* 0x000fca00078e00ff */
[----:B------:R-:W0:Y:S02]  /*20720*/  SHFL.IDX PT, R2, R2, RZ, 0x1f ;  /* 0x00001fff02027589 */ /* 0x000e2400000e0000 */
[----:B0-----:R-:W-:Y:S02]  /*20730*/  ISETP.NE.AND P0, PT, R2, RZ, PT ;  /* 0x000000ff0200720c */ /* 0x001fe40003f05270 */
[----:B--2---:R-:W-:-:S11]  /*20740*/  LOP3.LUT R3, R3, 0xfffffffd, RZ, 0xc0, !PT ;  /* 0xfffffffd03037812 */ /* 0x004fd600078ec0ff */
[----:B------:R-:W-:-:S05]  /*20750*/  @P0 LOP3.LUT R3, R3, 0x2, RZ, 0xfc, !PT ;  /* 0x0000000203030812 */ /* 0x000fca00078efcff */
[----:B------:R0:W-:Y:S01]  /*20760*/  STL [R1+0x20], R3 ;  /* 0x0000200301007387 */ /* 0x0001e20000100800 */
        /* <DEDUP_REMOVED lines=8> */
.L_x_871:
[----:B------:R-:W-:Y:S01]  /*207f0*/  LOP3.LUT R5, R0, 0x1f, RZ, 0xc0, !PT ;  /* 0x0000001f00057812 */ /* 0x000fe200078ec0ff */
[----:B------:R-:W-:Y:S01]  /*20800*/  ULDC UR4, c[0x0][0xc3c] ;  /* 0x00030f0000047ab9 */ /* 0x000fe20000000800 */
[----:B------:R-:W-:Y:S01]  /*20810*/  ULDC.64 UR6, c[0x0][0x208] ;  /* 0x0000820000067ab9 */ /* 0x000fe20000000a00 */
[----:B------:R-:W-:Y:S01]  /*20820*/  ULDC UR5, c[0x0][0xc38] ;  /* 0x00030e0000057ab9 */ /* 0x000fe20000000800 */
[----:B------:R-:W-:-:S04]  /*20830*/  ISETP.NE.AND P0, PT, R5, 0x1f, PT ;  /* 0x0000001f0500780c */ /* 0x000fc80003f05270 */
[----:B------:R-:W-:-:S13]  /*20840*/  ISETP.GE.OR P1, PT, R5, UR4, !P0 ;  /* 0x0000000405007c0c */ /* 0x000fda000c726670 */
[----:B0-----:R-:W0:Y:S02]  /*20850*/  @!P1 LDC.64 R2, c[0x0][0xc80] ;  /* 0x00032000ff029b82 */ /* 0x001e240000000a00 */
        /* <DEDUP_REMOVED lines=35> */
.L_x_877:
        /* <DEDUP_REMOVED lines=13> */
.L_x_876:
[----:B------:R-:W-:Y:S05]  /*20b60*/  BSYNC B0 ;  /* 0x0000000000007941 */ /* 0x000fea0003800000 */
.L_x_875:
        /* <DEDUP_REMOVED lines=16> */
[----:B0-----:R-:W-:-:S05]  /*20c70*/  IMAD R3, R3, UR5, RZ ;  /* 0x0000000503037c24 */ /* 0x001fca000f8e02ff */
[----:B------:R-:W-:-:S04]  /*20c80*/  IADD3 R6, R3, R6, RZ ;  /* 0x0000000603067210 */ /* 0x000fc80007ffe0ff */
[----:B------:R-:W-:-:S13]  /*20c90*/  ISETP.GT.AND P6, PT, R6, UR6, PT ;  /* 0x0000000606007c0c */ /* 0x000fda000bfc4270 */
[----:B------:R-:W-:Y:S05]  /*20ca0*/  @!P6 BRA `(.L_x_877) ;  /* 0xfffffffc0078e947 */ /* 0x000fea000383ffff */
[----:B------:R-:W-:-:S07]  /*20cb0*/  IMAD.MOV.U32 R2, RZ, RZ, R11 ;  /* 0x000000ffff027224 */ /* 0x000fce00078e000b */
.L_x_873:
        /* <DEDUP_REMOVED lines=16> */
.L_x_878:
[----:B-1----:R-:W-:Y:S02]  /*20dc0*/  IMAD R16, R16, UR5, R7 ;  /* 0x0000000510107c24 */ /* 0x002fe4000f8e0207 */
[----:B------:R-:W-:Y:S02]  /*20dd0*/  IMAD R7, R11, R6, RZ ;  /* 0x000000060b077224 */ /* 0x000fe400078e02ff */
[----:B0-----:R-:W-:Y:S01]  /*20de0*/  IMAD.MOV.U32 R2, RZ, RZ, RZ ;  /* 0x000000ffff027224 */ /* 0x001fe200078e00ff */
[----:B------:R-:W-:Y:S01]  /*20df0*/  IADD3 R17, -R16, UR6, RZ ;  /* 0x0000000610117c10 */ /* 0x000fe2000fffe1ff */
[----:B------:R-:W-:Y:S02]  /*20e00*/  VIADD R19, R19, UR4 ;  /* 0x0000000413137c36 */ /* 0x000fe40008000000 */
        /* <DEDUP_REMOVED lines=20> */
.L_x_874:
[----:B------:R-:W-:Y:S02]  /*20f50*/  IMAD.MOV.U32 R17, RZ, RZ, RZ ;  /* 0x000000ffff117224 */ /* 0x000fe400078e00ff */
[----:B------:R-:W-:Y:S02]  /*20f60*/  IMAD.U32 R16, RZ, RZ, UR6 ;  /* 0x00000006ff107e24 */ /* 0x000fe4000f8e00ff */
[----:B------:R-:W-:-:S07]  /*20f70*/  IMAD.MOV.U32 R18, RZ, RZ, RZ ;  /* 0x000000ffff127224 */ /* 0x000fce00078e00ff */
.L_x_879:
[----:B------:R-:W-:-:S13]  /*20f80*/  ISETP.NE.AND P0, PT, R5, RZ, PT ;  /* 0x000000ff0500720c */ /* 0x000fda0003f05270 */
[----:B------:R-:W0:Y:S01]  /*20f90*/  @!P0 S2R R3, SR_CgaCtaId ;  /* 0x0000000000038919 */ /* 0x000e220000008800 */
[----:B------:R-:W-:-:S04]  /*20fa0*/  @!P0 MOV R2, 0x400 ;  /* 0x0000040000028802 */ /* 0x000fc80000000f00 */
[----:B0-----:R-:W-:-:S05]  /*20fb0*/  @!P0 LEA R2, R3, R2, 0x18 ;  /* 0x0000000203028211 */ /* 0x001fca00078ec0ff */
[----:B------:R2:W-:Y:S01]  /*20fc0*/  @!P0 STS.128 [R2+0x388d0], R16 ;  /* 0x0388d01002008388 */ /* 0x0005e20000000c00 */
[----:B------:R-:W-:Y:S06]  /*20fd0*/  BAR.ARV 0x5, 0x180 ;  /* 0x0146000000007b1d */ /* 0x000fec0000002000 */
.L_x_872:
[----:B--2---:R-:W-:Y:S01]  /*20fe0*/  IMAD.MOV.U32 R2, RZ, RZ, 0x1 ;  /* 0x00000001ff027424 */ /* 0x004fe200078e00ff */
[----:B------:R2:W-:Y:S01]  /*20ff0*/  STL [R1+0x54], RZ ;  /* 0x000054ff01007387 */ /* 0x0005e20000100800 */
[----:B------:R-:W-:Y:S02]  /*21000*/  ULDC UR4, c[0x0][0xc3c] ;  /* 0x00030f0000047ab9 */ /* 0x000fe40000000800 */
[----:B-1----:R-:W-:Y:S01]  /*21010*/  ISETP.GE.AND P0, PT, R19, UR4, PT ;  /* 0x0000000413007c0c */ /* 0x002fe2000bf06270 */
[----:B------:R2:W-:Y:S04]  /*21020*/  STL [R1+0x10], R2 ;  /* 0x0000100201007387 */ /* 0x0005e80000100800 */
[----:B------:R2:W-:Y:S08]  /*21030*/  STL [R1+0x8], RZ ;  /* 0x000008ff01007387 */ /* 0x0005f00000100800 */
[----:B--2---:R-:W-:Y:S05]  /*21040*/  @P0 BRA `(.L_x_880) ;  /* 0x0000007c000c0947 */ /* 0x004fea0003800000 */
[----:B------:R-:W1:Y:S01]  /*21050*/  S2UR UR5, SR_CgaCtaId ;  /* 0x00000000000579c3 */ /* 0x000e620000008800 */
[C---:B------:R-:W-:Y:S01]  /*21060*/  IMAD.SHL.U32 R2, R0.reuse, 0x8, RZ ;  /* 0x0000000800027824 */ /* 0x040fe200078e00ff */
[----:B------:R-:W-:Y:S01]  /*21070*/  LOP3.LUT R5, R0, 0x7f, RZ, 0xc0, !PT ;  /* 0x0000007f00057812 */ /* 0x000fe200078ec0ff */
[----:B------:R-:W-:Y:S01]  /*21080*/  UMOV UR4, 0x400 ;  /* 0x0000040000047882 */ /* 0x000fe20000000000 */
[----:B------:R-:W-:Y:S01]  /*21090*/  BSSY B8, `(.L_x_880) ;  /* 0x00007be000087945 */ /* 0x000fe20003800000 */
[----:B------:R-:W-:Y:S01]  /*210a0*/  ULDC.64 UR38, c[0x0][0x198] ;  /* 0x0000660000267ab9 */ /* 0x000fe20000000a00 */
[C---:B0-----:R-:W-:Y:S01]  /*210b0*/  LOP3.LUT R3, R2.reuse, 0x1f8, RZ, 0xc0, !PT ;  /* 0x000001f802037812 */ /* 0x041fe200078ec0ff */
[----:B------:R-:W-:Y:S01]  /*210c0*/  ULDC UR36, c[0x0][0xc] ;  /* 0x0000030000247ab9 */ /* 0x000fe20000000800 */
[----:B------:R-:W-:Y:S02]  /*210d0*/  LOP3.LUT R2, R2, 0x38, RZ, 0xc0, !PT ;  /* 0x0000003802027812 */ /* 0x000fe400078ec0ff */
[----:B------:R-:W-:Y:S01]  /*210e0*/  LOP3.LUT R4, R3, 0x38, R0, 0x78, !PT ;  /* 0x0000003803047812 */ /* 0x000fe200078e7800 */
[----:B------:R-:W-:Y:S01]  /*210f0*/  IMAD.SHL.U32 R3, R5, 0x8, RZ ;  /* 0x0000000805037824 */ /* 0x000fe200078e00ff */
[----:B------:R-:W-:Y:S01]  /*21100*/  SHF.R.U32.HI R5, RZ, 0x3, R5 ;  /* 0x00000003ff057819 */ /* 0x000fe20000011605 */
[----:B------:R-:W-:-:S03]  /*21110*/  IMAD.SHL.U32 R0, R0, 0x10, RZ ;  /* 0x0000001000007824 */ /* 0x000fc600078e00ff */
[----:B------:R-:W-:Y:S02]  /*21120*/  LOP3.LUT R3, R4, 0x200, R3, 0xf8, !PT ;  /* 0x0000020004037812 */ /* 0x000fe400078ef803 */
[----:B------:R-:W-:Y:S01]  /*21130*/  LOP3.LUT R0, R5, 0x70, R0, 0xf8, !PT ;  /* 0x0000007005007812 */ /* 0x000fe200078ef800 */
[----:B------:R-:W-:Y:S01]  /*21140*/  IMAD.MOV.U32 R0, RZ, RZ, 0x1 ;  /* 0x00000001ff007424 */ /* 0x000fe200078e00ff */
[----:B-1----:R-:W-:-:S06]  /*21150*/  ULEA UR4, UR5, UR4, 0x18 ;  /* 0x0000000405047291 */ /* 0x002fcc000f8ec03f */
[----:B------:R-:W-:-:S04]  /*21160*/  IMAD.U32 R4, RZ, RZ, UR4 ;  /* 0x00000004ff047e24 */ /* 0x000fc8000f8e00ff */
[----:B------:R-:W-:Y:S01]  /*21170*/  IMAD R3, R3, 0x2, R4 ;  /* 0x0000000203037824 */ /* 0x000fe200078e0204 */
[----:B------:R0:W-:Y:S04]  /*21180*/  STL [R1+0x4], R4 ;  /* 0x0000040401007387 */ /* 0x0001e80000100800 */
[----:B------:R1:W-:Y:S04]  /*21190*/  STL [R1+0x2c], R3 ;  /* 0x00002c0301007387 */ /* 0x0003e80000100800 */
[----:B------:R-:W-:Y:S01]  /*211a0*/  STL [R1+0x8], RZ ;  /* 0x000008ff01007387 */ /* 0x000fe20000100800 */
[----:B0-----:R-:W-:-:S03]  /*211b0*/  LOP3.LUT R4, R2, 0x40, RZ, 0xfc, !PT ;  /* 0x0000004002047812 */ /* 0x001fc600078efcff */
[----:B------:R-:W-:Y:S01]  /*211c0*/  STL [R1+0x10], R0 ;  /* 0x0000100001007387 */ /* 0x000fe20000100800 */
[----:B-1----:R-:W-:-:S03]  /*211d0*/  LOP3.LUT R3, R2, 0x80, RZ, 0xfc, !PT ;  /* 0x0000008002037812 */ /* 0x002fc600078efcff */
[----:B------:R-:W-:Y:S04]  /*211e0*/  STL [R1+0x1c], RZ ;  /* 0x00001cff01007387 */ /* 0x000fe80000100800 */
[----:B------:R0:W-:Y:S04]  /*211f0*/  STL [R1+0x24], R0 ;  /* 0x0000240001007387 */ /* 0x0001e80000100800 */
[----:B------:R1:W-:Y:S01]  /*21200*/  STL [R1+0x54], RZ ;  /* 0x000054ff01007387 */ /* 0x0003e20000100800 */
[----:B0-----:R-:W-:-:S07]  /*21210*/  LOP3.LUT R0, R2, 0xc0, RZ, 0xfc, !PT ;  /* 0x000000c002007812 */ /* 0x001fce00078efcff */
.L_x_1037:
[----:B0--3--:R-:W0:Y:S01]  /*21220*/  LDC.64 R2, c[0x0][0xc88] ;  /* 0x00032200ff027b82 */ /* 0x009e220000000a00 */
[----:B------:R-:W-:Y:S01]  /*21230*/  ULDC.64 UR4, c[0x0][0x208] ;  /* 0x0000820000047ab9 */ /* 0x000fe20000000a00 */
[----:B0-----:R-:W-:-:S05]  /*21240*/  IMAD.WIDE R2, R19, 0x4, R2 ;  /* 0x0000000413027825 */ /* 0x001fca00078e0202 */
[----:B------:R-:W2:Y:S01]  /*21250*/  LDG.E R15, desc[UR4][R2.64] ;  /* 0x00000004020f7981 */ /* 0x000ea2000c1e1900 */
[----:B------:R-:W-:Y:S05]  /*21260*/  YIELD ;  /* 0x0000000000007946 */ /* 0x000fea0003800000 */
[----:B------:R-:W-:Y:S01]  /*21270*/  ULDC.64 UR4, c[0x0][0xa28] ;  /* 0x00028a0000047ab9 */ /* 0x000fe20000000a00 */
[----:B----4-:R-:W-:Y:S01]  /*21280*/  IMAD.MOV.U32 R0, RZ, RZ, RZ ;  /* 0x000000ffff007224 */ /* 0x010fe200078e00ff */
[----:B------:R-:W-:Y:S01]  /*21290*/  ISETP.NE.U32.AND P0, PT, RZ, UR4, PT ;  /* 0x00000004ff007c0c */ /* 0x000fe2000bf05070 */
[----:B------:R-:W-:Y:S01]  /*212a0*/  ULDC.64 UR12, c[0x0][0x208] ;  /* 0x00008200000c7ab9 */ /* 0x000fe20000000a00 */
[----:B------:R-:W-:Y:S01]  /*212b0*/  IMAD.MOV.U32 R8, RZ, RZ, RZ ;  /* 0x000000ffff087224 */ /* 0x000fe200078e00ff */
[----:B------:R-:W-:Y:S01]  /*212c0*/  ULDC.64 UR10, c[0x0][0xa18] ;  /* 0x00028600000a7ab9 */ /* 0x000fe20000000a00 */
[----:B------:R-:W-:Y:S01]  /*212d0*/  ISETP.NE.AND.EX P0, PT, RZ, UR5, PT, P0 ;  /* 0x00000005ff007c0c */ /* 0x000fe2000bf05300 */
[----:B------:R-:W-:Y:S01]  /*212e0*/  ULDC.64 UR8, c[0x0][0xa10] ;  /* 0x0002840000087ab9 */ /* 0x000fe20000000a00 */
[----:B------:R-:W-:Y:S01]  /*212f0*/  ULDC.64 UR6, c[0x0][0xa08] ;  /* 0x0002820000067ab9 */ /* 0x000fe20000000a00 */
[----:B--2---:R-:W-:Y:S01]  /*21300*/  SHF.R.S32.HI R4, RZ, 0x1f, R15 ;  /* 0x0000001fff047819 */ /* 0x004fe2000001140f */
[----:B------:R-:W-:-:S09]  /*21310*/  IMAD.SHL.U32 R14, R15, 0x4, RZ ;  /* 0x000000040f0e7824 */ /* 0x000fd200078e00ff */
        /* <DEDUP_REMOVED lines=8> */
[----:B------:R-:W-:Y:S02]  /*213a0*/  ISETP.NE.AND.EX P2, PT, RZ, UR5, PT, P2 ;  /* 0x00000005ff007c0c */ /* 0x000fe4000bf45320 */
[----:B------:R-:W-:Y:S02]  /*213b0*/  CS2R R10, SRZ ;  /* 0x00000000000a7805 */ /* 0x000fe4000001ff00 */
[----:B------:R-:W-:Y:S01]  /*213c0*/  ISETP.NE.U32.AND P3, PT, RZ, UR10, PT ;  /* 0x0000000aff007c0c */ /* 0x000fe2000bf65070 */
[----:B------:R-:W-:Y:S01]  /*213d0*/  STL [R1], R14 ;  /* 0x0000000e01007387 */ /* 0x000fe20000100800 */
[----:B------:R-:W-:Y:S02]  /*213e0*/  ISETP.NE.U32.AND P0, PT, RZ, UR6, PT ;  /* 0x00000006ff007c0c */ /* 0x000fe4000bf05070 */
[----:B------:R-:W-:Y:S01]  /*213f0*/  ISETP.NE.AND.EX P3, PT, RZ, UR11, PT, P3 ;  /* 0x0000000bff007c0c */ /* 0x000fe2000bf65330 */
[----:B------:R-:W-:Y:S01]  /*21400*/  STL [R1+0x28], R13 ;  /* 0x0000280d01007387 */ /* 0x000fe20000100800 */
[----:B------:R-:W-:-:S02]  /*21410*/  ISETP.NE.U32.AND P1, PT, RZ, UR8, PT ;  /* 0x00000008ff007c0c */ /* 0x000fc4000bf25070 */
[C---:B--2---:R-:W-:Y:S02]  /*21420*/  IADD3 R2, P4, R14.reuse, UR4, RZ ;  /* 0x000000040e027c10 */ /* 0x044fe4000ff9e0ff */
[----:B------:R-:W-:Y:S02]  /*21430*/  ISETP.NE.AND.EX P0, PT, RZ, UR7, PT, P0 ;  /* 0x00000007ff007c0c */ /* 0x000fe4000bf05300 */
[C---:B------:R-:W-:Y:S02]  /*21440*/  IADD3.X R3, R13.reuse, UR5, RZ, P4, !PT ;  /* 0x000000050d037c10 */ /* 0x040fe4000a7fe4ff */
[C---:B0-----:R-:W-:Y:S02]  /*21450*/  IADD3 R4, P4, R14.reuse, UR8, RZ ;  /* 0x000000080e047c10 */ /* 0x041fe4000ff9e0ff */
[----:B------:R-:W-:Y:S01]  /*21460*/  ISETP.NE.AND.EX P1, PT, RZ, UR9, PT, P1 ;  /* 0x00000009ff007c0c */ /* 0x000fe2000bf25310 */
[----:B------:R-:W2:Y:S01]  /*21470*/  @P2 LDG.E R8, desc[UR12][R2.64] ;  /* 0x0000000c02082981 */ /* 0x000ea2000c1e1900 */
[C---:B------:R-:W-:Y:S01]  /*21480*/  IADD3.X R5, R13.reuse, UR9, RZ, P4, !PT ;  /* 0x000000090d057c10 */ /* 0x040fe2000a7fe4ff */
[----:B------:R-:W-:Y:S01]  /*21490*/  ULDC UR4, c[0x0][0x288] ;  /* 0x0000a20000047ab9 */ /* 0x000fe20000000800 */
[----:B------:R-:W-:Y:S01]  /*214a0*/  IADD3 R6, P5, R14, UR6, RZ ;  /* 0x000000060e067c10 */ /* 0x000fe2000ffbe0ff */
[----:B------:R-:W-:Y:S01]  /*214b0*/  IMAD.U32 R12, RZ, RZ, UR4 ;  /* 0x00000004ff0c7e24 */ /* 0x000fe2000f8e00ff */
[----:B------:R-:W-:Y:S01]  /*214c0*/  ULDC.64 UR4, c[0x0][0x418] ;  /* 0x0001060000047ab9 */ /* 0x000fe20000000a00 */
[----:B--2---:R0:W-:Y:S01]  /*214d0*/  STL [R1+0x40], R8 ;  /* 0x0000400801007387 */ /* 0x0041e20000100800 */
[----:B------:R-:W-:Y:S01]  /*214e0*/  IADD3.X R7, R13, UR7, RZ, P5, !PT ;  /* 0x000000070d077c10 */ /* 0x000fe2000affe4ff */
[----:B------:R-:W-:-:S04]  /*214f0*/  UISETP.NE.U32.AND UP0, UPT, UR4, URZ, UPT ;  /* 0x0000003f0400728c */ /* 0x000fc8000bf05070 */
[----:B------:R-:W5:Y:S01]  /*21500*/  @P1 LDG.E R10, desc[UR12][R4.64] ;  /* 0x0000000c040a1981 */ /* 0x000f62000c1e1900 */
[----:B------:R-:W-:Y:S01]  /*21510*/  ULDC UR4, c[0x0][0x424] ;  /* 0x0001090000047ab9 */ /* 0x000fe20000000800 */
[----:B0-----:R-:W-:Y:S02]  /*21520*/  @P3 IADD3 R8, P4, R14, UR10, RZ ;  /* 0x0000000a0e083c10 */ /* 0x001fe4000ff9e0ff */
[----:B------:R-:W5:Y:S02]  /*21530*/  @P0 LDG.E R11, desc[UR12][R6.64] ;  /* 0x0000000c060b0981 */ /* 0x000f64000c1e1900 */
[----:B------:R-:W-:-:S05]  /*21540*/  @P3 IADD3.X R9, R13, UR11, RZ, P4, !PT ;  /* 0x0000000b0d093c10 */ /* 0x000fca000a7fe4ff */
[----:B------:R0:W2:Y:S01]  /*21550*/  @P3 LDG.E R12, desc[UR12][R8.64] ;  /* 0x0000000c080c3981 */ /* 0x0000a2000c1e1900 */
[----:B------:R-:W-:-:S03]  /*21560*/  UISETP.NE.AND.EX UP0, UPT, UR5, URZ, UPT, UP0 ;  /* 0x0000003f0500728c */ /* 0x000fc6000bf05300 */
[----:B------:R-:W-:Y:S01]  /*21570*/  ULDC UR5, c[0x0][0x2f0] ;  /* 0x0000bc0000057ab9 */ /* 0x000fe20000000800 */
[----:B------:R-:W-:-:S04]  /*21580*/  USEL UR4, UR4, 0x1, UP0 ;  /* 0x0000000104047887 */ /* 0x000fc80008000000 */
[----:B------:R-:W-:-:S03]  /*21590*/  UIMAD UR4, UR4, UR5, URZ ;  /* 0x00000005040472a4 */ /* 0x000fc6000f8e023f */
[----:B------:R-:W-:Y:S02]  /*215a0*/  ULDC UR5, c[0x0][0x348] ;  /* 0x0000d20000057ab9 */ /* 0x000fe40000000800 */
[----:B0-----:R-:W-:Y:S02]  /*215b0*/  IMAD.U32 R9, RZ, RZ, UR5 ;  /* 0x00000005ff097e24 */ /* 0x001fe4000f8e00ff */
[----:B------:R-:W-:Y:S01]  /*215c0*/  IMAD.U32 R8, RZ, RZ, UR4 ;  /* 0x00000004ff087e24 */ /* 0x000fe2000f8e00ff */
[----:B--2---:R0:W-:Y:S01]  /*215d0*/  STL [R1+0x50], R12 ;  /* 0x0000500c01007387 */ /* 0x0041e20000100800 */
[----:B------:R-:W-:Y:S05]  /*215e0*/  @P3 BRA `(.L_x_881) ;  /* 0x0000000000183947 */ /* 0x000fea0003800000 */
[----:B------:R-:W-:Y:S05]  /*215f0*/  @!P2 BRA `(.L_x_881) ;  /* 0x000000000014a947 */ /* 0x000fea0003800000 */
[----:B------:R-:W-:Y:S02]  /*21600*/  ULDC.64 UR4, c[0x0][0x208] ;  /* 0x0000820000047ab9 */ /* 0x000fe40000000a00 */
[----:B0-----:R-:W2:Y:S04]  /*21610*/  LDG.E R12, desc[UR4][R2.64] ;  /* 0x00000004020c7981 */ /* 0x001ea8000c1e1900 */
[----:B------:R-:W2:Y:S02]  /*21620*/  LDG.E R2, desc[UR4][R2.64+0x4] ;  /* 0x0000040402027981 */ /* 0x000ea4000c1e1900 */
[----:B--2---:R-:W-:-:S05]  /*21630*/  IMAD.IADD R2, R2, 0x1, -R12 ;  /* 0x0000000102027824 */ /* 0x004fca00078e0a0c */
[----:B------:R2:W-:Y:S02]  /*21640*/  STL [R1+0x50], R2 ;  /* 0x0000500201007387 */ /* 0x0005e40000100800 */
.L_x_881:
[----:B0-----:R-:W-:Y:S01]  /*21650*/  IMAD.MOV.U32 R12, RZ, RZ, R15 ;  /* 0x000000ffff0c7224 */ /* 0x001fe200078e000f */
[----:B------:R-:W-:Y:S01]  /*21660*/  ULDC.64 UR4, c[0x0][0xa20] ;  /* 0x0002880000047ab9 */ /* 0x000fe20000000a00 */
[----:B--2--5:R-:W-:Y:S01]  /*21670*/  IMAD.IADD R2, R11, 0x1, R0 ;  /* 0x000000010b027824 */ /* 0x024fe200078e0200 */
[----:B------:R-:W-:Y:S02]  /*21680*/  ISETP.NE.U32.AND P2, PT, RZ, UR4, PT ;  /* 0x00000004ff007c0c */ /* 0x000fe4000bf45070 */
[----:B------:R0:W-:Y:S02]  /*21690*/  STL [R1+0xc], R12 ;  /* 0x00000c0c01007387 */ /* 0x0001e40000100800 */
[----:B------:R-:W-:Y:S02]  /*216a0*/  ISETP.NE.AND.EX P2, PT, RZ, UR5, PT, P2 ;  /* 0x00000005ff007c0c */ /* 0x000fe4000bf45320 */
[----:B------:R0:W-:Y:S11]  /*216b0*/  STL [R1+0x18], R2 ;  /* 0x0000180201007387 */ /* 0x0001f60000100800 */
[----:B0-----:R-:W-:Y:S05]  /*216c0*/  @!P2 BRA `(.L_x_882) ;  /* 0x000000000014a947 */ /* 0x001fea0003800000 */
[----:B------:R-:W-:Y:S01]  /*216d0*/  IADD3 R2, P0, R14, UR4, RZ ;  /* 0x000000040e027c10 */ /* 0x000fe2000ff1e0ff */
[----:B------:R-:W-:-:S03]  /*216e0*/  ULDC.64 UR6, c[0x0][0x208] ;  /* 0x0000820000067ab9 */ /* 0x000fc60000000a00 */
[----:B------:R-:W-:-:S05]  /*216f0*/  IADD3.X R3, R13, UR5, RZ, P0, !PT ;  /* 0x000000050d037c10 */ /* 0x000fca00087fe4ff */
[----:B------:R0:W5:Y:S01]  /*21700*/  LDG.E R8, desc[UR6][R2.64] ;  /* 0x0000000602087981 */ /* 0x000162000c1e1900 */
[----:B------:R-:W-:Y:S05]  /*21710*/  BRA `(.L_x_883) ;  /* 0x0000000000147947 */ /* 0x000fea0003800000 */
.L_x_882:
[----:B------:R-:W-:Y:S05]  /*21720*/  @!P0 BRA `(.L_x_883) ;  /* 0x0000000000108947 */ /* 0x000fea0003800000 */
[----:B------:R-:W-:Y:S02]  /*21730*/  ULDC.64 UR4, c[0x0][0x208] ;  /* 0x0000820000047ab9 */ /* 0x000fe40000000a00 */
[----:B------:R-:W2:Y:S04]  /*21740*/  LDG.E R8, desc[UR4][R6.64] ;  /* 0x0000000406087981 */ /* 0x000ea8000c1e1900 */
[----:B------:R-:W2:Y:S02]  /*21750*/  LDG.E R6, desc[UR4][R6.64+0x4] ;  /* 0x0000040406067981 */ /* 0x000ea4000c1e1900 */
[----:B--2---:R-:W-:-:S07]  /*21760*/  IMAD.IADD R8, R6, 0x1, -R8 ;  /* 0x0000000106087824 */ /* 0x004fce00078e0a08 */
.L_x_883:
[----:B------:R-:W-:Y:S01]  /*21770*/  ULDC.64 UR4, c[0x0][0x208] ;  /* 0x0000820000047ab9 */ /* 0x000fe20000000a00 */
[----:B-----5:R-:W-:Y:S01]  /*21780*/  IMAD.IADD R0, R8, 0x1, -R0 ;  /* 0x0000000108007824 */ /* 0x020fe200078e0a00 */
[----:B0-----:R-:W2:Y:S04]  /*21790*/  @P1 LDG.E R2, desc[UR4][R4.64] ;  /* 0x0000000404021981 */ /* 0x001ea8000c1e1900 */
[----:B------:R-:W2:Y:S01]  /*217a0*/  @P1 LDG.E R4, desc[UR4][R4.64+0x4] ;  /* 0x0000040404041981 */ /* 0x000ea2000c1e1900 */
[----:B------:R-:W-:Y:S01]  /*217b0*/  BSSY B0, `(.L_x_884) ;  /* 0x00001a9000007945 */ /* 0x000fe20003800000 */
[----:B--2---:R-:W-:-:S04]  /*217c0*/  @P1 IMAD.IADD R9, R4, 0x1, -R2 ;  /* 0x0000000104091824 */ /* 0x004fc800078e0a02 */
[----:B------:R-:W-:-:S04]  /*217d0*/  IMAD.IADD R3, R0, 0x1, R9 ;  /* 0x0000000100037824 */ /* 0x000fc800078e0209 */
[----:B------:R-:W-:Y:S01]  /*217e0*/  VIADD R2, R3, 0x4f ;  /* 0x0000004f03027836 */ /* 0x000fe20000000000 */
[----:B------:R0:W-:Y:S03]  /*217f0*/  STL [R1+0x4c], R3 ;  /* 0x00004c0301007387 */ /* 0x0001e60000100800 */
[----:B------:R-:W-:-:S05]  /*21800*/  IMAD.HI R2, R2, 0x66666667, RZ ;  /* 0x6666666702027827 */ /* 0x000fca00078e02ff */
[----:B0-----:R-:W-:-:S04]  /*21810*/  SHF.R.U32.HI R3, RZ, 0x1f, R2 ;  /* 0x0000001fff037819 */ /* 0x001fc80000011602 */
[----:B------:R-:W-:-:S05]  /*21820*/  LEA.HI.SX32 R4, R2, R3, 0x1b ;  /* 0x0000000302047211 */ /* 0x000fca00078fdaff */
[--C-:B------:R-:W-:Y:S01]  /*21830*/  IMAD R2, R4, 0x50, -R0.reuse ;  /* 0x0000005004027824 */ /* 0x100fe200078e0a00 */
[----:B------:R0:W-:Y:S01]  /*21840*/  STL [R1+0x38], R4 ;  /* 0x0000380401007387 */ /* 0x0001e20000100800 */
[----:B------:R-:W-:-:S03]  /*21850*/  IMAD.MOV R0, RZ, RZ, -R0 ;  /* 0x000000ffff007224 */ /* 0x000fc600078e0a00 */
[----:B------:R-:W-:Y:S02]  /*21860*/  VIMNMX R9, R2, R9, PT ;  /* 0x0000000902097248 */ /* 0x000fe40003fe0100 */
[----:B------:R-:W-:-:S04]  /*21870*/  VIMNMX R0, RZ, R0, !PT ;  /* 0x00000000ff007248 */ /* 0x000fc80007fe0100 */
[----:B------:R-:W-:Y:S01]  /*21880*/  ISETP.GT.AND P0, PT, R9, R0, PT ;  /* 0x000000000900720c */ /* 0x000fe20003f04270 */
[----:B0-----:R-:W-:-:S12]  /*21890*/  IMAD.WIDE.U32 R4, R0, -0x33333333, RZ ;  /* 0xcccccccd00047825 */ /* 0x001fd800078e00ff */
[----:B------:R-:W-:Y:S01]  /*218a0*/  @P0 VIADD R2, R9, 0x4f ;  /* 0x0000004f09020836 */ /* 0x000fe20000000000 */
[----:B------:R-:W-:-:S03]  /*218b0*/  SHF.R.U32.HI R9, RZ, 0x6, R5 ;  /* 0x00000006ff097819 */ /* 0x000fc60000011605 */
[----:B------:R-:W-:-:S04]  /*218c0*/  @P0 IMAD.HI R0, R2, 0x66666667, RZ ;  /* 0x6666666702000827 */ /* 0x000fc800078e02ff */
[----:B------:R-:W-:Y:S01]  /*218d0*/  IMAD.MOV.U32 R7, RZ, RZ, R9 ;  /* 0x000000ffff077224 */ /* 0x000fe200078e0009 */
[----:B------:R-:W-:-:S04]  /*218e0*/  @P0 SHF.R.U32.HI R2, RZ, 0x1f, R0 ;  /* 0x0000001fff020819 */ /* 0x000fc80000011600 */
[----:B------:R-:W-:Y:S02]  /*218f0*/  @P0 LEA.HI.SX32 R7, R0, R2, 0x1b ;  /* 0x0000000200070211 */ /* 0x000fe400078fdaff */
[----:B------:R-:W-:Y:S02]  /*21900*/  PLOP3.LUT P0, PT, PT, PT, PT, 0x80, 0x0 ;  /* 0x000000000000781c */ /* 0x000fe40003f0f070 */
[----:B------:R-:W-:-:S13]  /*21910*/  ISETP.GT.AND P2, PT, R7, R9, PT ;  /* 0x000000090700720c */ /* 0x000fda0003f44270 */
[----:B------:R-:W-:Y:S05]  /*21920*/  @!P2 BRA `(.L_x_885) ;  /* 0x000000180044a947 */ /* 0x000fea0003800000 */
[----:B------:R-:W-:Y:S01]  /*21930*/  UMOV UR4, 0xffffffff ;  /* 0xffffffff00047882 */ /* 0x000fe20000000000 */
[----:B------:R-:W-:Y:S02]  /*21940*/  SEL R0, R12, RZ, !P1 ;  /* 0x000000ff0c007207 */ /* 0x000fe40004800000 */
[----:B------:R-:W-:Y:S05]  /*21950*/  BRA.DIV UR4, `(.L_x_886) ;  /* 0x0000007e04647947 */ /* 0x000fea000b800000 */
[----:B------:R-:W0:Y:S02]  /*21960*/  S2R R2, SR_TID.X ;  /* 0x0000000000027919 */ /* 0x000e240000002100 */
[----:B0-----:R-:W-:-:S04]  /*21970*/  SHF.R.U32.HI R2, RZ, 0x5, R2 ;  /* 0x00000005ff027819 */ /* 0x001fc80000011602 */
[----:B------:R-:W-:-:S05]  /*21980*/  LOP3.LUT R2, R2, 0x3, RZ, 0xc0, !PT ;  /* 0x0000000302027812 */ /* 0x000fca00078ec0ff */
[----:B------:R0:W2:Y:S02]  /*21990*/  SHFL.IDX PT, R14, R2, RZ, 0x1f ;  /* 0x00001fff020e7589 */ /* 0x0000a400000e0000 */
.L_x_1068:
[----:B--2---:R-:W-:Y:S02]  /*219a0*/  ISETP.NE.AND P0, PT, R14, RZ, PT ;  /* 0x000000ff0e00720c */ /* 0x004fe40003f05270 */
[----:B------:R-:W-:-:S11]  /*219b0*/  PLOP3.LUT P6, PT, PT, PT, PT, 0x8, 0x0 ;  /* 0x000000000000781c */ /* 0x000fd60003fce170 */
[----:B------:R-:W-:Y:S05]  /*219c0*/  @P0 BRA `(.L_x_887) ;  /* 0x00000000000c0947 */ /* 0x000fea0003800000 */
[----:B------:R-:W-:-:S03]  /*219d0*/  UMOV UR4, 0xffffffff ;  /* 0xffffffff00047882 */ /* 0x000fc60000000000 */
[----:B------:R-:W-:Y:S05]  /*219e0*/  BRA.DIV UR4, `(.L_x_888) ;  /* 0x0000007e04747947 */ /* 0x000fea000b800000 */
[----:B------:R-:W-:-:S13]  /*219f0*/  ELECT P6, URZ, PT ;  /* 0x00000000003f782f */ /* 0x000fda00038c0000 */
.L_x_887:
[----:B0-----:R-:W2:Y:S04]  /*21a00*/  LDL R2, [R1+0x54] ;  /* 0x0000540001027983 */ /* 0x001ea80000100800 */
[----:B------:R-:W3:Y:S01]  /*21a10*/  LDL R4, [R1+0x4] ;  /* 0x0000040001047983 */ /* 0x000ee20000100800 */
[----:B------:R-:W-:Y:S01]  /*21a20*/  BSSY B1, `(.L_x_889) ;  /* 0x0000008000017945 */ /* 0x000fe20003800000 */
[----:B--2---:R-:W-:-:S05]  /*21a30*/  VIADD R2, R2, 0x1 ;  /* 0x0000000102027836 */ /* 0x004fca0000000000 */
[----:B------:R-:W-:-:S04]  /*21a40*/  LEA.HI R3, R2, R2, RZ, 0x1 ;  /* 0x0000000202037211 */ /* 0x000fc800078f08ff */
[----:B------:R-:W-:-:S05]  /*21a50*/  LOP3.LUT R3, R3, 0xfffffffe, RZ, 0xc0, !PT ;  /* 0xfffffffe03037812 */ /* 0x000fca00078ec0ff */
[----:B------:R-:W-:-:S05]  /*21a60*/  IMAD.IADD R2, R2, 0x1, -R3 ;  /* 0x0000000102027824 */ /* 0x000fca00078e0a03 */
[----:B------:R-:W-:-:S04]  /*21a70*/  SHF.L.U32 R2, R2, 0x1f, RZ ;  /* 0x0000001f02027819 */ /* 0x000fc800000006ff */
[----:B---3--:R-:W0:Y:S02]  /*21a80*/  SYNCS.PHASECHK.TRANS64.TRYWAIT P0, [R4+URZ+0x38820], R2 ;  /* 0x03882002040075a7 */ /* 0x008e24000800017f */
[----:B0-----:R-:W-:Y:S05]  /*21a90*/  @!P0 BRA `(.L_x_890) ;  /* 0x0000007c00688947 */ /* 0x001fea0003800000 */
.L_x_1071:
[----:B------:R-:W-:Y:S05]  /*21aa0*/  BSYNC B1 ;  /* 0x0000000000017941 */ /* 0x000fea0003800000 */
.L_x_889:
[----:B------:R-:W-:Y:S04]  /*21ab0*/  BSSY B1, `(.L_x_891) ;  /* 0x00000af000017945 */ /* 0x000fe80003800000 */
[----:B------:R-:W-:Y:S05]  /*21ac0*/  @!P6 BRA `(.L_x_892) ;  /* 0x0000000800b4e947 */ /* 0x000fea0003800000 */
[----:B------:R-:W2:Y:S04]  /*21ad0*/  LDL R6, [R1+0x4] ;  /* 0x0000040001067983 */ /* 0x000ea80000100800 */
[----:B------:R-:W2:Y:S04]  /*21ae0*/  LDL R5, [R1+0x1c] ;  /* 0x00001c0001057983 */ /* 0x000ea80000100800 */
[----:B------:R-:W3:Y:S01]  /*21af0*/  LDL R4, [R1+0x24] ;  /* 0x0000240001047983 */ /* 0x000ee20000100800 */
[----:B------:R-:W-:Y:S01]  /*21b00*/  BSSY B2, `(.L_x_893) ;  /* 0x0000008000027945 */ /* 0x000fe20003800000 */
[----:B0-----:R-:W0:Y:S02]  /*21b10*/  S2R R3, SR_TID.X ;  /* 0x0000000000037919 */ /* 0x001e240000002100 */
[----:B0-----:R-:W-:-:S04]  /*21b20*/  LOP3.LUT R3, R3, 0x7f, RZ, 0xc0, !PT ;  /* 0x0000007f03037812 */ /* 0x001fc800078ec0ff */
[----:B------:R-:W-:Y:S01]  /*21b30*/  ISETP.NE.AND P1, PT, R3, RZ, PT ;  /* 0x000000ff0300720c */ /* 0x000fe20003f25270 */
[----:B--2---:R-:W-:Y:S01]  /*21b40*/  IMAD R6, R5, 0x8, R6 ;  /* 0x0000000805067824 */ /* 0x004fe200078e0206 */
[----:B---3--:R-:W-:-:S04]  /*21b50*/  SHF.L.U32 R8, R4, 0x1f, RZ ;  /* 0x0000001f04087819 */ /* 0x008fc800000006ff */
[----:B------:R-:W0:Y:S02]  /*21b60*/  SYNCS.PHASECHK.TRANS64.TRYWAIT P0, [R6+URZ+0x388a0], R8 ;  /* 0x0388a008060075a7 */ /* 0x000e24000800017f */
[----:B0-----:R-:W-:Y:S05]  /*21b70*/  @!P0 BRA `(.L_x_894) ;  /* 0x0000007c00488947 */ /* 0x001fea0003800000 */
.L_x_1072:
[----:B------:R-:W-:Y:S05]  /*21b80*/  BSYNC B2 ;  /* 0x0000000000027941 */ /* 0x000fea0003800000 */
.L_x_893:
[----:B------:R-:W-:Y:S04]  /*21b90*/  BSSY B2, `(.L_x_895) ;  /* 0x0000009000027945 */ /* 0x000fe80003800000 */
[----:B------:R-:W-:Y:S05]  /*21ba0*/  @P1 BRA `(.L_x_896) ;  /* 0x00000000001c1947 */ /* 0x000fea0003800000 */
[----:B------:R-:W2:Y:S01]  /*21bb0*/  S2R R3, SR_TID.X ;  /* 0x0000000000037919 */ /* 0x000ea20000002100 */
[----:B------:R-:W-:-:S04]  /*21bc0*/  IMAD.MOV.U32 R2, RZ, RZ, 0xa000 ;  /* 0x0000a000ff027424 */ /* 0x000fc800078e00ff */
[----:B------:R3:W-:Y:S01]  /*21bd0*/  SYNCS.ARRIVE.TRANS64 RZ, [R6+URZ+0x38890], R2 ;  /* 0x0388900206ff79a7 */ /* 0x0007e2000800003f */
[----:B--2---:R-:W-:-:S04]  /*21be0*/  LOP3.LUT R3, R3, 0x1f, RZ, 0xc0, !PT ;  /* 0x0000001f03037812 */ /* 0x004fc800078ec0ff */
[----:B------:R-:W-:-:S13]  /*21bf0*/  ISETP.NE.AND P0, PT, R3, RZ, PT ;  /* 0x000000ff0300720c */ /* 0x000fda0003f05270 */
[----:B---3--:R-:W-:Y:S05]  /*21c00*/  @!P0 BRA `(.L_x_896) ;  /* 0x0000000000048947 */ /* 0x008fea0003800000 */
[----:B------:R-:W-:Y:S01]  /*21c10*/  BPT.TRAP 0x1 ;  /* 0x000000040000795c */ /* 0x000fe20000300000 */
.L_x_896:
[----:B------:R-:W-:Y:S05]  /*21c20*/  BSYNC B2 ;  /* 0x0000000000027941 */ /* 0x000fea0003800000 */
.L_x_895:
[----:B------:R-:W2:Y:S04]  /*21c30*/  LDL R4, [R1+0x4] ;  /* 0x0000040001047983 */ /* 0x000ea80000100800 */
[----:B------:R-:W2:Y:S01]  /*21c40*/  LDL R2, [R1+0x1c] ;  /* 0x00001c0001027983 */ /* 0x000ea20000100800 */
[----:B------:R-:W-:Y:S01]  /*21c50*/  IMAD.MOV.U32 R20, RZ, RZ, RZ ;  /* 0x000000ffff147224 */ /* 0x000fe200078e00ff */
[----:B------:R-:W-:Y:S01]  /*21c60*/  UIADD3 UR4, UP0, UR38, 0x570, URZ ;  /* 0x0000057026047890 */ /* 0x000fe2000ff1e03f */
[----:B------:R-:W-:Y:S01]  /*21c70*/  IMAD R3, R7, 0x50, R10 ;  /* 0x0000005007037824 */ /* 0x000fe200078e020a */
[----:B------:R-:W-:Y:S01]  /*21c80*/  PLOP3.LUT P0, PT, PT, PT, PT, 0x80, 0x0 ;  /* 0x000000000000781c */ /* 0x000fe20003f0f070 */
[----:B------:R-:W-:Y:S01]  /*21c90*/  UMOV UR6, 0x0 ;  /* 0x0000000000067882 */ /* 0x000fe20000000000 */
[----:B------:R-:W-:Y:S01]  /*21ca0*/  R2UR UR10, R20 ;  /* 0x00000000140a72ca */ /* 0x000fe200000e0000 */
[----:B------:R-:W-:Y:S01]  /*21cb0*/  VIADD R3, R3, 0xffffffb0 ;  /* 0xffffffb003037836 */ /* 0x000fe20000000000 */
[----:B------:R-:W-:Y:S01]  /*21cc0*/  UIADD3.X UR5, URZ, UR39, URZ, UP0, !UPT ;  /* 0x000000273f057290 */ /* 0x000fe200087fe43f */
[----:B------:R-:W-:Y:S01]  /*21cd0*/  UMOV UR7, 0x12f00000 ;  /* 0x12f0000000077882 */ /* 0x000fe20000000000 */
[----:B--2---:R-:W-:-:S02]  /*21ce0*/  IMAD R4, R2, 0xa000, R4 ;  /* 0x0000a00002047824 */ /* 0x004fc400078e0204 */
[----:B------:R-:W-:Y:S02]  /*21cf0*/  VIADD R2, R6, 0x38890 ;  /* 0x0003889006027836 */ /* 0x000fe40000000000 */
[----:B------:R-:W-:-:S07]  /*21d00*/  VIADD R5, R4, 0x24400 ;  /* 0x0002440004057836 */ /* 0x000fce0000000000 */
.L_x_897:
        /* <DEDUP_REMOVED lines=9> */
[----:B--2---:R-:W-:Y:S05]  /*21da0*/  @P0 BRA.U.ANY `(.L_x_897) ;  /* 0xfffffffd00d80947 */ /* 0x004fea000393ffff */
[----:B------:R-:W-:Y:S01]  /*21db0*/  IMAD.MOV.U32 R15, RZ, RZ, 0x40 ;  /* 0x00000040ff0f7424 */ /* 0x000fe200078e00ff */
[----:B------:R-:W-:Y:S01]  /*21dc0*/  PLOP3.LUT P0, PT, PT, PT, PT, 0x80, 0x0 ;  /* 0x000000000000781c */ /* 0x000fe20003f0f070 */
[----:B------:R-:W-:Y:S01]  /*21dd0*/  VIADD R5, R4, 0x26c00 ;  /* 0x00026c0004057836 */ /* 0x000fe20000000000 */
[----:B------:R-:W-:Y:S01]  /*21de0*/  UMOV UR6, 0x0 ;  /* 0x0000000000067882 */ /* 0x000fe20000000000 */
[----:B------:R-:W-:Y:S01]  /*21df0*/  UMOV UR7, 0x12f00000 ;  /* 0x12f0000000077882 */ /* 0x000fe20000000000 */
[----:B------:R-:W-:-:S15]  /*21e00*/  R2UR UR10, R15 ;  /* 0x000000000f0a72ca */ /* 0x000fde00000e0000 */
.L_x_898:
        /* <DEDUP_REMOVED lines=16> */
.L_x_899:
        /* <DEDUP_REMOVED lines=16> */
.L_x_900:
        /* <DEDUP_REMOVED lines=10> */
[----:B------:R-:W2:Y:S01]  /*220b0*/  SYNCS.PHASECHK.TRANS64.TRYWAIT P0, [R6+URZ+0x388c0], R8 ;  /* 0x0388c008060075a7 */ /* 0x000ea2000800017f */
[----:B------:R-:W-:Y:S04]  /*220c0*/  BSSY B2, `(.L_x_901) ;  /* 0x0000002000027945 */ /* 0x000fe80003800000 */
[----:B--2---:R-:W-:Y:S05]  /*220d0*/  @!P0 BRA `(.L_x_902) ;  /* 0x0000007800048947 */ /* 0x004fea0003800000 */
.L_x_1073:
[----:B------:R-:W-:Y:S05]  /*220e0*/  BSYNC B2 ;  /* 0x0000000000027941 */ /* 0x000fea0003800000 */
.L_x_901:
[----:B------:R-:W-:Y:S01]  /*220f0*/  BSSY B2, `(.L_x_903) ;  /* 0x000000b000027945 */ /* 0x000fe20003800000 */
[----:B------:R-:W-:Y:S02]  /*22100*/  IMAD.MOV.U32 R12, RZ, RZ, 0x0 ;  /* 0x00000000ff0c7424 */ /* 0x000fe400078e00ff */
[----:B------:R-:W-:Y:S01]  /*22110*/  IMAD.MOV.U32 R13, RZ, RZ, 0x12f00000 ;  /* 0x12f00000ff0d7424 */ /* 0x000fe200078e00ff */
[----:B------:R-:W-:Y:S06]  /*22120*/  @P1 BRA `(.L_x_904) ;  /* 0x00000000001c1947 */ /* 0x000fec0003800000 */
[----:B------:R-:W3:Y:S01]  /*22130*/  S2R R5, SR_TID.X ;  /* 0x0000000000057919 */ /* 0x000ee20000002100 */
[----:B------:R-:W-:-:S04]  /*22140*/  IMAD.MOV.U32 R2, RZ, RZ, 0xa000 ;  /* 0x0000a000ff027424 */ /* 0x000fc800078e00ff */
[----:B------:R4:W-:Y:S01]  /*22150*/  SYNCS.ARRIVE.TRANS64 RZ, [R6+URZ+0x388b0], R2 ;  /* 0x0388b00206ff79a7 */ /* 0x0009e2000800003f */
[----:B---3--:R-:W-:-:S04]  /*22160*/  LOP3.LUT R5, R5, 0x1f, RZ, 0xc0, !PT ;  /* 0x0000001f05057812 */ /* 0x008fc800078ec0ff */
[----:B------:R-:W-:-:S13]  /*22170*/  ISETP.NE.AND P0, PT, R5, RZ, PT ;  /* 0x000000ff0500720c */ /* 0x000fda0003f05270 */
[----:B----4-:R-:W-:Y:S05]  /*22180*/  @!P0 BRA `(.L_x_904) ;  /* 0x0000000000048947 */ /* 0x010fea0003800000 */
[----:B------:R-:W-:Y:S01]  /*22190*/  BPT.TRAP 0x1 ;  /* 0x000000040000795c */ /* 0x000fe20000300000 */
.L_x_904:
[----:B------:R-:W-:Y:S05]  /*221a0*/  BSYNC B2 ;  /* 0x0000000000027941 */ /* 0x000fea0003800000 */
.L_x_903:
[----:B------:R-:W-:Y:S01]  /*221b0*/  R2UR UR10, R20 ;  /* 0x00000000140a72ca */ /* 0x000fe200000e0000 */
[----:B------:R-:W-:Y:S01]  /*221c0*/  UIADD3 UR4, UP0, UR38, 0x670, URZ ;  /* 0x0000067026047890 */ /* 0x000fe2000ff1e03f */
[----:B------:R-:W-:Y:S01]  /*221d0*/  R2UR UR6, R12 ;  /* 0x000000000c0672ca */ /* 0x000fe200000e0000 */
[----:B0-2---:R-:W-:Y:S01]  /*221e0*/  VIADD R6, R6, 0x388b0 ;  /* 0x000388b006067836 */ /* 0x005fe20000000000 */
[----:B------:R-:W-:Y:S01]  /*221f0*/  R2UR UR7, R13 ;  /* 0x000000000d0772ca */ /* 0x000fe200000e0000 */
[----:B------:R-:W-:Y:S01]  /*22200*/  VIADD R2, R4, 0x400 ;  /* 0x0000040004027836 */ /* 0x000fe20000000000 */
[----:B------:R-:W-:Y:S01]  /*22210*/  PLOP3.LUT P0, PT, PT, PT, PT, 0x80, 0x0 ;  /* 0x000000000000781c */ /* 0x000fe20003f0f070 */
[----:B------:R-:W-:-:S12]  /*22220*/  UIADD3.X UR5, URZ, UR39, URZ, UP0, !UPT ;  /* 0x000000273f057290 */ /* 0x000fd800087fe43f */
.L_x_905:
        /* <DEDUP_REMOVED lines=15> */
.L_x_906:
        /* <DEDUP_REMOVED lines=15> */
.L_x_907:
        /* <DEDUP_REMOVED lines=15> */
.L_x_908:
        /* <DEDUP_REMOVED lines=10> */
.L_x_892:
[----:B------:R-:W-:Y:S05]  /*225a0*/  BSYNC B1 ;  /* 0x0000000000017941 */ /* 0x000fea0003800000 */
.L_x_891:
[----:B0-----:R-:W2:Y:S04]  /*225b0*/  LDL.LU R2, [R1+0x1c] ;  /* 0x00001c0001027983 */ /* 0x001ea80000300800 */
[----:B------:R-:W3:Y:S01]  /*225c0*/  LDL.LU R5, [R1+0x24] ;  /* 0x0000240001057983 */ /* 0x000ee20000300800 */
[----:B------:R-:W-:Y:S01]  /*225d0*/  VIADD R7, R7, 0xfffffffe ;  /* 0xfffffffe07077836 */ /* 0x000fe20000000000 */
[----:B------:R-:W-:-:S04]  /*225e0*/  PLOP3.LUT P0, PT, PT, PT, PT, 0x8, 0x0 ;  /* 0x000000000000781c */ /* 0x000fc80003f0e170 */
[----:B------:R-:W-:Y:S01]  /*225f0*/  ISETP.GE.AND P2, PT, R7, R9, PT ;  /* 0x000000090700720c */ /* 0x000fe20003f46270 */
[----:B--2---:R-:W-:-:S05]  /*22600*/  VIADD R2, R2, 0x1 ;  /* 0x0000000102027836 */ /* 0x004fca0000000000 */
[----:B------:R-:W-:-:S04]  /*22610*/  ISETP.NE.AND P1, PT, R2, 0x2, PT ;  /* 0x000000020200780c */ /* 0x000fc80003f25270 */
[----:B------:R-:W-:Y:S02]  /*22620*/  SEL R3, RZ, 0x1, P1 ;  /* 0x00000001ff037807 */ /* 0x000fe40000800000 */
[----:B------:R-:W-:Y:S02]  /*22630*/  SEL R2, R2, RZ, P1 ;  /* 0x000000ff02027207 */ /* 0x000fe40000800000 */
[----:B---3--:R-:W-:-:S03]  /*22640*/  LOP3.LUT R5, R5, R3, RZ, 0x3c, !PT ;  /* 0x0000000305057212 */ /* 0x008fc600078e3cff */
[----:B------:R0:W-:Y:S04]  /*22650*/  STL [R1+0x1c], R2 ;  /* 0x00001c0201007387 */ /* 0x0001e80000100800 */
[----:B------:R0:W-:Y:S01]  /*22660*/  STL [R1+0x24], R5 ;  /* 0x0000240501007387 */ /* 0x0001e20000100800 */
[----:B------:R-:W-:Y:S05]  /*22670*/  @!P2 BRA `(.L_x_885) ;  /* 0x0000000800f0a947 */ /* 0x000fea0003800000 */
.L_x_927:
[----:B------:R-:W-:Y:S05]  /*22680*/  YIELD ;  /* 0x0000000000007946 */ /* 0x000fea0003800000 */
[----:B------:R-:W-:Y:S04]  /*22690*/  BSSY B1, `(.L_x_909) ;  /* 0x00000ae000017945 */ /* 0x000fe80003800000 */
[----:B--2---:R-:W-:Y:S05]  /*226a0*/  @!P6 BRA `(.L_x_910) ;  /* 0x0000000800b0e947 */ /* 0x004fea0003800000 */
[----:B0-----:R-:W2:Y:S04]  /*226b0*/  LDL R5, [R1+0x4] ;  /* 0x0000040001057983 */ /* 0x001ea80000100800 */
[----:B------:R-:W2:Y:S04]  /*226c0*/  LDL R4, [R1+0x1c] ;  /* 0x00001c0001047983 */ /* 0x000ea80000100800 */
[----:B------:R-:W3:Y:S01]  /*226d0*/  LDL R3, [R1+0x24] ;  /* 0x0000240001037983 */ /* 0x000ee20000100800 */
[----:B------:R-:W-:Y:S01]  /*226e0*/  BSSY B2, `(.L_x_911) ;  /* 0x0000008000027945 */ /* 0x000fe20003800000 */
[----:B------:R-:W0:Y:S02]  /*226f0*/  S2R R2, SR_TID.X ;  /* 0x0000000000027919 */ /* 0x000e240000002100 */
[----:B0-----:R-:W-:-:S04]  /*22700*/  LOP3.LUT R2, R2, 0x7f, RZ, 0xc0, !PT ;  /* 0x0000007f02027812 */ /* 0x001fc800078ec0ff */
[----:B------:R-:W-:Y:S01]  /*22710*/  ISETP.NE.AND P2, PT, R2, RZ, PT ;  /* 0x000000ff0200720c */ /* 0x000fe20003f45270 */
[----:B--2---:R-:W-:Y:S01]  /*22720*/  IMAD R6, R4, 0x8, R5 ;  /* 0x0000000804067824 */ /* 0x004fe200078e0205 */
[----:B---3--:R-:W-:-:S04]  /*22730*/  SHF.L.U32 R5, R3, 0x1f, RZ ;  /* 0x0000001f03057819 */ /* 0x008fc800000006ff */
[----:B------:R-:W0:Y:S02]  /*22740*/  SYNCS.PHASECHK.TRANS64.TRYWAIT P1, [R6+URZ+0x388a0], R5 ;  /* 0x0388a005060075a7 */ /* 0x000e24000802017f */
[----:B0-----:R-:W-:Y:S05]  /*22750*/  @!P1 BRA `(.L_x_912) ;  /* 0x0000007000789947 */ /* 0x001fea0003800000 */
.L_x_1074:
[----:B------:R-:W-:Y:S05]  /*22760*/  BSYNC B2 ;  /* 0x0000000000027941 */ /* 0x000fea0003800000 */
.L_x_911:
        /* <DEDUP_REMOVED lines=9> */
.L_x_914:
[----:B------:R-:W-:Y:S05]  /*22800*/  BSYNC B2 ;  /* 0x0000000000027941 */ /* 0x000fea0003800000 */
.L_x_913:
[----:B------:R-:W2:Y:S04]  /*22810*/  LDL R3, [R1+0x4] ;  /* 0x0000040001037983 */ /* 0x000ea80000100800 */
[----:B------:R-:W2:Y:S01]  /*22820*/  LDL R2, [R1+0x1c] ;  /* 0x00001c0001027983 */ /* 0x000ea20000100800 */
[----:B------:R-:W-:Y:S01]  /*22830*/  IMAD.MOV.U32 R11, RZ, RZ, RZ ;  /* 0x000000ffff0b7224 */ /* 0x000fe200078e00ff */
[----:B------:R-:W-:Y:S01]  /*22840*/  UIADD3 UR4, UP0, UR38, 0x570, URZ ;  /* 0x0000057026047890 */ /* 0x000fe2000ff1e03f */
[----:B------:R-:W-:Y:S01]  /*22850*/  PLOP3.LUT P1, PT, PT, PT, PT, 0x80, 0x0 ;  /* 0x000000000000781c */ /* 0x000fe20003f2f070 */
[----:B------:R-:W-:Y:S01]  /*22860*/  UMOV UR6, 0x0 ;  /* 0x0000000000067882 */ /* 0x000fe20000000000 */
[----:B------:R-:W-:Y:S01]  /*22870*/  UMOV UR7, 0x12f00000 ;  /* 0x12f0000000077882 */ /* 0x000fe20000000000 */
[----:B------:R-:W-:Y:S01]  /*22880*/  R2UR UR10, R11 ;  /* 0x000000000b0a72ca */ /* 0x000fe200000e0000 */
[----:B------:R-:W-:Y:S01]  /*22890*/  UIADD3.X UR5, URZ, UR39, URZ, UP0, !UPT ;  /* 0x000000273f057290 */ /* 0x000fe200087fe43f */
[----:B--2---:R-:W-:-:S02]  /*228a0*/  IMAD R4, R2, 0xa000, R3 ;  /* 0x0000a00002047824 */ /* 0x004fc400078e0203 */
[----:B------:R-:W-:Y:S02]  /*228b0*/  IMAD R3, R7, 0x50, R10 ;  /* 0x0000005007037824 */ /* 0x000fe400078e020a */
[----:B------:R-:W-:Y:S02]  /*228c0*/  VIADD R2, R6, 0x38890 ;  /* 0x0003889006027836 */ /* 0x000fe40000000000 */
[----:B------:R-:W-:-:S07]  /*228d0*/  VIADD R8, R4, 0x24400 ;  /* 0x0002440004087836 */ /* 0x000fce0000000000 */
.L_x_915:
        /* <DEDUP_REMOVED lines=16> */
.L_x_916:
        /* <DEDUP_REMOVED lines=16> */
.L_x_917:
        /* <DEDUP_REMOVED lines=16> */
.L_x_918:
        /* <DEDUP_REMOVED lines=13> */
.L_x_1075:
[----:B------:R-:W-:Y:S05]  /*22cb0*/  BSYNC B2 ;  /* 0x0000000000027941 */ /* 0x000fea0003800000 */
.L_x_919:
        /* <DEDUP_REMOVED lines=11> */
.L_x_922:
[----:B------:R-:W-:Y:S05]  /*22d70*/  BSYNC B2 ;  /* 0x0000000000027941 */ /* 0x000fea0003800000 */
.L_x_921:
        /* <DEDUP_REMOVED lines=8> */
.L_x_923:
        /* <DEDUP_REMOVED lines=15> */
.L_x_924:
        /* <DEDUP_REMOVED lines=15> */
.L_x_925:
        /* <DEDUP_REMOVED lines=15> */
.L_x_926:
        /* <DEDUP_REMOVED lines=10> */
.L_x_910:
[----:B------:R-:W-:Y:S05]  /*23170*/  BSYNC B1 ;  /* 0x0000000000017941 */ /* 0x000fea0003800000 */
.L_x_909:
[----:B0-----:R-:W2:Y:S04]  /*23180*/  LDL.LU R2, [R1+0x1c] ;  /* 0x00001c0001027983 */ /* 0x001ea80000300800 */
[----:B------:R-:W3:Y:S01]  /*23190*/  LDL.LU R5, [R1+0x24] ;  /* 0x0000240001057983 */ /* 0x000ee20000300800 */
[C---:B------:R-:W-:Y:S01]  /*231a0*/  ISETP.GT.AND P2, PT, R7.reuse, R9, PT ;  /* 0x000000090700720c */ /* 0x040fe20003f44270 */
[----:B------:R-:W-:Y:S02]  /*231b0*/  VIADD R7, R7, 0xffffffff ;  /* 0xffffffff07077836 */ /* 0x000fe40000000000 */
[----:B--2---:R-:W-:-:S05]  /*231c0*/  VIADD R2, R2, 0x1 ;  /* 0x0000000102027836 */ /* 0x004fca0000000000 */
[----:B------:R-:W-:-:S04]  /*231d0*/  ISETP.NE.AND P1, PT, R2, 0x2, PT ;  /* 0x000000020200780c */ /* 0x000fc80003f25270 */
[----:B------:R-:W-:Y:S02]  /*231e0*/  SEL R3, RZ, 0x1, P1 ;  /* 0x00000001ff037807 */ /* 0x000fe40000800000 */
[----:B------:R-:W-:Y:S02]  /*231f0*/  SEL R2, R2, RZ, P1 ;  /* 0x000000ff02027207 */ /* 0x000fe40000800000 */
[----:B---3--:R-:W-:-:S05]  /*23200*/  LOP3.LUT R5, R5, R3, RZ, 0x3c, !PT ;  /* 0x0000000305057212 */ /* 0x008fca00078e3cff */
[----:B------:R2:W-:Y:S04]  /*23210*/  STL [R1+0x24], R5 ;  /* 0x0000240501007387 */ /* 0x0005e80000100800 */
[----:B------:R2:W-:Y:S01]  /*23220*/  STL [R1+0x1c], R2 ;  /* 0x00001c0201007387 */ /* 0x0005e20000100800 */
[----:B------:R-:W-:Y:S05]  /*23230*/  @P2 BRA `(.L_x_927) ;  /* 0xfffffff400102947 */ /* 0x000fea000383ffff */
.L_x_885:
[----:B------:R-:W-:Y:S05]  /*23240*/  BSYNC B0 ;  /* 0x0000000000007941 */ /* 0x000fea0003800000 */
.L_x_884:
[----:B0-2---:R-:W2:Y:S01]  /*23250*/  LDL R2, [R1+0x4c] ;  /* 0x00004c0001027983 */ /* 0x005ea20000100800 */
[----:B------:R-:W-:Y:S05]  /*23260*/  @!P0 WARPSYNC.ALL ;  /* 0x0000000000008948 */ /* 0x000fea0003800000 */
[----:B------:R-:W-:Y:S06]  /*23270*/  @!P0 BAR.SYNC.DEFER_BLOCKING 0xc, 0x180 ;  /* 0x0306000000008b1d */ /* 0x000fec0000010000 */
[----:B------:R-:W-:Y:S01]  /*23280*/  BSSY B7, `(.L_x_928) ;  /* 0x00004fa000077945 */ /* 0x000fe20003800000 */
[----:B--2---:R-:W-:-:S13]  /*23290*/  ISETP.GT.AND P0, PT, R2, RZ, PT ;  /* 0x000000ff0200720c */ /* 0x004fda0003f04270 */
[----:B------:R-:W-:Y:S05]  /*232a0*/  @P0 BRA `(.L_x_929) ;  /* 0x0000000000480947 */ /* 0x000fea0003800000 */
[----:B------:R-:W0:Y:S02]  /*232b0*/  S2R R2, SR_TID.X ;  /* 0x0000000000027919 */ /* 0x000e240000002100 */
[----:B0-----:R-:W-:-:S04]  /*232c0*/  LOP3.LUT R2, R2, 0x7f, RZ, 0xc0, !PT ;  /* 0x0000007f02027812 */ /* 0x001fc800078ec0ff */
[----:B------:R-:W-:-:S13]  /*232d0*/  ISETP.NE.AND P0, PT, R2, RZ, PT ;  /* 0x000000ff0200720c */ /* 0x000fda0003f05270 */
[----:B------:R-:W-:Y:S05]  /*232e0*/  @P0 BRA `(.L_x_930) ;  /* 0x0000004c00cc0947 */ /* 0x000fea0003800000 */
[----:B------:R-:W0:Y:S01]  /*232f0*/  S2R R2, SR_LANEID ;  /* 0x0000000000027919 */ /* 0x000e220000000000 */
[----:B------:R-:W-:Y:S01]  /*23300*/  VOTEU.ANY UR4, UPT, PT ;  /* 0x0000000000047886 */ /* 0x000fe200038e0100 */
[----:B------:R-:W2:Y:S01]  /*23310*/  LDC.64 R4, c[0x0][0xc60] ;  /* 0x00031800ff047b82 */ /* 0x000ea20000000a00 */
[----:B------:R-:W0:Y:S01]  /*23320*/  FLO.U32 R0, UR4 ;  /* 0x0000000400007d00 */ /* 0x000e2200080e0000 */
[----:B------:R-:W-:Y:S01]  /*23330*/  ULDC.64 UR6, c[0x0][0x208] ;  /* 0x0000820000067ab9 */ /* 0x000fe20000000a00 */
[----:B0-----:R-:W-:-:S06]  /*23340*/  ISETP.EQ.U32.AND P0, PT, R0, R2, PT ;  /* 0x000000020000720c */ /* 0x001fcc0003f02070 */
[----:B------:R-:W2:Y:S07]  /*23350*/  POPC R2, UR4 ;  /* 0x0000000400027d09 */ /* 0x000eae0008000000 */
[----:B--2---:R-:W2:Y:S04]  /*23360*/  @P0 ATOMG.E.ADD.STRONG.GPU PT, R2, desc[UR6][R4.64], R2 ;  /* 0x00000002040209a8 */ /* 0x004ea800081ee1c6 */
[----:B--2---:R0:W2:Y:S02]  /*23370*/  SHFL.IDX PT, R2, R2, R0, 0x1f ;  /* 0x00001f0002027589 */ /* 0x0040a400000e0000 */
[----:B0-----:R-:W0:Y:S02]  /*23380*/  S2R R0, SR_LTMASK ;  /* 0x0000000000007919 */ /* 0x001e240000003900 */
[----:B0-----:R-:W-:-:S06]  /*23390*/  LOP3.LUT R0, R0, UR4, RZ, 0xc0, !PT ;  /* 0x0000000400007c12 */ /* 0x001fcc000f8ec0ff */
[----:B------:R-:W2:Y:S02]  /*233a0*/  POPC R0, R0 ;  /* 0x0000000000007309 */ /* 0x000ea40000000000 */
[----:B--2---:R-:W-:Y:S01]  /*233b0*/  IADD3 R16, R2, UR36, R0 ;  /* 0x0000002402107c10 */ /* 0x004fe2000fffe000 */
[----:B------:R-:W-:Y:S06]  /*233c0*/  BRA `(.L_x_930) ;  /* 0x0000004c00947947 */ /* 0x000fec0003800000 */
.L_x_929:
[----:B------:R-:W2:Y:S01]  /*233d0*/  LDL R0, [R1+0x4] ;  /* 0x0000040001007983 */ /* 0x000ea20000100800 */
[----:B------:R-:W-:Y:S01]  /*233e0*/  BSSY B6, `(.L_x_931) ;  /* 0x0000014000067945 */ /* 0x000fe20003800000 */
[----:B--2---:R-:W-:-:S05]  /*233f0*/  VIADD R0, R0, 0x24400 ;  /* 0x0002440000007836 */ /* 0x004fca0000000000 */
[----:B------:R-:W-:-:S13]  /*23400*/  LOP3.LUT P0, RZ, R0, 0x3ff, RZ, 0xc0, !PT ;  /* 0x000003ff00ff7812 */ /* 0x000fda000780c0ff */
[----:B------:R-:W-:Y:S05]  /*23410*/  @!P0 BRA `(.L_x_932) ;  /* 0x0000000000408947 */ /* 0x000fea0003800000 */
        /* <DEDUP_REMOVED lines=16> */
.L_x_932:
[----:B------:R-:W-:Y:S05]  /*23520*/  BSYNC B6 ;  /* 0x0000000000067941 */ /* 0x000fea0003800000 */
.L_x_931:
        /* <DEDUP_REMOVED lines=20> */
[----:B-12---:R-:W-:Y:S05]  /*23670*/  CALL.ABS.NOINC R2 ;  /* 0x0000000002007343 */ /* 0x006fea0003c00000 */
.L_x_935:
        /* <DEDUP_REMOVED lines=16> */
.L_x_934:
[----:B------:R-:W-:Y:S05]  /*23780*/  BSYNC B6 ;  /* 0x0000000000067941 */ /* 0x000fea0003800000 */
.L_x_933:
[----:B------:R-:W2:Y:S01]  /*23790*/  LDL.LU R2, [R1] ;  /* 0x0000000001027983 */ /* 0x000ea20000300800 */
[----:B------:R-:W-:-:S03]  /*237a0*/  ULDC.64 UR4, c[0x0][0x9f8] ;  /* 0x00027e0000047ab9 */ /* 0x000fc60000000a00 */
[----:B------:R-:W3:Y:S04]  /*237b0*/  LDL.LU R4, [R1+0x28] ;  /* 0x0000280001047983 */ /* 0x000ee80000300800 */
[----:B------:R-:W4:Y:S01]  /*237c0*/  LDL R7, [R1+0xc] ;  /* 0x00000c0001077983 */ /* 0x000f220000100800 */
[----:B------:R-:W-:Y:S01]  /*237d0*/  ISETP.NE.U32.AND P0, PT, RZ, UR4, PT ;  /* 0x00000004ff007c0c */ /* 0x000fe2000bf05070 */
[----:B------:R-:W-:Y:S02]  /*237e0*/  ULDC.64 UR6, c[0x0][0x208] ;  /* 0x0000820000067ab9 */ /* 0x000fe40000000a00 */
[----:B------:R-:W5:Y:S01]  /*237f0*/  LDL R0, [R1+0x38] ;  /* 0x0000380001007983 */ /* 0x000f620000100800 */
[----:B------:R-:W-:-:S13]  /*23800*/  ISETP.NE.AND.EX P0, PT, RZ, UR5, PT, P0 ;  /* 0x00000005ff007c0c */ /* 0x000fda000bf05300 */
[----:B--2---:R-:W-:-:S04]  /*23810*/  @P0 IADD3 R2, P1, R2, UR4, RZ ;  /* 0x0000000402020c10 */ /* 0x004fc8000ff3e0ff */
[----:B---3--:R-:W-:Y:S01]  /*23820*/  @P0 IADD3.X R3, R4, UR5, RZ, P1, !PT ;  /* 0x0000000504030c10 */ /* 0x008fe20008ffe4ff */
[----:B------:R-:W-:-:S04]  /*23830*/  ULDC.64 UR4, c[0x0][0xa08] ;  /* 0x0002820000047ab9 */ /* 0x000fc80000000a00 */
[----:B----4-:R0:W2:Y:S01]  /*23840*/  @P0 LDG.E R7, desc[UR6][R2.64] ;  /* 0x0000000602070981 */ /* 0x0100a2000c1e1900 */
[----:B-----5:R-:W-:Y:S01]  /*23850*/  VIADD R9, R0, 0xffffffff ;  /* 0xffffffff00097836 */ /* 0x020fe20000000000 */
[----:B0-----:R-:W0:Y:S01]  /*23860*/  LDC.64 R2, c[0x0][0x418] ;  /* 0x00010600ff027b82 */ /* 0x001e220000000a00 */
[----:B--2---:R-:W-:Y:S01]  /*23870*/  SHF.R.S32.HI R8, RZ, 0x1f, R7 ;  /* 0x0000001fff087819 */ /* 0x004fe20000011407 */
[----:B------:R2:W-:Y:S04]  /*23880*/  @P0 STL [R1+0xc], R7 ;  /* 0x00000c0701000387 */ /* 0x0005e80000100800 */
[----:B------:R2:W-:Y:S04]  /*23890*/  STL [R1+0x3c], R9 ;  /* 0x00003c0901007387 */ /* 0x0005e80000100800 */
[----:B------:R2:W-:Y:S01]  /*238a0*/  STL [R1+0x28], R8 ;  /* 0x0000280801007387 */ /* 0x0005e20000100800 */
[----:B0-----:R-:W-:Y:S01]  /*238b0*/  LOP3.LUT P0, RZ, R2, UR4, RZ, 0xfc, !PT ;  /* 0x0000000402ff7c12 */ /* 0x001fe2000f80fcff */
[----:B------:R-:W-:-:S03]  /*238c0*/  UMOV UR4, 0xffffffff ;  /* 0xffffffff00047882 */ /* 0x000fc60000000000 */
[----:B------:R-:W-:-:S04]  /*238d0*/  LOP3.LUT P0, RZ, R3, UR5, RZ, 0xfc, P0 ;  /* 0x0000000503ff7c12 */ /* 0x000fc8000800fcff */
[----:B------:R-:W-:Y:S01]  /*238e0*/  SEL R0, R7, RZ, !P0 ;  /* 0x000000ff07007207 */ /* 0x000fe20004000000 */
[----:B--2---:R-:W-:Y:S08]  /*238f0*/  BRA.DIV UR4, `(.L_x_936) ;  /* 0x0000006204387947 */ /* 0x004ff0000b800000 */
[----:B------:R-:W0:Y:S02]  /*23900*/  S2R R4, SR_TID.X ;  /* 0x0000000000047919 */ /* 0x000e240000002100 */
[----:B0-----:R-:W-:-:S04]  /*23910*/  SHF.R.U32.HI R4, RZ, 0x5, R4 ;  /* 0x00000005ff047819 */ /* 0x001fc80000011604 */
[----:B------:R-:W-:-:S05]  /*23920*/  LOP3.LUT R4, R4, 0x3, RZ, 0xc0, !PT ;  /* 0x0000000304047812 */ /* 0x000fca00078ec0ff */
[----:B------:R0:W2:Y:S02]  /*23930*/  SHFL.IDX PT, R14, R4, RZ, 0x1f ;  /* 0x00001fff040e7589 */ /* 0x0000a400000e0000 */
.L_x_1078:
[----:B0-----:R-:W3:Y:S01]  /*23940*/  LDL.LU R4, [R1+0x20] ;  /* 0x0000200001047983 */ /* 0x001ee20000300800 */
[----:B------:R-:W-:Y:S02]  /*23950*/  PLOP3.LUT P1, PT, PT, PT, PT, 0x8, 0x0 ;  /* 0x000000000000781c */ /* 0x000fe40003f2e170 */
[----:B--2---:R-:W-:Y:S01]  /*23960*/  ISETP.NE.AND P0, PT, R14, RZ, PT ;  /* 0x000000ff0e00720c */ /* 0x004fe20003f05270 */
[----:B------:R0:W-:Y:S01]  /*23970*/  STL [R1], R0 ;  /* 0x0000000001007387 */ /* 0x0001e20000100800 */
[----:B---3--:R-:W-:-:S09]  /*23980*/  LOP3.LUT R4, R4, 0xfffffffe, RZ, 0xc0, !PT ;  /* 0xfffffffe04047812 */ /* 0x008fd200078ec0ff */
[----:B------:R-:W-:-:S05]  /*23990*/  @P1 LOP3.LUT R4, R4, 0x1, RZ, 0xfc, !PT ;  /* 0x0000000104041812 */ /* 0x000fca00078efcff */
[----:B------:R0:W-:Y:S01]  /*239a0*/  STL [R1+0x20], R4 ;  /* 0x0000200401007387 */ /* 0x0001e20000100800 */
[----:B------:R-:W-:Y:S05]  /*239b0*/  @P0 BRA `(.L_x_937) ;  /* 0x0000000400640947 */ /* 0x000fea0003800000 */
[----:B------:R-:W-:-:S03]  /*239c0*/  UMOV UR4, 0xffffffff ;  /* 0xffffffff00047882 */ /* 0x000fc60000000000 */
[----:B------:R-:W-:Y:S05]  /*239d0*/  BRA.DIV UR4, `(.L_x_938) ;  /* 0x0000006204347947 */ /* 0x000fea000b800000 */
[----:B------:R-:W-:-:S13]  /*239e0*/  ELECT P6, URZ, PT ;  /* 0x00000000003f782f */ /* 0x000fda00038c0000 */
.L_x_1081:
[----:B------:R-:W-:Y:S05]  /*239f0*/  @!P6 BRA `(.L_x_937) ;  /* 0x000000040054e947 */ /* 0x000fea0003800000 */
[----:B------:R2:W-:Y:S01]  /*23a00*/  STL [R1+0x14], R9 ;  /* 0x0000140901007387 */ /* 0x0005e20000100800 */
[----:B------:R-:W-:-:S04]  /*23a10*/  ISETP.NE.U32.AND P0, PT, R2, RZ, PT ;  /* 0x000000ff0200720c */ /* 0x000fc80003f05070 */
[----:B------:R-:W-:-:S13]  /*23a20*/  ISETP.NE.AND.EX P0, PT, R3, RZ, PT, P0 ;  /* 0x000000ff0300720c */ /* 0x000fda0003f05300 */
[----:B--2---:R-:W-:Y:S05]  /*23a30*/  @!P0 BRA `(.L_x_939) ;  /* 0x0000000000548947 */ /* 0x004fea0003800000 */
[----:B------:R-:W2:Y:S01]  /*23a40*/  LDC R6, c[0x0][0x43c] ;  /* 0x00010f00ff067b82 */ /* 0x000ea20000000800 */
[----:B0-----:R-:W-:Y:S01]  /*23a50*/  IMAD.MOV.U32 R0, RZ, RZ, R9 ;  /* 0x000000ffff007224 */ /* 0x001fe200078e0009 */
[----:B------:R-:W-:Y:S01]  /*23a60*/  ULDC.64 UR4, c[0x0][0x428] ;  /* 0x00010a0000047ab9 */ /* 0x000fe20000000a00 */
[----:B------:R-:W-:Y:S01]  /*23a70*/  ULDC.64 UR6, c[0x0][0x208] ;  /* 0x0000820000067ab9 */ /* 0x000fe20000000a00 */
[----:B--2---:R-:W-:-:S13]  /*23a80*/  ISETP.NE.AND P0, PT, R6, 0x1, PT ;  /* 0x000000010600780c */ /* 0x004fda0003f05270 */
[----:B------:R-:W0:Y:S02]  /*23a90*/  @P0 LDC.64 R4, c[0x0][0x440] ;  /* 0x00011000ff040b82 */ /* 0x000e240000000a00 */
[----:B0-----:R-:W-:-:S05]  /*23aa0*/  @P0 IMAD.HI.U32 R4, R9, R4, RZ ;  /* 0x0000000409040227 */ /* 0x001fca00078e00ff */
        /* <DEDUP_REMOVED lines=8> */
[----:B0-----:R-:W-:-:S04]  /*23b30*/  IMAD R6, R8, UR4, RZ ;  /* 0x0000000408067c24 */ /* 0x001fc8000f8e02ff */
[----:B------:R-:W-:-:S04]  /*23b40*/  IMAD R0, R7, UR5, R6 ;  /* 0x0000000507007c24 */ /* 0x000fc8000f8e0206 */
[----:B------:R-:W-:-:S05]  /*23b50*/  IMAD.IADD R0, R5, 0x1, R0 ;  /* 0x0000000105007824 */ /* 0x000fca00078e0200 */
[----:B------:R-:W-:-:S05]  /*23b60*/  LEA.HI.X R3, R4, R3, R0, 0x2, P0 ;  /* 0x0000000304037211 */ /* 0x000fca00000f1400 */
[----:B------:R-:W2:Y:S04]  /*23b70*/  LDG.E R0, desc[UR6][R2.64] ;  /* 0x0000000602007981 */ /* 0x000ea8000c1e1900 */
[----:B--2---:R2:W-:Y:S02]  /*23b80*/  STL [R1], R0 ;  /* 0x0000000001007387 */ /* 0x0045e40000100800 */
.L_x_939:
[----:B------:R-:W3:Y:S04]  /*23b90*/  LDL R7, [R1+0x4] ;  /* 0x0000040001077983 */ /* 0x000ee80000100800 */
[----:B0-2---:R-:W3:Y:S04]  /*23ba0*/  LDL R0, [R1+0x8] ;  /* 0x0000080001007983 */ /* 0x005ee80000100800 */
[----:B------:R-:W2:Y:S01]  /*23bb0*/  LDL R2, [R1+0x10] ;  /* 0x0000100001027983 */ /* 0x000ea20000100800 */
[----:B---3--:R-:W-:Y:S01]  /*23bc0*/  IMAD R0, R0, 0x8, R7 ;  /* 0x0000000800007824 */ /* 0x008fe200078e0207 */
[----:B--2---:R-:W-:-:S04]  /*23bd0*/  SHF.L.U32 R2, R2, 0x1f, RZ ;  /* 0x0000001f02027819 */ /* 0x004fc800000006ff */
[----:B------:R-:W0:Y:S02]  /*23be0*/  SYNCS.PHASECHK.TRANS64.TRYWAIT P0, [R0+URZ+0x38840], R2 ;  /* 0x03884002000075a7 */ /* 0x000e24000800017f */
[----:B0-----:R-:W-:Y:S05]  /*23bf0*/  @!P0 BRA `(.L_x_940) ;  /* 0x0000005c00cc8947 */ /* 0x001fea0003800000 */
.L_x_1082:
[----:B------:R-:W2:Y:S02]  /*23c00*/  S2R R3, SR_TID.X ;  /* 0x0000000000037919 */ /* 0x000ea40000002100 */
[----:B--2---:R-:W-:-:S04]  /*23c10*/  LOP3.LUT R3, R3, 0x7f, RZ, 0xc0, !PT ;  /* 0x0000007f03037812 */ /* 0x004fc800078ec0ff */
[----:B------:R-:W-:-:S13]  /*23c20*/  ISETP.NE.AND P0, PT, R3, RZ, PT ;  /* 0x000000ff0300720c */ /* 0x000fda0003f05270 */
[----:B------:R-:W-:Y:S05]  /*23c30*/  @P0 BRA `(.L_x_941) ;  /* 0x00000000001c0947 */ /* 0x000fea0003800000 */
[----:B------:R-:W2:Y:S01]  /*23c40*/  S2R R3, SR_TID.X ;  /* 0x0000000000037919 */ /* 0x000ea20000002100 */
[----:B0-----:R-:W-:-:S04]  /*23c50*/  IMAD.MOV.U32 R2, RZ, RZ, 0xa000 ;  /* 0x0000a000ff027424 */ /* 0x001fc800078e00ff */
[----:B------:R3:W-:Y:S01]  /*23c60*/  SYNCS.ARRIVE.TRANS64 RZ, [R0+URZ+0x38830], R2 ;  /* 0x0388300200ff79a7 */ /* 0x0007e2000800003f */
[----:B--2---:R-:W-:-:S04]  /*23c70*/  LOP3.LUT R3, R3, 0x1f, RZ, 0xc0, !PT ;  /* 0x0000001f03037812 */ /* 0x004fc800078ec0ff */
[----:B------:R-:W-:-:S13]  /*23c80*/  ISETP.NE.AND P0, PT, R3, RZ, PT ;  /* 0x000000ff0300720c */ /* 0x000fda0003f05270 */
[----:B---3--:R-:W-:Y:S05]  /*23c90*/  @!P0 BRA `(.L_x_941) ;  /* 0x0000000000048947 */ /* 0x008fea0003800000 */
[----:B------:R-:W-:Y:S01]  /*23ca0*/  BPT.TRAP 0x1 ;  /* 0x000000040000795c */ /* 0x000fe20000300000 */
.L_x_941:
[----:B0-----:R-:W2:Y:S04]  /*23cb0*/  LDL R2, [R1+0x18] ;  /* 0x0000180001027983 */ /* 0x001ea80000100800 */
[----:B------:R-:W3:Y:S04]  /*23cc0*/  LDL R6, [R1+0x4] ;  /* 0x0000040001067983 */ /* 0x000ee80000100800 */
[----:B------:R-:W3:Y:S04]  /*23cd0*/  LDL R5, [R1+0x8] ;  /* 0x0000080001057983 */ /* 0x000ee80000100800 */
[----:B------:R-:W4:Y:S04]  /*23ce0*/  LDL R4, [R1+0x14] ;  /* 0x0000140001047983 */ /* 0x000f280000100800 */
[----:B------:R-:W5:Y:S01]  /*23cf0*/  LDL R3, [R1] ;  /* 0x0000000001037983 */ /* 0x000f620000100800 */
[----:B------:R-:W-:-:S02]  /*23d00*/  R2UR UR9, R0 ;  /* 0x00000000000972ca */ /* 0x000fc400000e0000 */
[----:B--2---:R-:W-:Y:S02]  /*23d10*/  R2UR UR5, R2 ;  /* 0x00000000020572ca */ /* 0x004fe400000e0000 */
[----:B------:R-:W2:Y:S01]  /*23d20*/  LDL.LU R2, [R1+0x20] ;  /* 0x0000200001027983 */ /* 0x000ea20000300800 */
[----:B---3--:R-:W-:Y:S01]  /*23d30*/  IMAD R0, R5, 0xa000, R6 ;  /* 0x0000a00005007824 */ /* 0x008fe200078e0206 */
[----:B----4-:R-:W-:-:S04]  /*23d40*/  R2UR UR11, R4 ;  /* 0x00000000040b72ca */ /* 0x010fc800000e0000 */
[----:B------:R-:W-:Y:S01]  /*23d50*/  R2UR UR14, R0 ;  /* 0x00000000000e72ca */ /* 0x000fe200000e0000 */
[----:B------:R-:W-:Y:S01]  /*23d60*/  UIADD3 UR4, UP0, UR38, 0x370, URZ ;  /* 0x0000037026047890 */ /* 0x000fe2000ff1e03f */
[----:B------:R-:W-:Y:S02]  /*23d70*/  R2UR UR12, R18 ;  /* 0x00000000120c72ca */ /* 0x000fe400000e0000 */
[----:B-----5:R-:W-:Y:S01]  /*23d80*/  R2UR UR13, R3 ;  /* 0x00000000030d72ca */ /* 0x020fe200000e0000 */
[----:B------:R-:W-:Y:S01]  /*23d90*/  UIADD3 UR9, UR9, 0x38830, URZ ;  /* 0x0003883009097890 */ /* 0x000fe2000fffe03f */
[----:B------:R-:W-:-:S03]  /*23da0*/  PLOP3.LUT P0, PT, PT, PT, PT, 0x80, 0x0 ;  /* 0x000000000000781c */ /* 0x000fc60003f0f070 */
[----:B------:R-:W-:-:S04]  /*23db0*/  UIMAD UR11, UR11, 0x50, UR5 ;  /* 0x000000500b0b78a4 */ /* 0x000fc8000f8e0205 */
[----:B------:R-:W-:Y:S02]  /*23dc0*/  UIADD3 UR8, UR14, 0x24400, URZ ;  /* 0x000244000e087890 */ /* 0x000fe4000fffe03f */
[----:B------:R-:W-:Y:S02]  /*23dd0*/  UIADD3.X UR5, URZ, UR39, URZ, UP0, !UPT ;  /* 0x000000273f057290 */ /* 0x000fe400087fe43f */
[----:B------:R-:W-:Y:S02]  /*23de0*/  UIADD3 UR15, UR14, 0x26c00, URZ ;  /* 0x00026c000e0f7890 */ /* 0x000fe4000fffe03f */
[----:B------:R-:W-:Y:S01]  /*23df0*/  UIADD3 UR16, UR14, 0x29400, URZ ;  /* 0x000294000e107890 */ /* 0x000fe2000fffe03f */
[----:B------:R-:W-:Y:S01]  /*23e00*/  UMOV UR10, URZ ;  /* 0x0000003f000a7c82 */ /* 0x000fe20008000000 */
[----:B------:R-:W-:Y:S01]  /*23e10*/  UMOV UR6, 0x0 ;  /* 0x0000000000067882 */ /* 0x000fe20000000000 */
[----:B------:R-:W-:Y:S01]  /*23e20*/  UMOV UR7, 0x14f00000 ;  /* 0x14f0000000077882 */ /* 0x000fe20000000000 */
[----:B------:R-:W-:Y:S01]  /*23e30*/  UMOV UR17, 0x40 ;  /* 0x0000004000117882 */ /* 0x000fe20000000000 */
[----:B------:R-:W-:Y:S01]  /*23e40*/  UIADD3 UR14, UR14, 0x2bc00, URZ ;  /* 0x0002bc000e0e7890 */ /* 0x000fe2000fffe03f */
[----:B------:R0:W-:Y:S02]  /*23e50*/  UTMALDG.4D [UR8], [UR4], desc[UR6] ;  /* 0x00000608040075b4 */ /* 0x0001e40008019000 */
[----:B0-----:R-:W-:Y:S01]  /*23e60*/  UMOV UR8, UR15 ;  /* 0x0000000f00087c82 */ /* 0x001fe20008000000 */
[----:B------:R-:W-:Y:S01]  /*23e70*/  UMOV UR10, UR17 ;  /* 0x00000011000a7c82 */ /* 0x000fe20008000000 */
[----:B------:R-:W-:Y:S01]  /*23e80*/  UMOV UR15, 0x80 ;  /* 0x00000080000f7882 */ /* 0x000fe20000000000 */
[----:B------:R0:W-:Y:S02]  /*23e90*/  UTMALDG.4D [UR8], [UR4], desc[UR6] ;  /* 0x00000608040075b4 */ /* 0x0001e40008019000 */
[----:B0-----:R-:W-:Y:S01]  /*23ea0*/  UMOV UR8, UR16 ;  /* 0x0000001000087c82 */ /* 0x001fe20008000000 */
[----:B------:R-:W-:Y:S01]  /*23eb0*/  UMOV UR10, UR15 ;  /* 0x0000000f000a7c82 */ /* 0x000fe20008000000 */
[----:B------:R-:W-:Y:S01]  /*23ec0*/  UMOV UR15, 0xc0 ;  /* 0x000000c0000f7882 */ /* 0x000fe20000000000 */
[----:B------:R0:W-:Y:S02]  /*23ed0*/  UTMALDG.4D [UR8], [UR4], desc[UR6] ;  /* 0x00000608040075b4 */ /* 0x0001e40008019000 */
[----:B0-----:R-:W-:Y:S01]  /*23ee0*/  UMOV UR8, UR14 ;  /* 0x0000000e00087c82 */ /* 0x001fe20008000000 */
[----:B------:R-:W-:-:S02]  /*23ef0*/  UMOV UR10, UR15 ;  /* 0x0000000f000a7c82 */ /* 0x000fc40008000000 */
[----:B------:R3:W-:Y:S01]  /*23f00*/  UTMALDG.4D [UR8], [UR4], desc[UR6] ;  /* 0x00000608040075b4 */ /* 0x0007e20008019000 */
[----:B--2---:R-:W-:-:S04]  /*23f10*/  LOP3.LUT R2, R2, 0xfffffffe, RZ, 0xc0, !PT ;  /* 0xfffffffe02027812 */ /* 0x004fc800078ec0ff */
[----:B------:R-:W-:-:S05]  /*23f20*/  @P0 LOP3.LUT R2, R2, 0x1, RZ, 0xfc, !PT ;  /* 0x0000000102020812 */ /* 0x000fca00078efcff */
[----:B------:R3:W-:Y:S01]  /*23f30*/  STL [R1+0x20], R2 ;  /* 0x0000200201007387 */ /* 0x0007e20000100800 */
[----:B------:R-:W-:Y:S01]  /*23f40*/  NOP ;  /* 0x0000000000007918 */ /* 0x000fe20000000000 */
.L_x_937:
[----:B---3--:R-:W2:Y:S04]  /*23f50*/  LDL R2, [R1+0x4] ;  /* 0x0000040001027983 */ /* 0x008ea80000100800 */
[----:B------:R-:W3:Y:S04]  /*23f60*/  LDL.LU R3, [R1+0x40] ;  /* 0x0000400001037983 */ /* 0x000ee80000300800 */
[----:B------:R-:W4:Y:S04]  /*23f70*/  LDL.LU R5, [R1+0x30] ;  /* 0x0000300001057983 */ /* 0x000f280000300800 */
[----:B0-----:R-:W5:Y:S01]  /*23f80*/  LDL.LU R4, [R1+0x48] ;  /* 0x0000480001047983 */ /* 0x001f620000300800 */
[----:B------:R-:W-:Y:S05]  /*23f90*/  WARPSYNC.ALL ;  /* 0x0000000000007948 */ /* 0x000fea0003800000 */
[----:B------:R-:W-:Y:S01]  /*23fa0*/  ULDC.64 UR4, c[0x0][0x298] ;  /* 0x0000a60000047ab9 */ /* 0x000fe20000000a00 */
[----:B------:R-:W-:Y:S01]  /*23fb0*/  ULDC.64 UR6, c[0x0][0xa00] ;  /* 0x0002800000067ab9 */ /* 0x000fe20000000a00 */
[----:B------:R-:W-:Y:S01]  /*23fc0*/  BSSY B6, `(.L_x_942) ;  /* 0x0000024000067945 */ /* 0x000fe20003800000 */
[----:B------:R-:W-:Y:S01]  /*23fd0*/  BAR.SYNC.DEFER_BLOCKING 0x8, 0x180 ;  /* 0x0206000000007b1d */ /* 0x000fe20000010000 */
[----:B------:R-:W-:-:S04]  /*23fe0*/  ISETP.NE.U32.AND P0, PT, RZ, UR6, PT ;  /* 0x00000006ff007c0c */ /* 0x000fc8000bf05070 */
[----:B------:R-:W-:Y:S01]  /*23ff0*/  ISETP.NE.AND.EX P0, PT, RZ, UR7, PT, P0 ;  /* 0x00000007ff007c0c */ /* 0x000fe2000bf05300 */
[----:B--2---:R-:W-:Y:S01]  /*24000*/  VIADD R2, R2, 0x14400 ;  /* 0x0001440002027836 */ /* 0x004fe20000000000 */
[----:B---3--:R-:W-:-:S04]  /*24010*/  SHF.R.S32.HI R0, RZ, 0x1f, R3 ;  /* 0x0000001fff007819 */ /* 0x008fc80000011403 */
[----:B------:R-:W-:Y:S02]  /*24020*/  LOP3.LUT P1, RZ, R2, 0x3ff, RZ, 0xc0, !PT ;  /* 0x000003ff02ff7812 */ /* 0x000fe4000782c0ff */
[----:B----4-:R-:W-:Y:S01]  /*24030*/  SEL R5, R5, RZ, !P0 ;  /* 0x000000ff05057207 */ /* 0x010fe20004000000 */
[----:B------:R-:W-:Y:S01]  /*24040*/  IMAD R0, R0, UR4, RZ ;  /* 0x0000000400007c24 */ /* 0x000fe2000f8e02ff */
[----:B-----5:R-:W-:-:S03]  /*24050*/  SEL R4, R4, RZ, !P0 ;  /* 0x000000ff04047207 */ /* 0x020fc60004000000 */
[C---:B------:R-:W-:Y:S02]  /*24060*/  IMAD R0, R3.reuse, UR5, R0 ;  /* 0x0000000503007c24 */ /* 0x040fe4000f8e0200 */
[----:B------:R-:W-:-:S05]  /*24070*/  IMAD.WIDE.U32 R2, R3, UR4, RZ ;  /* 0x0000000403027c25 */ /* 0x000fca000f8e00ff */
[----:B------:R0:W-:Y:S04]  /*24080*/  STL.64 [R1+0x40], R2 ;  /* 0x0000400201007387 */ /* 0x0001e80000100a00 */
[----:B------:R2:W-:Y:S04]  /*24090*/  STL [R1+0x30], R5 ;  /* 0x0000300501007387 */ /* 0x0005e80000100800 */
[----:B------:R2:W-:Y:S01]  /*240a0*/  STL [R1+0x5c], R4 ;  /* 0x00005c0401007387 */ /* 0x0005e20000100800 */
[----:B0-----:R-:W-:Y:S01]  /*240b0*/  IMAD.IADD R2, R3, 0x1, R0 ;  /* 0x0000000103027824 */ /* 0x001fe200078e0200 */
[----:B------:R-:W-:-:S05]  /*240c0*/  SHF.R.S32.HI R0, RZ, 0x1f, R18 ;  /* 0x0000001fff007819 */ /* 0x000fca0000011412 */
[----:B------:R2:W-:Y:S04]  /*240d0*/  STL [R1+0x58], R0 ;  /* 0x0000580001007387 */ /* 0x0005e80000100800 */
[----:B------:R2:W-:Y:S01]  /*240e0*/  STL [R1+0x48], R2 ;  /* 0x0000480201007387 */ /* 0x0005e20000100800 */
[----:B------:R-:W-:Y:S05]  /*240f0*/  @!P1 BRA `(.L_x_943) ;  /* 0x0000000000409947 */ /* 0x000fea0003800000 */
[----:B--2---:R-:W-:Y:S01]  /*24100*/  MOV R2, 0x0 ;  /* 0x0000000000027802 */ /* 0x004fe20000000f00 */
[----:B------:R-:W-:Y:S01]  /*24110*/  ULDC.64 UR4, c[0x4][0xa8] ;  /* 0x01002a0000047ab9 */ /* 0x000fe20000000a00 */
[----:B------:R-:W-:Y:S01]  /*24120*/  ULDC.64 UR6, c[0x4][0xb0] ;  /* 0x01002c0000067ab9 */ /* 0x000fe20000000a00 */
[----:B------:R-:W-:Y:S01]  /*24130*/  ULDC.64 UR8, c[0x4][0x20] ;  /* 0x0100080000087ab9 */ /* 0x000fe20000000a00 */
[----:B------:R-:W-:Y:S01]  /*24140*/  IMAD.U32 R4, RZ, RZ, UR4 ;  /* 0x00000004ff047e24 */ /* 0x000fe2000f8e00ff */
[----:B------:R-:W-:Y:S01]  /*24150*/  MOV R5, UR5 ;  /* 0x0000000500057c02 */ /* 0x000fe20008000f00 */
[----:B------:R-:W0:Y:S01]  /*24160*/  LDC.64 R2, c[0x4][R2] ;  /* 0x0100000002027b82 */ /* 0x000e220000000a00 */
        /* <DEDUP_REMOVED lines=8> */
[----:B01----:R-:W-:Y:S05]  /*241f0*/  CALL.ABS.NOINC R2 ;  /* 0x0000000002007343 */ /* 0x003fea0003c00000 */
.L_x_943:
[----:B------:R-:W-:Y:S05]  /*24200*/  BSYNC B6 ;  /* 0x0000000000067941 */ /* 0x000fea0003800000 */
.L_x_942:
[----:B------:R-:W3:Y:S01]  /*24210*/  LDL.LU R6, [R1+0x48] ;  /* 0x0000480001067983 */ /* 0x000ee20000300800 */
[----:B------:R-:W-:Y:S01]  /*24220*/  ULDC.64 UR4, c[0x0][0x2d8] ;  /* 0x0000b60000047ab9 */ /* 0x000fe20000000a00 */
[----:B------:R-:W0:Y:S01]  /*24230*/  LDC R7, c[0x0][0x448] ;  /* 0x00011200ff077b82 */ /* 0x000e220000000800 */
[----:B------:R-:W-:Y:S01]  /*24240*/  IMAD.SHL.U32 R17, R17, 0x80, RZ ;  /* 0x0000008011117824 */ /* 0x000fe200078e00ff */
[----:B--2---:R-:W3:Y:S01]  /*24250*/  LDL.LU.64 R2, [R1+0x40] ;  /* 0x0000400001027983 */ /* 0x004ee20000300a00 */
[----:B------:R-:W-:-:S03]  /*24260*/  ULDC.64 UR6, c[0x0][0x280] ;  /* 0x0000a00000067ab9 */ /* 0x000fc60000000a00 */
[----:B------:R-:W2:Y:S04]  /*24270*/  LDL.LU R0, [R1+0x58] ;  /* 0x0000580001007983 */ /* 0x000ea80000300800 */
[----:B------:R-:W4:Y:S04]  /*24280*/  LDL.LU R5, [R1+0x5c] ;  /* 0x00005c0001057983 */ /* 0x000f280000300800 */
[----:B------:R-:W4:Y:S01]  /*24290*/  LDL.LU R4, [R1+0x30] ;  /* 0x0000300001047983 */ /* 0x000f220000300800 */
[----:B------:R-:W1:Y:S01]  /*242a0*/  S2R R8, SR_TID.X ;  /* 0x0000000000087919 */ /* 0x000e620000002100 */
[----:B------:R-:W1:Y:S01]  /*242b0*/  S2R R10, SR_TID.X ;  /* 0x00000000000a7919 */ /* 0x000e620000002100 */
[----:B0-----:R-:W-:Y:S01]  /*242c0*/  ISETP.NE.AND P0, PT, R7, 0x1, PT ;  /* 0x000000010700780c */ /* 0x001fe20003f05270 */
[----:B-1----:R-:W-:-:S02]  /*242d0*/  IMAD.SHL.U32 R8, R8, 0x8, RZ ;  /* 0x0000000808087824 */ /* 0x002fc400078e00ff */
[----:B------:R-:W-:-:S03]  /*242e0*/  IMAD.SHL.U32 R10, R10, 0x8, RZ ;  /* 0x000000080a0a7824 */ /* 0x000fc600078e00ff */
[----:B------:R-:W-:-:S04]  /*242f0*/  LOP3.LUT R8, R8, 0x38, RZ, 0xc0, !PT ;  /* 0x0000003808087812 */ /* 0x000fc800078ec0ff */
[C---:B------:R-:W-:Y:S02]  /*24300*/  LOP3.LUT R9, R8.reuse, 0x80, RZ, 0xfc, !PT ;  /* 0x0000008008097812 */ /* 0x040fe400078efcff */
[----:B------:R-:W-:Y:S02]  /*24310*/  LOP3.LUT R11, R8, 0x40, RZ, 0xfc, !PT ;  /* 0x00000040080b7812 */ /* 0x000fe400078efcff */
[----:B------:R-:W-:Y:S02]  /*24320*/  LOP3.LUT R10, R10, 0x38, RZ, 0xc0, !PT ;  /* 0x000000380a0a7812 */ /* 0x000fe400078ec0ff */
[----:B------:R-:W-:Y:S01]  /*24330*/  LOP3.LUT R8, R8, 0xc0, RZ, 0xfc, !PT ;  /* 0x000000c008087812 */ /* 0x000fe200078efcff */
[----:B---3--:R-:W-:Y:S02]  /*24340*/  IMAD.MOV.U32 R3, RZ, RZ, R6 ;  /* 0x000000ffff037224 */ /* 0x008fe400078e0006 */
[----:B------:R-:W0:Y:S01]  /*24350*/  @P0 LDC R6, c[0x0][0x450] ;  /* 0x00011400ff060b82 */ /* 0x000e220000000800 */
[----:B--2---:R-:W-:-:S02]  /*24360*/  IMAD R0, R0, UR4, RZ ;  /* 0x0000000400007c24 */ /* 0x004fc4000f8e02ff */
[----:B------:R-:W-:-:S04]  /*24370*/  IMAD.WIDE.U32 R2, R18, UR4, R2 ;  /* 0x0000000412027c25 */ /* 0x000fc8000f8e0002 */
[----:B------:R-:W-:Y:S01]  /*24380*/  IMAD R0, R18, UR5, R0 ;  /* 0x0000000512007c24 */ /* 0x000fe2000f8e0200 */
[----:B------:R-:W-:-:S03]  /*24390*/  ULDC.64 UR4, c[0x0][0x2e0] ;  /* 0x0000b80000047ab9 */ /* 0x000fc60000000a00 */
[----:B------:R-:W-:Y:S02]  /*243a0*/  IMAD.IADD R3, R3, 0x1, R0 ;  /* 0x0000000103037824 */ /* 0x000fe400078e0200 */
[----:B----4-:R-:W-:Y:S02]  /*243b0*/  IMAD R0, R5, UR4, RZ ;  /* 0x0000000405007c24 */ /* 0x010fe4000f8e02ff */
[----:B------:R-:W-:-:S04]  /*243c0*/  IMAD.WIDE.U32 R2, R4, UR4, R2 ;  /* 0x0000000404027c25 */ /* 0x000fc8000f8e0002 */
[----:B------:R-:W-:Y:S01]  /*243d0*/  IMAD R0, R4, UR5, R0 ;  /* 0x0000000504007c24 */ /* 0x000fe2000f8e0200 */
[----:B------:R-:W-:Y:S01]  /*243e0*/  ULDC.64 UR4, c[0x0][0x2d0] ;  /* 0x0000b40000047ab9 */ /* 0x000fe20000000a00 */
[----:B------:R-:W1:Y:S02]  /*243f0*/  S2R R4, SR_TID.X ;  /* 0x0000000000047919 */ /* 0x000e640000002100 */
[----:B------:R-:W-:Y:S01]  /*24400*/  IMAD.IADD R3, R3, 0x1, R0 ;  /* 0x0000000103037824 */ /* 0x000fe200078e0200 */
[----:B-1----:R-:W-:-:S04]  /*24410*/  LOP3.LUT R4, R4, 0x7f, RZ, 0xc0, !PT ;  /* 0x0000007f04047812 */ /* 0x002fc800078ec0ff */
[----:B------:R-:W-:Y:S02]  /*24420*/  SHF.R.U32.HI R5, RZ, 0x3, R4 ;  /* 0x00000003ff057819 */ /* 0x000fe40000011604 */
[----:B------:R-:W1:Y:S02]  /*24430*/  S2R R4, SR_TID.X ;  /* 0x0000000000047919 */ /* 0x000e640000002100 */
[----:B-1----:R-:W-:-:S05]  /*24440*/  IMAD.SHL.U32 R4, R4, 0x10, RZ ;  /* 0x0000001004047824 */ /* 0x002fca00078e00ff */
[----:B------:R-:W-:Y:S02]  /*24450*/  LOP3.LUT R4, R5, 0x70, R4, 0xf8, !PT ;  /* 0x0000007005047812 */ /* 0x000fe400078ef804 */
[----:B------:R-:W1:Y:S02]  /*24460*/  @P0 LDC R5, c[0x0][0x44c] ;  /* 0x00011300ff050b82 */ /* 0x000e640000000800 */
[----:B------:R-:W-:-:S05]  /*24470*/  LOP3.LUT R4, R4, R17, RZ, 0xfc, !PT ;  /* 0x0000001104047212 */ /* 0x000fca00078efcff */
[----:B------:R-:W-:Y:S02]  /*24480*/  IMAD.MOV.U32 R0, RZ, RZ, R4 ;  /* 0x000000ffff007224 */ /* 0x000fe400078e0004 */
[----:B-1----:R-:W-:-:S05]  /*24490*/  @P0 IMAD.HI.U32 R5, R4, R5, RZ ;  /* 0x0000000504050227 */ /* 0x002fca00078e00ff */
[----:B0-----:R-:W-:-:S05]  /*244a0*/  @P0 SHF.R.U32.HI R0, RZ, R6, R5 ;  /* 0x00000006ff000219 */ /* 0x001fca0000011605 */
        /* <DEDUP_REMOVED lines=23> */
[----:B------:R-:W2:Y:S01]  /*24620*/  LDL.LU R6, [R1+0x50] ;  /* 0x0000500001067983 */ /* 0x000ea20000300800 */
[----:B------:R-:W0:Y:S02]  /*24630*/  S2R R8, SR_TID.X ;  /* 0x0000000000087919 */ /* 0x000e240000002100 */
[----:B0-----:R-:W-:-:S04]  /*24640*/  LOP3.LUT R8, R8, 0x7f, RZ, 0xc0, !PT ;  /* 0x0000007f08087812 */ /* 0x001fc800078ec0ff */
[----:B------:R-:W-:-:S05]  /*24650*/  SHF.R.U32.HI R8, RZ, 0x3, R8 ;  /* 0x00000003ff087819 */ /* 0x000fca0000011608 */
[----:B------:R-:W-:Y:S01]  /*24660*/  IMAD.IADD R0, R8, 0x1, R17 ;  /* 0x0000000108007824 */ /* 0x000fe200078e0211 */
[----:B------:R-:W-:-:S03]  /*24670*/  ULDC.64 UR4, c[0x0][0x208] ;  /* 0x0000820000047ab9 */ /* 0x000fc60000000a00 */
[----:B------:R-:W-:Y:S02]  /*24680*/  VIADD R5, R0, 0x10 ;  /* 0x0000001000057836 */ /* 0x000fe40000000000 */
[----:B--2---:R-:W-:Y:S02]  /*24690*/  IMAD R2, R6, R7, RZ ;  /* 0x0000000706027224 */ /* 0x004fe400078e02ff */
[----:B------:R-:W0:Y:S04]  /*246a0*/  SHFL.IDX PT, R7, R4, RZ, 0x181f ;  /* 0x00181fff04077589 */ /* 0x000e2800000e0000 */
[----:B------:R-:W1:Y:S01]  /*246b0*/  SHFL.IDX PT, R6, R3, RZ, 0x181f ;  /* 0x00181fff03067589 */ /* 0x000e6200000e0000 */
[----:B------:R-:W-:-:S13]  /*246c0*/  ISETP.GE.AND P5, PT, R0, R2, PT ;  /* 0x000000020000720c */ /* 0x000fda0003fa6270 */
[----:B0-----:R-:W-:-:S05]  /*246d0*/  @!P5 LEA R7, P4, R10, R7, 0x1 ;  /* 0x000000070a07d211 */ /* 0x001fca00078808ff */
[----:B-1----:R-:W-:-:S05]  /*246e0*/  @!P5 IMAD.X R6, RZ, RZ, R6, P4 ;  /* 0x000000ffff06d224 */ /* 0x002fca00020e0606 */
[----:B------:R-:W-:-:S04]  /*246f0*/  @!P5 LOP3.LUT R7, R7, R6, RZ, 0x3c, !PT ;  /* 0x000000060707d212 */ /* 0x000fc800078e3cff */
[----:B------:R-:W-:-:S04]  /*24700*/  @!P5 LOP3.LUT R6, R7, R6, RZ, 0x3c, !PT ;  /* 0x000000060706d212 */ /* 0x000fc800078e3cff */
[----:B------:R-:W-:-:S05]  /*24710*/  @!P5 LOP3.LUT R7, R7, R6, RZ, 0x3c, !PT ;  /* 0x000000060707d212 */ /* 0x000fca00078e3cff */
[----:B------:R-:W-:Y:S01]  /*24720*/  @!PT LDS RZ, [RZ] ;  /* 0x00000000fffff984 */ /* 0x000fe20000000800 */
        /* <DEDUP_REMOVED lines=66> */
[----:B------:R-:W0:Y:S06]  /*24b50*/  SHFL.IDX PT, R8, R3, 0x6, 0x181f ;  /* 0x00d81f0003087f89 */ /* 0x000e2c00000e0000 */
        /* <DEDUP_REMOVED lines=8> */
[----:B------:R0:W-:Y:S04]  /*24be0*/  @!P5 LDGSTS.E.BYPASS.LTC128B.128 [R9+0x23400], desc[UR4][R6.64+0x180], !P3 ;  /* 0x234001800609dfae */ /* 0x0001e8000d901d44 */
[----:B------:R0:W2:Y:S02]  /*24bf0*/  SHFL.IDX PT, R3, R4, 0x7, 0x181f ;  /* 0x00f81f0004037f89 */ /* 0x0000a400000e0000 */
.L_x_1099:
        /* <DEDUP_REMOVED lines=14> */
.L_x_946:
[----:B------:R-:W-:Y:S05]  /*24ce0*/  BSYNC B0 ;  /* 0x0000000000007941 */ /* 0x000fea0003800000 */
.L_x_945:
[----:B0--3--:R-:W3:Y:S01]  /*24cf0*/  LDL R9, [R1+0x4] ;  /* 0x0000040001097983 */ /* 0x009ee20000100800 */
[----:B------:R-:W-:Y:S01]  /*24d00*/  PLOP3.LUT P0, PT, PT, PT, PT, 0x80, 0x0 ;  /* 0x000000000000781c */ /* 0x000fe20003f0f070 */
[----:B------:R-:W-:Y:S01]  /*24d10*/  NOP ;  /* 0x0000000000007918 */ /* 0x000fe20000000000 */
[----:B---3--:R-:W-:-:S11]  /*24d20*/  VIADD R10, R9, 0x38800 ;  /* 0x00038800090a7836 */ /* 0x008fd60000000000 */
.L_x_947:
[----:B------:R-:W3:Y:S01]  /*24d30*/  LDL R2, [R1+0x4] ;  /* 0x0000040001027983 */ /* 0x000ee20000100800 */
[----:B------:R-:W-:Y:S02]  /*24d40*/  PLOP3.LUT P1, PT, P1, P0, PT, 0xa2, 0x0 ;  /* 0x000000000000781c */ /* 0x000fe40000f21472 */
[----:B---3--:R-:W-:-:S08]  /*24d50*/  @P0 R2UR P1, UR4, R2 ;  /* 0x00000000020402ca */ /* 0x008fd00000020000 */
[----:B------:R-:W-:-:S05]  /*24d60*/  @P0 PLOP3.LUT P0, PT, P1, PT, PT, 0x80, 0x0 ;  /* 0x000000000000081c */ /* 0x000fca0000f0f070 */
[----:B------:R-:W-:Y:S01]  /*24d70*/  @!P1 SYNCS.ARRIVE.TRANS64.RED.A0T1 RZ, [UR4+0x38800], RZ ;  /* 0x038800ffffff99a7 */ /* 0x000fe20008200404 */
[----:B------:R-:W-:Y:S07]  /*24d80*/  @!P1 ARRIVES.LDGSTSBAR.64.TRANSCNT [UR4+0x38800] ;  /* 0x03880000ff0099b0 */ /* 0x000fee0008000a84 */
[----:B------:R-:W-:Y:S05]  /*24d90*/  @P0 BRA.U.ANY `(.L_x_947) ;  /* 0xfffffffd00e40947 */ /* 0x000fea000393ffff */
[----:B--2---:R-:W2:Y:S02]  /*24da0*/  LDL.LU R3, [R1+0x54] ;  /* 0x0000540001037983 */ /* 0x004ea40000300800 */
        /* <DEDUP_REMOVED lines=11> */
.L_x_1100:
[----:B------:R-:W-:Y:S05]  /*24e60*/  BSYNC B0 ;  /* 0x0000000000007941 */ /* 0x000fea0003800000 */
.L_x_948:
        /* <DEDUP_REMOVED lines=18> */
[----:B--2---:R-:W-:Y:S01]  /*24f90*/  LOP3.LUT P1, RZ, R4, 0x1, RZ, 0xc0, !PT ;  /* 0x0000000104ff7812 */ /* 0x004fe2000782c0ff */
[----:B---3--:R-:W-:-:S05]  /*24fa0*/  VIADD R7, R3, 0x1 ;  /* 0x0000000103077836 */ /* 0x008fca0000000000 */
[----:B------:R-:W-:-:S04]  /*24fb0*/  ISETP.NE.AND P0, PT, R7, 0x2, PT ;  /* 0x000000020700780c */ /* 0x000fc80003f05270 */
[----:B------:R-:W-:Y:S02]  /*24fc0*/  SEL R9, RZ, 0x1, P0 ;  /* 0x00000001ff097807 */ /* 0x000fe40000000000 */
[----:B------:R-:W-:Y:S02]  /*24fd0*/  SEL R7, R7, RZ, P0 ;  /* 0x000000ff07077207 */ /* 0x000fe40000000000 */
[----:B----4-:R-:W-:Y:S01]  /*24fe0*/  LOP3.LUT R9, R2, R9, RZ, 0x3c, !PT ;  /* 0x0000000902097212 */ /* 0x010fe200078e3cff */
[----:B------:R-:W-:Y:S06]  /*24ff0*/  @!P1 BRA `(.L_x_955) ;  /* 0x0000000c005c9947 */ /* 0x000fec0003800000 */
[----:B------:R0:W5:Y:S01]  /*25000*/  LDL R4, [R1] ;  /* 0x0000000001047983 */ /* 0x0001620000100800 */
[----:B------:R-:W-:Y:S02]  /*25010*/  ULDC.64 UR4, c[0x0][0x418] ;  /* 0x0001060000047ab9 */ /* 0x000fe40000000a00 */
[----:B------:R-:W-:-:S04]  /*25020*/  ISETP.NE.U32.AND P0, PT, RZ, UR4, PT ;  /* 0x00000004ff007c0c */ /* 0x000fc8000bf05070 */
[----:B------:R-:W-:-:S13]  /*25030*/  ISETP.NE.AND.EX P0, PT, RZ, UR5, PT, P0 ;  /* 0x00000005ff007c0c */ /* 0x000fda000bf05300 */
[----:B0-----:R-:W-:Y:S05]  /*25040*/  @!P0 BRA `(.L_x_956) ;  /* 0x0000000000508947 */ /* 0x001fea0003800000 */
[----:B------:R-:W2:Y:S01]  /*25050*/  LDL R11, [R1+0x28] ;  /* 0x00002800010b7983 */ /* 0x000ea20000100800 */
[----:B-1----:R-:W0:Y:S01]  /*25060*/  LDC R5, c[0x0][0x43c] ;  /* 0x00010f00ff057b82 */ /* 0x002e220000000800 */
[----:B------:R-:W-:Y:S02]  /*25070*/  ULDC.64 UR6, c[0x0][0x428] ;  /* 0x00010a0000067ab9 */ /* 0x000fe40000000a00 */
[----:B------:R-:W3:Y:S01]  /*25080*/  LDL R6, [R1+0xc] ;  /* 0x00000c0001067983 */ /* 0x000ee20000100800 */
[----:B------:R-:W-:Y:S01]  /*25090*/  ULDC.64 UR8, c[0x0][0x208] ;  /* 0x0000820000087ab9 */ /* 0x000fe20000000a00 */
[----:B0-----:R-:W-:-:S13]  /*250a0*/  ISETP.NE.AND P0, PT, R5, 0x1, PT ;  /* 0x000000010500780c */ /* 0x001fda0003f05270 */
[----:B------:R-:W0:Y:S02]  /*250b0*/  @P0 LDC.64 R2, c[0x0][0x440] ;  /* 0x00011000ff020b82 */ /* 0x000e240000000a00 */
[----:B0----5:R-:W-:-:S04]  /*250c0*/  @P0 IMAD.HI.U32 R4, R0, R2, RZ ;  /* 0x0000000200040227 */ /* 0x021fc800078e00ff */
        /* <DEDUP_REMOVED lines=10> */
[----:B------:R-:W-:-:S05]  /*25170*/  LEA.HI.X R5, R2, UR5, R3, 0x2, P0 ;  /* 0x0000000502057c11 */ /* 0x000fca00080f1403 */
[----:B------:R0:W5:Y:S04]  /*25180*/  LDG.E R4, desc[UR8][R4.64] ;  /* 0x0000000804047981 */ /* 0x000168000c1e1900 */
.L_x_956:
[----:B------:R-:W2:Y:S01]  /*25190*/  LDL R2, [R1+0x4] ;  /* 0x0000040001027983 */ /* 0x000ea20000100800 */
[----:B------:R-:W-:Y:S01]  /*251a0*/  BSSY B3, `(.L_x_957) ;  /* 0x0000005000037945 */ /* 0x000fe20003800000 */
[----:B--2---:R-:W-:Y:S01]  /*251b0*/  IMAD R3, R7, 0x8, R2 ;  /* 0x0000000807037824 */ /* 0x004fe200078e0202 */
[----:B------:R-:W-:-:S04]  /*251c0*/  SHF.L.U32 R2, R9, 0x1f, RZ ;  /* 0x0000001f09027819 */ /* 0x000fc800000006ff */
[----:B------:R-:W2:Y:S02]  /*251d0*/  SYNCS.PHASECHK.TRANS64.TRYWAIT P0, [R3+URZ+0x38840], R2 ;  /* 0x03884002030075a7 */ /* 0x000ea4000800017f */
[----:B--2---:R-:W-:Y:S05]  /*251e0*/  @!P0 BRA `(.L_x_958) ;  /* 0x0000005400888947 */ /* 0x004fea0003800000 */
.L_x_1101:
[----:B------:R-:W-:Y:S05]  /*251f0*/  BSYNC B3 ;  /* 0x0000000000037941 */ /* 0x000fea0003800000 */
.L_x_957:
        /* <DEDUP_REMOVED lines=12> */
.L_x_960:
[----:B------:R-:W-:Y:S05]  /*252c0*/  BSYNC B3 ;  /* 0x0000000000037941 */ /* 0x000fea0003800000 */
.L_x_959:
        /* <DEDUP_REMOVED lines=13> */
.L_x_961:
        /* <DEDUP_REMOVED lines=16> */
.L_x_962:
        /* <DEDUP_REMOVED lines=16> */
.L_x_963:
        /* <DEDUP_REMOVED lines=16> */
.L_x_964:
        /* <DEDUP_REMOVED lines=17> */
.L_x_1102:
[----:B------:R-:W-:Y:S05]  /*257b0*/  BSYNC B3 ;  /* 0x0000000000037941 */ /* 0x000fea0003800000 */
.L_x_965:
        /* <DEDUP_REMOVED lines=14> */
.L_x_968:
[----:B------:R-:W-:Y:S05]  /*258a0*/  BSYNC B3 ;  /* 0x0000000000037941 */ /* 0x000fea0003800000 */
.L_x_967:
        /* <DEDUP_REMOVED lines=10> */
[----:B---3--:R-:W-:Y:S02]  /*25950*/  IMAD R5, R5, 0x50, R6 ;  /* 0x0000005005057824 */ /* 0x008fe400078e0206 */
[C-C-:B--2---:R-:W-:Y:S02]  /*25960*/  IMAD R3, R2.reuse, 0x8, R11.reuse ;  /* 0x0000000802037824 */ /* 0x144fe400078e020b */
[----:B------:R-:W-:Y:S02]  /*25970*/  IMAD R2, R2, 0xa000, R11 ;  /* 0x0000a00002027824 */ /* 0x000fe400078e020b */
[----:B------:R-:W-:Y:S02]  /*25980*/  VIADD R3, R3, 0x38850 ;  /* 0x0003885003037836 */ /* 0x000fe40000000000 */
[----:B------:R-:W-:-:S07]  /*25990*/  VIADD R6, R2, 0x400 ;  /* 0x0000040002067836 */ /* 0x000fce0000000000 */
.L_x_969:
        /* <DEDUP_REMOVED lines=16> */
.L_x_970:
        /* <DEDUP_REMOVED lines=16> */
.L_x_971:
        /* <DEDUP_REMOVED lines=16> */
.L_x_972:
        /* <DEDUP_REMOVED lines=13> */
.L_x_955:
[----:B------:R-:W-:Y:S05]  /*25d70*/  BSYNC B1 ;  /* 0x0000000000017941 */ /* 0x000fea0003800000 */
.L_x_954:
[----:B0-----:R-:W2:Y:S04]  /*25d80*/  LDL.LU R0, [R1+0x38] ;  /* 0x0000380001007983 */ /* 0x001ea80000300800 */
[----:B------:R0:W-:Y:S04]  /*25d90*/  STL [R1+0x8], R7 ;  /* 0x0000080701007387 */ /* 0x0001e80000100800 */
[----:B------:R0:W-:Y:S02]  /*25da0*/  STL [R1+0x10], R9 ;  /* 0x0000100901007387 */ /* 0x0001e40000100800 */
[----:B0-2---:R-:W-:-:S07]  /*25db0*/  VIADD R0, R0, 0xfffffffd ;  /* 0xfffffffd00007836 */ /* 0x005fce0000000000 */
.L_x_953:
[----:B------:R-:W-:Y:S05]  /*25dc0*/  BSYNC B2 ;  /* 0x0000000000027941 */ /* 0x000fea0003800000 */
.L_x_952:
[----:B------:R-:W2:Y:S01]  /*25dd0*/  LDL.LU R2, [R1+0x3c] ;  /* 0x00003c0001027983 */ /* 0x000ea20000300800 */
[----:B------:R-:W-:-:S05]  /*25de0*/  IMAD.MOV R8, RZ, RZ, -R8 ;  /* 0x000000ffff087224 */ /* 0x000fca00078e0a08 */
[----:B--2---:R-:W-:-:S13]  /*25df0*/  ISETP.NE.AND P0, PT, R2, R8, PT ;  /* 0x000000080200720c */ /* 0x004fda0003f05270 */
[----:B------:R-:W-:Y:S05]  /*25e00*/  @!P0 BRA `(.L_x_951) ;  /* 0x0000001c00088947 */ /* 0x000fea0003800000 */
[----:B------:R0:W5:Y:S02]  /*25e10*/  LDL R7, [R1] ;  /* 0x0000000001077983 */ /* 0x0001640000100800 */
.L_x_1011:
[----:B--2---:R-:W2:Y:S04]  /*25e20*/  LDL R4, [R1+0x20] ;  /* 0x0000200001047983 */ /* 0x004ea80000100800 */
[----:B---3--:R-:W3:Y:S04]  /*25e30*/  LDL R3, [R1+0x8] ;  /* 0x0000080001037983 */ /* 0x008ee80000100800 */
[----:B------:R-:W4:Y:S01]  /*25e40*/  LDL R2, [R1+0x10] ;  /* 0x0000100001027983 */ /* 0x000f220000100800 */
[----:B------:R-:W-:Y:S05]  /*25e50*/  YIELD ;  /* 0x0000000000007946 */ /* 0x000fea0003800000 */
[----:B------:R-:W-:Y:S01]  /*25e60*/  BSSY B1, `(.L_x_973) ;  /* 0x00000db000017945 */ /* 0x000fe20003800000 */
[----:B--2---:R-:W-:Y:S01]  /*25e70*/  LOP3.LUT P1, RZ, R4, 0x1, RZ, 0xc0, !PT ;  /* 0x0000000104ff7812 */ /* 0x004fe2000782c0ff */
        /* <DEDUP_REMOVED lines=29> */
[----:B------:R-:W-:-:S06]  /*26050*/  LEA.HI.X R7, R2, UR5, R3, 0x2, P0 ;  /* 0x0000000502077c11 */ /* 0x000fcc00080f1403 */
[----:B------:R1:W5:Y:S03]  /*26060*/  LDG.E R7, desc[UR8][R6.64] ;  /* 0x0000000806077981 */ /* 0x000366000c1e1900 */
.L_x_975:
[----:B------:R-:W2:Y:S01]  /*26070*/  LDL R2, [R1+0x4] ;  /* 0x0000040001027983 */ /* 0x000ea20000100800 */
[----:B------:R-:W-:Y:S01]  /*26080*/  BSSY B2, `(.L_x_976) ;  /* 0x0000005000027945 */ /* 0x000fe20003800000 */
[----:B--2---:R-:W-:Y:S01]  /*26090*/  IMAD R3, R4, 0x8, R2 ;  /* 0x0000000804037824 */ /* 0x004fe200078e0202 */
[----:B------:R-:W-:-:S04]  /*260a0*/  SHF.L.U32 R2, R5, 0x1f, RZ ;  /* 0x0000001f05027819 */ /* 0x000fc800000006ff */
[----:B------:R-:W2:Y:S02]  /*260b0*/  SYNCS.PHASECHK.TRANS64.TRYWAIT P0, [R3+URZ+0x38840], R2 ;  /* 0x03884002030075a7 */ /* 0x000ea4000800017f */
[----:B--2---:R-:W-:Y:S05]  /*260c0*/  @!P0 BRA `(.L_x_977) ;  /* 0x0000004400f88947 */ /* 0x004fea0003800000 */
.L_x_1103:
[----:B------:R-:W-:Y:S05]  /*260d0*/  BSYNC B2 ;  /* 0x0000000000027941 */ /* 0x000fea0003800000 */
.L_x_976:
        /* <DEDUP_REMOVED lines=12> */
.L_x_979:
[----:B------:R-:W-:Y:S05]  /*261a0*/  BSYNC B2 ;  /* 0x0000000000027941 */ /* 0x000fea0003800000 */
.L_x_978:
        /* <DEDUP_REMOVED lines=13> */
.L_x_980:
        /* <DEDUP_REMOVED lines=16> */
.L_x_981:
        /* <DEDUP_REMOVED lines=16> */
.L_x_982:
        /* <DEDUP_REMOVED lines=16> */
.L_x_983:
        /* <DEDUP_REMOVED lines=17> */
.L_x_1104:
[----:B------:R-:W-:Y:S05]  /*26690*/  BSYNC B2 ;  /* 0x0000000000027941 */ /* 0x000fea0003800000 */
.L_x_984:
        /* <DEDUP_REMOVED lines=11> */
.L_x_987:
[----:B------:R-:W-:Y:S05]  /*26750*/  BSYNC B2 ;  /* 0x0000000000027941 */ /* 0x000fea0003800000 */
.L_x_986:
        /* <DEDUP_REMOVED lines=14> */
.L_x_988:
        /* <DEDUP_REMOVED lines=16> */
.L_x_989:
        /* <DEDUP_REMOVED lines=16> */
.L_x_990:
        /* <DEDUP_REMOVED lines=16> */
.L_x_991:
        /* <DEDUP_REMOVED lines=13> */
.L_x_974:
[----:B------:R-:W-:Y:S05]  /*26c10*/  BSYNC B1 ;  /* 0x0000000000017941 */ /* 0x000fea0003800000 */
.L_x_973:
[----:B------:R-:W2:Y:S01]  /*26c20*/  LDL R2, [R1+0x20] ;  /* 0x0000200001027983 */ /* 0x000ea20000100800 */
[----:B------:R-:W-:Y:S01]  /*26c30*/  VIADD R3, R4, 0x1 ;  /* 0x0000000104037836 */ /* 0x000fe20000000000 */
[----:B------:R-:W-:Y:S04]  /*26c40*/  BSSY B1, `(.L_x_992) ;  /* 0x00000db000017945 */ /* 0x000fe80003800000 */
[----:B------:R-:W-:-:S04]  /*26c50*/  ISETP.NE.AND P0, PT, R3, 0x2, PT ;  /* 0x000000020300780c */ /* 0x000fc80003f05270 */
[----:B------:R-:W-:Y:S02]  /*26c60*/  SEL R12, R3, RZ, P0 ;  /* 0x000000ff030c7207 */ /* 0x000fe40000000000 */
[----:B--2---:R-:W-:Y:S02]  /*26c70*/  LOP3.LUT P1, RZ, R2, 0x1, RZ, 0xc0, !PT ;  /* 0x0000000102ff7812 */ /* 0x004fe4000782c0ff */
[----:B------:R-:W-:-:S04]  /*26c80*/  SEL R2, RZ, 0x1, P0 ;  /* 0x00000001ff027807 */ /* 0x000fc80000000000 */
[----:B------:R-:W-:-:S05]  /*26c90*/  LOP3.LUT R11, R5, R2, RZ, 0x3c, !PT ;  /* 0x00000002050b7212 */ /* 0x000fca00078e3cff */
[----:B------:R2:W-:Y:S04]  /*26ca0*/  STL [R1+0x10], R11 ;  /* 0x0000100b01007387 */ /* 0x0005e80000100800 */
[----:B------:R2:W-:Y:S01]  /*26cb0*/  STL [R1+0x8], R12 ;  /* 0x0000080c01007387 */ /* 0x0005e20000100800 */
[----:B------:R-:W-:Y:S05]  /*26cc0*/  @!P1 BRA `(.L_x_993) ;  /* 0x0000000c00489947 */ /* 0x000fea0003800000 */
[----:B------:R-:W-:Y:S01]  /*26cd0*/  ULDC.64 UR4, c[0x0][0x418] ;  /* 0x0001060000047ab9 */ /* 0x000fe20000000a00 */
[----:B------:R-:W-:Y:S01]  /*26ce0*/  VIADD R6, R0, 0xffffffff ;  /* 0xffffffff00067836 */ /* 0x000fe20000000000 */
[----:B------:R-:W-:-:S04]  /*26cf0*/  ISETP.NE.U32.AND P0, PT, RZ, UR4, PT ;  /* 0x00000004ff007c0c */ /* 0x000fc8000bf05070 */
[----:B------:R-:W-:-:S13]  /*26d00*/  ISETP.NE.AND.EX P0, PT, RZ, UR5, PT, P0 ;  /* 0x00000005ff007c0c */ /* 0x000fda000bf05300 */
[----:B------:R-:W-:Y:S05]  /*26d10*/  @!P0 BRA `(.L_x_994) ;  /* 0x0000000000508947 */ /* 0x000fea0003800000 */
[----:B------:R-:W3:Y:S01]  /*26d20*/  LDL R13, [R1+0x28] ;  /* 0x00002800010d7983 */ /* 0x000ee20000100800 */
[----:B-1----:R-:W1:Y:S01]  /*26d30*/  LDC R8, c[0x0][0x43c] ;  /* 0x00010f00ff087b82 */ /* 0x002e620000000800 */
[----:B------:R-:W-:Y:S02]  /*26d40*/  ULDC.64 UR6, c[0x0][0x428] ;  /* 0x00010a0000067ab9 */ /* 0x000fe40000000a00 */
[----:B------:R-:W4:Y:S01]  /*26d50*/  LDL R9, [R1+0xc] ;  /* 0x00000c0001097983 */ /* 0x000f220000100800 */
[----:B------:R-:W-:Y:S01]  /*26d60*/  ULDC.64 UR8, c[0x0][0x208] ;  /* 0x0000820000087ab9 */ /* 0x000fe20000000a00 */
[----:B-1----:R-:W-:-:S13]  /*26d70*/  ISETP.NE.AND P0, PT, R8, 0x1, PT ;  /* 0x000000010800780c */ /* 0x002fda0003f05270 */
[----:B------:R-:W1:Y:S02]  /*26d80*/  @P0 LDC.64 R2, c[0x0][0x440] ;  /* 0x00011000ff020b82 */ /* 0x000e640000000a00 */
[----:B-1---5:R-:W-:-:S04]  /*26d90*/  @P0 IMAD.HI.U32 R7, R6, R2, RZ ;  /* 0x0000000206070227 */ /* 0x022fc800078e00ff */
[----:B------:R-:W-:Y:S01]  /*26da0*/  IMAD.MOV.U32 R2, RZ, RZ, R6 ;  /* 0x000000ffff027224 */ /* 0x000fe200078e0006 */
        /* <DEDUP_REMOVED lines=11> */
.L_x_994:
[----:B------:R-:W4:Y:S01]  /*26e60*/  LDL R2, [R1+0x4] ;  /* 0x0000040001027983 */ /* 0x000f220000100800 */
[----:B------:R-:W-:Y:S01]  /*26e70*/  SHF.L.U32 R3, R11, 0x1f, RZ ;  /* 0x0000001f0b037819 */ /* 0x000fe200000006ff */
[----:B------:R-:W-:Y:S01]  /*26e80*/  BSSY B2, `(.L_x_995) ;  /* 0x0000004000027945 */ /* 0x000fe20003800000 */
[----:B----4-:R-:W-:-:S04]  /*26e90*/  IMAD R2, R12, 0x8, R2 ;  /* 0x000000080c027824 */ /* 0x010fc800078e0202 */
[----:B------:R-:W4:Y:S02]  /*26ea0*/  SYNCS.PHASECHK.TRANS64.TRYWAIT P0, [R2+URZ+0x38840], R3 ;  /* 0x03884003020075a7 */ /* 0x000f24000800017f */
[----:B----4-:R-:W-:Y:S05]  /*26eb0*/  @!P0 BRA `(.L_x_996) ;  /* 0x0000003800a48947 */ /* 0x010fea0003800000 */
.L_x_1105:
[----:B------:R-:W-:Y:S05]  /*26ec0*/  BSYNC B2 ;  /* 0x0000000000027941 */ /* 0x000fea0003800000 */
.L_x_995:
[----:B-1-3--:R-:W1:Y:S01]  /*26ed0*/  S2R R8, SR_TID.X ;  /* 0x0000000000087919 */ /* 0x00ae620000002100 */
[----:B------:R-:W-:Y:S01]  /*26ee0*/  BSSY B2, `(.L_x_997) ;  /* 0x000000b000027945 */ /* 0x000fe20003800000 */
[----:B-1----:R-:W-:-:S04]  /*26ef0*/  LOP3.LUT R8, R8, 0x7f, RZ, 0xc0, !PT ;  /* 0x0000007f08087812 */ /* 0x002fc800078ec0ff */
[----:B------:R-:W-:-:S13]  /*26f00*/  ISETP.NE.AND P1, PT, R8, RZ, PT ;  /* 0x000000ff0800720c */ /* 0x000fda0003f25270 */
[----:B------:R-:W-:Y:S05]  /*26f10*/  @P1 BRA `(.L_x_998) ;  /* 0x00000000001c1947 */ /* 0x000fea0003800000 */
[----:B------:R-:W1:Y:S01]  /*26f20*/  S2R R8, SR_TID.X ;  /* 0x0000000000087919 */ /* 0x000e620000002100 */
[----:B----4-:R-:W-:-:S04]  /*26f30*/  IMAD.MOV.U32 R3, RZ, RZ, 0xa000 ;  /* 0x0000a000ff037424 */ /* 0x010fc800078e00ff */
[----:B------:R3:W-:Y:S01]  /*26f40*/  SYNCS.ARRIVE.TRANS64 RZ, [R2+URZ+0x38830], R3 ;  /* 0x0388300302ff79a7 */ /* 0x0007e2000800003f */
[----:B-1----:R-:W-:-:S04]  /*26f50*/  LOP3.LUT R8, R8, 0x1f, RZ, 0xc0, !PT ;  /* 0x0000001f08087812 */ /* 0x002fc800078ec0ff */
[----:B------:R-:W-:-:S13]  /*26f60*/  ISETP.NE.AND P0, PT, R8, RZ, PT ;  /* 0x000000ff0800720c */ /* 0x000fda0003f05270 */
[----:B---3--:R-:W-:Y:S05]  /*26f70*/  @!P0 BRA `(.L_x_998) ;  /* 0x0000000000048947 */ /* 0x008fea0003800000 */
[----:B------:R-:W-:Y:S01]  /*26f80*/  BPT.TRAP 0x1 ;  /* 0x000000040000795c */ /* 0x000fe20000300000 */
.L_x_998:
[----:B------:R-:W-:Y:S05]  /*26f90*/  BSYNC B2 ;  /* 0x0000000000027941 */ /* 0x000fea0003800000 */
.L_x_997:
[----:B------:R-:W3:Y:S04]  /*26fa0*/  LDL R8, [R1+0x8] ;  /* 0x0000080001087983 */ /* 0x000ee80000100800 */
[----:B------:R-:W3:Y:S04]  /*26fb0*/  LDL R9, [R1+0x4] ;  /* 0x0000040001097983 */ /* 0x000ee80000100800 */
[----:B----4-:R-:W4:Y:S01]  /*26fc0*/  LDL R2, [R1+0x18] ;  /* 0x0000180001027983 */ /* 0x010f220000100800 */
[----:B--2---:R-:W-:-:S05]  /*26fd0*/  IMAD.MOV.U32 R11, RZ, RZ, RZ ;  /* 0x000000ffff0b7224 */ /* 0x004fca00078e00ff */
[----:B------:R-:W-:Y:S01]  /*26fe0*/  R2UR UR10, R11 ;  /* 0x000000000b0a72ca */ /* 0x000fe200000e0000 */
[----:B------:R-:W-:Y:S01]  /*26ff0*/  UIADD3 UR4, UP0, UR38, 0x370, URZ ;  /* 0x0000037026047890 */ /* 0x000fe2000ff1e03f */
[----:B------:R-:W-:Y:S01]  /*27000*/  PLOP3.LUT P0, PT, PT, PT, PT, 0x80, 0x0 ;  /* 0x000000000000781c */ /* 0x000fe20003f0f070 */
[----:B------:R-:W-:Y:S01]  /*27010*/  UMOV UR6, 0x0 ;  /* 0x0000000000067882 */ /* 0x000fe20000000000 */
[----:B------:R-:W-:Y:S01]  /*27020*/  UMOV UR7, 0x14f00000 ;  /* 0x14f0000000077882 */ /* 0x000fe20000000000 */
[----:B------:R-:W-:Y:S01]  /*27030*/  UIADD3.X UR5, URZ, UR39, URZ, UP0, !UPT ;  /* 0x000000273f057290 */ /* 0x000fe200087fe43f */
[C---:B---3--:R-:W-:Y:S02]  /*27040*/  IMAD R3, R8.reuse, 0x8, R10 ;  /* 0x0000000808037824 */ /* 0x048fe400078e020a */
[----:B------:R-:W-:Y:S02]  /*27050*/  IMAD R8, R8, 0xa000, R9 ;  /* 0x0000a00008087824 */ /* 0x000fe400078e0209 */
[----:B------:R-:W-:-:S02]  /*27060*/  VIADD R3, R3, 0x30 ;  /* 0x0000003003037836 */ /* 0x000fc40000000000 */
[----:B----4-:R-:W-:Y:S02]  /*27070*/  IMAD R2, R6, 0x50, R2 ;  /* 0x0000005006027824 */ /* 0x010fe400078e0202 */
[----:B------:R-:W-:-:S07]  /*27080*/  VIADD R9, R8, 0x24400 ;  /* 0x0002440008097836 */ /* 0x000fce0000000000 */
.L_x_999:
        /* <DEDUP_REMOVED lines=16> */
.L_x_1000:
        /* <DEDUP_REMOVED lines=16> */
.L_x_1001:
        /* <DEDUP_REMOVED lines=16> */
.L_x_1002:
        /* <DEDUP_REMOVED lines=15> */
.L_x_1106:
[----:B------:R-:W-:Y:S05]  /*27480*/  BSYNC B2 ;  /* 0x0000000000027941 */ /* 0x000fea0003800000 */
.L_x_1003:
[----:B------:R-:W-:Y:S01]  /*27490*/  BSSY B2, `(.L_x_1005) ;  /* 0x000000b000027945 */ /* 0x000fe20003800000 */
[----:B------:R-:W-:Y:S01]  /*274a0*/  IMAD.MOV.U32 R8, RZ, RZ, 0x0 ;  /* 0x00000000ff087424 */ /* 0x000fe200078e00ff */
[----:B------:R-:W-:Y:S02]  /*274b0*/  MOV R9, 0x14f00000 ;  /* 0x14f0000000097802 */ /* 0x000fe40000000f00 */
        /* <DEDUP_REMOVED lines=8> */
.L_x_1006:
[----:B------:R-:W-:Y:S05]  /*27540*/  BSYNC B2 ;  /* 0x0000000000027941 */ /* 0x000fea0003800000 */
.L_x_1005:
        /* <DEDUP_REMOVED lines=13> */
.L_x_1007:
        /* <DEDUP_REMOVED lines=16> */
.L_x_1008:
        /* <DEDUP_REMOVED lines=16> */
.L_x_1009:
        /* <DEDUP_REMOVED lines=16> */
.L_x_1010:
        /* <DEDUP_REMOVED lines=13> */
.L_x_993:
[----:B------:R-:W-:Y:S05]  /*279f0*/  BSYNC B1 ;  /* 0x0000000000017941 */ /* 0x000fea0003800000 */
.L_x_992:
[C---:B------:R-:W-:Y:S01]  /*27a00*/  ISETP.GT.AND P0, PT, R0.reuse, 0x1, PT ;  /* 0x000000010000780c */ /* 0x040fe20003f04270 */
[----:B------:R-:W-:-:S12]  /*27a10*/  VIADD R0, R0, 0xfffffffe ;  /* 0xfffffffe00007836 */ /* 0x000fd80000000000 */
[----:B------:R-:W-:Y:S05]  /*27a20*/  @P0 BRA `(.L_x_1011) ;  /* 0xffffffe000fc0947 */ /* 0x000fea000383ffff */
.L_x_951:
[----:B------:R-:W-:Y:S05]  /*27a30*/  BSYNC B0 ;  /* 0x0000000000007941 */ /* 0x000fea0003800000 */
.L_x_950:
        /* <DEDUP_REMOVED lines=18> */
.L_x_1013:
[----:B------:R-:W-:Y:S05]  /*27b60*/  BSYNC B0 ;  /* 0x0000000000007941 */ /* 0x000fea0003800000 */
.L_x_1012:
[----:B------:R-:W4:Y:S01]  /*27b70*/  LDL R0, [R1+0x20] ;  /* 0x0000200001007983 */ /* 0x000f220000100800 */
[----:B------:R-:W-:Y:S01]  /*27b80*/  BSSY B0, `(.L_x_1014) ;  /* 0x0000060000007945 */ /* 0x000fe20003800000 */
[----:B----4-:R-:W-:-:S13]  /*27b90*/  LOP3.LUT P0, RZ, R0, 0x1, RZ, 0xc0, !PT ;  /* 0x0000000100ff7812 */ /* 0x010fda000780c0ff */
        /* <DEDUP_REMOVED lines=10> */
.L_x_1107:
[----:B------:R-:W-:Y:S05]  /*27c40*/  BSYNC B1 ;  /* 0x0000000000017941 */ /* 0x000fea0003800000 */
.L_x_1016:
        /* <DEDUP_REMOVED lines=9> */
.L_x_1019:
[----:B------:R-:W-:Y:S05]  /*27ce0*/  BSYNC B1 ;  /* 0x0000000000017941 */ /* 0x000fea0003800000 */
.L_x_1018:
        /* <DEDUP_REMOVED lines=14> */
.L_x_1020:
        /* <DEDUP_REMOVED lines=16> */
.L_x_1021:
        /* <DEDUP_REMOVED lines=16> */
.L_x_1022:
        /* <DEDUP_REMOVED lines=16> */
.L_x_1023:
        /* <DEDUP_REMOVED lines=11> */
.L_x_1015:
[----:B------:R-:W-:Y:S05]  /*28180*/  BSYNC B0 ;  /* 0x0000000000007941 */ /* 0x000fea0003800000 */
.L_x_1014:
        /* <DEDUP_REMOVED lines=9> */
.L_x_930:
[----:B------:R-:W-:Y:S05]  /*28220*/  BSYNC B7 ;  /* 0x0000000000077941 */ /* 0x000fea0003800000 */
.L_x_928:
[----:B--2---:R-:W2:Y:S02]  /*28230*/  LDL R0, [R1+0x20] ;  /* 0x0000200001007983 */ /* 0x004ea40000100800 */
[----:B--2---:R-:W-:-:S13]  /*28240*/  LOP3.LUT P0, RZ, R0, 0x2, RZ, 0xc0, !PT ;  /* 0x0000000200ff7812 */ /* 0x004fda000780c0ff */
[----:B------:R-:W-:Y:S05]  /*28250*/  @!P0 BRA `(.L_x_1024) ;  /* 0x0000000000288947 */ /* 0x000fea0003800000 */
[----:B------:R-:W-:Y:S05]  /*28260*/  WARPSYNC.ALL ;  /* 0x0000000000007948 */ /* 0x000fea0003800000 */
[----:B------:R-:W2:Y:S08]  /*28270*/  S2UR UR5, SR_CgaCtaId ;  /* 0x00000000000579c3 */ /* 0x000eb00000008800 */
[----:B------:R-:W-:Y:S06]  /*28280*/  BAR.SYNC.DEFER_BLOCKING 0x5, 0x180 ;  /* 0x0146000000007b1d */ /* 0x000fec0000010000 */
[----:B------:R-:W-:-:S02]  /*28290*/  UMOV UR4, 0x400 ;  /* 0x0000040000047882 */ /* 0x000fc40000000000 */
[----:B--2---:R-:W-:-:S06]  /*282a0*/  ULEA UR4, UR5, UR4, 0x18 ;  /* 0x0000000405047291 */ /* 0x004fcc000f8ec03f */
[----:B------:R-:W-:-:S05]  /*282b0*/  IMAD.U32 R0, RZ, RZ, UR4 ;  /* 0x00000004ff007e24 */ /* 0x000fca000f8e00ff */
[----:B------:R4:W2:Y:S04]  /*282c0*/  LDS.128 R16, [R0+0x388d0] ;  /* 0x0388d00000107984 */ /* 0x0008a80000000c00 */
[----:B------:R4:W-:Y:S01]  /*282d0*/  STL [R1+0x4], R0 ;  /* 0x0000040001007387 */ /* 0x0009e20000100800 */
[----:B------:R-:W-:Y:S06]  /*282e0*/  BAR.ARV 0x4, 0x180 ;  /* 0x0106000000007b1d */ /* 0x000fec0000002000 */
[----:B------:R-:W-:Y:S05]  /*282f0*/  BRA `(.L_x_1025) ;  /* 0x0000000800507947 */ /* 0x000fea0003800000 */
.L_x_1024:
[----:B---3-5:R-:W2:Y:S01]  /*28300*/  S2R R7, SR_TID.X ;  /* 0x0000000000077919 */ /* 0x028ea20000002100 */
        /* <DEDUP_REMOVED lines=8> */
[----:B------:R-:W2:Y:S02]  /*28390*/  @!P1 LDC.64 R2, c[0x0][0xc80] ;  /* 0x00032000ff029b82 */ /* 0x000ea40000000a00 */
[----:B--2---:R-:W-:-:S06]  /*283a0*/  @!P1 IMAD.WIDE R2, R0, 0x4, R2 ;  /* 0x0000000400029825 */ /* 0x004fcc00078e0202 */
[----:B------:R2:W3:Y:S01]  /*283b0*/  @!P1 LDG.E R3, desc[UR6][R2.64] ;  /* 0x0000000602039981 */ /* 0x0004e2000c1e1900 */
[C---:B------:R-:W-:Y:S02]  /*283c0*/  ISETP.GE.U32.AND P2, PT, R7.reuse, 0x2, PT ;  /* 0x000000020700780c */ /* 0x040fe40003f46070 */
[C---:B------:R-:W-:Y:S01]  /*283d0*/  ISETP.GE.U32.AND P3, PT, R7.reuse, 0x4, PT ;  /* 0x000000040700780c */ /* 0x040fe20003f66070 */
[----:B------:R-:W-:Y:S01]  /*283e0*/  SHFL.IDX PT, R0, R16, RZ, 0x1f ;  /* 0x00001fff10007589 */ /* 0x000fe200000e0000 */
[C---:B------:R-:W-:Y:S02]  /*283f0*/  ISETP.GE.U32.AND P4, PT, R7.reuse, 0x8, PT ;  /* 0x000000080700780c */ /* 0x040fe40003f86070 */
[C---:B------:R-:W-:Y:S01]  /*28400*/  ISETP.GE.U32.AND P5, PT, R7.reuse, 0x10, PT ;  /* 0x000000100700780c */ /* 0x040fe20003fa6070 */
[----:B------:R-:W-:Y:S01]  /*28410*/  SHFL.IDX PT, R4, R16, 0x1, 0x1f ;  /* 0x00201f0010047f89 */ /* 0x000fe200000e0000 */
[----:B--2---:R-:W-:Y:S02]  /*28420*/  IMAD.MOV.U32 R2, RZ, RZ, RZ ;  /* 0x000000ffff027224 */ /* 0x004fe400078e00ff */
[----:B---3--:R-:W-:Y:S01]  /*28430*/  @!P1 IMAD.MOV.U32 R2, RZ, RZ, R3 ;  /* 0x000000ffff029224 */ /* 0x008fe200078e0003 */
[----:B------:R-:W-:-:S04]  /*28440*/  ISETP.NE.AND P1, PT, R7, RZ, PT ;  /* 0x000000ff0700720c */ /* 0x000fc80003f25270 */
[----:B------:R-:W2:Y:S02]  /*28450*/  SHFL.UP PT, R3, R2, 0x1, RZ ;  /* 0x0420000002037989 */ /* 0x000ea400000e00ff */
[----:B--2---:R-:W-:-:S05]  /*28460*/  SEL R3, R3, RZ, P1 ;  /* 0x000000ff03037207 */ /* 0x004fca0000800000 */
[----:B------:R-:W-:-:S05]  /*28470*/  IMAD.IADD R3, R2, 0x1, R3 ;  /* 0x0000000102037824 */ /* 0x000fca00078e0203 */
        /* <DEDUP_REMOVED lines=12> */
[----:B------:R2:W3:Y:S02]  /*28540*/  SHFL.IDX PT, R6, R5, 0x1f, 0x1f ;  /* 0x03e01f0005067f89 */ /* 0x0004e400000e0000 */
.L_x_1117:
[----:B------:R-:W-:Y:S02]  /*28550*/  ULDC UR4, c[0x0][0xc38] ;  /* 0x00030e0000047ab9 */ /* 0x000fe40000000800 */
[----:B------:R-:W-:-:S04]  /*28560*/  IMAD.U32 R16, RZ, RZ, UR4 ;  /* 0x00000004ff107e24 */ /* 0x000fc8000f8e00ff */
[----:B---3--:R-:W-:-:S04]  /*28570*/  IMAD R6, R6, R16, RZ ;  /* 0x0000001006067224 */ /* 0x008fc800078e02ff */
[----:B------:R-:W-:-:S05]  /*28580*/  IMAD.IADD R4, R4, 0x1, R6 ;  /* 0x0000000104047824 */ /* 0x000fca00078e0206 */
[----:B------:R-:W-:-:S13]  /*28590*/  ISETP.GT.AND P6, PT, R4, R0, PT ;  /* 0x000000000400720c */ /* 0x000fda0003fc4270 */
[----:B------:R-:W-:Y:S05]  /*285a0*/  @P6 BRA `(.L_x_1027) ;  /* 0x0000000000a06947 */ /* 0x000fea0003800000 */
.L_x_1032:
[----:B------:R-:W3:Y:S01]  /*285b0*/  LDC R2, c[0x0][0xc3c] ;  /* 0x00030f00ff027b82 */ /* 0x000ee20000000800 */
[----:B------:R-:W-:-:S05]  /*285c0*/  VIADD R19, R19, 0x1f ;  /* 0x0000001f13137836 */ /* 0x000fca0000000000 */
[----:B---3--:R-:W-:-:S13]  /*285d0*/  ISETP.GE.AND P6, PT, R19, R2, PT ;  /* 0x000000021300720c */ /* 0x008fda0003fc6270 */
[----:B------:R-:W-:Y:S05]  /*285e0*/  @P6 BRA `(.L_x_1028) ;  /* 0x0000000400486947 */ /* 0x000fea0003800000 */
[----:B------:R-:W3:Y:S01]  /*285f0*/  S2R R3, SR_TID.X ;  /* 0x0000000000037919 */ /* 0x000ee20000002100 */
[----:B------:R-:W-:Y:S01]  /*28600*/  BSSY B0, `(.L_x_1029) ;  /* 0x000000a000007945 */ /* 0x000fe20003800000 */
[----:B---3--:R-:W-:-:S05]  /*28610*/  LOP3.LUT R3, R3, 0x1f, RZ, 0xc0, !PT ;  /* 0x0000001f03037812 */ /* 0x008fca00078ec0ff */
[----:B--2---:R-:W-:-:S05]  /*28620*/  IMAD.IADD R5, R19, 0x1, R3 ;  /* 0x0000000113057824 */ /* 0x004fca00078e0203 */
[----:B------:R-:W-:Y:S01]  /*28630*/  ISETP.GE.OR P6, PT, R5, R2, !P0 ;  /* 0x000000020500720c */ /* 0x000fe200047c6670 */
[----:B------:R-:W-:-:S12]  /*28640*/  IMAD.MOV.U32 R2, RZ, RZ, RZ ;  /* 0x000000ffff027224 */ /* 0x000fd800078e00ff */
[----:B------:R-:W-:Y:S05]  /*28650*/  @P6 BRA `(.L_x_1030) ;  /* 0x0000000000106947 */ /* 0x000fea0003800000 */
[----:B------:R-:W2:Y:S01]  /*28660*/  LDC.64 R2, c[0x0][0xc80] ;  /* 0x00032000ff027b82 */ /* 0x000ea20000000a00 */
[----:B------:R-:W-:Y:S01]  /*28670*/  ULDC.64 UR4, c[0x0][0x208] ;  /* 0x0000820000047ab9 */ /* 0x000fe20000000a00 */
[----:B--2---:R-:W-:-:S06]  /*28680*/  IMAD.WIDE R2, R5, 0x4, R2 ;  /* 0x0000000405027825 */ /* 0x004fcc00078e0202 */
[----:B------:R2:W5:Y:S02]  /*28690*/  LDG.E R2, desc[UR4][R2.64] ;  /* 0x0000000402027981 */ /* 0x000564000c1e1900 */
.L_x_1030:
[----:B------:R-:W-:Y:S05]  /*286a0*/  BSYNC B0 ;  /* 0x0000000000007941 */ /* 0x000fea0003800000 */
.L_x_1029:
[----:B------:R-:W-:-:S03]  /*286b0*/  UMOV UR4, 0xffffffff ;  /* 0xffffffff00047882 */ /* 0x000fc60000000000 */
[----:B------:R-:W-:Y:S05]  /*286c0*/  BRA.DIV UR4, `(.L_x_1031) ;  /* 0x0000002a041c7947 */ /* 0x000fea000b800000 */
[----:B--2--5:R-:W2:Y:S02]  /*286d0*/  SHFL.UP PT, R3, R2, 0x1, RZ ;  /* 0x0420000002037989 */ /* 0x024ea400000e00ff */
        /* <DEDUP_REMOVED lines=15> */
.L_x_1125:
[----:B------:R-:W-:Y:S02]  /*287d0*/  ULDC UR4, c[0x0][0xc38] ;  /* 0x00030e0000047ab9 */ /* 0x000fe40000000800 */
[----:B------:R-:W-:-:S04]  /*287e0*/  IMAD.U32 R16, RZ, RZ, UR4 ;  /* 0x00000004ff107e24 */ /* 0x000fc8000f8e00ff */
[----:B---3--:R-:W-:-:S04]  /*287f0*/  IMAD R6, R6, R16, RZ ;  /* 0x0000001006067224 */ /* 0x008fc800078e02ff */
[----:B------:R-:W-:-:S05]  /*28800*/  IMAD.IADD R4, R6, 0x1, R4 ;  /* 0x0000000106047824 */ /* 0x000fca00078e0204 */
[----:B------:R-:W-:-:S13]  /*28810*/  ISETP.GT.AND P6, PT, R4, R0, PT ;  /* 0x000000000400720c */ /* 0x000fda0003fc4270 */
[----:B------:R-:W-:Y:S05]  /*28820*/  @!P6 BRA `(.L_x_1032) ;  /* 0xfffffffc0060e947 */ /* 0x000fea000383ffff */
.L_x_1027:
[----:B------:R-:W-:Y:S01]  /*28830*/  IMAD.IADD R6, R4, 0x1, -R6 ;  /* 0x0000000104067824 */ /* 0x000fe200078e0a06 */
[----:B------:R-:W-:-:S03]  /*28840*/  UMOV UR4, 0xffffffff ;  /* 0xffffffff00047882 */ /* 0x000fc60000000000 */
[----:B------:R-:W-:-:S05]  /*28850*/  IMAD R3, R5, R16, R6 ;  /* 0x0000001005037224 */ /* 0x000fca00078e0206 */
[----:B------:R-:W-:Y:S01]  /*28860*/  ISETP.GT.AND P6, PT, R3, R0, PT ;  /* 0x000000000300720c */ /* 0x000fe20003fc4270 */
[----:B------:R-:W-:-:S12]  /*28870*/  BRA.DIV UR4, `(.L_x_1033) ;  /* 0x0000002a04887947 */ /* 0x000fd8000b800000 */
[----:B------:R-:W-:-:S04]  /*28880*/  VOTE.ANY R3, PT, !P6 ;  /* 0x0000000000037806 */ /* 0x000fc800070e0100 */
[----:B------:R-:W3:Y:S02]  /*28890*/  POPC R4, R3 ;  /* 0x0000000300047309 */ /* 0x000ee40000000000 */
[----:B---3--:R3:W4:Y:S02]  /*288a0*/  SHFL.IDX PT, R17, R2, R4, 0x1f ;  /* 0x00001f0402117589 */ /* 0x00872400000e0000 */
.L_x_1129:
[----:B------:R-:W-:Y:S01]  /*288b0*/  ISETP.NE.AND P0, PT, R3, RZ, PT ;  /* 0x000000ff0300720c */ /* 0x000fe20003f05270 */
[----:B---3--:R-:W-:-:S12]  /*288c0*/  IMAD.MOV.U32 R2, RZ, RZ, RZ ;  /* 0x000000ffff027224 */ /* 0x008fd800078e00ff */
[----:B------:R-:W-:Y:S05]  /*288d0*/  @!P0 BRA `(.L_x_1034) ;  /* 0x0000000000108947 */ /* 0x000fea0003800000 */
[----:B------:R-:W-:Y:S01]  /*288e0*/  UMOV UR4, 0xffffffff ;  /* 0xffffffff00047882 */ /* 0x000fe20000000000 */
[----:B------:R-:W-:Y:S02]  /*288f0*/  VIADD R12, R4, 0xffffffff ;  /* 0xffffffff040c7836 */ /* 0x000fe40000000000 */
[----:B------:R-:W-:Y:S05]  /*28900*/  BRA.DIV UR4, `(.L_x_1035) ;  /* 0x0000002a04ac7947 */ /* 0x000fea000b800000 */
[----:B------:R3:W0:Y:S02]  /*28910*/  SHFL.IDX PT, R2, R5, R12, 0x1f ;  /* 0x00001f0c05027589 */ /* 0x00062400000e0000 */
.L_x_1034:
[----:B--234-:R-:W-:Y:S01]  /*28920*/  IABS R5, R17 ;  /* 0x0000001100057213 */ /* 0x01cfe20000000000 */
[----:B0-----:R-:W-:Y:S02]  /*28930*/  IMAD R16, R2, R16, R6 ;  /* 0x0000001002107224 */ /* 0x001fe400078e0206 */
[----:B------:R-:W-:Y:S01]  /*28940*/  IMAD.IADD R19, R4, 0x1, R19 ;  /* 0x0000000104137824 */ /* 0x000fe200078e0213 */
[----:B------:R-:W0:Y:S01]  /*28950*/  I2F.RP R2, R5 ;  /* 0x0000000500027306 */ /* 0x000e220000209400 */
[----:B------:R-:W-:-:S07]  /*28960*/  IMAD.IADD R0, R0, 0x1, -R16 ;  /* 0x0000000100007824 */ /* 0x000fce00078e0a10 */
[----:B0-----:R-:W0:Y:S02]  /*28970*/  MUFU.RCP R2, R2 ;  /* 0x0000000200027308 */ /* 0x001e240000001000 */
[----:B0-----:R-:W-:-:S06]  /*28980*/  VIADD R2, R2, 0xffffffe ;  /* 0x0ffffffe02027836 */ /* 0x001fcc0000000000 */
[----:B------:R-:W0:Y:S02]  /*28990*/  F2I.FTZ.U32.TRUNC.NTZ R3, R2 ;  /* 0x0000000200037305 */ /* 0x000e24000021f000 */
[----:B0-----:R-:W-:-:S04]  /*289a0*/  IMAD.MOV R2, RZ, RZ, -R3 ;  /* 0x000000ffff027224 */ /* 0x001fc800078e0a03 */
        /* <DEDUP_REMOVED lines=22> */
.L_x_1028:
[----:B------:R-:W-:Y:S01]  /*28b10*/  UMOV UR4, URZ ;  /* 0x0000003f00047c82 */ /* 0x000fe20008000000 */
[----:B------:R-:W-:Y:S01]  /*28b20*/  UMOV UR5, URZ ;  /* 0x0000003f00057c82 */ /* 0x000fe20008000000 */
[----:B------:R-:W-:Y:S01]  /*28b30*/  ULDC UR6, c[0x0][0xc3c] ;  /* 0x00030f0000067ab9 */ /* 0x000fe20000000800 */
[----:B------:R-:W-:Y:S02]  /*28b40*/  IMAD.MOV.U32 R16, RZ, RZ, R0 ;  /* 0x000000ffff107224 */ /* 0x000fe400078e0000 */
[----:B------:R-:W-:Y:S02]  /*28b50*/  IMAD.U32 R17, RZ, RZ, UR4 ;  /* 0x00000004ff117e24 */ /* 0x000fe4000f8e00ff */
[----:B------:R-:W-:Y:S02]  /*28b60*/  IMAD.U32 R18, RZ, RZ, UR5 ;  /* 0x00000005ff127e24 */ /* 0x000fe4000f8e00ff */
[----:B------:R-:W-:-:S07]  /*28b70*/  IMAD.U32 R19, RZ, RZ, UR6 ;  /* 0x00000006ff137e24 */ /* 0x000fce000f8e00ff */
.L_x_1036:
[----:B------:R3:W4:Y:S01]  /*28b80*/  LDL R3, [R1+0x4] ;  /* 0x0000040001037983 */ /* 0x0007220000100800 */
[----:B------:R-:W5:Y:S01]  /*28b90*/  S2R R0, SR_TID.X ;  /* 0x0000000000007919 */ /* 0x000f620000002100 */
[----:B------:R-:W-:Y:S05]  /*28ba0*/  WARPSYNC.ALL ;  /* 0x0000000000007948 */ /* 0x000fea0003800000 */
[----:B-----5:R-:W-:Y:S01]  /*28bb0*/  LOP3.LUT R0, R0, 0x1f, RZ, 0xc0, !PT ;  /* 0x0000001f00007812 */ /* 0x020fe200078ec0ff */
[----:B------:R-:W-:Y:S03]  /*28bc0*/  BAR.SYNC.DEFER_BLOCKING 0x4, 0x180 ;  /* 0x0106000000007b1d */ /* 0x000fe60000010000 */
[----:B------:R-:W-:-:S13]  /*28bd0*/  ISETP.NE.AND P0, PT, R0, RZ, PT ;  /* 0x000000ff0000720c */ /* 0x000fda0003f05270 */
[----:B------:R-:W4:Y:S01]  /*28be0*/  @!P0 S2R R0, SR_CgaCtaId ;  /* 0x0000000000008919 */ /* 0x000f220000008800 */
[----:B------:R-:W-:-:S04]  /*28bf0*/  @!P0 MOV R2, 0x400 ;  /* 0x0000040000028802 */ /* 0x000fc80000000f00 */
[----:B----4-:R-:W-:-:S05]  /*28c00*/  @!P0 LEA R3, R0, R2, 0x18 ;  /* 0x0000000200038211 */ /* 0x010fca00078ec0ff */
[----:B------:R3:W-:Y:S04]  /*28c10*/  @!P0 STS.128 [R3+0x388d0], R16 ;  /* 0x0388d01003008388 */ /* 0x0007e80000000c00 */
[----:B------:R3:W-:Y:S01]  /*28c20*/  @!P0 STL [R1+0x4], R3 ;  /* 0x0000040301008387 */ /* 0x0007e20000100800 */
[----:B------:R-:W-:Y:S06]  /*28c30*/  BAR.ARV 0x5, 0x180 ;  /* 0x0146000000007b1d */ /* 0x000fec0000002000 */
.L_x_1025:
[----:B------:R-:W-:Y:S02]  /*28c40*/  ULDC UR4, c[0x0][0xc3c] ;  /* 0x00030f0000047ab9 */ /* 0x000fe40000000800 */
[----:B--2---:R-:W-:-:S13]  /*28c50*/  ISETP.GE.AND P0, PT, R19, UR4, PT ;  /* 0x0000000413007c0c */ /* 0x004fda000bf06270 */
[----:B------:R-:W-:Y:S05]  /*28c60*/  @!P0 BRA `(.L_x_1037) ;  /* 0xffffff84006c8947 */ /* 0x000fea000383ffff */
[----:B------:R-:W-:Y:S05]  /*28c70*/  BSYNC B8 ;  /* 0x0000000000087941 */ /* 0x000fea0003800000 */
.L_x_880:
[----:B----4-:R-:W2:Y:S01]  /*28c80*/  LDL.LU R0, [R1+0x54] ;  /* 0x0000540001007983 */ /* 0x010ea20000300800 */
[----:B------:R-:W-:Y:S01]  /*28c90*/  BSSY B0, `(.L_x_1038) ;  /* 0x000000b000007945 */ /* 0x000fe20003800000 */
[----:B------:R-:W4:Y:S01]  /*28ca0*/  S2R R5, SR_CgaCtaId ;  /* 0x0000000000057919 */ /* 0x000f220000008800 */
[----:B--2---:R-:W-:-:S05]  /*28cb0*/  VIADD R0, R0, 0x1 ;  /* 0x0000000100007836 */ /* 0x004fca0000000000 */
[----:B------:R-:W-:-:S04]  /*28cc0*/  LEA.HI R2, R0, R0, RZ, 0x1 ;  /* 0x0000000000027211 */ /* 0x000fc800078f08ff */
[----:B0--3--:R-:W-:-:S05]  /*28cd0*/  LOP3.LUT R3, R2, 0xfffffffe, RZ, 0xc0, !PT ;  /* 0xfffffffe02037812 */ /* 0x009fca00078ec0ff */
[----:B------:R-:W-:Y:S01]  /*28ce0*/  IMAD.IADD R3, R0, 0x1, -R3 ;  /* 0x0000000100037824 */ /* 0x000fe200078e0a03 */
[----:B------:R-:W-:-:S04]  /*28cf0*/  MOV R0, 0x400 ;  /* 0x0000040000007802 */ /* 0x000fc80000000f00 */
[----:B----4-:R-:W-:Y:S02]  /*28d00*/  LEA R0, R5, R0, 0x18 ;  /* 0x0000000005007211 */ /* 0x010fe400078ec0ff */
[----:B------:R-:W-:-:S04]  /*28d10*/  SHF.L.U32 R3, R3, 0x1f, RZ ;  /* 0x0000001f03037819 */ /* 0x000fc800000006ff */
[----:B------:R-:W0:Y:S02]  /*28d20*/  SYNCS.PHASECHK.TRANS64.TRYWAIT P0, [R0+URZ+0x38820], R3 ;  /* 0x03882003000075a7 */ /* 0x000e24000800017f */
[----:B0-----:R-:W-:Y:S05]  /*28d30*/  @!P0 BRA `(.L_x_1039) ;  /* 0x0000002400c88947 */ /* 0x001fea0003800000 */
.L_x_1132:
[----:B------:R-:W-:Y:S05]  /*28d40*/  BSYNC B0 ;  /* 0x0000000000007941 */ /* 0x000fea0003800000 */
.L_x_1038:
[----:B------:R-:W-:-:S03]  /*28d50*/  UMOV UR4, 0xffffffff ;  /* 0xffffffff00047882 */ /* 0x000fc60000000000 */
[----:B------:R-:W-:Y:S05]  /*28d60*/  BRA.DIV UR4, `(.L_x_1040) ;  /* 0x0000002604d07947 */ /* 0x000fea000b800000 */
[----:B------:R-:W2:Y:S02]  /*28d70*/  S2R R2, SR_TID.X ;  /* 0x0000000000027919 */ /* 0x000ea40000002100 */
[----:B--2---:R-:W-:-:S04]  /*28d80*/  SHF.R.U32.HI R2, RZ, 0x5, R2 ;  /* 0x00000005ff027819 */ /* 0x004fc80000011602 */
[----:B------:R-:W-:-:S05]  /*28d90*/  LOP3.LUT R2, R2, 0x3, RZ, 0xc0, !PT ;  /* 0x0000000302027812 */ /* 0x000fca00078ec0ff */
[----:B------:R2:W3:Y:S02]  /*28da0*/  SHFL.IDX PT, R14, R2, RZ, 0x1f ;  /* 0x00001fff020e7589 */ /* 0x0004e400000e0000 */
.L_x_1135:
[----:B---3--:R-:W-:-:S13]  /*28db0*/  ISETP.NE.AND P0, PT, R14, RZ, PT ;  /* 0x000000ff0e00720c */ /* 0x008fda0003f05270 */
[----:B------:R-:W-:Y:S05]  /*28dc0*/  @P0 BRA `(.L_x_645) ;  /* 0x0000000000940947 */ /* 0x000fea0003800000 */
[----:B------:R-:W-:-:S03]  /*28dd0*/  UMOV UR4, 0xffffffff ;  /* 0xffffffff00047882 */ /* 0x000fc60000000000 */
[----:B------:R-:W-:Y:S05]  /*28de0*/  BRA.DIV UR4, `(.L_x_1041) ;  /* 0x0000002604e47947 */ /* 0x000fea000b800000 */
[----:B------:R-:W-:-:S13]  /*28df0*/  ELECT P6, URZ, PT ;  /* 0x00000000003f782f */ /* 0x000fda00038c0000 */
.L_x_1138:
[----:B------:R-:W-:Y:S05]  /*28e00*/  @!P6 BRA `(.L_x_645) ;  /* 0x000000000084e947 */ /* 0x000fea0003800000 */
[----:B--2---:R-:W2:Y:S02]  /*28e10*/  LDL.LU R2, [R1+0x6c] ;  /* 0x00006c0001027983 */ /* 0x004ea40000300800 */
[----:B--2---:R-:W-:-:S04]  /*28e20*/  LOP3.LUT R2, R2, 0x2, RZ, 0xfc, !PT ;  /* 0x0000000202027812 */ /* 0x004fc800078efcff */
[----:B------:R-:W-:-:S13]  /*28e30*/  ISETP.NE.AND P2, PT, R2, 0x3, PT ;  /* 0x000000030200780c */ /* 0x000fda0003f45270 */
[----:B------:R-:W-:Y:S05]  /*28e40*/  @!P2 BRA `(.L_x_1042) ;  /* 0x000000000004a947 */ /* 0x000fea0003800000 */
[----:B------:R-:W-:Y:S01]  /*28e50*/  BPT.TRAP 0x1 ;  /* 0x000000040000795c */ /* 0x000fe20000300000 */
.L_x_1042:
[----:B0-----:R-:W2:Y:S04]  /*28e60*/  LDL R3, [R1+0x8] ;  /* 0x0000080001037983 */ /* 0x001ea80000100800 */
[----:B-----5:R-:W3:Y:S01]  /*28e70*/  LDL.LU R7, [R1+0x10] ;  /* 0x0000100001077983 */ /* 0x020ee20000300800 */
[----:B------:R-:W-:-:S04]  /*28e80*/  VIADD R2, R0, 0x38840 ;  /* 0x0003884000027836 */ /* 0x000fc80000000000 */
[C---:B--2---:R-:W-:Y:S02]  /*28e90*/  IMAD R6, R3.reuse, 0x8, R2 ;  /* 0x0000000803067824 */ /* 0x044fe400078e0202 */
[----:B------:R-:W-:Y:S01]  /*28ea0*/  VIADD R3, R3, 0x1 ;  /* 0x0000000103037836 */ /* 0x000fe20000000000 */
[----:B---3--:R-:W-:-:S04]  /*28eb0*/  SHF.L.U32 R5, R7, 0x1f, RZ ;  /* 0x0000001f07057819 */ /* 0x008fc800000006ff */
[C---:B------:R-:W-:Y:S01]  /*28ec0*/  ISETP.NE.AND P1, PT, R3.reuse, 0x2, PT ;  /* 0x000000020300780c */ /* 0x040fe20003f25270 */
[----:B------:R-:W0:Y:S03]  /*28ed0*/  SYNCS.PHASECHK.TRANS64.TRYWAIT P0, [R6+URZ], R5 ;  /* 0x00000005060075a7 */ /* 0x000e26000800017f */
[----:B------:R-:W-:Y:S02]  /*28ee0*/  SEL R4, RZ, 0x1, P1 ;  /* 0x00000001ff047807 */ /* 0x000fe40000800000 */
[----:B------:R-:W-:Y:S02]  /*28ef0*/  SEL R3, R3, RZ, P1 ;  /* 0x000000ff03037207 */ /* 0x000fe40000800000 */
[----:B------:R-:W-:-:S03]  /*28f00*/  LOP3.LUT R4, R7, R4, RZ, 0x3c, !PT ;  /* 0x0000000407047212 */ /* 0x000fc600078e3cff */
[----:B------:R-:W-:Y:S01]  /*28f10*/  IMAD R7, R3, 0x8, R2 ;  /* 0x0000000803077824 */ /* 0x000fe200078e0202 */
[----:B------:R-:W-:Y:S01]  /*28f20*/  SHF.L.U32 R2, R4, 0x1f, RZ ;  /* 0x0000001f04027819 */ /* 0x000fe200000006ff */
[----:B0-----:R-:W-:Y:S06]  /*28f30*/  @!P0 BRA `(.L_x_1043) ;  /* 0x0000002400b08947 */ /* 0x001fec0003800000 */
.L_x_1139:
[----:B------:R-:W2:Y:S02]  /*28f40*/  SYNCS.PHASECHK.TRANS64.TRYWAIT P0, [R7+URZ], R2 ;  /* 0x00000002070075a7 */ /* 0x000ea4000800017f */
[----:B--2---:R-:W-:Y:S05]  /*28f50*/  @!P0 BRA `(.L_x_1044) ;  /* 0x0000002400bc8947 */ /* 0x004fea0003800000 */
.L_x_1140:
[----:B------:R-:W-:Y:S05]  /*28f60*/  @!P2 BRA `(.L_x_1045) ;  /* 0x000000000004a947 */ /* 0x000fea0003800000 */
[----:B------:R-:W-:Y:S01]  /*28f70*/  BPT.TRAP 0x1 ;  /* 0x000000040000795c */ /* 0x000fe20000300000 */
.L_x_1045:
[----:B------:R-:W3:Y:S01]  /*28f80*/  LDL.LU R4, [R1+0x8] ;  /* 0x0000080001047983 */ /* 0x000ee20000300800 */
[----:B------:R-:W-:-:S05]  /*28f90*/  VIADD R0, R0, 0x38860 ;  /* 0x0003886000007836 */ /* 0x000fca0000000000 */
[----:B---3--:R-:W-:-:S04]  /*28fa0*/  LEA R4, R4, R0, 0x3 ;  /* 0x0000000004047211 */ /* 0x008fc800078e18ff */
[----:B------:R-:W3:Y:S02]  /*28fb0*/  SYNCS.PHASECHK.TRANS64.TRYWAIT P0, [R4+URZ], R5 ;  /* 0x00000005040075a7 */ /* 0x000ee4000800017f */
[----:B---3--:R-:W-:Y:S05]  /*28fc0*/  @!P0 BRA `(.L_x_1046) ;  /* 0x0000002400b48947 */ /* 0x008fea0003800000 */
.L_x_1141:
[----:B------:R-:W-:-:S07]  /*28fd0*/  IMAD R3, R3, 0x8, R0 ;  /* 0x0000000803037824 */ /* 0x000fce00078e0200 */
.L_x_1047:
[----:B----4-:R4:W0:Y:S02]  /*28fe0*/  SYNCS.PHASECHK.TRANS64.TRYWAIT P0, [R3+URZ], R2 ;  /* 0x00000002030075a7 */ /* 0x010824000800017f */
[----:B0-----:R-:W-:Y:S05]  /*28ff0*/  @!P0 NANOSLEEP.SYNCS 0x989680 ;  /* 0x009896800000895d */ /* 0x001fea0003900000 */
[----:B------:R-:W0:Y:S02]  /*29000*/  @!P0 SYNCS.PHASECHK.TRANS64 P0, [R3+URZ], R2 ;  /* 0x00000002030085a7 */ /* 0x000e24000800007f */
[----:B0-----:R-:W-:Y:S05]  /*29010*/  @!P0 BRA `(.L_x_1047) ;  /* 0xfffffffc00f08947 */ /* 0x001fea000383ffff */
.L_x_645:
[----:B------:R-:W-:Y:S05]  /*29020*/  BSYNC B9 ;  /* 0x0000000000097941 */ /* 0x000fea0003800000 */
.L_x_642:
[----:B------:R-:W-:Y:S05]  /*29030*/  EXIT ;  /* 0x000000000000794d */ /* 0x000fea0003800000 */
.L_x_665:
[----:B0-----:R0:W1:Y:S02]  /*29040*/  SYNCS.PHASECHK.TRANS64.TRYWAIT P6, [R0+URZ+0x38890], R114 ;  /* 0x03889072000075a7 */ /* 0x00106400080c017f */
[----:B-1----:R-:W-:Y:S05]  /*29050*/  @!P6 NANOSLEEP.SYNCS 0x989680 ;  /* 0x009896800000e95d */ /* 0x002fea0003900000 */
[----:B------:R-:W1:Y:S02]  /*29060*/  @!P6 SYNCS.PHASECHK.TRANS64 P6, [R0+URZ+0x38890], R114 ;  /* 0x038890720000e5a7 */ /* 0x000e6400080c007f */
[----:B-1----:R-:W-:Y:S05]  /*29070*/  @!P6 BRA `(.L_x_665) ;  /* 0xfffffffc00f0e947 */ /* 0x002fea000383ffff */
[----:B------:R-:W-:Y:S05]  /*29080*/  BRA `(.L_x_1048) ;  /* 0xfffffda800007947 */ /* 0x000fea000383ffff */
.L_x_721:
[----:B-1----:R1:W3:Y:S02]  /*29090*/  SYNCS.PHASECHK.TRANS64.TRYWAIT P6, [R0+URZ+0x38890], R114 ;  /* 0x03889072000075a7 */ /* 0x0022e400080c017f */
[----:B---3--:R-:W-:Y:S05]  /*290a0*/  @!P6 NANOSLEEP.SYNCS 0x989680 ;  /* 0x009896800000e95d */ /* 0x008fea0003900000 */
[----:B------:R-:W3:Y:S02]  /*290b0*/  @!P6 SYNCS.PHASECHK.TRANS64 P6, [R0+URZ+0x38890], R114 ;  /* 0x038890720000e5a7 */ /* 0x000ee400080c007f */
[----:B---3--:R-:W-:Y:S05]  /*290c0*/  @!P6 BRA `(.L_x_721) ;  /* 0xfffffffc00f0e947 */ /* 0x008fea000383ffff */
[----:B------:R-:W-:Y:S05]  /*290d0*/  BRA `(.L_x_1049) ;  /* 0xfffffddc00a87947 */ /* 0x000fea000383ffff */
.L_x_746:
[----:B-1----:R1:W2:Y:S02]  /*290e0*/  SYNCS.PHASECHK.TRANS64.TRYWAIT P3, [R0+URZ+0x38890], R114 ;  /* 0x03889072000075a7 */ /* 0x0022a4000806017f */
[----:B--2---:R-:W-:Y:S05]  /*290f0*/  @!P3 NANOSLEEP.SYNCS 0x989680 ;  /* 0x009896800000b95d */ /* 0x004fea0003900000 */
[----:B------:R-:W2:Y:S02]  /*29100*/  @!P3 SYNCS.PHASECHK.TRANS64 P3, [R0+URZ+0x38890], R114 ;  /* 0x038890720000b5a7 */ /* 0x000ea4000806007f */
[----:B--2---:R-:W-:Y:S05]  /*29110*/  @!P3 BRA `(.L_x_746) ;  /* 0xfffffffc00f0b947 */ /* 0x004fea000383ffff */
[----:B------:R-:W-:Y:S05]  /*29120*/  BRA `(.L_x_1050) ;  /* 0xfffffe1000947947 */ /* 0x000fea000383ffff */
.L_x_754:
[----:B--2---:R2:W3:Y:S02]  /*29130*/  SYNCS.PHASECHK.TRANS64.TRYWAIT P2, [R0+URZ+0x388b0], R114 ;  /* 0x0388b072000075a7 */ /* 0x0044e4000804017f */
[----:B---3--:R-:W-:Y:S05]  /*29140*/  @!P2 NANOSLEEP.SYNCS 0x989680 ;  /* 0x009896800000a95d */ /* 0x008fea0003900000 */
[----:B------:R-:W3:Y:S02]  /*29150*/  @!P2 SYNCS.PHASECHK.TRANS64 P2, [R0+URZ+0x388b0], R114 ;  /* 0x0388b0720000a5a7 */ /* 0x000ee4000804007f */
[----:B---3--:R-:W-:Y:S05]  /*29160*/  @!P2 BRA `(.L_x_754) ;  /* 0xfffffffc00f0a947 */ /* 0x008fea000383ffff */
[----:B------:R-:W-:Y:S05]  /*29170*/  BRA `(.L_x_1051) ;  /* 0xfffffe1400b47947 */ /* 0x000fea000383ffff */
.L_x_774:
[----:B------:R-:W-:Y:S01]  /*29180*/  BSSY B1, `(.L_x_1052) ;  /* 0x0000008000017945 */ /* 0x000fe20003800000 */
[----:B------:R-:W-:Y:S02]  /*29190*/  IMAD.MOV.U32 R13, RZ, RZ, R25 ;  /* 0x000000ffff0d7224 */ /* 0x000fe400078e0019 */
[----:B------:R-:W-:Y:S02]  /*291a0*/  IMAD.MOV.U32 R12, RZ, RZ, RZ ;  /* 0x000000ffff0c7224 */ /* 0x000fe400078e00ff */
[----:B------:R-:W-:Y:S02]  /*291b0*/  IMAD.MOV.U32 R11, RZ, RZ, 0x181f ;  /* 0x0000181fff0b7424 */ /* 0x000fe400078e00ff */
[----:B------:R-:W-:-:S07]  /*291c0*/  IMAD.MOV.U32 R15, RZ, RZ, -0x1 ;  /* 0xffffffffff0f7424 */ /* 0x000fce00078e00ff */
[----:B------:R-:W-:Y:S05]  /*291d0*/  WARPSYNC.COLLECTIVE R15, `(.L_x_1053) ;  /* 0x000000000f087348 */ /* 0x000fea0003c00000 */
[----:B------:R0:W1:Y:S02]  /*291e0*/  SHFL.IDX P6, R14, R13, R12, R11 ;  /* 0x0000000c0d0e7389 */ /* 0x00006400000c000b */
[----:B01----:R-:W-:Y:S01]  /*291f0*/  ENDCOLLECTIVE ;  /* 0x000000000000791b */ /* 0x003fe20003800000 */
.L_x_1053:
[----:B------:R-:W-:Y:S05]  /*29200*/  BSYNC B1 ;  /* 0x0000000000017941 */ /* 0x000fea0003800000 */
.L_x_1052:
[----:B------:R-:W-:Y:S02]  /*29210*/  IMAD.MOV.U32 R13, RZ, RZ, R24 ;  /* 0x000000ffff0d7224 */ /* 0x000fe400078e0018 */
[----:B------:R-:W-:Y:S02]  /*29220*/  IMAD.MOV.U32 R12, RZ, RZ, RZ ;  /* 0x000000ffff0c7224 */ /* 0x000fe400078e00ff */
[----:B------:R-:W-:Y:S02]  /*29230*/  IMAD.MOV.U32 R11, RZ, RZ, 0x181f ;  /* 0x0000181fff0b7424 */ /* 0x000fe400078e00ff */
[----:B------:R-:W-:Y:S02]  /*29240*/  IMAD.MOV.U32 R15, RZ, RZ, -0x1 ;  /* 0xffffffffff0f7424 */ /* 0x000fe400078e00ff */
[----:B------:R-:W-:-:S07]  /*29250*/  IMAD.MOV.U32 R3, RZ, RZ, R14 ;  /* 0x000000ffff037224 */ /* 0x000fce00078e000e */
[----:B------:R-:W-:Y:S05]  /*29260*/  WARPSYNC.COLLECTIVE R15, `(.L_x_1054) ;  /* 0x000000000f087348 */ /* 0x000fea0003c00000 */
[----:B------:R0:W1:Y:S02]  /*29270*/  SHFL.IDX P6, R14, R13, R12, R11 ;  /* 0x0000000c0d0e7389 */ /* 0x00006400000c000b */
[----:B01----:R-:W-:Y:S01]  /*29280*/  ENDCOLLECTIVE ;  /* 0x000000000000791b */ /* 0x003fe20003800000 */
.L_x_1054:
[----:B------:R-:W-:Y:S02]  /*29290*/  IMAD.MOV.U32 R13, RZ, RZ, R26 ;  /* 0x000000ffff0d7224 */ /* 0x000fe400078e001a */
[----:B------:R-:W-:-:S07]  /*292a0*/  IMAD.MOV.U32 R4, RZ, RZ, R14 ;  /* 0x000000ffff047224 */ /* 0x000fce00078e000e */
[----:B------:R-:W-:Y:S05]  /*292b0*/  WARPSYNC.COLLECTIVE R15, `(.L_x_1055) ;  /* 0x000000000f087348 */ /* 0x000fea0003c00000 */
[----:B------:R0:W1:Y:S02]  /*292c0*/  SHFL.IDX P6, R14, R13, R12, R11 ;  /* 0x0000000c0d0e7389 */ /* 0x00006400000c000b */
[----:B01----:R-:W-:Y:S01]  /*292d0*/  ENDCOLLECTIVE ;  /* 0x000000000000791b */ /* 0x003fe20003800000 */
.L_x_1055:
[----:B------:R-:W-:Y:S02]  /*292e0*/  IMAD.MOV.U32 R13, RZ, RZ, R28 ;  /* 0x000000ffff0d7224 */ /* 0x000fe400078e001c */
[----:B------:R-:W-:-:S07]  /*292f0*/  IMAD.MOV.U32 R5, RZ, RZ, R14 ;  /* 0x000000ffff057224 */ /* 0x000fce00078e000e */
[----:B------:R-:W-:Y:S05]  /*29300*/  WARPSYNC.COLLECTIVE R15, `(.L_x_1056) ;  /* 0x000000000f087348 */ /* 0x000fea0003c00000 */
[----:B------:R0:W1:Y:S02]  /*29310*/  SHFL.IDX P6, R14, R13, R12, R11 ;  /* 0x0000000c0d0e7389 */ /* 0x00006400000c000b */
[----:B01----:R-:W-:Y:S01]  /*29320*/  ENDCOLLECTIVE ;  /* 0x000000000000791b */ /* 0x003fe20003800000 */
.L_x_1056:
[----:B------:R-:W-:Y:S05]  /*29330*/  BRA `(.L_x_1057) ;  /* 0xfffffe2400847947 */ /* 0x000fea000383ffff */
.L_x_778:
[----:B0-----:R0:W1:Y:S02]  /*29340*/  SYNCS.PHASECHK.TRANS64.TRYWAIT P0, [R18+URZ+0x38800], R5 ;  /* 0x03880005120075a7 */ /* 0x001064000800017f */
[----:B-1----:R-:W-:Y:S05]  /*29350*/  @!P0 NANOSLEEP.SYNCS 0x989680 ;  /* 0x009896800000895d */ /* 0x002fea0003900000 */
[----:B------:R-:W1:Y:S02]  /*29360*/  @!P0 SYNCS.PHASECHK.TRANS64 P0, [R18+URZ+0x38800], R5 ;  /* 0x03880005120085a7 */ /* 0x000e64000800007f */
[----:B-1----:R-:W-:Y:S05]  /*29370*/  @!P0 BRA `(.L_x_778) ;  /* 0xfffffffc00f08947 */ /* 0x002fea000383ffff */
[----:B------:R-:W-:Y:S05]  /*29380*/  BRA `(.L_x_1058) ;  /* 0xfffffe2c00407947 */ /* 0x000fea000383ffff */
.L_x_810:
        /* <DEDUP_REMOVED lines=8> */
.L_x_1060:
[----:B------:R-:W-:Y:S05]  /*29410*/  BSYNC B1 ;  /* 0x0000000000017941 */ /* 0x000fea0003800000 */
.L_x_1059:
        /* <DEDUP_REMOVED lines=8> */
.L_x_1061:
[----:B------:R-:W-:Y:S02]  /*294a0*/  IMAD.MOV.U32 R13, RZ, RZ, R26 ;  /* 0x000000ffff0d7224 */ /* 0x000fe400078e001a */
[----:B------:R-:W-:-:S07]  /*294b0*/  IMAD.MOV.U32 R20, RZ, RZ, R14 ;  /* 0x000000ffff147224 */ /* 0x000fce00078e000e */
[----:B------:R-:W-:Y:S05]  /*294c0*/  WARPSYNC.COLLECTIVE R15, `(.L_x_1062) ;  /* 0x000000000f087348 */ /* 0x000fea0003c00000 */
[----:B------:R0:W1:Y:S02]  /*294d0*/  SHFL.IDX P6, R14, R13, R12, R11 ;  /* 0x0000000c0d0e7389 */ /* 0x00006400000c000b */
[----:B01----:R-:W-:Y:S01]  /*294e0*/  ENDCOLLECTIVE ;  /* 0x000000000000791b */ /* 0x003fe20003800000 */
.L_x_1062:
[----:B------:R-:W-:Y:S02]  /*294f0*/  IMAD.MOV.U32 R13, RZ, RZ, R28 ;  /* 0x000000ffff0d7224 */ /* 0x000fe400078e001c */
[----:B------:R-:W-:-:S07]  /*29500*/  IMAD.MOV.U32 R21, RZ, RZ, R14 ;  /* 0x000000ffff157224 */ /* 0x000fce00078e000e */
[----:B------:R-:W-:Y:S05]  /*29510*/  WARPSYNC.COLLECTIVE R15, `(.L_x_1063) ;  /* 0x000000000f087348 */ /* 0x000fea0003c00000 */
[----:B------:R0:W1:Y:S02]  /*29520*/  SHFL.IDX P6, R14, R13, R12, R11 ;  /* 0x0000000c0d0e7389 */ /* 0x00006400000c000b */
[----:B01----:R-:W-:Y:S01]  /*29530*/  ENDCOLLECTIVE ;  /* 0x000000000000791b */ /* 0x003fe20003800000 */
.L_x_1063:
[----:B------:R-:W-:Y:S01]  /*29540*/  IMAD.MOV.U32 R28, RZ, RZ, R14 ;  /* 0x000000ffff1c7224 */ /* 0x000fe200078e000e */
[----:B------:R-:W-:Y:S06]  /*29550*/  BRA `(.L_x_1064) ;  /* 0xfffffe5400a87947 */ /* 0x000fec000383ffff */
.L_x_814:
[----:B0-----:R0:W1:Y:S02]  /*29560*/  SYNCS.PHASECHK.TRANS64.TRYWAIT P0, [R18+URZ+0x38800], R21 ;  /* 0x03880015120075a7 */ /* 0x001064000800017f */
[----:B-1----:R-:W-:Y:S05]  /*29570*/  @!P0 NANOSLEEP.SYNCS 0x989680 ;  /* 0x009896800000895d */ /* 0x002fea0003900000 */
[----:B------:R-:W1:Y:S02]  /*29580*/  @!P0 SYNCS.PHASECHK.TRANS64 P0, [R18+URZ+0x38800], R21 ;  /* 0x03880015120085a7 */ /* 0x000e64000800007f */
[----:B-1----:R-:W-:Y:S05]  /*29590*/  @!P0 BRA `(.L_x_814) ;  /* 0xfffffffc00f08947 */ /* 0x002fea000383ffff */
[----:B------:R-:W-:Y:S05]  /*295a0*/  BRA `(.L_x_1065) ;  /* 0xfffffe5c00147947 */ /* 0x000fea000383ffff */
.L_x_832:
[----:B-1----:R1:W2:Y:S02]  /*295b0*/  SYNCS.PHASECHK.TRANS64.TRYWAIT P2, [R0+URZ+0x38830], R3 ;  /* 0x03883003000075a7 */ /* 0x0022a4000804017f */
[----:B--2---:R-:W-:Y:S05]  /*295c0*/  @!P2 NANOSLEEP.SYNCS 0x989680 ;  /* 0x009896800000a95d */ /* 0x004fea0003900000 */
[----:B------:R-:W2:Y:S02]  /*295d0*/  @!P2 SYNCS.PHASECHK.TRANS64 P2, [R0+URZ+0x38830], R3 ;  /* 0x038830030000a5a7 */ /* 0x000ea4000804007f */
[----:B--2---:R-:W-:Y:S05]  /*295e0*/  @!P2 BRA `(.L_x_832) ;  /* 0xfffffffc00f0a947 */ /* 0x004fea000383ffff */
[----:B------:R-:W-:Y:S05]  /*295f0*/  BRA `(.L_x_831) ;  /* 0xfffffe8c003c7947 */ /* 0x000fea000383ffff */
.L_x_839:
[----:B-1----:R1:W2:Y:S02]  /*29600*/  SYNCS.PHASECHK.TRANS64.TRYWAIT P2, [R11+URZ+0x38830], R4 ;  /* 0x038830040b0075a7 */ /* 0x0022a4000804017f */
[----:B--2---:R-:W-:Y:S05]  /*29610*/  @!P2 NANOSLEEP.SYNCS 0x989680 ;  /* 0x009896800000a95d */ /* 0x004fea0003900000 */
[----:B------:R-:W2:Y:S02]  /*29620*/  @!P2 SYNCS.PHASECHK.TRANS64 P2, [R11+URZ+0x38830], R4 ;  /* 0x038830040b00a5a7 */ /* 0x000ea4000804007f */
[----:B--2---:R-:W-:Y:S05]  /*29630*/  @!P2 BRA `(.L_x_839) ;  /* 0xfffffffc00f0a947 */ /* 0x004fea000383ffff */
[----:B------:R-:W-:Y:S05]  /*29640*/  BRA `(.L_x_838) ;  /* 0xfffffee000007947 */ /* 0x000fea000383ffff */
.L_x_844:
[----:B-1----:R1:W2:Y:S02]  /*29650*/  SYNCS.PHASECHK.TRANS64.TRYWAIT P2, [R9+URZ+0x38850], R0 ;  /* 0x03885000090075a7 */ /* 0x0022a4000804017f */
[----:B--2---:R-:W-:Y:S05]  /*29660*/  @!P2 NANOSLEEP.SYNCS 0x989680 ;  /* 0x009896800000a95d */ /* 0x004fea0003900000 */
[----:B------:R-:W2:Y:S02]  /*29670*/  @!P2 SYNCS.PHASECHK.TRANS64 P2, [R9+URZ+0x38850], R0 ;  /* 0x038850000900a5a7 */ /* 0x000ea4000804007f */
[----:B--2---:R-:W-:Y:S05]  /*29680*/  @!P2 BRA `(.L_x_844) ;  /* 0xfffffffc00f0a947 */ /* 0x004fea000383ffff */
[----:B------:R-:W-:Y:S05]  /*29690*/  BRA `(.L_x_843) ;  /* 0xffffff1400cc7947 */ /* 0x000fea000383ffff */
.L_x_850:
[----:B-1----:R1:W2:Y:S02]  /*296a0*/  SYNCS.PHASECHK.TRANS64.TRYWAIT P0, [R0+URZ+0x38850], R7 ;  /* 0x03885007000075a7 */ /* 0x0022a4000800017f */
[----:B--2---:R-:W-:Y:S05]  /*296b0*/  @!P0 NANOSLEEP.SYNCS 0x989680 ;  /* 0x009896800000895d */ /* 0x004fea0003900000 */
[----:B------:R-:W2:Y:S02]  /*296c0*/  @!P0 SYNCS.PHASECHK.TRANS64 P0, [R0+URZ+0x38850], R7 ;  /* 0x03885007000085a7 */ /* 0x000ea4000800007f */
[----:B--2---:R-:W-:Y:S05]  /*296d0*/  @!P0 BRA `(.L_x_850) ;  /* 0xfffffffc00f08947 */ /* 0x004fea000383ffff */
[----:B------:R-:W-:Y:S05]  /*296e0*/  BRA `(.L_x_849) ;  /* 0xffffff34002c7947 */ /* 0x000fea000383ffff */
.L_x_886:
        /* <DEDUP_REMOVED lines=11> */
.L_x_1067:
[----:B------:R-:W-:Y:S05]  /*297a0*/  BSYNC B1 ;  /* 0x0000000000017941 */ /* 0x000fea0003800000 */
.L_x_1066:
[----:B------:R-:W-:Y:S05]  /*297b0*/  BRA `(.L_x_1068) ;  /* 0xffffff8000787947 */ /* 0x000fea000383ffff */
.L_x_888:
[----:B------:R-:W-:Y:S01]  /*297c0*/  BSSY B1, `(.L_x_1069) ;  /* 0x0000006000017945 */ /* 0x000fe20003800000 */
[----:B------:R-:W-:-:S07]  /*297d0*/  IMAD.MOV.U32 R15, RZ, RZ, -0x1 ;  /* 0xffffffffff0f7424 */ /* 0x000fce00078e00ff */
[----:B01----:R-:W-:Y:S05]  /*297e0*/  WARPSYNC.COLLECTIVE R15, `(.L_x_1070) ;  /* 0x000000000f0c7348 */ /* 0x003fea0003c00000 */
[----:B------:R-:W-:Y:S02]  /*297f0*/  ELECT P6, UR62, PT ;  /* 0x00000000003e782f */ /* 0x000fe400038c0000 */
[----:B------:R-:W-:Y:S01]  /*29800*/  MOV R14, UR62 ;  /* 0x0000003e000e7c02 */ /* 0x000fe20008000f00 */
[----:B01----:R-:W-:Y:S10]  /*29810*/  ENDCOLLECTIVE ;  /* 0x000000000000791b */ /* 0x003ff40003800000 */
.L_x_1070:
[----:B------:R-:W-:Y:S05]  /*29820*/  BSYNC B1 ;  /* 0x0000000000017941 */ /* 0x000fea0003800000 */
.L_x_1069:
[----:B------:R-:W-:Y:S05]  /*29830*/  BRA `(.L_x_887) ;  /* 0xffffff8000707947 */ /* 0x000fea000383ffff */
.L_x_890:
[----:B0-----:R-:W2:Y:S02]  /*29840*/  LDL R3, [R1+0x4] ;  /* 0x0000040001037983 */ /* 0x001ea40000100800 */
[----:B--2---:R0:W2:Y:S02]  /*29850*/  SYNCS.PHASECHK.TRANS64.TRYWAIT P0, [R3+URZ+0x38820], R2 ;  /* 0x03882002030075a7 */ /* 0x0040a4000800017f */
[----:B--2---:R-:W-:Y:S05]  /*29860*/  @!P0 NANOSLEEP.SYNCS 0x989680 ;  /* 0x009896800000895d */ /* 0x004fea0003900000 */
[----:B------:R-:W2:Y:S02]  /*29870*/  @!P0 SYNCS.PHASECHK.TRANS64 P0, [R3+URZ+0x38820], R2 ;  /* 0x03882002030085a7 */ /* 0x000ea4000800007f */
[----:B--2---:R-:W-:Y:S05]  /*29880*/  @!P0 BRA `(.L_x_890) ;  /* 0xfffffffc00ec8947 */ /* 0x004fea000383ffff */
[----:B------:R-:W-:Y:S05]  /*29890*/  BRA `(.L_x_1071) ;  /* 0xffffff8000807947 */ /* 0x000fea000383ffff */
.L_x_894:
[----:B0-----:R0:W2:Y:S02]  /*298a0*/  SYNCS.PHASECHK.TRANS64.TRYWAIT P0, [R6+URZ+0x388a0], R8 ;  /* 0x0388a008060075a7 */ /* 0x0010a4000800017f */
[----:B--2---:R-:W-:Y:S05]  /*298b0*/  @!P0 NANOSLEEP.SYNCS 0x989680 ;  /* 0x009896800000895d */ /* 0x004fea0003900000 */
[----:B------:R-:W2:Y:S02]  /*298c0*/  @!P0 SYNCS.PHASECHK.TRANS64 P0, [R6+URZ+0x388a0], R8 ;  /* 0x0388a008060085a7 */ /* 0x000ea4000800007f */
[----:B--2---:R-:W-:Y:S05]  /*298d0*/  @!P0 BRA `(.L_x_894) ;  /* 0xfffffffc00f08947 */ /* 0x004fea000383ffff */
[----:B------:R-:W-:Y:S05]  /*298e0*/  BRA `(.L_x_1072) ;  /* 0xffffff8000a47947 */ /* 0x000fea000383ffff */
.L_x_902:
[----:B--2---:R2:W3:Y:S02]  /*298f0*/  SYNCS.PHASECHK.TRANS64.TRYWAIT P0, [R6+URZ+0x388c0], R8 ;  /* 0x0388c008060075a7 */ /* 0x0044e4000800017f */
[----:B---3--:R-:W-:Y:S05]  /*29900*/  @!P0 NANOSLEEP.SYNCS 0x989680 ;  /* 0x009896800000895d */ /* 0x008fea0003900000 */
[----:B------:R-:W3:Y:S02]  /*29910*/  @!P0 SYNCS.PHASECHK.TRANS64 P0, [R6+URZ+0x388c0], R8 ;  /* 0x0388c008060085a7 */ /* 0x000ee4000800007f */
[----:B---3--:R-:W-:Y:S05]  /*29920*/  @!P0 BRA `(.L_x_902) ;  /* 0xfffffffc00f08947 */ /* 0x008fea000383ffff */
[----:B------:R-:W-:Y:S05]  /*29930*/  BRA `(.L_x_1073) ;  /* 0xffffff8400e87947 */ /* 0x000fea000383ffff */
.L_x_912:
[----:B0-----:R0:W2:Y:S02]  /*29940*/  SYNCS.PHASECHK.TRANS64.TRYWAIT P1, [R6+URZ+0x388a0], R5 ;  /* 0x0388a005060075a7 */ /* 0x0010a4000802017f */
[----:B--2---:R-:W-:Y:S05]  /*29950*/  @!P1 NANOSLEEP.SYNCS 0x989680 ;  /* 0x009896800000995d */ /* 0x004fea0003900000 */
[----:B------:R-:W2:Y:S02]  /*29960*/  @!P1 SYNCS.PHASECHK.TRANS64 P1, [R6+URZ+0x388a0], R5 ;  /* 0x0388a005060095a7 */ /* 0x000ea4000802007f */
[----:B--2---:R-:W-:Y:S05]  /*29970*/  @!P1 BRA `(.L_x_912) ;  /* 0xfffffffc00f09947 */ /* 0x004fea000383ffff */
[----:B------:R-:W-:Y:S05]  /*29980*/  BRA `(.L_x_1074) ;  /* 0xffffff8c00747947 */ /* 0x000fea000383ffff */
.L_x_920:
[----:B--2---:R2:W3:Y:S02]  /*29990*/  SYNCS.PHASECHK.TRANS64.TRYWAIT P1, [R6+URZ+0x388c0], R5 ;  /* 0x0388c005060075a7 */ /* 0x0044e4000802017f */
[----:B---3--:R-:W-:Y:S05]  /*299a0*/  @!P1 NANOSLEEP.SYNCS 0x989680 ;  /* 0x009896800000995d */ /* 0x008fea0003900000 */
[----:B------:R-:W3:Y:S02]  /*299b0*/  @!P1 SYNCS.PHASECHK.TRANS64 P1, [R6+URZ+0x388c0], R5 ;  /* 0x0388c005060095a7 */ /* 0x000ee4000802007f */
[----:B---3--:R-:W-:Y:S05]  /*299c0*/  @!P1 BRA `(.L_x_920) ;  /* 0xfffffffc00f09947 */ /* 0x008fea000383ffff */
[----:B------:R-:W-:Y:S05]  /*299d0*/  BRA `(.L_x_1075) ;  /* 0xffffff9000b47947 */ /* 0x000fea000383ffff */
.L_x_936:
        /* <DEDUP_REMOVED lines=11> */
.L_x_1077:
[----:B------:R-:W-:Y:S05]  /*29a90*/  BSYNC B0 ;  /* 0x0000000000007941 */ /* 0x000fea0003800000 */
.L_x_1076:
[----:B------:R-:W-:Y:S05]  /*29aa0*/  BRA `(.L_x_1078) ;  /* 0xffffff9c00a47947 */ /* 0x000fea000383ffff */
.L_x_938:
[----:B------:R-:W-:Y:S01]  /*29ab0*/  BSSY B0, `(.L_x_1079) ;  /* 0x0000006000007945 */ /* 0x000fe20003800000 */
[----:B------:R-:W-:-:S07]  /*29ac0*/  IMAD.MOV.U32 R15, RZ, RZ, -0x1 ;  /* 0xffffffffff0f7424 */ /* 0x000fce00078e00ff */
[----:B01----:R-:W-:Y:S05]  /*29ad0*/  WARPSYNC.COLLECTIVE R15, `(.L_x_1080) ;  /* 0x000000000f0c7348 */ /* 0x003fea0003c00000 */
[----:B------:R-:W-:Y:S02]  /*29ae0*/  ELECT P6, UR62, PT ;  /* 0x00000000003e782f */ /* 0x000fe400038c0000 */
[----:B------:R-:W-:Y:S01]  /*29af0*/  MOV R14, UR62 ;  /* 0x0000003e000e7c02 */ /* 0x000fe20008000f00 */
[----:B01----:R-:W-:Y:S10]  /*29b00*/  ENDCOLLECTIVE ;  /* 0x000000000000791b */ /* 0x003ff40003800000 */
.L_x_1080:
[----:B------:R-:W-:Y:S05]  /*29b10*/  BSYNC B0 ;  /* 0x0000000000007941 */ /* 0x000fea0003800000 */
.L_x_1079:
[----:B------:R-:W-:Y:S05]  /*29b20*/  BRA `(.L_x_1081) ;  /* 0xffffff9c00b07947 */ /* 0x000fea000383ffff */
.L_x_940:
[----:B0-----:R0:W2:Y:S02]  /*29b30*/  SYNCS.PHASECHK.TRANS64.TRYWAIT P0, [R0+URZ+0x38840], R2 ;  /* 0x03884002000075a7 */ /* 0x0010a4000800017f */
[----:B--2---:R-:W-:Y:S05]  /*29b40*/  @!P0 NANOSLEEP.SYNCS 0x989680 ;  /* 0x009896800000895d */ /* 0x004fea0003900000 */
[----:B------:R-:W2:Y:S02]  /*29b50*/  @!P0 SYNCS.PHASECHK.TRANS64 P0, [R0+URZ+0x38840], R2 ;  /* 0x03884002000085a7 */ /* 0x000ea4000800007f */
[----:B--2---:R-:W-:Y:S05]  /*29b60*/  @!P0 BRA `(.L_x_940) ;  /* 0xfffffffc00f08947 */ /* 0x004fea000383ffff */
[----:B------:R-:W-:Y:S05]  /*29b70*/  BRA `(.L_x_1082) ;  /* 0xffffffa000207947 */ /* 0x000fea000383ffff */
.L_x_944:
[----:B------:R0:W5:Y:S01]  /*29b80*/  LDL.LU R8, [R1+0x50] ;  /* 0x0000500001087983 */ /* 0x0001620000300800 */
[----:B------:R-:W-:Y:S02]  /*29b90*/  IMAD.MOV.U32 R13, RZ, RZ, R3 ;  /* 0x000000ffff0d7224 */ /* 0x000fe400078e0003 */
[----:B------:R-:W-:Y:S02]  /*29ba0*/  IMAD.MOV.U32 R12, RZ, RZ, RZ ;  /* 0x000000ffff0c7224 */ /* 0x000fe400078e00ff */
[----:B------:R-:W-:Y:S02]  /*29bb0*/  IMAD.MOV.U32 R11, RZ, RZ, 0x181f ;  /* 0x0000181fff0b7424 */ /* 0x000fe400078e00ff */
[----:B------:R-:W-:-:S07]  /*29bc0*/  IMAD.MOV.U32 R15, RZ, RZ, -0x1 ;  /* 0xffffffffff0f7424 */ /* 0x000fce00078e00ff */
[----:B0----5:R-:W-:Y:S05]  /*29bd0*/  WARPSYNC.COLLECTIVE R15, `(.L_x_1083) ;  /* 0x000000000f087348 */ /* 0x021fea0003c00000 */
[----:B------:R1:W2:Y:S02]  /*29be0*/  SHFL.IDX P6, R14, R13, R12, R11 ;  /* 0x0000000c0d0e7389 */ /* 0x0002a400000c000b */
[----:B012--5:R-:W-:Y:S01]  /*29bf0*/  ENDCOLLECTIVE ;  /* 0x000000000000791b */ /* 0x027fe20003800000 */
.L_x_1083:
[----:B------:R-:W-:Y:S02]  /*29c00*/  IMAD.MOV.U32 R13, RZ, RZ, R4 ;  /* 0x000000ffff0d7224 */ /* 0x000fe400078e0004 */
[----:B------:R-:W-:-:S07]  /*29c10*/  IMAD.MOV.U32 R6, RZ, RZ, R14 ;  /* 0x000000ffff067224 */ /* 0x000fce00078e000e */
[----:B------:R-:W-:Y:S05]  /*29c20*/  WARPSYNC.COLLECTIVE R15, `(.L_x_1084) ;  /* 0x000000000f087348 */ /* 0x000fea0003c00000 */
[----:B------:R0:W1:Y:S02]  /*29c30*/  SHFL.IDX P6, R14, R13, R12, R11 ;  /* 0x0000000c0d0e7389 */ /* 0x00006400000c000b */
[----:B01----:R-:W-:Y:S01]  /*29c40*/  ENDCOLLECTIVE ;  /* 0x000000000000791b */ /* 0x003fe20003800000 */
.L_x_1084:
[----:B------:R-:W-:Y:S01]  /*29c50*/  ULDC.64 UR4, c[0x0][0x208] ;  /* 0x0000820000047ab9 */ /* 0x000fe20000000a00 */
[----:B------:R-:W-:Y:S02]  /*29c60*/  IMAD.MOV.U32 R13, RZ, RZ, R3 ;  /* 0x000000ffff0d7224 */ /* 0x000fe400078e0003 */
[----:B------:R-:W-:Y:S02]  /*29c70*/  IMAD.MOV.U32 R12, RZ, RZ, 0x1 ;  /* 0x00000001ff0c7424 */ /* 0x000fe400078e00ff */
[----:B------:R-:W-:Y:S02]  /*29c80*/  IMAD R2, R8, R7, RZ ;  /* 0x0000000708027224 */ /* 0x000fe400078e02ff */
[----:B------:R-:W0:Y:S01]  /*29c90*/  S2R R8, SR_TID.X ;  /* 0x0000000000087919 */ /* 0x000e220000002100 */
[----:B------:R-:W-:Y:S01]  /*29ca0*/  IMAD.MOV.U32 R7, RZ, RZ, R14 ;  /* 0x000000ffff077224 */ /* 0x000fe200078e000e */
[----:B0-----:R-:W-:-:S04]  /*29cb0*/  LOP3.LUT R8, R8, 0x7f, RZ, 0xc0, !PT ;  /* 0x0000007f08087812 */ /* 0x001fc800078ec0ff */
[----:B------:R-:W-:-:S05]  /*29cc0*/  SHF.R.U32.HI R5, RZ, 0x3, R8 ;  /* 0x00000003ff057819 */ /* 0x000fca0000011608 */
[----:B------:R-:W-:-:S04]  /*29cd0*/  IMAD.IADD R0, R5, 0x1, R17 ;  /* 0x0000000105007824 */ /* 0x000fc800078e0211 */
[C---:B------:R-:W-:Y:S01]  /*29ce0*/  VIADD R5, R0.reuse, 0x10 ;  /* 0x0000001000057836 */ /* 0x040fe20000000000 */
[----:B------:R-:W-:-:S13]  /*29cf0*/  ISETP.GE.AND P5, PT, R0, R2, PT ;  /* 0x000000020000720c */ /* 0x000fda0003fa6270 */
        /* <DEDUP_REMOVED lines=16> */
.L_x_1085:
[----:B------:R-:W-:Y:S02]  /*29e00*/  IMAD.MOV.U32 R13, RZ, RZ, R4 ;  /* 0x000000ffff0d7224 */ /* 0x000fe400078e0004 */
[----:B------:R-:W-:-:S07]  /*29e10*/  IMAD.MOV.U32 R6, RZ, RZ, R14 ;  /* 0x000000ffff067224 */ /* 0x000fce00078e000e */
[----:B------:R-:W-:Y:S05]  /*29e20*/  WARPSYNC.COLLECTIVE R15, `(.L_x_1086) ;  /* 0x000000000f087348 */ /* 0x000fea0003c00000 */
[----:B------:R0:W1:Y:S02]  /*29e30*/  SHFL.IDX P6, R14, R13, R12, R11 ;  /* 0x0000000c0d0e7389 */ /* 0x00006400000c000b */
[----:B01----:R-:W-:Y:S01]  /*29e40*/  ENDCOLLECTIVE ;  /* 0x000000000000791b */ /* 0x003fe20003800000 */
.L_x_1086:
        /* <DEDUP_REMOVED lines=20> */
.L_x_1087:
[----:B------:R-:W-:Y:S02]  /*29f90*/  IMAD.MOV.U32 R13, RZ, RZ, R4 ;  /* 0x000000ffff0d7224 */ /* 0x000fe400078e0004 */
[----:B------:R-:W-:-:S07]  /*29fa0*/  IMAD.MOV.U32 R6, RZ, RZ, R14 ;  /* 0x000000ffff067224 */ /* 0x000fce00078e000e */
[----:B------:R-:W-:Y:S05]  /*29fb0*/  WARPSYNC.COLLECTIVE R15, `(.L_x_1088) ;  /* 0x000000000f087348 */ /* 0x000fea0003c00000 */
[----:B------:R0:W1:Y:S02]  /*29fc0*/  SHFL.IDX P6, R14, R13, R12, R11 ;  /* 0x0000000c0d0e7389 */ /* 0x00006400000c000b */
[----:B01----:R-:W-:Y:S01]  /*29fd0*/  ENDCOLLECTIVE ;  /* 0x000000000000791b */ /* 0x003fe20003800000 */
.L_x_1088:
[----:B------:R-:W-:Y:S01]  /*29fe0*/  ULDC.64 UR4, c[0x0][0x208] ;  /* 0x0000820000047ab9 */ /* 0x000fe20000000a00 */
[----:B------:R-:W-:Y:S02]  /*29ff0*/  IMAD.MOV.U32 R13, RZ, RZ, R3 ;  /* 0x000000ffff0d7224 */ /* 0x000fe400078e0003 */
[----:B------:R-:W-:Y:S02]  /*2a000*/  IMAD.MOV.U32 R12, RZ, RZ, 0x3 ;  /* 0x00000003ff0c7424 */ /* 0x000fe400078e00ff */
[----:B------:R-:W-:-:S05]  /*2a010*/  IMAD.MOV.U32 R5, RZ, RZ, R14 ;  /* 0x000000ffff057224 */ /* 0x000fca00078e000e */
[----:B------:R-:W-:-:S04]  /*2a020*/  @!P5 LEA R5, P4, R10, R5, 0x1 ;  /* 0x000000050a05d211 */ /* 0x000fc800078808ff */
[----:B------:R-:W-:-:S05]  /*2a030*/  @!P5 IADD3.X R6, RZ, R6, RZ, P4, !PT ;  /* 0x00000006ff06d210 */ /* 0x000fca00027fe4ff */
        /* <DEDUP_REMOVED lines=14> */
.L_x_1089:
[----:B------:R-:W-:Y:S02]  /*2a120*/  IMAD.MOV.U32 R13, RZ, RZ, R4 ;  /* 0x000000ffff0d7224 */ /* 0x000fe400078e0004 */
[----:B------:R-:W-:-:S07]  /*2a130*/  IMAD.MOV.U32 R6, RZ, RZ, R14 ;  /* 0x000000ffff067224 */ /* 0x000fce00078e000e */
[----:B------:R-:W-:Y:S05]  /*2a140*/  WARPSYNC.COLLECTIVE R15, `(.L_x_1090) ;  /* 0x000000000f087348 */ /* 0x000fea0003c00000 */
[----:B------:R0:W1:Y:S02]  /*2a150*/  SHFL.IDX P6, R14, R13, R12, R11 ;  /* 0x0000000c0d0e7389 */ /* 0x00006400000c000b */
[----:B01----:R-:W-:Y:S01]  /*2a160*/  ENDCOLLECTIVE ;  /* 0x000000000000791b */ /* 0x003fe20003800000 */
.L_x_1090:
        /* <DEDUP_REMOVED lines=20> */
.L_x_1091:
[----:B------:R-:W-:Y:S02]  /*2a2b0*/  IMAD.MOV.U32 R13, RZ, RZ, R4 ;  /* 0x000000ffff0d7224 */ /* 0x000fe400078e0004 */
[----:B------:R-:W-:-:S07]  /*2a2c0*/  IMAD.MOV.U32 R6, RZ, RZ, R14 ;  /* 0x000000ffff067224 */ /* 0x000fce00078e000e */
[----:B------:R-:W-:Y:S05]  /*2a2d0*/  WARPSYNC.COLLECTIVE R15, `(.L_x_1092) ;  /* 0x000000000f087348 */ /* 0x000fea0003c00000 */
[----:B------:R0:W1:Y:S02]  /*2a2e0*/  SHFL.IDX P6, R14, R13, R12, R11 ;  /* 0x0000000c0d0e7389 */ /* 0x00006400000c000b */
[----:B01----:R-:W-:Y:S01]  /*2a2f0*/  ENDCOLLECTIVE ;  /* 0x000000000000791b */ /* 0x003fe20003800000 */
.L_x_1092:
        /* <DEDUP_REMOVED lines=20> */
.L_x_1093:
[----:B------:R-:W-:Y:S02]  /*2a440*/  IMAD.MOV.U32 R13, RZ, RZ, R4 ;  /* 0x000000ffff0d7224 */ /* 0x000fe400078e0004 */
[----:B------:R-:W-:-:S07]  /*2a450*/  IMAD.MOV.U32 R6, RZ, RZ, R14 ;  /* 0x000000ffff067224 */ /* 0x000fce00078e000e */
[----:B------:R-:W-:Y:S05]  /*2a460*/  WARPSYNC.COLLECTIVE R15, `(.L_x_1094) ;  /* 0x000000000f087348 */ /* 0x000fea0003c00000 */
[----:B------:R0:W1:Y:S02]  /*2a470*/  SHFL.IDX P6, R14, R13, R12, R11 ;  /* 0x0000000c0d0e7389 */ /* 0x00006400000c000b */
[----:B01----:R-:W-:Y:S01]  /*2a480*/  ENDCOLLECTIVE ;  /* 0x000000000000791b */ /* 0x003fe20003800000 */
.L_x_1094:
        /* <DEDUP_REMOVED lines=18> */
.L_x_1095:
[----:B------:R-:W-:-:S05]  /*2a5b0*/  VIADD R7, R0, 0x60 ;  /* 0x0000006000077836 */ /* 0x000fca0000000000 */
[----:B------:R-:W-:Y:S01]  /*2a5c0*/  ISETP.GE.AND P5, PT, R7, R2, PT ;  /* 0x000000020700720c */ /* 0x000fe20003fa6270 */
[----:B------:R-:W-:Y:S02]  /*2a5d0*/  IMAD.MOV.U32 R13, RZ, RZ, R4 ;  /* 0x000000ffff0d7224 */ /* 0x000fe400078e0004 */
[----:B------:R-:W-:-:S10]  /*2a5e0*/  IMAD.MOV.U32 R8, RZ, RZ, R14 ;  /* 0x000000ffff087224 */ /* 0x000fd400078e000e */
[----:B------:R-:W-:Y:S05]  /*2a5f0*/  WARPSYNC.COLLECTIVE R15, `(.L_x_1096) ;  /* 0x000000000f087348 */ /* 0x000fea0003c00000 */
[----:B------:R0:W1:Y:S02]  /*2a600*/  SHFL.IDX P6, R14, R13, R12, R11 ;  /* 0x0000000c0d0e7389 */ /* 0x00006400000c000b */
[----:B01----:R-:W-:Y:S01]  /*2a610*/  ENDCOLLECTIVE ;  /* 0x000000000000791b */ /* 0x003fe20003800000 */
.L_x_1096:
        /* <DEDUP_REMOVED lines=18> */
.L_x_1097:
[----:B------:R-:W-:Y:S02]  /*2a740*/  IMAD.MOV.U32 R13, RZ, RZ, R4 ;  /* 0x000000ffff0d7224 */ /* 0x000fe400078e0004 */
[----:B------:R-:W-:-:S07]  /*2a750*/  IMAD.MOV.U32 R5, RZ, RZ, R14 ;  /* 0x000000ffff057224 */ /* 0x000fce00078e000e */
[----:B------:R-:W-:Y:S05]  /*2a760*/  WARPSYNC.COLLECTIVE R15, `(.L_x_1098) ;  /* 0x000000000f087348 */ /* 0x000fea0003c00000 */
[----:B------:R0:W1:Y:S02]  /*2a770*/  SHFL.IDX P6, R14, R13, R12, R11 ;  /* 0x0000000c0d0e7389 */ /* 0x00006400000c000b */
[----:B01----:R-:W-:Y:S01]  /*2a780*/  ENDCOLLECTIVE ;  /* 0x000000000000791b */ /* 0x003fe20003800000 */
.L_x_1098:
[----:B------:R-:W-:Y:S01]  /*2a790*/  IMAD.MOV.U32 R3, RZ, RZ, R14 ;  /* 0x000000ffff037224 */ /* 0x000fe200078e000e */
[----:B------:R-:W-:Y:S06]  /*2a7a0*/  BRA `(.L_x_1099) ;  /* 0xffffffa400147947 */ /* 0x000fec000383ffff */
.L_x_949:
[----:B0-----:R-:W2:Y:S02]  /*2a7b0*/  LDL R2, [R1+0x4] ;  /* 0x0000040001027983 */ /* 0x001ea40000100800 */
[----:B--2---:R0:W2:Y:S02]  /*2a7c0*/  SYNCS.PHASECHK.TRANS64.TRYWAIT P0, [R2+URZ+0x38820], R0 ;  /* 0x03882000020075a7 */ /* 0x0040a4000800017f */
[----:B--2---:R-:W-:Y:S05]  /*2a7d0*/  @!P0 NANOSLEEP.SYNCS 0x989680 ;  /* 0x009896800000895d */ /* 0x004fea0003900000 */
[----:B------:R-:W2:Y:S02]  /*2a7e0*/  @!P0 SYNCS.PHASECHK.TRANS64 P0, [R2+URZ+0x38820], R0 ;  /* 0x03882000020085a7 */ /* 0x000ea4000800007f */
[----:B--2---:R-:W-:Y:S05]  /*2a7f0*/  @!P0 BRA `(.L_x_949) ;  /* 0xfffffffc00ec8947 */ /* 0x004fea000383ffff */
[----:B------:R-:W-:Y:S05]  /*2a800*/  BRA `(.L_x_1100) ;  /* 0xffffffa400947947 */ /* 0x000fea000383ffff */
.L_x_958:
[----:B--2---:R2:W3:Y:S02]  /*2a810*/  SYNCS.PHASECHK.TRANS64.TRYWAIT P0, [R3+URZ+0x38840], R2 ;  /* 0x03884002030075a7 */ /* 0x0044e4000800017f */
[----:B---3--:R-:W-:Y:S05]  /*2a820*/  @!P0 NANOSLEEP.SYNCS 0x989680 ;  /* 0x009896800000895d */ /* 0x008fea0003900000 */
[----:B------:R-:W3:Y:S02]  /*2a830*/  @!P0 SYNCS.PHASECHK.TRANS64 P0, [R3+URZ+0x38840], R2 ;  /* 0x03884002030085a7 */ /* 0x000ee4000800007f */
[----:B---3--:R-:W-:Y:S05]  /*2a840*/  @!P0 BRA `(.L_x_958) ;  /* 0xfffffffc00f08947 */ /* 0x008fea000383ffff */
[----:B------:R-:W-:Y:S05]  /*2a850*/  BRA `(.L_x_1101) ;  /* 0xffffffa800647947 */ /* 0x000fea000383ffff */
.L_x_966:
[----:B0-----:R0:W1:Y:S02]  /*2a860*/  SYNCS.PHASECHK.TRANS64.TRYWAIT P0, [R3+URZ+0x60], R2 ;  /* 0x00006002030075a7 */ /* 0x001064000800017f */
[----:B-1----:R-:W-:Y:S05]  /*2a870*/  @!P0 NANOSLEEP.SYNCS 0x989680 ;  /* 0x009896800000895d */ /* 0x002fea0003900000 */
[----:B------:R-:W1:Y:S02]  /*2a880*/  @!P0 SYNCS.PHASECHK.TRANS64 P0, [R3+URZ+0x60], R2 ;  /* 0x00006002030085a7 */ /* 0x000e64000800007f */
[----:B-1----:R-:W-:Y:S05]  /*2a890*/  @!P0 BRA `(.L_x_966) ;  /* 0xfffffffc00f08947 */ /* 0x002fea000383ffff */
[----:B------:R-:W-:Y:S05]  /*2a8a0*/  BRA `(.L_x_1102) ;  /* 0xffffffac00c07947 */ /* 0x000fea000383ffff */
.L_x_977:
[----:B--2---:R2:W3:Y:S02]  /*2a8b0*/  SYNCS.PHASECHK.TRANS64.TRYWAIT P0, [R3+URZ+0x38840], R2 ;  /* 0x03884002030075a7 */ /* 0x0044e4000800017f */
[----:B---3--:R-:W-:Y:S05]  /*2a8c0*/  @!P0 NANOSLEEP.SYNCS 0x989680 ;  /* 0x009896800000895d */ /* 0x008fea0003900000 */
[----:B------:R-:W3:Y:S02]  /*2a8d0*/  @!P0 SYNCS.PHASECHK.TRANS64 P0, [R3+URZ+0x38840], R2 ;  /* 0x03884002030085a7 */ /* 0x000ee4000800007f */
[----:B---3--:R-:W-:Y:S05]  /*2a8e0*/  @!P0 BRA `(.L_x_977) ;  /* 0xfffffffc00f08947 */ /* 0x008fea000383ffff */
[----:B------:R-:W-:Y:S05]  /*2a8f0*/  BRA `(.L_x_1103) ;  /* 0xffffffb400f47947 */ /* 0x000fea000383ffff */
.L_x_985:
[----:B-1----:R1:W2:Y:S02]  /*2a900*/  SYNCS.PHASECHK.TRANS64.TRYWAIT P0, [R2+URZ+0x60], R3 ;  /* 0x00006003020075a7 */ /* 0x0022a4000800017f */
[----:B--2---:R-:W-:Y:S05]  /*2a910*/  @!P0 NANOSLEEP.SYNCS 0x989680 ;  /* 0x009896800000895d */ /* 0x004fea0003900000 */
[----:B------:R-:W2:Y:S02]  /*2a920*/  @!P0 SYNCS.PHASECHK.TRANS64 P0, [R2+URZ+0x60], R3 ;  /* 0x00006003020085a7 */ /* 0x000ea4000800007f */
[----:B--2---:R-:W-:Y:S05]  /*2a930*/  @!P0 BRA `(.L_x_985) ;  /* 0xfffffffc00f08947 */ /* 0x004fea000383ffff */
[----:B------:R-:W-:Y:S05]  /*2a940*/  BRA `(.L_x_1104) ;  /* 0xffffffbc00507947 */ /* 0x000fea000383ffff */
.L_x_996:
[----:B----4-:R4:W0:Y:S02]  /*2a950*/  SYNCS.PHASECHK.TRANS64.TRYWAIT P0, [R2+URZ+0x38840], R3 ;  /* 0x03884003020075a7 */ /* 0x010824000800017f */
[----:B0-----:R-:W-:Y:S05]  /*2a960*/  @!P0 NANOSLEEP.SYNCS 0x989680 ;  /* 0x009896800000895d */ /* 0x001fea0003900000 */
[----:B------:R-:W0:Y:S02]  /*2a970*/  @!P0 SYNCS.PHASECHK.TRANS64 P0, [R2+URZ+0x38840], R3 ;  /* 0x03884003020085a7 */ /* 0x000e24000800007f */
[----:B0-----:R-:W-:Y:S05]  /*2a980*/  @!P0 BRA `(.L_x_996) ;  /* 0xfffffffc00f08947 */ /* 0x001fea000383ffff */
[----:B------:R-:W-:Y:S05]  /*2a990*/  BRA `(.L_x_1105) ;  /* 0xffffffc400487947 */ /* 0x000fea000383ffff */
.L_x_1004:
[----:B-1----:R1:W2:Y:S02]  /*2a9a0*/  SYNCS.PHASECHK.TRANS64.TRYWAIT P0, [R2+URZ+0x60], R5 ;  /* 0x00006005020075a7 */ /* 0x0022a4000800017f */
[----:B--2---:R-:W-:Y:S05]  /*2a9b0*/  @!P0 NANOSLEEP.SYNCS 0x989680 ;  /* 0x009896800000895d */ /* 0x004fea0003900000 */
[----:B------:R-:W2:Y:S02]  /*2a9c0*/  @!P0 SYNCS.PHASECHK.TRANS64 P0, [R2+URZ+0x60], R5 ;  /* 0x00006005020085a7 */ /* 0x000ea4000800007f */
[----:B--2---:R-:W-:Y:S05]  /*2a9d0*/  @!P0 BRA `(.L_x_1004) ;  /* 0xfffffffc00f08947 */ /* 0x004fea000383ffff */
[----:B------:R-:W-:Y:S05]  /*2a9e0*/  BRA `(.L_x_1106) ;  /* 0xffffffc800a47947 */ /* 0x000fea000383ffff */
.L_x_1017:
[----:B--2---:R2:W4:Y:S02]  /*2a9f0*/  SYNCS.PHASECHK.TRANS64.TRYWAIT P0, [R2+URZ+0x38860], R0 ;  /* 0x03886000020075a7 */ /* 0x004524000800017f */
[----:B----4-:R-:W-:Y:S05]  /*2aa00*/  @!P0 NANOSLEEP.SYNCS 0x989680 ;  /* 0x009896800000895d */ /* 0x010fea0003900000 */
[----:B------:R-:W4:Y:S02]  /*2aa10*/  @!P0 SYNCS.PHASECHK.TRANS64 P0, [R2+URZ+0x38860], R0 ;  /* 0x03886000020085a7 */ /* 0x000f24000800007f */
[----:B----4-:R-:W-:Y:S05]  /*2aa20*/  @!P0 BRA `(.L_x_1017) ;  /* 0xfffffffc00f08947 */ /* 0x010fea000383ffff */
[----:B------:R-:W-:Y:S05]  /*2aa30*/  BRA `(.L_x_1107) ;  /* 0xffffffd000807947 */ /* 0x000fea000383ffff */
.L_x_1026:
[----:B------:R-:W-:Y:S01]  /*2aa40*/  BSSY B0, `(.L_x_1108) ;  /* 0x0000008000007945 */ /* 0x000fe20003800000 */
[----:B------:R-:W-:Y:S02]  /*2aa50*/  IMAD.MOV.U32 R13, RZ, RZ, R16 ;  /* 0x000000ffff0d7224 */ /* 0x000fe400078e0010 */
[----:B------:R-:W-:Y:S02]  /*2aa60*/  IMAD.MOV.U32 R12, RZ, RZ, RZ ;  /* 0x000000ffff0c7224 */ /* 0x000fe400078e00ff */
[----:B------:R-:W-:Y:S02]  /*2aa70*/  IMAD.MOV.U32 R11, RZ, RZ, 0x1f ;  /* 0x0000001fff0b7424 */ /* 0x000fe400078e00ff */
[----:B------:R-:W-:-:S07]  /*2aa80*/  IMAD.MOV.U32 R15, RZ, RZ, -0x1 ;  /* 0xffffffffff0f7424 */ /* 0x000fce00078e00ff */
[----:B01----:R-:W-:Y:S05]  /*2aa90*/  WARPSYNC.COLLECTIVE R15, `(.L_x_1109) ;  /* 0x000000000f087348 */ /* 0x003fea0003c00000 */
[----:B------:R2:W3:Y:S02]  /*2aaa0*/  SHFL.IDX P6, R14, R13, R12, R11 ;  /* 0x0000000c0d0e7389 */ /* 0x0004e400000c000b */
[----:B0123--:R-:W-:Y:S01]  /*2aab0*/  ENDCOLLECTIVE ;  /* 0x000000000000791b */ /* 0x00ffe20003800000 */
.L_x_1109:
[----:B------:R-:W-:Y:S05]  /*2aac0*/  BSYNC B0 ;  /* 0x0000000000007941 */ /* 0x000fea0003800000 */
.L_x_1108:
        /* <DEDUP_REMOVED lines=9> */
.L_x_1110:
[----:B------:R-:W-:Y:S01]  /*2ab60*/  ULDC UR4, c[0x0][0xc3c] ;  /* 0x00030f0000047ab9 */ /* 0x000fe20000000800 */
[----:B------:R-:W-:Y:S01]  /*2ab70*/  ULDC.64 UR6, c[0x0][0x208] ;  /* 0x0000820000067ab9 */ /* 0x000fe20000000a00 */
[----:B------:R-:W-:-:S13]  /*2ab80*/  ISETP.GE.OR P1, PT, R5, UR4, !P0 ;  /* 0x0000000405007c0c */ /* 0x000fda000c726670 */
[----:B------:R-:W0:Y:S01]  /*2ab90*/  @!P1 LDC.64 R2, c[0x0][0xc80] ;  /* 0x00032000ff029b82 */ /* 0x000e220000000a00 */
[----:B------:R-:W-:Y:S02]  /*2aba0*/  IMAD.MOV.U32 R11, RZ, RZ, RZ ;  /* 0x000000ffff0b7224 */ /* 0x000fe400078e00ff */
        /* <DEDUP_REMOVED lines=14> */
.L_x_1111:
        /* <DEDUP_REMOVED lines=8> */
.L_x_1112:
[----:B------:R-:W-:Y:S01]  /*2ad10*/  IMAD.MOV.U32 R12, RZ, RZ, 0x4 ;  /* 0x00000004ff0c7424 */ /* 0x000fe200078e00ff */
[----:B------:R-:W-:-:S04]  /*2ad20*/  MOV R5, R14 ;  /* 0x0000000e00057202 */ /* 0x000fc80000000f00 */
[----:B------:R-:W-:-:S05]  /*2ad30*/  SEL R5, R5, RZ, P2 ;  /* 0x000000ff05057207 */ /* 0x000fca0001000000 */
[----:B------:R-:W-:-:S04]  /*2ad40*/  IMAD.IADD R3, R3, 0x1, R5 ;  /* 0x0000000103037824 */ /* 0x000fc800078e0205 */
[----:B------:R-:W-:-:S07]  /*2ad50*/  IMAD.MOV.U32 R13, RZ, RZ, R3 ;  /* 0x000000ffff0d7224 */ /* 0x000fce00078e0003 */
[----:B------:R-:W-:Y:S05]  /*2ad60*/  WARPSYNC.COLLECTIVE R15, `(.L_x_1113) ;  /* 0x000000000f087348 */ /* 0x000fea0003c00000 */
[----:B------:R0:W1:Y:S02]  /*2ad70*/  SHFL.UP P6, R14, R13, R12, R11 ;  /* 0x0400000c0d0e7389 */ /* 0x00006400000c000b */
[----:B01----:R-:W-:Y:S01]  /*2ad80*/  ENDCOLLECTIVE ;  /* 0x000000000000791b */ /* 0x003fe20003800000 */
.L_x_1113:
        /* <DEDUP_REMOVED lines=8> */
.L_x_1114:
        /* <DEDUP_REMOVED lines=8> */
.L_x_1115:
        /* <DEDUP_REMOVED lines=9> */
.L_x_1116:
[----:B------:R-:W-:Y:S01]  /*2af20*/  IMAD.MOV.U32 R6, RZ, RZ, R14 ;  /* 0x000000ffff067224 */ /* 0x000fe200078e000e */
[----:B------:R-:W-:Y:S06]  /*2af30*/  BRA `(.L_x_1117) ;  /* 0xffffffd400847947 */ /* 0x000fec000383ffff */
.L_x_1031:
[----:B------:R-:W-:Y:S01]  /*2af40*/  BSSY B0, `(.L_x_1118) ;  /* 0x0000008000007945 */ /* 0x000fe20003800000 */
[----:B-----5:R-:W-:Y:S02]  /*2af50*/  IMAD.MOV.U32 R13, RZ, RZ, R2 ;  /* 0x000000ffff0d7224 */ /* 0x020fe400078e0002 */
[----:B------:R-:W-:Y:S02]  /*2af60*/  IMAD.MOV.U32 R12, RZ, RZ, 0x1 ;  /* 0x00000001ff0c7424 */ /* 0x000fe400078e00ff */
[----:B------:R-:W-:Y:S02]  /*2af70*/  IMAD.MOV.U32 R11, RZ, RZ, RZ ;  /* 0x000000ffff0b7224 */ /* 0x000fe400078e00ff */
[----:B------:R-:W-:-:S07]  /*2af80*/  IMAD.MOV.U32 R15, RZ, RZ, -0x1 ;  /* 0xffffffffff0f7424 */ /* 0x000fce00078e00ff */
[----:B012---:R-:W-:Y:S05]  /*2af90*/  WARPSYNC.COLLECTIVE R15, `(.L_x_1119) ;  /* 0x000000000f087348 */ /* 0x007fea0003c00000 */
[----:B------:R3:W4:Y:S02]  /*2afa0*/  SHFL.UP P6, R14, R13, R12, R11 ;  /* 0x0400000c0d0e7389 */ /* 0x00072400000c000b */
[----:B01234-:R-:W-:Y:S01]  /*2afb0*/  ENDCOLLECTIVE ;  /* 0x000000000000791b */ /* 0x01ffe20003800000 */
.L_x_1119:
[----:B------:R-:W-:Y:S05]  /*2afc0*/  BSYNC B0 ;  /* 0x0000000000007941 */ /* 0x000fea0003800000 */
.L_x_1118:
        /* <DEDUP_REMOVED lines=10> */
.L_x_1120:
        /* <DEDUP_REMOVED lines=8> */
.L_x_1121:
        /* <DEDUP_REMOVED lines=8> */
.L_x_1122:
        /* <DEDUP_REMOVED lines=8> */
.L_x_1123:
        /* <DEDUP_REMOVED lines=9> */
.L_x_1124:
[----:B------:R-:W-:Y:S01]  /*2b280*/  IMAD.MOV.U32 R6, RZ, RZ, R14 ;  /* 0x000000ffff067224 */ /* 0x000fe200078e000e */
[----:B------:R-:W-:Y:S06]  /*2b290*/  BRA `(.L_x_1125) ;  /* 0xffffffd4004c7947 */ /* 0x000fec000383ffff */
.L_x_1033:
[----:B------:R-:W-:Y:S01]  /*2b2a0*/  BSSY B0, `(.L_x_1126) ;  /* 0x0000006000007945 */ /* 0x000fe20003800000 */
[----:B------:R-:W-:Y:S01]  /*2b2b0*/  PLOP3.LUT P6, PT, P6, PT, PT, 0x8, 0x0 ;  /* 0x000000000000781c */ /* 0x000fe200037ce170 */
[----:B------:R-:W-:-:S12]  /*2b2c0*/  IMAD.MOV.U32 R15, RZ, RZ, -0x1 ;  /* 0xffffffffff0f7424 */ /* 0x000fd800078e00ff */
[----:B012---:R-:W-:Y:S05]  /*2b2d0*/  WARPSYNC.COLLECTIVE R15, `(.L_x_1127) ;  /* 0x000000000f087348 */ /* 0x007fea0003c00000 */
[----:B------:R-:W-:Y:S01]  /*2b2e0*/  VOTE.ANY R14, PT, P6 ;  /* 0x00000000000e7806 */ /* 0x000fe200030e0100 */
[----:B012---:R-:W-:Y:S06]  /*2b2f0*/  ENDCOLLECTIVE ;  /* 0x000000000000791b */ /* 0x007fec0003800000 */
.L_x_1127:
[----:B------:R-:W-:Y:S05]  /*2b300*/  BSYNC B0 ;  /* 0x0000000000007941 */ /* 0x000fea0003800000 */
.L_x_1126:
        /* <DEDUP_REMOVED lines=9> */
.L_x_1128:
[----:B------:R-:W-:Y:S01]  /*2b3a0*/  IMAD.MOV.U32 R17, RZ, RZ, R14 ;  /* 0x000000ffff117224 */ /* 0x000fe200078e000e */
[----:B------:R-:W-:Y:S06]  /*2b3b0*/  BRA `(.L_x_1129) ;  /* 0xffffffd4003c7947 */ /* 0x000fec000383ffff */
.L_x_1035:
[----:B------:R-:W-:Y:S01]  /*2b3c0*/  BSSY B0, `(.L_x_1130) ;  /* 0x0000007000007945 */ /* 0x000fe20003800000 */
[----:B------:R-:W-:Y:S02]  /*2b3d0*/  IMAD.MOV.U32 R13, RZ, RZ, R5 ;  /* 0x000000ffff0d7224 */ /* 0x000fe400078e0005 */
[----:B------:R-:W-:Y:S02]  /*2b3e0*/  IMAD.MOV.U32 R11, RZ, RZ, 0x1f ;  /* 0x0000001fff0b7424 */ /* 0x000fe400078e00ff */
[----:B------:R-:W-:-:S07]  /*2b3f0*/  IMAD.MOV.U32 R15, RZ, RZ, -0x1 ;  /* 0xffffffffff0f7424 */ /* 0x000fce00078e00ff */
[----:B012-4-:R-:W-:Y:S05]  /*2b400*/  WARPSYNC.COLLECTIVE R15, `(.L_x_1131) ;  /* 0x000000000f087348 */ /* 0x017fea0003c00000 */
[----:B------:R3:W0:Y:S02]  /*2b410*/  SHFL.IDX P6, R14, R13, R12, R11 ;  /* 0x0000000c0d0e7389 */ /* 0x00062400000c000b */
[----:B01234-:R-:W-:Y:S01]  /*2b420*/  ENDCOLLECTIVE ;  /* 0x000000000000791b */ /* 0x01ffe20003800000 */
.L_x_1131:
[----:B------:R-:W-:Y:S05]  /*2b430*/  BSYNC B0 ;  /* 0x0000000000007941 */ /* 0x000fea0003800000 */
.L_x_1130:
[----:B------:R-:W-:Y:S01]  /*2b440*/  IMAD.MOV.U32 R2, RZ, RZ, R14 ;  /* 0x000000ffff027224 */ /* 0x000fe200078e000e */
[----:B------:R-:W-:Y:S06]  /*2b450*/  BRA `(.L_x_1034) ;  /* 0xffffffd400307947 */ /* 0x000fec000383ffff */
.L_x_1039:
[----:B0-----:R0:W2:Y:S02]  /*2b460*/  SYNCS.PHASECHK.TRANS64.TRYWAIT P0, [R0+URZ+0x38820], R3 ;  /* 0x03882003000075a7 */ /* 0x0010a4000800017f */
[----:B--2---:R-:W-:Y:S05]  /*2b470*/  @!P0 NANOSLEEP.SYNCS 0x989680 ;  /* 0x009896800000895d */ /* 0x004fea0003900000 */
[----:B------:R-:W2:Y:S02]  /*2b480*/  @!P0 SYNCS.PHASECHK.TRANS64 P0, [R0+URZ+0x38820], R3 ;  /* 0x03882003000085a7 */ /* 0x000ea4000800007f */
[----:B--2---:R-:W-:Y:S05]  /*2b490*/  @!P0 BRA `(.L_x_1039) ;  /* 0xfffffffc00f08947 */ /* 0x004fea000383ffff */
[----:B------:R-:W-:Y:S05]  /*2b4a0*/  BRA `(.L_x_1132) ;  /* 0xffffffd800247947 */ /* 0x000fea000383ffff */
.L_x_1040:
[----:B------:R-:W2:Y:S01]  /*2b4b0*/  S2R R2, SR_TID.X ;  /* 0x0000000000027919 */ /* 0x000ea20000002100 */
[----:B------:R-:W-:Y:S01]  /*2b4c0*/  BSSY B0, `(.L_x_1133) ;  /* 0x000000a000007945 */ /* 0x000fe20003800000 */
[----:B------:R-:W-:Y:S02]  /*2b4d0*/  IMAD.MOV.U32 R12, RZ, RZ, RZ ;  /* 0x000000ffff0c7224 */ /* 0x000fe400078e00ff */
[----:B------:R-:W-:Y:S02]  /*2b4e0*/  IMAD.MOV.U32 R11, RZ, RZ, 0x1f ;  /* 0x0000001fff0b7424 */ /* 0x000fe400078e00ff */
[----:B------:R-:W-:Y:S01]  /*2b4f0*/  IMAD.MOV.U32 R15, RZ, RZ, -0x1 ;  /* 0xffffffffff0f7424 */ /* 0x000fe200078e00ff */
[----:B--2---:R-:W-:-:S04]  /*2b500*/  SHF.R.U32.HI R2, RZ, 0x5, R2 ;  /* 0x00000005ff027819 */ /* 0x004fc80000011602 */
[----:B------:R-:W-:-:S05]  /*2b510*/  LOP3.LUT R2, R2, 0x3, RZ, 0xc0, !PT ;  /* 0x0000000302027812 */ /* 0x000fca00078ec0ff */
[----:B------:R-:W-:-:S07]  /*2b520*/  IMAD.MOV.U32 R13, RZ, RZ, R2 ;  /* 0x000000ffff0d7224 */ /* 0x000fce00078e0002 */
[----:B01---5:R-:W-:Y:S05]  /*2b530*/  WARPSYNC.COLLECTIVE R15, `(.L_x_1134) ;  /* 0x000000000f087348 */ /* 0x023fea0003c00000 */
[----:B------:R2:W3:Y:S02]  /*2b540*/  SHFL.IDX P6, R14, R13, R12, R11 ;  /* 0x0000000c0d0e7389 */ /* 0x0004e400000c000b */
[----:B0123-5:R-:W-:Y:S01]  /*2b550*/  ENDCOLLECTIVE ;  /* 0x000000000000791b */ /* 0x02ffe20003800000 */
.L_x_1134:
[----:B------:R-:W-:Y:S05]  /*2b560*/  BSYNC B0 ;  /* 0x0000000000007941 */ /* 0x000fea0003800000 */
.L_x_1133:
[----:B------:R-:W-:Y:S05]  /*2b570*/  BRA `(.L_x_1135) ;  /* 0xffffffd8000c7947 */ /* 0x000fea000383ffff */
.L_x_1041:
[----:B------:R-:W-:Y:S01]  /*2b580*/  BSSY B0, `(.L_x_1136) ;  /* 0x0000006000007945 */ /* 0x000fe20003800000 */
[----:B------:R-:W-:-:S07]  /*2b590*/  IMAD.MOV.U32 R15, RZ, RZ, -0x1 ;  /* 0xffffffffff0f7424 */ /* 0x000fce00078e00ff */
[----:B012--5:R-:W-:Y:S05]  /*2b5a0*/  WARPSYNC.COLLECTIVE R15, `(.L_x_1137) ;  /* 0x000000000f0c7348 */ /* 0x027fea0003c00000 */
[----:B------:R-:W-:Y:S02]  /*2b5b0*/  ELECT P6, UR62, PT ;  /* 0x00000000003e782f */ /* 0x000fe400038c0000 */
[----:B------:R-:W-:Y:S01]  /*2b5c0*/  MOV R14, UR62 ;  /* 0x0000003e000e7c02 */ /* 0x000fe20008000f00 */
[----:B012--5:R-:W-:Y:S10]  /*2b5d0*/  ENDCOLLECTIVE ;  /* 0x000000000000791b */ /* 0x027ff40003800000 */
.L_x_1137:
[----:B------:R-:W-:Y:S05]  /*2b5e0*/  BSYNC B0 ;  /* 0x0000000000007941 */ /* 0x000fea0003800000 */
.L_x_1136:
[----:B------:R-:W-:Y:S05]  /*2b5f0*/  BRA `(.L_x_1138) ;  /* 0xffffffd800007947 */ /* 0x000fea000383ffff */
.L_x_1043:
[----:B0-----:R0:W2:Y:S02]  /*2b600*/  SYNCS.PHASECHK.TRANS64.TRYWAIT P0, [R6+URZ], R5 ;  /* 0x00000005060075a7 */ /* 0x0010a4000800017f */
[----:B--2---:R-:W-:Y:S05]  /*2b610*/  @!P0 NANOSLEEP.SYNCS 0x989680 ;  /* 0x009896800000895d */ /* 0x004fea0003900000 */
[----:B------:R-:W2:Y:S02]  /*2b620*/  @!P0 SYNCS.PHASECHK.TRANS64 P0, [R6+URZ], R5 ;  /* 0x00000005060085a7 */ /* 0x000ea4000800007f */
[----:B--2---:R-:W-:Y:S05]  /*2b630*/  @!P0 BRA `(.L_x_1043) ;  /* 0xfffffffc00f08947 */ /* 0x004fea000383ffff */
[----:B------:R-:W-:Y:S05]  /*2b640*/  BRA `(.L_x_1139) ;  /* 0xffffffd8003c7947 */ /* 0x000fea000383ffff */
.L_x_1044:
[----:B--2---:R2:W3:Y:S02]  /*2b650*/  SYNCS.PHASECHK.TRANS64.TRYWAIT P0, [R7+URZ], R2 ;  /* 0x00000002070075a7 */ /* 0x0044e4000800017f */
[----:B---3--:R-:W-:Y:S05]  /*2b660*/  @!P0 NANOSLEEP.SYNCS 0x989680 ;  /* 0x009896800000895d */ /* 0x008fea0003900000 */
[----:B------:R-:W3:Y:S02]  /*2b670*/  @!P0 SYNCS.PHASECHK.TRANS64 P0, [R7+URZ], R2 ;  /* 0x00000002070085a7 */ /* 0x000ee4000800007f */
[----:B---3--:R-:W-:Y:S05]  /*2b680*/  @!P0 BRA `(.L_x_1044) ;  /* 0xfffffffc00f08947 */ /* 0x008fea000383ffff */
[----:B------:R-:W-:Y:S05]  /*2b690*/  BRA `(.L_x_1140) ;  /* 0xffffffd800307947 */ /* 0x000fea000383ffff */
.L_x_1046:
[----:B---3--:R3:W4:Y:S02]  /*2b6a0*/  SYNCS.PHASECHK.TRANS64.TRYWAIT P0, [R4+URZ], R5 ;  /* 0x00000005040075a7 */ /* 0x008724000800017f */
[----:B----4-:R-:W-:Y:S05]  /*2b6b0*/  @!P0 NANOSLEEP.SYNCS 0x989680 ;  /* 0x009896800000895d */ /* 0x010fea0003900000 */
[----:B------:R-:W4:Y:S02]  /*2b6c0*/  @!P0 SYNCS.PHASECHK.TRANS64 P0, [R4+URZ], R5 ;  /* 0x00000005040085a7 */ /* 0x000f24000800007f */
[----:B----4-:R-:W-:Y:S05]  /*2b6d0*/  @!P0 BRA `(.L_x_1046) ;  /* 0xfffffffc00f08947 */ /* 0x010fea000383ffff */
[----:B------:R-:W-:Y:S05]  /*2b6e0*/  BRA `(.L_x_1141) ;  /* 0xffffffd800387947 */ /* 0x000fea000383ffff */
.L_x_1142:
        /* <DEDUP_REMOVED lines=9> */
.L_x_3427:


//--------------------- .text._ZN7cutlass13device_kernelIN5flash11enable_sm90INS1_16FlashAttnFwdSm90INS1_25CollectiveMainloopFwdSm90ILi2EN4cute5tupleIJNS5_1CILi1EEES8_S8_EEENS6_IJNS7_ILi128EEENS7_ILi64EEENS7_ILi256EEEEEELi256ENS_10bfloat16_tEfNS_4arch4Sm90ELb0ELb1ELb1ELb0ELb0ELb0ELb0ELb1ELb1ELb1ELb0ELb0EEENS1_21CollectiveEpilogueFwdINS6_IJSA_SC_SB_EEES9_SE_SG_Li256ELb0ELb1ELb0ELb0EEENS1_30DynamicPersistentTileSchedulerILi256ELi128ELb0ELb1ELb1EEEEEEEEEvNT_6ParamsE --------------------------
	.section	.text._ZN7cutlass13device_kernelIN5flash11enable_sm90INS1_16FlashAttnFwdSm90INS1_25CollectiveMainloopFwdSm90ILi2EN4cute5tupleIJNS5_1CILi1EEES8_S8_EEENS6_IJNS7_ILi128EEENS7_ILi64EEENS7_ILi256EEEEEELi256ENS_10bfloat16_tEfNS_4arch4Sm90ELb0ELb1ELb1ELb0ELb0ELb0ELb0ELb1ELb1ELb1ELb0ELb0EEENS1_21CollectiveEpilogueFwdINS6_IJSA_SC_SB_EEES9_SE_SG_Li256ELb0ELb1ELb0ELb0EEENS1_30DynamicPersistentTileSchedulerILi256ELi128ELb0ELb1ELb1EEEEEEEEEvNT_6ParamsE,"ax",@progbits
	.align	128
.text._ZN7cutlass13device_kernelIN5flash11enable_sm90INS1_16FlashAttnFwdSm90INS1_25CollectiveMainloopFwdSm90ILi2EN4cute5tupleIJNS5_1CILi1EEES8_S8_EEENS6_IJNS7_ILi128EEENS7_ILi64EEENS7_ILi256EEEEEELi256ENS_10bfloat16_tEfNS_4arch4Sm90ELb0ELb1ELb1ELb0ELb0ELb0ELb0ELb1ELb1ELb1ELb0ELb0EEENS1_21CollectiveEpilogueFwdINS6_IJSA_SC_SB_EEES9_SE_SG_Li256ELb0ELb1ELb0ELb0EEENS1_30DynamicPersistentTileSchedulerILi256ELi128ELb0ELb1ELb1EEEEEEEEEvNT_6ParamsE:
        .type           _ZN7cutlass13device_kernelIN5flash11enable_sm90INS1_16FlashAttnFwdSm90INS1_25CollectiveMainloopFwdSm90ILi2EN4cute5tupleIJNS5_1CILi1EEES8_S8_EEENS6_IJNS7_ILi128EEENS7_ILi64EEENS7_ILi256EEEEEELi256ENS_10bfloat16_tEfNS_4arch4Sm90ELb0ELb1ELb1ELb0ELb0ELb0ELb0ELb1ELb1ELb1ELb0ELb0EEENS1_21CollectiveEpilogueFwdINS6_IJSA_SC_SB_EEES9_SE_SG_Li256ELb0ELb1ELb0ELb0EEENS1_30DynamicPersistentTileSchedulerILi256ELi128ELb0ELb1ELb1EEEEEEEEEvNT_6ParamsE,@function
        .size           _ZN7cutlass13device_kernelIN5flash11enable_sm90INS1_16FlashAttnFwdSm90INS1_25CollectiveMainloopFwdSm90ILi2EN4cute5tupleIJNS5_1CILi1EEES8_S8_EEENS6_IJNS7_ILi128EEENS7_ILi64EEENS7_ILi256EEEEEELi256ENS_10bfloat16_tEfNS_4arch4Sm90ELb0ELb1ELb1ELb0ELb0ELb0ELb0ELb1ELb1ELb1ELb0ELb0EEENS1_21CollectiveEpilogueFwdINS6_IJSA_SC_SB_EEES9_SE_SG_Li256ELb0ELb1ELb0ELb0EEENS1_30DynamicPersistentTileSchedulerILi256ELi128ELb0ELb1ELb1EEEEEEEEEvNT_6ParamsE,(.L_x_3428 - _ZN7cutlass13device_kernelIN5flash11enable_sm90INS1_16FlashAttnFwdSm90INS1_25CollectiveMainloopFwdSm90ILi2EN4cute5tupleIJNS5_1CILi1EEES8_S8_EEENS6_IJNS7_ILi128EEENS7_ILi64EEENS7_ILi256EEEEEELi256ENS_10bfloat16_tEfNS_4arch4Sm90ELb0ELb1ELb1ELb0ELb0ELb0ELb0ELb1ELb1ELb1ELb0ELb0EEENS1_21CollectiveEpilogueFwdINS6_IJSA_SC_SB_EEES9_SE_SG_Li256ELb0ELb1ELb0ELb0EEENS1_30DynamicPersistentTileSchedulerILi256ELi128ELb0ELb1ELb1EEEEEEEEEvNT_6ParamsE)
        .other          _ZN7cutlass13device_kernelIN5flash11enable_sm90INS1_16FlashAttnFwdSm90INS1_25CollectiveMainloopFwdSm90ILi2EN4cute5tupleIJNS5_1CILi1EEES8_S8_EEENS6_IJNS7_ILi128EEENS7_ILi64EEENS7_ILi256EEEEEELi256ENS_10bfloat16_tEfNS_4arch4Sm90ELb0ELb1ELb1ELb0ELb0ELb0ELb0ELb1ELb1ELb1ELb0ELb0EEENS1_21CollectiveEpilogueFwdINS6_IJSA_SC_SB_EEES9_SE_SG_Li256ELb0ELb1ELb0ELb0EEENS1_30DynamicPersistentTileSchedulerILi256ELi128ELb0ELb1ELb1EEEEEEEEEvNT_6ParamsE,@"STO_CUDA_ENTRY STV_DEFAULT"
_ZN7cutlass13device_kernelIN5flash11enable_sm90INS1_16FlashAttnFwdSm90INS1_25CollectiveMainloopFwdSm90ILi2EN4cute5tupleIJNS5_1CILi1EEES8_S8_EEENS6_IJNS7_ILi128EEENS7_ILi64EEENS7_ILi256EEEEEELi256ENS_10bfloat16_tEfNS_4arch4Sm90ELb0ELb1ELb1ELb0ELb0ELb0ELb0ELb1ELb1ELb1ELb0ELb0EEENS1_21CollectiveEpilogueFwdINS6_IJSA_SC_SB_EEES9_SE_SG_Li256ELb0ELb1ELb0ELb0EEENS1_30DynamicPersistentTileSchedulerILi256ELi128ELb0ELb1ELb1EEEEEEEEEvNT_6ParamsE:
        /* <DEDUP_REMOVED lines=18> */
.L_x_1144:
[----:B------:R-:W-:Y:S05]  /*0120*/  BSYNC B0 ;  /* 0x0000000000007941 */ /* 0x000fea0003800000 */
.L_x_1143:
        /* <DEDUP_REMOVED lines=41> */
.L_x_1145:
        /* <DEDUP_REMOVED lines=22> */
.L_x_1146:
        /* <DEDUP_REMOVED lines=18> */
.L_x_1147:
        /* <DEDUP_REMOVED lines=22> */
.L_x_1148:
        /* <DEDUP_REMOVED lines=22> */
.L_x_1149:
        /* <DEDUP_REMOVED lines=8> */
.L_x_1151:
[----:B------:R-:W-:-:S08]  /*0980*/  NOP ;  /* 0x0000000000007918 */ /* 0x000fd00000000000 */
[----:B------:R-:W1:Y:S02]  /*0990*/  USETMAXREG.TRY_ALLOC.CTAPOOL UP0, 0xf0 ;  /* 0x000000f0000079c8 */ /* 0x000e640008000600 */
[----:B-1----:R-:W-:-:S13]  /*09a0*/  PLOP3.LUT P0, PT, PT, PT, UP0, 0x80, 0x0 ;  /* 0x000000000000781c */ /* 0x002fda0003f0f008 */
[----:B------:R-:W-:Y:S05]  /*09b0*/  @!P0 BRA `(.L_x_1151) ;  /* 0xfffffffc00f08947 */ /* 0x000fea000383ffff */
[----:B------:R-:W1:Y:S08]  /*09c0*/  S2UR UR4, SR_CTAID.X ;  /* 0x00000000000479c3 */ /* 0x000e700000002500 */
[----:B------:R-:W-:Y:S08]  /*09d0*/  BAR.ARV 0x4, 0x180 ;  /* 0x0106000000007b1d */ /* 0x000ff00000002000 */
[----:B------:R-:W1:Y:S08]  /*09e0*/  LDC R0, c[0x0][0xc38] ;  /* 0x00030e00ff007b82 */ /* 0x000e700000000800 */
[----:B------:R-:W-:Y:S06]  /*09f0*/  BAR.ARV 0x8, 0x180 ;  /* 0x0206000000007b1d */ /* 0x000fec0000002000 */
[----:B-1----:R-:W-:-:S13]  /*0a00*/  ISETP.LE.AND P0, PT, R0, UR4, PT ;  /* 0x0000000400007c0c */ /* 0x002fda000bf03270 */
[----:B------:R-:W-:Y:S05]  /*0a10*/  @P0 EXIT ;  /* 0x000000000000094d */ /* 0x000fea0003800000 */
[----:B------:R-:W2:Y:S01]  /*0a20*/  LDL R3, [R1+0x1c] ;  /* 0x00001c0001037983 */ /* 0x000ea20000100800 */
[----:B------:R-:W-:Y:S01]  /*0a30*/  UMOV UR36, URZ ;  /* 0x0000003f00247c82 */ /* 0x000fe20008000000 */
[----:B------:R-:W-:Y:S01]  /*0a40*/  UMOV UR37, URZ ;  /* 0x0000003f00257c82 */ /* 0x000fe20008000000 */
[----:B0-----:R-:W0:Y:S02]  /*0a50*/  S2R R2, SR_TID.X ;  /* 0x0000000000027919 */ /* 0x001e240000002100 */
[----:B0-----:R-:W-:Y:S01]  /*0a60*/  VIADD R218, R2, 0xffffff80 ;  /* 0xffffff8002da7836 */ /* 0x001fe20000000000 */
[----:B--2---:R-:W-:-:S04]  /*0a70*/  R2UR UR5, R3 ;  /* 0x00000000030572ca */ /* 0x004fc800000e0000 */
[----:B------:R-:W-:-:S04]  /*0a80*/  SHF.R.S32.HI R3, RZ, 0x1f, R218 ;  /* 0x0000001fff037819 */ /* 0x000fc800000114da */
[CC--:B------:R-:W-:Y:S02]  /*0a90*/  LEA.HI R5, R3.reuse, R218.reuse, RZ, 0x7 ;  /* 0x000000da03057211 */ /* 0x0c0fe400078f38ff */
[-C--:B------:R-:W-:Y:S02]  /*0aa0*/  LEA.HI R0, R3, R218.reuse, RZ, 0x4 ;  /* 0x000000da03007211 */ /* 0x080fe400078f20ff */
[----:B------:R-:W-:Y:S02]  /*0ab0*/  LOP3.LUT R209, R5, 0xffffff80, RZ, 0xc0, !PT ;  /* 0xffffff8005d17812 */ /* 0x000fe400078ec0ff */
[----:B------:R-:W-:Y:S01]  /*0ac0*/  SHF.R.S32.HI R9, RZ, 0x4, R0 ;  /* 0x00000004ff097819 */ /* 0x000fe20000011400 */
[----:B------:R-:W-:Y:S01]  /*0ad0*/  ULOP3.LUT UR6, UR5, 0x1, URZ, 0xfc, !UPT ;  /* 0x0000000105067892 */ /* 0x000fe2000f8efc3f */
[----:B------:R-:W-:Y:S01]  /*0ae0*/  LOP3.LUT R7, R0, 0x3fffff0, RZ, 0xc0, !PT ;  /* 0x03fffff000077812 */ /* 0x000fe200078ec0ff */
[----:B------:R-:W-:Y:S01]  /*0af0*/  IMAD.IADD R209, R218, 0x1, -R209 ;  /* 0x00000001dad17824 */ /* 0x000fe200078e0ad1 */
[----:B------:R-:W-:Y:S01]  /*0b00*/  LEA.HI R0, R0, R9, RZ, 0x1 ;  /* 0x0000000900007211 */ /* 0x000fe200078f08ff */
[----:B------:R-:W-:Y:S01]  /*0b10*/  UMOV UR5, URZ ;  /* 0x0000003f00057c82 */ /* 0x000fe20008000000 */
[CC--:B------:R-:W-:Y:S01]  /*0b20*/  LEA.HI R2, R3.reuse, R218.reuse, RZ, 0x5 ;  /* 0x000000da03027211 */ /* 0x0c0fe200078f28ff */
[----:B------:R-:W-:Y:S01]  /*0b30*/  IMAD.IADD R7, R218, 0x1, -R7 ;  /* 0x00000001da077824 */ /* 0x000fe200078e0a07 */
[----:B------:R-:W-:Y:S01]  /*0b40*/  SHF.R.S32.HI R4, RZ, 0x1f, R209 ;  /* 0x0000001fff047819 */ /* 0x000fe200000114d1 */
[----:B------:R-:W-:Y:S01]  /*0b50*/  IMAD.U32 R213, RZ, RZ, UR6 ;  /* 0x00000006ffd57e24 */ /* 0x000fe2000f8e00ff */
[----:B------:R-:W-:Y:S01]  /*0b60*/  LOP3.LUT R0, R0, 0x1ffffffe, RZ, 0xc0, !PT ;  /* 0x1ffffffe00007812 */ /* 0x000fe200078ec0ff */
[----:B------:R-:W-:Y:S01]  /*0b70*/  IMAD.SHL.U32 R2, R2, 0x20, RZ ;  /* 0x0000002002027824 */ /* 0x000fe200078e00ff */
[----:B------:R-:W-:Y:S01]  /*0b80*/  LEA.HI R6, R4, R209, RZ, 0x2 ;  /* 0x000000d104067211 */ /* 0x000fe200078f10ff */
[----:B------:R-:W-:Y:S01]  /*0b90*/  IMAD.U32 R208, RZ, RZ, UR5 ;  /* 0x00000005ffd07e24 */ /* 0x000fe2000f8e00ff */
[----:B------:R-:W-:Y:S01]  /*0ba0*/  LEA.HI R10, R3, R218, RZ, 0x2 ;  /* 0x000000da030a7211 */ /* 0x000fe200078f10ff */
[----:B------:R-:W-:Y:S01]  /*0bb0*/  IMAD.IADD R0, R9, 0x1, -R0 ;  /* 0x0000000109007824 */ /* 0x000fe200078e0a00 */
[----:B------:R-:W-:-:S02]  /*0bc0*/  SHF.R.S32.HI R8, RZ, 0x2, R6 ;  /* 0x00000002ff087819 */ /* 0x000fc40000011406 */
[----:B------:R-:W-:Y:S02]  /*0bd0*/  SHF.R.S32.HI R11, RZ, 0x1f, R6 ;  /* 0x0000001fff0b7819 */ /* 0x000fe40000011406 */
[----:B------:R-:W-:Y:S02]  /*0be0*/  LOP3.LUT R9, R10, 0xfffffffc, RZ, 0xc0, !PT ;  /* 0xfffffffc0a097812 */ /* 0x000fe400078ec0ff */
[----:B------:R-:W-:Y:S02]  /*0bf0*/  LEA.HI R3, R3, R218, RZ, 0x3 ;  /* 0x000000da03037211 */ /* 0x000fe400078f18ff */
[----:B------:R-:W-:Y:S01]  /*0c00*/  LEA.HI R11, R11, R8, RZ, 0x3 ;  /* 0x000000080b0b7211 */ /* 0x000fe200078f18ff */
[----:B------:R-:W-:Y:S01]  /*0c10*/  IMAD.IADD R9, R218, 0x1, -R9 ;  /* 0x00000001da097824 */ /* 0x000fe200078e0a09 */
[----:B------:R-:W-:Y:S02]  /*0c20*/  SHF.R.S32.HI R210, RZ, 0x7, R5 ;  /* 0x00000007ffd27819 */ /* 0x000fe40000011405 */
[----:B------:R-:W-:-:S02]  /*0c30*/  LOP3.LUT R2, R2, 0xfffffc00, RZ, 0xc0, !PT ;  /* 0xfffffc0002027812 */ /* 0x000fc400078ec0ff */
[----:B------:R-:W-:Y:S02]  /*0c40*/  LOP3.LUT R203, R3, 0xfffffff8, RZ, 0xc0, !PT ;  /* 0xfffffff803cb7812 */ /* 0x000fe400078ec0ff */
[----:B------:R-:W-:Y:S01]  /*0c50*/  LOP3.LUT R11, R11, 0xfffffff8, RZ, 0xc0, !PT ;  /* 0xfffffff80b0b7812 */ /* 0x000fe200078ec0ff */
[----:B------:R-:W-:Y:S01]  /*0c60*/  IMAD R7, R7, 0x40, R2 ;  /* 0x0000004007077824 */ /* 0x000fe200078e0202 */
[----:B------:R-:W-:Y:S01]  /*0c70*/  LEA.HI R4, R4, R209, RZ, 0x5 ;  /* 0x000000d104047211 */ /* 0x000fe200078f28ff */
[----:B------:R-:W-:Y:S01]  /*0c80*/  IMAD.IADD R203, R218, 0x1, -R203 ;  /* 0x00000001dacb7824 */ /* 0x000fe200078e0acb */
[----:B------:R-:W-:Y:S01]  /*0c90*/  LEA.HI R5, R5, R210, RZ, 0x1 ;  /* 0x000000d205057211 */ /* 0x000fe200078f08ff */
[----:B------:R-:W-:Y:S01]  /*0ca0*/  IMAD.IADD R11, R8, 0x1, -R11 ;  /* 0x00000001080b7824 */ /* 0x000fe200078e0a0b */
[----:B------:R-:W-:Y:S01]  /*0cb0*/  SHF.R.S32.HI R4, RZ, 0x5, R4 ;  /* 0x00000005ff047819 */ /* 0x000fe20000011404 */
[----:B------:R-:W-:Y:S01]  /*0cc0*/  IMAD.SHL.U32 R19, R203, 0x8, RZ ;  /* 0x00000008cb137824 */ /* 0x000fe200078e00ff */
[----:B------:R-:W-:Y:S01]  /*0cd0*/  LEA.HI R2, R9, R9, RZ, 0x1 ;  /* 0x0000000909027211 */ /* 0x000fe200078f08ff */
[----:B------:R-:W-:Y:S01]  /*0ce0*/  IMAD R212, R0, 0x8, R7 ;  /* 0x0000000800d47824 */ /* 0x000fe200078e0207 */
[----:B------:R-:W-:Y:S01]  /*0cf0*/  LOP3.LUT R5, R5, 0x3fffffe, RZ, 0xc0, !PT ;  /* 0x03fffffe05057812 */ /* 0x000fe200078ec0ff */
[----:B------:R-:W-:Y:S01]  /*0d00*/  IMAD R4, R4, 0x10, R11 ;  /* 0x0000001004047824 */ /* 0x000fe200078e020b */
[----:B------:R-:W-:Y:S01]  /*0d10*/  LOP3.LUT R2, R2, 0x1ffffffe, RZ, 0xc0, !PT ;  /* 0x1ffffffe02027812 */ /* 0x000fe200078ec0ff */
[C---:B------:R-:W-:Y:S01]  /*0d20*/  VIADD R201, R19.reuse, 0x40 ;  /* 0x0000004013c97836 */ /* 0x040fe20000000000 */
[----:B------:R-:W-:Y:S01]  /*0d30*/  LOP3.LUT R6, R6, 0x7ffffffc, RZ, 0xc0, !PT ;  /* 0x7ffffffc06067812 */ /* 0x000fe200078ec0ff */
[----:B------:R-:W-:Y:S01]  /*0d40*/  IMAD.IADD R5, R210, 0x1, -R5 ;  /* 0x00000001d2057824 */ /* 0x000fe200078e0a05 */
[----:B------:R-:W-:Y:S01]  /*0d50*/  SHF.R.S32.HI R206, RZ, 0x3, R3 ;  /* 0x00000003ffce7819 */ /* 0x000fe20000011403 */
[C---:B------:R-:W-:Y:S01]  /*0d60*/  VIADD R200, R19.reuse, 0x80 ;  /* 0x0000008013c87836 */ /* 0x040fe20000000000 */
[----:B------:R-:W-:Y:S01]  /*0d70*/  SHF.R.S32.HI R217, RZ, 0x1f, R19 ;  /* 0x0000001fffd97819 */ /* 0x000fe20000011413 */
[----:B------:R-:W-:Y:S01]  /*0d80*/  VIADD R202, R19, 0xc0 ;  /* 0x000000c013ca7836 */ /* 0x000fe20000000000 */
[----:B------:R-:W-:Y:S01]  /*0d90*/  SHF.R.S32.HI R216, RZ, 0x1f, R201 ;  /* 0x0000001fffd87819 */ /* 0x000fe200000114c9 */
[----:B------:R-:W-:Y:S01]  /*0da0*/  IMAD.IADD R2, R9, 0x1, -R2 ;  /* 0x0000000109027824 */ /* 0x000fe200078e0a02 */
[----:B------:R-:W-:Y:S01]  /*0db0*/  SHF.R.S32.HI R215, RZ, 0x1f, R200 ;  /* 0x0000001fffd77819 */ /* 0x000fe200000114c8 */
[----:B------:R-:W-:Y:S01]  /*0dc0*/  IMAD R211, R5, 0x40, R4 ;  /* 0x0000004005d37824 */ /* 0x000fe200078e0204 */
[----:B------:R-:W-:Y:S01]  /*0dd0*/  SHF.R.S32.HI R214, RZ, 0x1f, R202 ;  /* 0x0000001fffd67819 */ /* 0x000fe200000114ca */
[----:B------:R-:W-:-:S02]  /*0de0*/  IMAD.IADD R17, R209, 0x1, -R6 ;  /* 0x00000001d1117824 */ /* 0x000fc400078e0a06 */
[----:B------:R-:W-:-:S07]  /*0df0*/  IMAD R22, R2, 0x8, R211 ;  /* 0x0000000802167824 */ /* 0x000fce00078e02d3 */
.L_x_1248:
[----:B------:R-:W-:Y:S01]  /*0e00*/  ULDC UR5, c[0x0][0xc60] ;  /* 0x0003180000057ab9 */ /* 0x000fe20000000800 */
[----:B------:R-:W-:Y:S01]  /*0e10*/  UMOV UR8, UR4 ;  /* 0x0000000400087c82 */ /* 0x000fe20008000000 */
[----:B------:R-:W-:-:S11]  /*0e20*/  UISETP.NE.AND UP0, UPT, UR5, 0x1, UPT ;  /* 0x000000010500788c */ /* 0x000fd6000bf05270 */
[----:B------:R-:W-:Y:S01]  /*0e30*/  @UP0 ULDC UR6, c[0x0][0xc64] ;  /* 0x0003190000060ab9 */ /* 0x000fe20000000800 */
[----:B------:R-:W-:Y:S01]  /*0e40*/  @UP0 ULDC UR9, c[0x0][0xc68] ;  /* 0x00031a0000090ab9 */ /* 0x000fe20000000800 */
[----:B------:R-:W-:-:S04]  /*0e50*/  UIMAD.WIDE.U32 UR6, UR4, UR6, URZ ;  /* 0x00000006040672a5 */ /* 0x000fc8000f8e003f */
[----:B------:R-:W-:-:S03]  /*0e60*/  @UP0 USHF.R.U32.HI UR8, URZ, UR9, UR7 ;  /* 0x000000093f080299 */ /* 0x000fc60008011607 */
[----:B------:R-:W-:Y:S02]  /*0e70*/  ULDC UR6, c[0x0][0xc78] ;  /* 0x00031e0000067ab9 */ /* 0x000fe40000000800 */
[----:B------:R-:W-:Y:S02]  /*0e80*/  UISETP.GE.AND UP0, UPT, UR8, UR6, UPT ;  /* 0x000000060800728c */ /* 0x000fe4000bf06270 */
[----:B------:R-:W-:-:S04]  /*0e90*/  UIADD3 UR6, -UR8, URZ, URZ ;  /* 0x0000003f08067290 */ /* 0x000fc8000fffe13f */
[----:B------:R-:W-:Y:S01]  /*0ea0*/  PLOP3.LUT P0, PT, PT, PT, UP0, 0x80, 0x0 ;  /* 0x000000000000781c */ /* 0x000fe20003f0f008 */
[----:B------:R-:W-:-:S12]  /*0eb0*/  UIMAD UR9, UR5, UR6, UR4 ;  /* 0x00000006050972a4 */ /* 0x000fd8000f8e0204 */
[----:B012345:R-:W-:Y:S05]  /*0ec0*/  @!P0 BRA `(.L_x_1152) ;  /* 0x0000000000208947 */ /* 0x03ffea0003800000 */
[----:B------:R-:W-:Y:S01]  /*0ed0*/  ULDC UR7, c[0x0][0xc6c] ;  /* 0x00031b0000077ab9 */ /* 0x000fe20000000800 */
[----:B------:R-:W-:Y:S01]  /*0ee0*/  UMOV UR6, UR9 ;  /* 0x0000000900067c82 */ /* 0x000fe20008000000 */
[----:B------:R-:W-:-:S11]  /*0ef0*/  UISETP.NE.AND UP0, UPT, UR7, 0x1, UPT ;  /* 0x000000010700788c */ /* 0x000fd6000bf05270 */
[----:B------:R-:W-:Y:S02]  /*0f00*/  @UP0 ULDC.64 UR10, c[0x0][0xc70] ;  /* 0x00031c00000a0ab9 */ /* 0x000fe40000000a00 */
[----:B------:R-:W-:-:S04]  /*0f10*/  UIMAD.WIDE.U32 UR4, UR9, UR10, URZ ;  /* 0x0000000a090472a5 */ /* 0x000fc8000f8e003f */
[----:B------:R-:W-:-:S04]  /*0f20*/  @UP0 USHF.R.U32.HI UR6, URZ, UR11, UR5 ;  /* 0x0000000b3f060299 */ /* 0x000fc80008011605 */
[----:B------:R-:W-:Y:S01]  /*0f30*/  UIMAD UR4, UR6, UR7, URZ ;  /* 0x00000007060472a4 */ /* 0x000fe2000f8e023f */
[----:B------:R-:W-:Y:S11]  /*0f40*/  BRA `(.L_x_1153) ;  /* 0x00000000001c7947 */ /* 0x000ff60003800000 */
.L_x_1152:
[----:B------:R-:W-:Y:S01]  /*0f50*/  ULDC UR7, c[0x0][0xc54] ;  /* 0x0003150000077ab9 */ /* 0x000fe20000000800 */
[----:B------:R-:W-:Y:S01]  /*0f60*/  UMOV UR6, UR9 ;  /* 0x0000000900067c82 */ /* 0x000fe20008000000 */
[----:B------:R-:W-:-:S11]  /*0f70*/  UISETP.NE.AND UP0, UPT, UR7, 0x1, UPT ;  /* 0x000000010700788c */ /* 0x000fd6000bf05270 */
[----:B------:R-:W-:Y:S02]  /*0f80*/  @UP0 ULDC.64 UR10, c[0x0][0xc58] ;  /* 0x00031600000a0ab9 */ /* 0x000fe40000000a00 */
[----:B------:R-:W-:-:S04]  /*0f90*/  UIMAD.WIDE.U32 UR4, UR9, UR10, URZ ;  /* 0x0000000a090472a5 */ /* 0x000fc8000f8e003f */
[----:B------:R-:W-:-:S04]  /*0fa0*/  @UP0 USHF.R.U32.HI UR6, URZ, UR11, UR5 ;  /* 0x0000000b3f060299 */ /* 0x000fc80008011605 */
[----:B------:R-:W-:-:S12]  /*0fb0*/  UIMAD UR4, UR6, UR7, URZ ;  /* 0x00000007060472a4 */ /* 0x000fd8000f8e023f */
.L_x_1153:
[----:B------:R-:W-:Y:S01]  /*0fc0*/  ULOP3.LUT UR6, URZ, UR6, URZ, 0x33, !UPT ;  /* 0x000000063f067292 */ /* 0x000fe2000f8e333f */
[----:B------:R-:W-:Y:S01]  /*0fd0*/  ULDC UR12, c[0x0][0xc48] ;  /* 0x00031200000c7ab9 */ /* 0x000fe20000000800 */
[----:B------:R-:W-:Y:S01]  /*0fe0*/  ULDC UR7, c[0x0][0x448] ;  /* 0x0001120000077ab9 */ /* 0x000fe20000000800 */
[----:B------:R-:W-:Y:S01]  /*0ff0*/  ULDC UR5, c[0x0][0xc3c] ;  /* 0x00030f0000057ab9 */ /* 0x000fe20000000800 */
[----:B------:R-:W-:Y:S02]  /*1000*/  UISETP.NE.AND UP2, UPT, UR12, 0x1, UPT ;  /* 0x000000010c00788c */ /* 0x000fe4000bf45270 */
[----:B------:R-:W-:Y:S02]  /*1010*/  UISETP.NE.AND UP1, UPT, UR7, 0x1, UPT ;  /* 0x000000010700788c */ /* 0x000fe4000bf25270 */
[----:B------:R-:W-:Y:S01]  /*1020*/  UIADD3 UR6, UR6, UR5, URZ ;  /* 0x0000000506067290 */ /* 0x000fe2000fffe03f */
[----:B------:R-:W-:Y:S01]  /*1030*/  ULDC.64 UR10, c[0x0][0x418] ;  /* 0x00010600000a7ab9 */ /* 0x000fe20000000a00 */
[----:B------:R-:W-:-:S02]  /*1040*/  UIADD3 UR4, UR9, -UR4, URZ ;  /* 0x8000000409047290 */ /* 0x000fc4000fffe03f */
[----:B------:R-:W-:Y:S02]  /*1050*/  UISETP.NE.U32.AND UP0, UPT, UR10, URZ, UPT ;  /* 0x0000003f0a00728c */ /* 0x000fe4000bf05070 */
[----:B------:R-:W-:Y:S01]  /*1060*/  USHF.L.U32 UR61, UR6, 0x7, URZ ;  /* 0x00000007063d7899 */ /* 0x000fe2000800063f */
[----:B------:R-:W-:Y:S01]  /*1070*/  ULDC UR14, c[0x0][0xc54] ;  /* 0x00031500000e7ab9 */ /* 0x000fe20000000800 */
[----:B------:R-:W-:Y:S02]  /*1080*/  UISETP.NE.AND.EX UP0, UPT, UR11, URZ, UPT, UP0 ;  /* 0x0000003f0b00728c */ /* 0x000fe4000bf05300 */
[----:B------:R-:W-:Y:S02]  /*1090*/  UIMAD UR14, UR8, UR14, UR4 ;  /* 0x0000000e080e72a4 */ /* 0x000fe4000f8e0204 */
[----:B------:R-:W-:Y:S01]  /*10a0*/  UIADD3 UR10, UR61, 0x7f, URZ ;  /* 0x0000007f3d0a7890 */ /* 0x000fe2000fffe03f */
[----:B------:R-:W-:Y:S01]  /*10b0*/  ULDC UR60, c[0x0][0x424] ;  /* 0x00010900003c7ab9 */ /* 0x000fe20000000800 */
[----:B------:R-:W-:Y:S01]  /*10c0*/  ULDC UR39, c[0x0][0x288] ;  /* 0x0000a20000277ab9 */ /* 0x000fe20000000800 */
[----:B------:R-:W-:Y:S01]  /*10d0*/  ULDC.64 UR4, c[0x0][0x9e0] ;  /* 0x0002780000047ab9 */ /* 0x000fe20000000a00 */
[----:B------:R-:W-:Y:S01]  /*10e0*/  @UP2 ULDC UR6, c[0x0][0xc4c] ;  /* 0x0003130000062ab9 */ /* 0x000fe20000000800 */
[----:B------:R-:W-:Y:S01]  /*10f0*/  @UP1 ULDC UR8, c[0x0][0x44c] ;  /* 0x0001130000081ab9 */ /* 0x000fe20000000800 */
[----:B------:R-:W-:-:S02]  /*1100*/  UIADD3 UR11, -UR39, 0x1, URZ ;  /* 0x00000001270b7890 */ /* 0x000fc4000fffe13f */
[----:B------:R-:W-:Y:S02]  /*1110*/  UISETP.GE.AND UP3, UPT, UR5, 0x1, UPT ;  /* 0x000000010500788c */ /* 0x000fe4000bf66270 */
[----:B------:R-:W-:Y:S02]  /*1120*/  USEL UR60, UR60, 0x1, UP0 ;  /* 0x000000013c3c7887 */ /* 0x000fe40008000000 */
[----:B------:R-:W-:Y:S02]  /*1130*/  UIMAD.WIDE.U32 UR8, UR10, UR8, URZ ;  /* 0x000000080a0872a5 */ /* 0x000fe4000f8e003f */
[----:B------:R-:W-:Y:S01]  /*1140*/  UIMAD.WIDE.U32 UR6, UR14, UR6, URZ ;  /* 0x000000060e0672a5 */ /* 0x000fe2000f8e003f */
[----:B------:R-:W-:Y:S01]  /*1150*/  PLOP3.LUT P1, PT, PT, PT, UP3, 0x80, 0x0 ;  /* 0x000000000000781c */ /* 0x000fe20003f2f038 */
[----:B------:R-:W-:Y:S01]  /*1160*/  ULDC UR13, c[0x0][0x2f0] ;  /* 0x0000bc00000d7ab9 */ /* 0x000fe20000000800 */
[----:B------:R-:W-:Y:S01]  /*1170*/  @UP2 ULDC UR15, c[0x0][0xc50] ;  /* 0x00031400000f2ab9 */ /* 0x000fe20000000800 */
[----:B------:R-:W-:Y:S01]  /*1180*/  @UP1 ULDC UR16, c[0x0][0x450] ;  /* 0x0001140000101ab9 */ /* 0x000fe20000000800 */
[----:B------:R-:W-:Y:S01]  /*1190*/  UMOV UR17, UR14 ;  /* 0x0000000e00117c82 */ /* 0x000fe20008000000 */
[----:B------:R-:W-:-:S02]  /*11a0*/  UIMAD UR11, UR60, UR13, UR11 ;  /* 0x0000000d3c0b72a4 */ /* 0x000fc4000f8e020b */
[----:B------:R-:W-:Y:S02]  /*11b0*/  @UP1 USHF.R.U32.HI UR10, URZ, UR16, UR9 ;  /* 0x000000103f0a1299 */ /* 0x000fe40008011609 */
[----:B------:R-:W-:Y:S02]  /*11c0*/  @UP2 USHF.R.U32.HI UR17, URZ, UR15, UR7 ;  /* 0x0000000f3f112299 */ /* 0x000fe40008011607 */
[----:B------:R-:W-:Y:S02]  /*11d0*/  UIADD3 UR10, UR11, UR10, URZ ;  /* 0x0000000a0b0a7290 */ /* 0x000fe4000fffe03f */
[----:B------:R-:W-:Y:S02]  /*11e0*/  UIADD3 UR6, -UR17, URZ, URZ ;  /* 0x0000003f11067290 */ /* 0x000fe4000fffe13f */
[----:B------:R-:W-:Y:S01]  /*11f0*/  UIADD3 UR4, UR10, UR4, URZ ;  /* 0x000000040a047290 */ /* 0x000fe2000fffe03f */
[----:B------:R-:W-:Y:S01]  /*1200*/  IMAD.U32 R205, RZ, RZ, UR17 ;  /* 0x00000011ffcd7e24 */ /* 0x000fe2000f8e00ff */
[----:B------:R-:W-:-:S04]  /*1210*/  UIMAD UR6, UR12, UR6, UR14 ;  /* 0x000000060c0672a4 */ /* 0x000fc8000f8e020e */
[----:B------:R-:W-:Y:S02]  /*1220*/  IMAD.U32 R0, RZ, RZ, UR4 ;  /* 0x00000004ff007e24 */ /* 0x000fe4000f8e00ff */
[----:B------:R-:W-:Y:S01]  /*1230*/  IMAD.U32 R204, RZ, RZ, UR6 ;  /* 0x00000006ffcc7e24 */ /* 0x000fe2000f8e00ff */
[----:B------:R-:W-:Y:S06]  /*1240*/  @!P1 BRA `(.L_x_1154) ;  /* 0x0000000000409947 */ /* 0x000fec0003800000 */
[----:B------:R-:W-:Y:S01]  /*1250*/  ISETP.LT.AND P0, PT, RZ, UR10, PT ;  /* 0x0000000aff007c0c */ /* 0x000fe2000bf01270 */
[----:B------:R-:W-:-:S12]  /*1260*/  UIADD3 UR4, UR10, -0x1, URZ ;  /* 0xffffffff0a047890 */ /* 0x000fd8000fffe03f */
[----:B------:R-:W-:Y:S05]  /*1270*/  @P0 BRA `(.L_x_1155) ;  /* 0x00000000001c0947 */ /* 0x000fea0003800000 */
[----:B------:R-:W-:Y:S02]  /*1280*/  UISETP.NE.AND UP0, UPT, UR5, 0x1, UPT ;  /* 0x000000010500788c */ /* 0x000fe4000bf05270 */
[----:B------:R-:W-:-:S09]  /*1290*/  UIADD3 UR4, -UR10, URZ, URZ ;  /* 0x0000003f0a047290 */ /* 0x000fd2000fffe13f */
[----:B------:R-:W-:Y:S02]  /*12a0*/  @UP0 ULDC.64 UR8, c[0x0][0x9e8] ;  /* 0x00027a0000080ab9 */ /* 0x000fe40000000a00 */
[----:B------:R-:W-:-:S04]  /*12b0*/  UIMAD.WIDE.U32 UR6, UR4, UR8, URZ ;  /* 0x00000008040672a5 */ /* 0x000fc8000f8e003f */
[----:B------:R-:W-:-:S04]  /*12c0*/  @UP0 USHF.R.U32.HI UR4, URZ, UR9, UR7 ;  /* 0x000000093f040299 */ /* 0x000fc80008011607 */
[----:B------:R-:W-:Y:S01]  /*12d0*/  ULOP3.LUT UR4, URZ, UR4, URZ, 0x33, !UPT ;  /* 0x000000043f047292 */ /* 0x000fe2000f8e333f */
[----:B------:R-:W-:Y:S11]  /*12e0*/  BRA `(.L_x_1156) ;  /* 0x0000000000107947 */ /* 0x000ff60003800000 */
.L_x_1155:
[----:B------:R-:W-:-:S11]  /*12f0*/  UISETP.NE.AND UP0, UPT, UR5, 0x1, UPT ;  /* 0x000000010500788c */ /* 0x000fd6000bf05270 */
[----:B------:R-:W-:Y:S02]  /*1300*/  @UP0 ULDC.64 UR8, c[0x0][0x9e8] ;  /* 0x00027a0000080ab9 */ /* 0x000fe40000000a00 */
[----:B------:R-:W-:-:S04]  /*1310*/  UIMAD.WIDE.U32 UR6, UR4, UR8, URZ ;  /* 0x00000008040672a5 */ /* 0x000fc8000f8e003f */
[----:B------:R-:W-:-:S12]  /*1320*/  @UP0 USHF.R.U32.HI UR4, URZ, UR9, UR7 ;  /* 0x000000093f040299 */ /* 0x000fd80008011607 */
.L_x_1156:
[----:B------:R-:W-:-:S06]  /*1330*/  UIMAD UR4, UR4, UR5, UR5 ;  /* 0x00000005040472a4 */ /* 0x000fcc000f8e0205 */
[----:B------:R-:W-:-:S07]  /*1340*/  VIMNMX R0, R0, UR4, PT ;  /* 0x0000000400007c48 */ /* 0x000fce000bfe0100 */
.L_x_1154:
[----:B------:R-:W-:Y:S01]  /*1350*/  UIMAD UR4, UR60, UR13, 0x3f ;  /* 0x0000003f3c0474a4 */ /* 0x000fe2000f8e020d */
[----:B------:R-:W-:Y:S01]  /*1360*/  VIADD R0, R0, 0x3f ;  /* 0x0000003f00007836 */ /* 0x000fe20000000000 */
[----:B------:R-:W-:Y:S01]  /*1370*/  @UP1 ULDC UR6, c[0x0][0x44c] ;  /* 0x0001130000061ab9 */ /* 0x000fe20000000800 */
[----:B------:R-:W-:Y:S01]  /*1380*/  @UP1 ULDC UR10, c[0x0][0x450] ;  /* 0x00011400000a1ab9 */ /* 0x000fe20000000800 */
[----:B------:R-:W-:Y:S02]  /*1390*/  USHF.R.S32.HI UR8, URZ, 0x1f, UR4 ;  /* 0x0000001f3f087899 */ /* 0x000fe40008011404 */
[----:B------:R-:W-:Y:S01]  /*13a0*/  UIMAD.WIDE.U32 UR6, UR61, UR6, URZ ;  /* 0x000000063d0672a5 */ /* 0x000fe2000f8e003f */
[----:B------:R-:W-:Y:S01]  /*13b0*/  SHF.R.S32.HI R3, RZ, 0x1f, R0 ;  /* 0x0000001fff037819 */ /* 0x000fe20000011400 */
[----:B------:R-:W-:Y:S01]  /*13c0*/  UMOV UR9, UR61 ;  /* 0x0000003d00097c82 */ /* 0x000fe20008000000 */
[----:B------:R-:W-:Y:S02]  /*13d0*/  ULEA.HI UR8, UR8, UR4, URZ, 0x6 ;  /* 0x0000000408087291 */ /* 0x000fe4000f8f303f */
[----:B------:R-:W-:Y:S01]  /*13e0*/  @UP1 USHF.R.U32.HI UR9, URZ, UR10, UR7 ;  /* 0x0000000a3f091299 */ /* 0x000fe20008011607 */
[----:B------:R-:W-:Y:S01]  /*13f0*/  LEA.HI R3, R3, R0, RZ, 0x6 ;  /* 0x0000000003037211 */ /* 0x000fe200078f30ff */
[----:B------:R-:W-:-:S02]  /*1400*/  UIMAD UR39, UR60, UR13, -UR39 ;  /* 0x0000000d3c2772a4 */ /* 0x000fc4000f8e0a27 */
[----:B------:R-:W-:Y:S01]  /*1410*/  USHF.R.S32.HI UR8, URZ, 0x6, UR8 ;  /* 0x000000063f087899 */ /* 0x000fe20008011408 */
[----:B------:R-:W-:Y:S01]  /*1420*/  SHF.R.S32.HI R3, RZ, 0x6, R3 ;  /* 0x00000006ff037819 */ /* 0x000fe20000011403 */
[----:B------:R-:W-:-:S03]  /*1430*/  UIADD3 UR4, UR39, UR9, URZ ;  /* 0x0000000927047290 */ /* 0x000fc6000fffe03f */
[----:B------:R-:W-:Y:S01]  /*1440*/  ULDC UR9, c[0x0][0x9dc] ;  /* 0x0002770000097ab9 */ /* 0x000fe20000000800 */
[----:B------:R-:W-:Y:S01]  /*1450*/  VIMNMX R98, R3, UR8, PT ;  /* 0x0000000803627c48 */ /* 0x000fe2000bfe0100 */
[----:B------:R-:W-:Y:S01]  /*1460*/  UIADD3 UR9, UR4, -UR9, URZ ;  /* 0x8000000904097290 */ /* 0x000fe2000fffe03f */
[----:B------:R-:W-:Y:S11]  /*1470*/  @!P1 BRA `(.L_x_1157) ;  /* 0x0000000000449947 */ /* 0x000ff60003800000 */
[----:B------:R-:W-:-:S06]  /*1480*/  UISETP.GT.AND UP0, UPT, UR4, -0x1, UPT ;  /* 0xffffffff0400788c */ /* 0x000fcc000bf04270 */
[----:B------:R-:W-:-:S13]  /*1490*/  PLOP3.LUT P0, PT, PT, PT, UP0, 0x80, 0x0 ;  /* 0x000000000000781c */ /* 0x000fda0003f0f008 */
[----:B------:R-:W-:Y:S05]  /*14a0*/  @P0 BRA `(.L_x_1158) ;  /* 0x00000000001c0947 */ /* 0x000fea0003800000 */
[----:B------:R-:W-:Y:S02]  /*14b0*/  UISETP.NE.AND UP0, UPT, UR5, 0x1, UPT ;  /* 0x000000010500788c */ /* 0x000fe4000bf05270 */
[----:B------:R-:W-:-:S09]  /*14c0*/  ULOP3.LUT UR4, URZ, UR4, URZ, 0x33, !UPT ;  /* 0x000000043f047292 */ /* 0x000fd2000f8e333f */
[----:B------:R-:W-:Y:S02]  /*14d0*/  @UP0 ULDC.64 UR10, c[0x0][0x9e8] ;  /* 0x00027a00000a0ab9 */ /* 0x000fe40000000a00 */
[----:B------:R-:W-:-:S04]  /*14e0*/  UIMAD.WIDE.U32 UR6, UR4, UR10, URZ ;  /* 0x0000000a040672a5 */ /* 0x000fc8000f8e003f */
[----:B------:R-:W-:-:S04]  /*14f0*/  @UP0 USHF.R.U32.HI UR4, URZ, UR11, UR7 ;  /* 0x0000000b3f040299 */ /* 0x000fc80008011607 */
[----:B------:R-:W-:Y:S01]  /*1500*/  ULOP3.LUT UR4, URZ, UR4, URZ, 0x33, !UPT ;  /* 0x000000043f047292 */ /* 0x000fe2000f8e333f */
[----:B------:R-:W-:Y:S11]  /*1510*/  BRA `(.L_x_1159) ;  /* 0x0000000000107947 */ /* 0x000ff60003800000 */
.L_x_1158:
[----:B------:R-:W-:-:S11]  /*1520*/  UISETP.NE.AND UP0, UPT, UR5, 0x1, UPT ;  /* 0x000000010500788c */ /* 0x000fd6000bf05270 */
[----:B------:R-:W-:Y:S02]  /*1530*/  @UP0 ULDC.64 UR10, c[0x0][0x9e8] ;  /* 0x00027a00000a0ab9 */ /* 0x000fe40000000a00 */
[----:B------:R-:W-:-:S04]  /*1540*/  UIMAD.WIDE.U32 UR6, UR4, UR10, URZ ;  /* 0x0000000a040672a5 */ /* 0x000fc8000f8e003f */
[----:B------:R-:W-:-:S12]  /*1550*/  @UP0 USHF.R.U32.HI UR4, URZ, UR11, UR7 ;  /* 0x0000000b3f040299 */ /* 0x000fd80008011607 */
.L_x_1159:
[----:B------:R-:W-:-:S04]  /*1560*/  UIMAD UR4, UR4, UR5, URZ ;  /* 0x00000005040472a4 */ /* 0x000fc8000f8e023f */
[----:B------:R-:W-:-:S04]  /*1570*/  UISETP.LT.AND UP0, UPT, UR9, UR4, UPT ;  /* 0x000000040900728c */ /* 0x000fc8000bf01270 */
[----:B------:R-:W-:-:S12]  /*1580*/  USEL UR9, UR9, UR4, !UP0 ;  /* 0x0000000409097287 */ /* 0x000fd8000c000000 */
.L_x_1157:
[----:B------:R-:W-:Y:S01]  /*1590*/  USHF.R.S32.HI UR4, URZ, 0x1f, UR9 ;  /* 0x0000001f3f047899 */ /* 0x000fe20008011409 */
[----:B------:R-:W-:Y:S02]  /*15a0*/  PLOP3.LUT P0, PT, PT, PT, PT, 0x80, 0x0 ;  /* 0x000000000000781c */ /* 0x000fe40003f0f070 */
[----:B------:R-:W-:Y:S01]  /*15b0*/  CS2R R2, SRZ ;  /* 0x0000000000027805 */ /* 0x000fe2000001ff00 */
[----:B------:R-:W-:Y:S01]  /*15c0*/  IMAD.MOV.U32 R0, RZ, RZ, RZ ;  /* 0x000000ffff007224 */ /* 0x000fe200078e00ff */
[----:B------:R-:W-:Y:S01]  /*15d0*/  ULEA.HI UR4, UR4, UR9, URZ, 0x6 ;  /* 0x0000000904047291 */ /* 0x000fe2000f8f303f */
[----:B------:R-:W-:Y:S02]  /*15e0*/  CS2R R176, SRZ ;  /* 0x0000000000b07805 */ /* 0x000fe4000001ff00 */
[----:B------:R-:W-:Y:S02]  /*15f0*/  CS2R R174, SRZ ;  /* 0x0000000000ae7805 */ /* 0x000fe4000001ff00 */
[----:B------:R-:W-:Y:S01]  /*1600*/  CS2R R148, SRZ ;  /* 0x0000000000947805 */ /* 0x000fe2000001ff00 */
[----:B------:R-:W-:Y:S01]  /*1610*/  USHF.R.S32.HI UR4, URZ, 0x6, UR4 ;  /* 0x000000063f047899 */ /* 0x000fe20008011404 */
[----:B------:R-:W-:-:S02]  /*1620*/  CS2R R172, SRZ ;  /* 0x0000000000ac7805 */ /* 0x000fc4000001ff00 */
[----:B------:R-:W-:Y:S02]  /*1630*/  CS2R R144, SRZ ;  /* 0x0000000000907805 */ /* 0x000fe4000001ff00 */
[----:B------:R-:W-:Y:S01]  /*1640*/  CS2R R170, SRZ ;  /* 0x0000000000aa7805 */ /* 0x000fe2000001ff00 */
[----:B------:R-:W-:Y:S01]  /*1650*/  UISETP.LT.AND UP0, UPT, URZ, UR4, UPT ;  /* 0x000000043f00728c */ /* 0x000fe2000bf01270 */
[----:B------:R-:W-:Y:S02]  /*1660*/  CS2R R140, SRZ ;  /* 0x00000000008c7805 */ /* 0x000fe4000001ff00 */
[----:B------:R-:W-:Y:S02]  /*1670*/  CS2R R120, SRZ ;  /* 0x0000000000787805 */ /* 0x000fe4000001ff00 */
[----:B------:R-:W-:Y:S01]  /*1680*/  CS2R R136, SRZ ;  /* 0x0000000000887805 */ /* 0x000fe2000001ff00 */
[----:B------:R-:W-:Y:S01]  /*1690*/  USEL UR5, URZ, UR4, !UP0 ;  /* 0x000000043f057287 */ /* 0x000fe2000c000000 */
[----:B------:R-:W-:-:S02]  /*16a0*/  CS2R R116, SRZ ;  /* 0x0000000000747805 */ /* 0x000fc4000001ff00 */
[----:B------:R-:W-:Y:S02]  /*16b0*/  CS2R R112, SRZ ;  /* 0x0000000000707805 */ /* 0x000fe4000001ff00 */
[----:B------:R-:W-:Y:S02]  /*16c0*/  CS2R R132, SRZ ;  /* 0x0000000000847805 */ /* 0x000fe4000001ff00 */
[----:B------:R-:W-:Y:S02]  /*16d0*/  CS2R R108, SRZ ;  /* 0x00000000006c7805 */ /* 0x000fe4000001ff00 */
[----:B------:R-:W-:Y:S02]  /*16e0*/  CS2R R104, SRZ ;  /* 0x0000000000687805 */ /* 0x000fe4000001ff00 */
[----:B------:R-:W-:Y:S01]  /*16f0*/  ISETP.GT.AND P1, PT, R98, UR5, PT ;  /* 0x0000000562007c0c */ /* 0x000fe2000bf24270 */
[----:B------:R-:W-:Y:S01]  /*1700*/  IMAD.U32 R23, RZ, RZ, UR5 ;  /* 0x00000005ff177e24 */ /* 0x000fe2000f8e00ff */
[----:B------:R-:W-:-:S02]  /*1710*/  CS2R R128, SRZ ;  /* 0x0000000000807805 */ /* 0x000fc4000001ff00 */
        /* <DEDUP_REMOVED lines=44> */
[----:B------:R-:W-:Y:S01]  /*19e0*/  CS2R R32, SRZ ;  /* 0x0000000000207805 */ /* 0x000fe2000001ff00 */
[----:B------:R-:W-:Y:S01]  /*19f0*/  IMAD.MOV.U32 R16, RZ, RZ, RZ ;  /* 0x000000ffff107224 */ /* 0x000fe200078e00ff */
[----:B------:R-:W-:Y:S02]  /*1a00*/  CS2R R26, SRZ ;  /* 0x00000000001a7805 */ /* 0x000fe4000001ff00 */
[----:B------:R-:W-:Y:S01]  /*1a10*/  CS2R R28, SRZ ;  /* 0x00000000001c7805 */ /* 0x000fe2000001ff00 */
[----:B------:R-:W-:Y:S01]  /*1a20*/  IMAD.MOV.U32 R18, RZ, RZ, RZ ;  /* 0x000000ffff127224 */ /* 0x000fe200078e00ff */
[----:B------:R-:W-:Y:S01]  /*1a30*/  CS2R R24, SRZ ;  /* 0x0000000000187805 */ /* 0x000fe2000001ff00 */
[----:B------:R-:W-:Y:S06]  /*1a40*/  @!P1 BRA `(.L_x_1160) ;  /* 0x000000bc009c9947 */ /* 0x000fec0003800000 */
        /* <DEDUP_REMOVED lines=31> */
.L_x_1161:
[----:B------:R-:W-:Y:S02]  /*1c40*/  R2UR UR6, R208 ;  /* 0x00000000d00672ca */ /* 0x000fe400000e0000 */
[----:B------:R-:W-:-:S11]  /*1c50*/  R2UR UR5, R213 ;  /* 0x00000000d50572ca */ /* 0x000fd600000e0000 */
[----:B------:R-:W-:Y:S02]  /*1c60*/  ULEA.HI UR4, UR6, UR6, URZ, 0x1 ;  /* 0x0000000606047291 */ /* 0x000fe4000f8f083f */
[----:B------:R-:W-:Y:S02]  /*1c70*/  IMAD.U32 R2, RZ, RZ, UR5 ;  /* 0x00000005ff027e24 */ /* 0x000fe4000f8e00ff */
[----:B------:R-:W-:-:S03]  /*1c80*/  ULOP3.LUT UR4, UR4, 0xfffffffe, URZ, 0xc0, !UPT ;  /* 0xfffffffe04047892 */ /* 0x000fc6000f8ec03f */
[----:B------:R-:W-:Y:S01]  /*1c90*/  ISETP.NE.AND P0, PT, R2, 0x3, PT ;  /* 0x000000030200780c */ /* 0x000fe20003f05270 */
[----:B------:R-:W-:-:S06]  /*1ca0*/  UIADD3 UR4, UR6, -UR4, URZ ;  /* 0x8000000406047290 */ /* 0x000fcc000fffe03f */
[----:B------:R-:W-:-:S05]  /*1cb0*/  IMAD.U32 R0, RZ, RZ, UR4 ;  /* 0x00000004ff007e24 */ /* 0x000fca000f8e00ff */
[----:B------:R-:W-:-:S04]  /*1cc0*/  SHF.L.U32 R0, R0, 0x1f, RZ ;  /* 0x0000001f00007819 */ /* 0x000fc800000006ff */
[----:B------:R-:W0:Y:S02]  /*1cd0*/  SYNCS.PHASECHK.TRANS64.TRYWAIT P1, [UR38+0x30800], R0 ;  /* 0x03080000ff0075a7 */ /* 0x000e240008020166 */
[----:B0-----:R-:W-:Y:S05]  /*1ce0*/  @!P1 BRA `(.L_x_1162) ;  /* 0x0000014000489947 */ /* 0x001fea0003800000 */
.L_x_1369:
[----:B------:R-:W-:Y:S05]  /*1cf0*/  @!P0 BRA `(.L_x_1163) ;  /* 0x0000000000048947 */ /* 0x000fea0003800000 */
[----:B------:R-:W-:Y:S01]  /*1d00*/  BPT.TRAP 0x1 ;  /* 0x000000040000795c */ /* 0x000fe20000300000 */
.L_x_1163:
[----:B------:R-:W-:Y:S02]  /*1d10*/  IMAD.U32 R57, RZ, RZ, UR37 ;  /* 0x00000025ff397e24 */ /* 0x000fe4000f8e00ff */
[----:B0-----:R-:W-:-:S03]  /*1d20*/  IMAD.U32 R0, RZ, RZ, UR36 ;  /* 0x00000024ff007e24 */ /* 0x001fc6000f8e00ff */
[----:B------:R-:W-:Y:S02]  /*1d30*/  LEA R57, R57, UR38, 0x3 ;  /* 0x0000002639397c11 */ /* 0x000fe4000f8e18ff */
[----:B------:R-:W-:-:S04]  /*1d40*/  SHF.L.U32 R0, R0, 0x1f, RZ ;  /* 0x0000001f00007819 */ /* 0x000fc800000006ff */
[----:B------:R0:W1:Y:S01]  /*1d50*/  SYNCS.PHASECHK.TRANS64.TRYWAIT P2, [R57+URZ+0x30830], R0 ;  /* 0x03083000390075a7 */ /* 0x000062000804017f */
[----:B------:R-:W-:Y:S05]  /*1d60*/  @!P0 BRA `(.L_x_1164) ;  /* 0x0000000000048947 */ /* 0x000fea0003800000 */
[----:B------:R-:W-:Y:S01]  /*1d70*/  BPT.TRAP 0x1 ;  /* 0x000000040000795c */ /* 0x000fe20000300000 */
.L_x_1164:
[----:B------:R-:W2:Y:S02]  /*1d80*/  S2R R2, SR_TID.X ;  /* 0x0000000000027919 */ /* 0x000ea40000002100 */
[----:B--2---:R-:W-:Y:S01]  /*1d90*/  LOP3.LUT P1, RZ, R2, 0x7f, RZ, 0xc0, !PT ;  /* 0x0000007f02ff7812 */ /* 0x004fe2000782c0ff */
[----:B-1----:R-:W-:-:S12]  /*1da0*/  @P2 BRA `(.L_x_1165) ;  /* 0x0000000000082947 */ /* 0x002fd80003800000 */
[----:B------:R-:W1:Y:S02]  /*1db0*/  SYNCS.PHASECHK.TRANS64.TRYWAIT P2, [R57+URZ+0x30830], R0 ;  /* 0x03083000390075a7 */ /* 0x000e64000804017f */
[----:B-1----:R-:W-:Y:S05]  /*1dc0*/  @!P2 BRA `(.L_x_1166) ;  /* 0x000001400028a947 */ /* 0x002fea0003800000 */
.L_x_1165:
[----:B------:R-:W-:Y:S05]  /*1dd0*/  WARPSYNC.ALL ;  /* 0x0000000000007948 */ /* 0x000fea0003800000 */
[----:B------:R-:W-:Y:S01]  /*1de0*/  UIADD3 UR4, UR38, 0x20400, URZ ;  /* 0x0002040026047890 */ /* 0x000fe2000fffe03f */
[----:B------:R-:W-:Y:S01]  /*1df0*/  WARPGROUP.ARRIVE ;  /* 0x00000000000079c5 */ /* 0x000fe20000000000 */
[----:B------:R-:W-:Y:S01]  /*1e00*/  UMOV UR9, 0x40000040 ;  /* 0x4000004000097882 */ /* 0x000fe20000000000 */
[----:B------:R-:W-:Y:S01]  /*1e10*/  UMOV UR11, 0x40000040 ;  /* 0x40000040000b7882 */ /* 0x000fe20000000000 */
[----:B------:R-:W-:Y:S01]  /*1e20*/  USHF.R.U32.HI UR4, URZ, 0x4, UR4 ;  /* 0x000000043f047899 */ /* 0x000fe20008011604 */
[----:B------:R-:W-:Y:S01]  /*1e30*/  IMAD.U32 R15, RZ, RZ, UR9 ;  /* 0x00000009ff0f7e24 */ /* 0x000fe2000f8e00ff */
[----:B------:R-:W-:Y:S01]  /*1e40*/  UMOV UR57, 0x40000040 ;  /* 0x4000004000397882 */ /* 0x000fe20000000000 */
[----:B------:R-:W-:Y:S01]  /*1e50*/  UMOV UR59, 0x40000040 ;  /* 0x40000040003b7882 */ /* 0x000fe20000000000 */
[----:B------:R-:W-:Y:S01]  /*1e60*/  ULOP3.LUT UR4, UR4, 0x3fff, URZ, 0xc0, !UPT ;  /* 0x00003fff04047892 */ /* 0x000fe2000f8ec03f */
[----:B01----:R-:W-:Y:S01]  /*1e70*/  VIADD R0, R22, UR61 ;  /* 0x0000003d16007c36 */ /* 0x003fe20008000000 */
[----:B------:R-:W-:Y:S01]  /*1e80*/  UMOV UR53, 0x40000040 ;  /* 0x4000004000357882 */ /* 0x000fe20000000000 */
[----:B------:R-:W-:Y:S01]  /*1e90*/  UMOV UR55, 0x40000040 ;  /* 0x4000004000377882 */ /* 0x000fe20000000000 */
[----:B------:R-:W-:Y:S01]  /*1ea0*/  ULOP3.LUT UR5, UR4, 0x10000, URZ, 0xfc, !UPT ;  /* 0x0001000004057892 */ /* 0x000fe2000f8efc3f */
[----:B------:R-:W0:Y:S01]  /*1eb0*/  LDC R21, c[0x0][0x2f0] ;  /* 0x0000bc00ff157b82 */ /* 0x000e220000000800 */
[----:B------:R-:W-:Y:S01]  /*1ec0*/  ULOP3.LUT UR4, UR40, 0x10000, URZ, 0xfc, !UPT ;  /* 0x0001000028047892 */ /* 0x000fe2000f8efc3f */
[----:B------:R-:W-:Y:S01]  /*1ed0*/  IMAD.MOV.U32 R2, RZ, RZ, R0 ;  /* 0x000000ffff027224 */ /* 0x000fe200078e0000 */
[----:B------:R-:W-:Y:S01]  /*1ee0*/  UMOV UR13, 0x40000040 ;  /* 0x40000040000d7882 */ /* 0x000fe20000000000 */
[----:B------:R-:W-:Y:S01]  /*1ef0*/  UMOV UR15, 0x40000040 ;  /* 0x40000040000f7882 */ /* 0x000fe20000000000 */
[----:B------:R-:W-:Y:S01]  /*1f00*/  IMAD.U32 R18, RZ, RZ, UR5 ;  /* 0x00000005ff127e24 */ /* 0x000fe2000f8e00ff */
[----:B------:R-:W-:Y:S01]  /*1f10*/  ULEA UR5, UR37, UR5, 0xb ;  /* 0x0000000525057291 */ /* 0x000fe2000f8e583f */
[----:B------:R-:W-:Y:S01]  /*1f20*/  IMAD.MOV.U32 R5, RZ, RZ, -0x40 ;  /* 0xffffffc0ff057424 */ /* 0x000fe200078e00ff */
[----:B------:R-:W-:Y:S01]  /*1f30*/  UMOV UR8, UR4 ;  /* 0x0000000400087c82 */ /* 0x000fe20008000000 */
[----:B------:R-:W-:Y:S01]  /*1f40*/  UIADD3 UR6, UR4, 0x2, URZ ;  /* 0x0000000204067890 */ /* 0x000fe2000fffe03f */
[----:B------:R-:W-:Y:S01]  /*1f50*/  IMAD.U32 R14, RZ, RZ, UR8 ;  /* 0x00000008ff0e7e24 */ /* 0x000fe2000f8e00ff */
[----:B------:R-:W-:Y:S01]  /*1f60*/  UIADD3 UR7, UR5, 0x2, URZ ;  /* 0x0000000205077890 */ /* 0x000fe2000fffe03f */
[----:B------:R-:W1:Y:S01]  /*1f70*/  LDC R155, c[0x0][0x288] ;  /* 0x0000a200ff9b7b82 */ /* 0x000e620000000800 */
[----:B------:R-:W-:Y:S01]  /*1f80*/  UMOV UR10, UR5 ;  /* 0x00000005000a7c82 */ /* 0x000fe20008000000 */
[----:B------:R-:W-:Y:S01]  /*1f90*/  UIADD3 UR56, UR4, 0x402, URZ ;  /* 0x0000040204387890 */ /* 0x000fe2000fffe03f */
[----:B------:R-:W-:Y:S01]  /*1fa0*/  HGMMA.64x64x16.F32.BF16 R24, gdesc[UR8], RZ, !UPT, gsb0 ;  /* 0x00e00000081879f0 */ /* 0x000fe2000c0018ff */
[----:B------:R-:W-:Y:S01]  /*1fb0*/  UMOV UR8, UR6 ;  /* 0x0000000600087c82 */ /* 0x000fe20008000000 */
[----:B------:R-:W-:Y:S01]  /*1fc0*/  UMOV UR9, 0x40000040 ;  /* 0x4000004000097882 */ /* 0x000fe20000000000 */
[----:B------:R-:W-:Y:S01]  /*1fd0*/  UMOV UR10, UR7 ;  /* 0x00000007000a7c82 */ /* 0x000fe20008000000 */
[----:B------:R-:W-:Y:S01]  /*1fe0*/  UMOV UR11, 0x40000040 ;  /* 0x40000040000b7882 */ /* 0x000fe20000000000 */
[----:B------:R-:W-:Y:S01]  /*1ff0*/  UIADD3 UR6, UR4, 0x4, URZ ;  /* 0x0000000404067890 */ /* 0x000fe2000fffe03f */
[----:B------:R-:W-:Y:S01]  /*2000*/  IMAD.U32 R12, RZ, RZ, UR8 ;  /* 0x00000008ff0c7e24 */ /* 0x000fe2000f8e00ff */
[----:B------:R-:W-:Y:S01]  /*2010*/  UIADD3 UR7, UR5, 0x4, URZ ;  /* 0x0000000405077890 */ /* 0x000fe2000fffe03f */
[----:B------:R-:W-:Y:S01]  /*2020*/  IMAD.U32 R13, RZ, RZ, UR9 ;  /* 0x00000009ff0d7e24 */ /* 0x000fe2000f8e00ff */
[----:B------:R-:W-:-:S02]  /*2030*/  UIADD3 UR58, UR5, 0x202, URZ ;  /* 0x00000202053a7890 */ /* 0x000fc4000fffe03f */
[----:B------:R-:W-:Y:S02]  /*2040*/  UIADD3 UR52, UR4, 0x404, URZ ;  /* 0x0000040404347890 */ /* 0x000fe4000fffe03f */
[----:B------:R-:W-:Y:S02]  /*2050*/  UIADD3 UR54, UR5, 0x204, URZ ;  /* 0x0000020405367890 */ /* 0x000fe4000fffe03f */
[----:B------:R-:W-:Y:S02]  /*2060*/  UIADD3 UR12, UR4, 0x800, URZ ;  /* 0x00000800040c7890 */ /* 0x000fe4000fffe03f */
[----:B------:R-:W-:Y:S02]  /*2070*/  UIADD3 UR14, UR5, 0x400, URZ ;  /* 0x00000400050e7890 */ /* 0x000fe4000fffe03f */
[----:B------:R-:W-:Y:S02]  /*2080*/  UIADD3 UR16, UR4, 0x802, URZ ;  /* 0x0000080204107890 */ /* 0x000fe4000fffe03f */
[----:B------:R-:W-:Y:S01]  /*2090*/  UIADD3 UR18, UR5, 0x402, URZ ;  /* 0x0000040205127890 */ /* 0x000fe2000fffe03f */
[----:B------:R-:W-:Y:S01]  /*20a0*/  UMOV UR17, 0x40000040 ;  /* 0x4000004000117882 */ /* 0x000fe20000000000 */
[----:B------:R-:W-:Y:S01]  /*20b0*/  UMOV UR19, 0x40000040 ;  /* 0x4000004000137882 */ /* 0x000fe20000000000 */
[----:B------:R-:W-:-:S02]  /*20c0*/  UIADD3 UR20, UR4, 0x804, URZ ;  /* 0x0000080404147890 */ /* 0x000fc4000fffe03f */
[----:B------:R-:W-:Y:S01]  /*20d0*/  UIADD3 UR22, UR5, 0x404, URZ ;  /* 0x0000040405167890 */ /* 0x000fe2000fffe03f */
[----:B------:R-:W-:Y:S01]  /*20e0*/  UMOV UR21, 0x40000040 ;  /* 0x4000004000157882 */ /* 0x000fe20000000000 */
[----:B------:R-:W-:Y:S01]  /*20f0*/  UMOV UR23, 0x40000040 ;  /* 0x4000004000177882 */ /* 0x000fe20000000000 */
[----:B------:R-:W-:Y:S02]  /*2100*/  UIADD3 UR24, UR4, 0x806, URZ ;  /* 0x0000080604187890 */ /* 0x000fe4000fffe03f */
[----:B------:R-:W-:Y:S01]  /*2110*/  UIADD3 UR26, UR5, 0x406, URZ ;  /* 0x00000406051a7890 */ /* 0x000fe2000fffe03f */
[----:B------:R-:W-:Y:S01]  /*2120*/  UMOV UR25, 0x40000040 ;  /* 0x4000004000197882 */ /* 0x000fe20000000000 */
[----:B------:R-:W-:Y:S01]  /*2130*/  UMOV UR27, 0x40000040 ;  /* 0x40000040001b7882 */ /* 0x000fe20000000000 */
        /* <DEDUP_REMOVED lines=16> */
[----:B------:R-:W-:-:S02]  /*2240*/  WARPGROUP.DEPBAR.LE gsb0, 0x0 ;  /* 0x00008000000079c5 */ /* 0x000fc40000010000 */
[----:B------:R-:W-:-:S06]  /*2250*/  WARPGROUP.ARRIVE ;  /* 0x00000000000079c5 */ /* 0x000fcc0000000000 */
[----:B------:R-:W-:Y:S01]  /*2260*/  HGMMA.64x64x16.F32.BF16 R24, gdesc[UR8], R24, gsb0 ;  /* 0x00e00000081879f0 */ /* 0x000fe20008001818 */
        /* <DEDUP_REMOVED lines=8> */
[----:B------:R-:W-:Y:S02]  /*22f0*/  WARPGROUP.DEPBAR.LE gsb0, 0x0 ;  /* 0x00008000000079c5 */ /* 0x000fe40000010000 */
        /* <DEDUP_REMOVED lines=17> */
[----:B------:R-:W-:Y:S01]  /*2410*/  IMAD.U32 R6, RZ, RZ, UR8 ;  /* 0x00000008ff067e24 */ /* 0x000fe2000f8e00ff */
[----:B------:R-:W-:Y:S01]  /*2420*/  ULDC UR6, c[0x0][0x9d8] ;  /* 0x0002760000067ab9 */ /* 0x000fe20000000800 */
[----:B------:R-:W-:Y:S01]  /*2430*/  IMAD.U32 R7, RZ, RZ, UR9 ;  /* 0x00000009ff077e24 */ /* 0x000fe2000f8e00ff */
[----:B------:R-:W-:Y:S02]  /*2440*/  WARPGROUP.DEPBAR.LE gsb0, 0x0 ;  /* 0x00008000000079c5 */ /* 0x000fe40000010000 */
[----:B------:R-:W-:-:S06]  /*2450*/  WARPGROUP.ARRIVE ;  /* 0x00000000000079c5 */ /* 0x000fcc0000000000 */
[----:B------:R-:W-:Y:S01]  /*2460*/  HGMMA.64x64x16.F32.BF16 R24, gdesc[UR8], R24, gsb0 ;  /* 0x00e00000081879f0 */ /* 0x000fe20008001818 */
[----:B------:R-:W-:Y:S02]  /*2470*/  UIADD3 UR8, UR4, 0x406, URZ ;  /* 0x0000040604087890 */ /* 0x000fe4000fffe03f */
[----:B------:R-:W-:Y:S01]  /*2480*/  UIADD3 UR10, UR5, 0x206, URZ ;  /* 0x00000206050a7890 */ /* 0x000fe2000fffe03f */
[----:B------:R-:W-:Y:S01]  /*2490*/  UMOV UR9, 0x40000040 ;  /* 0x4000004000097882 */ /* 0x000fe20000000000 */
[----:B------:R-:W-:Y:S01]  /*24a0*/  UMOV UR11, 0x40000040 ;  /* 0x40000040000b7882 */ /* 0x000fe20000000000 */
[----:B------:R-:W-:Y:S02]  /*24b0*/  ULDC UR4, c[0x0][0x448] ;  /* 0x0001120000047ab9 */ /* 0x000fe40000000800 */
[----:B------:R-:W-:-:S06]  /*24c0*/  UISETP.NE.AND UP0, UPT, UR4, 0x1, UPT ;  /* 0x000000010400788c */ /* 0x000fcc000bf05270 */
[----:B------:R-:W-:Y:S02]  /*24d0*/  PLOP3.LUT P2, PT, PT, PT, UP0, 0x80, 0x0 ;  /* 0x000000000000781c */ /* 0x000fe40003f4f008 */
[----:B------:R-:W-:-:S03]  /*24e0*/  PLOP3.LUT P3, PT, PT, PT, UP0, 0x80, 0x0 ;  /* 0x000000000000781c */ /* 0x000fc60003f6f008 */
[----:B------:R-:W-:-:S08]  /*24f0*/  @UP0 ULDC UR4, c[0x0][0x44c] ;  /* 0x0001130000040ab9 */ /* 0x000fd00000000800 */
[----:B------:R-:W-:Y:S01]  /*2500*/  @P2 IMAD.HI.U32 R3, R0, UR4, RZ ;  /* 0x0000000400032c27 */ /* 0x000fe2000f8e00ff */
[----:B------:R-:W-:-:S03]  /*2510*/  @UP0 ULDC UR4, c[0x0][0x450] ;  /* 0x0001140000040ab9 */ /* 0x000fc60000000800 */
[----:B------:R-:W-:Y:S01]  /*2520*/  @!P1 VIADD R0, R57, 0x30840 ;  /* 0x0003084039009836 */ /* 0x000fe20000000000 */
[----:B------:R-:W-:Y:S01]  /*2530*/  @P3 SHF.R.U32.HI R2, RZ, UR4, R3 ;  /* 0x00000004ff023c19 */ /* 0x000fe20008011603 */
[----:B------:R-:W-:Y:S02]  /*2540*/  ULDC.64 UR4, c[0x0][0x9e0] ;  /* 0x0002780000047ab9 */ /* 0x000fe40000000a00 */
[----:B------:R-:W-:Y:S01]  /*2550*/  UISETP.GE.AND UP1, UPT, UR5, 0x1, UPT ;  /* 0x000000010500788c */ /* 0x000fe2000bf26270 */
[----:B------:R-:W-:Y:S01]  /*2560*/  @!P1 PRMT R0, RZ, 0x654, R0 ;  /* 0x00000654ff009816 */ /* 0x000fe20000000000 */
[----:B------:R-:W2:Y:S04]  /*2570*/  SHFL.IDX PT, R58, R2, RZ, 0x1c1f ;  /* 0x001c1fff023a7589 */ /* 0x000ea800000e0000 */
[----:B------:R-:W-:Y:S01]  /*2580*/  PLOP3.LUT P2, PT, PT, PT, UP1, 0x40, 0x0 ;  /* 0x000000000000781c */ /* 0x000fe20003f4e818 */
[----:B------:R-:W-:-:S02]  /*2590*/  WARPGROUP.DEPBAR.LE gsb0, 0x0 ;  /* 0x00008000000079c5 */ /* 0x000fc40000010000 */
[----:B------:R-:W-:-:S06]  /*25a0*/  WARPGROUP.ARRIVE ;  /* 0x00000000000079c5 */ /* 0x000fcc0000000000 */
[----:B------:R-:W-:Y:S03]  /*25b0*/  HGMMA.64x64x16.F32.BF16 R24, gdesc[UR56], R24, gsb0 ;  /* 0x00e00000381879f0 */ /* 0x000fe60008001818 */
[----:B------:R-:W-:Y:S02]  /*25c0*/  WARPGROUP.DEPBAR.LE gsb0, 0x0 ;  /* 0x00008000000079c5 */ /* 0x000fe40000010000 */
[----:B------:R-:W-:-:S06]  /*25d0*/  WARPGROUP.ARRIVE ;  /* 0x00000000000079c5 */ /* 0x000fcc0000000000 */
[----:B------:R-:W-:Y:S01]  /*25e0*/  HGMMA.64x64x16.F32.BF16 R24, gdesc[UR52], R24, gsb0 ;  /* 0x00e00000341879f0 */ /* 0x000fe20008001818 */
[----:B------:R-:W-:Y:S02]  /*25f0*/  ULDC UR54, c[0x0][0x9dc] ;  /* 0x0002770000367ab9 */ /* 0x000fe40000000800 */
[----:B------:R-:W-:Y:S01]  /*2600*/  ULOP3.LUT UR54, URZ, UR54, URZ, 0x33, !UPT ;  /* 0x000000363f367292 */ /* 0x000fe2000f8e333f */
[----:B------:R-:W-:Y:S02]  /*2610*/  WARPGROUP.DEPBAR.LE gsb0, 0x0 ;  /* 0x00008000000079c5 */ /* 0x000fe40000010000 */
[----:B------:R-:W-:-:S06]  /*2620*/  WARPGROUP.ARRIVE ;  /* 0x00000000000079c5 */ /* 0x000fcc0000000000 */
[----:B------:R-:W-:Y:S03]  /*2630*/  HGMMA.64x64x16.F32.BF16 R24, gdesc[UR8], R24, gsb0 ;  /* 0x00e00000081879f0 */ /* 0x000fe60008001818 */
        /* <DEDUP_REMOVED lines=25> */
[----:B------:R-:W-:Y:S01]  /*27d0*/  FMUL.FTZ R26, R26, UR6 ;  /* 0x000000061a1a7c20 */ /* 0x000fe20008410000 */
[----:B------:R-:W-:Y:S01]  /*27e0*/  FMUL.FTZ R38, R38, UR6 ;  /* 0x0000000626267c20 */ /* 0x000fe20008410000 */
[----:B------:R-:W-:Y:S01]  /*27f0*/  FMUL.FTZ R24, R24, UR6 ;  /* 0x0000000618187c20 */ /* 0x000fe20008410000 */
[----:B------:R-:W-:Y:S01]  /*2800*/  FMUL.FTZ R25, R25, UR6 ;  /* 0x0000000619197c20 */ /* 0x000fe20008410000 */
[----:B------:R-:W3:Y:S01]  /*2810*/  MUFU.TANH R56, R26 ;  /* 0x0000001a00387308 */ /* 0x000ee20000002400 */
[----:B------:R-:W-:Y:S01]  /*2820*/  FMUL.FTZ R27, R27, UR6 ;  /* 0x000000061b1b7c20 */ /* 0x000fe20008410000 */
[----:B------:R-:W-:Y:S01]  /*2830*/  FMUL.FTZ R28, R28, UR6 ;  /* 0x000000061c1c7c20 */ /* 0x000fe20008410000 */
[----:B------:R-:W-:Y:S01]  /*2840*/  FMUL.FTZ R29, R29, UR6 ;  /* 0x000000061d1d7c20 */ /* 0x000fe20008410000 */
[----:B------:R-:W-:Y:S01]  /*2850*/  FMUL.FTZ R32, R32, UR6 ;  /* 0x0000000620207c20 */ /* 0x000fe20008410000 */
[----:B------:R-:W-:Y:S01]  /*2860*/  FMUL.FTZ R33, R33, UR6 ;  /* 0x0000000621217c20 */ /* 0x000fe20008410000 */
[----:B------:R-:W-:Y:S01]  /*2870*/  FMUL.FTZ R34, R34, UR6 ;  /* 0x0000000622227c20 */ /* 0x000fe20008410000 */
[----:B------:R-:W-:Y:S01]  /*2880*/  FMUL.FTZ R35, R35, UR6 ;  /* 0x0000000623237c20 */ /* 0x000fe20008410000 */
[----:B------:R4:W0:Y:S01]  /*2890*/  MUFU.TANH R26, R38 ;  /* 0x00000026001a7308 */ /* 0x0008220000002400 */
[----:B------:R-:W-:Y:S01]  /*28a0*/  FMUL.FTZ R36, R36, UR6 ;  /* 0x0000000624247c20 */ /* 0x000fe20008410000 */
[----:B------:R-:W-:Y:S01]  /*28b0*/  FMUL.FTZ R37, R37, UR6 ;  /* 0x0000000625257c20 */ /* 0x000fe20008410000 */
[----:B------:R-:W-:Y:S01]  /*28c0*/  FMUL.FTZ R39, R39, UR6 ;  /* 0x0000000627277c20 */ /* 0x000fe20008410000 */
[----:B------:R-:W-:Y:S01]  /*28d0*/  FMUL.FTZ R40, R40, UR6 ;  /* 0x0000000628287c20 */ /* 0x000fe20008410000 */
[----:B------:R-:W-:Y:S01]  /*28e0*/  FMUL.FTZ R41, R41, UR6 ;  /* 0x0000000629297c20 */ /* 0x000fe20008410000 */
[----:B------:R-:W-:Y:S01]  /*28f0*/  FMUL.FTZ R42, R42, UR6 ;  /* 0x000000062a2a7c20 */ /* 0x000fe20008410000 */
[----:B------:R-:W-:Y:S01]  /*2900*/  FMUL.FTZ R43, R43, UR6 ;  /* 0x000000062b2b7c20 */ /* 0x000fe20008410000 */
[----:B------:R-:W-:Y:S01]  /*2910*/  FMUL.FTZ R44, R44, UR6 ;  /* 0x000000062c2c7c20 */ /* 0x000fe20008410000 */
[----:B----4-:R-:W-:-:S02]  /*2920*/  IMAD R38, R98, R5, 0x40 ;  /* 0x0000004062267424 */ /* 0x010fc400078e0205 */
[----:B------:R-:W-:Y:S01]  /*2930*/  FMUL.FTZ R45, R45, UR6 ;  /* 0x000000062d2d7c20 */ /* 0x000fe20008410000 */
[----:B------:R-:W-:Y:S01]  /*2940*/  FMUL.FTZ R47, R47, UR6 ;  /* 0x000000062f2f7c20 */ /* 0x000fe20008410000 */
[----:B------:R-:W-:Y:S01]  /*2950*/  FMUL.FTZ R48, R48, UR6 ;  /* 0x0000000630307c20 */ /* 0x000fe20008410000 */
[----:B------:R-:W-:Y:S02]  /*2960*/  VIADD R4, R38, 0x1 ;  /* 0x0000000126047836 */ /* 0x000fe40000000000 */
[----:B------:R-:W-:Y:S01]  /*2970*/  FMUL.FTZ R49, R49, UR6 ;  /* 0x0000000631317c20 */ /* 0x000fe20008410000 */
[----:B------:R-:W-:Y:S01]  /*2980*/  FMUL.FTZ R50, R50, UR6 ;  /* 0x0000000632327c20 */ /* 0x000fe20008410000 */
[----:B------:R-:W-:Y:S01]  /*2990*/  FMUL.FTZ R51, R51, UR6 ;  /* 0x0000000633337c20 */ /* 0x000fe20008410000 */
[----:B------:R-:W-:Y:S01]  /*29a0*/  FMUL.FTZ R52, R52, UR6 ;  /* 0x0000000634347c20 */ /* 0x000fe20008410000 */
[----:B------:R-:W-:Y:S01]  /*29b0*/  FMUL.FTZ R53, R53, UR6 ;  /* 0x0000000635357c20 */ /* 0x000fe20008410000 */
[----:B------:R-:W-:Y:S01]  /*29c0*/  FMUL.FTZ R54, R54, UR6 ;  /* 0x0000000636367c20 */ /* 0x000fe20008410000 */
[----:B------:R-:W-:Y:S01]  /*29d0*/  FMUL.FTZ R55, R55, UR6 ;  /* 0x0000000637377c20 */ /* 0x000fe20008410000 */
[----:B------:R-:W-:Y:S01]  /*29e0*/  IMAD R4, R17, -0x2, R4 ;  /* 0xfffffffe11047824 */ /* 0x000fe200078e0204 */
[----:B------:R-:W4:Y:S01]  /*29f0*/  MUFU.TANH R24, R24 ;  /* 0x0000001800187308 */ /* 0x000f220000002400 */
[----:B------:R-:W-:Y:S01]  /*2a00*/  FMUL.FTZ R30, R30, UR6 ;  /* 0x000000061e1e7c20 */ /* 0x000fe20008410000 */
[----:B------:R-:W-:Y:S01]  /*2a10*/  FMUL.FTZ R31, R31, UR6 ;  /* 0x000000061f1f7c20 */ /* 0x000fe20008410000 */
[----:B0-----:R-:W-:-:S02]  /*2a20*/  IMAD R4, R21, UR60, R4 ;  /* 0x0000003c15047c24 */ /* 0x001fc4000f8e0204 */
[----:B------:R-:W-:Y:S01]  /*2a30*/  FMUL.FTZ R46, R46, UR6 ;  /* 0x000000062e2e7c20 */ /* 0x000fe20008410000 */
[----:B------:R0:W-:Y:S01]  /*2a40*/  @!P1 SYNCS.ARRIVE.TRANS64.RED.A1T0 RZ, [R0+URZ], RZ ;  /* 0x000000ff00ff99a7 */ /* 0x0001e2000810043f */
[----:B------:R-:W-:Y:S01]  /*2a50*/  LEA R5, R98, 0xffffffc0, 0x6 ;  /* 0xffffffc062057811 */ /* 0x000fe200078e30ff */
[----:B-1----:R-:W-:Y:S01]  /*2a60*/  IMAD.IADD R4, R4, 0x1, -R155 ;  /* 0x0000000104047824 */ /* 0x002fe200078e0a9b */
[----:B------:R-:W1:Y:S03]  /*2a70*/  MUFU.TANH R25, R25 ;  /* 0x0000001900197308 */ /* 0x000e660000002400 */
[----:B------:R-:W-:Y:S02]  /*2a80*/  VIADD R57, R4, UR54 ;  /* 0x0000003604397c36 */ /* 0x000fe40008000000 */
[----:B0-----:R-:W-:Y:S02]  /*2a90*/  IMAD R0, R21, UR60, R38 ;  /* 0x0000003c15007c24 */ /* 0x001fe4000f8e0226 */
[----:B--2---:R-:W-:Y:S01]  /*2aa0*/  IMAD.IADD R3, R57, 0x1, R58 ;  /* 0x0000000139037824 */ /* 0x004fe200078e023a */
[----:B------:R-:W0:Y:S08]  /*2ab0*/  MUFU.TANH R27, R27 ;  /* 0x0000001b001b7308 */ /* 0x000e300000002400 */
[----:B------:R-:W2:Y:S08]  /*2ac0*/  MUFU.TANH R28, R28 ;  /* 0x0000001c001c7308 */ /* 0x000eb00000002400 */
[----:B------:R-:W0:Y:S08]  /*2ad0*/  MUFU.TANH R29, R29 ;  /* 0x0000001d001d7308 */ /* 0x000e300000002400 */
        /* <DEDUP_REMOVED lines=23> */
[----:B------:R5:W0:Y:S08]  /*2c50*/  MUFU.TANH R20, R31 ;  /* 0x0000001f00147308 */ /* 0x000a300000002400 */
[----:B------:R3:W0:Y:S01]  /*2c60*/  MUFU.TANH R30, R46 ;  /* 0x0000002e001e7308 */ /* 0x0006220000002400 */
[----:B-----5:R-:W-:-:S02]  /*2c70*/  IMAD R31, R17, -0x2, R0 ;  /* 0xfffffffe111f7824 */ /* 0x020fc400078e0200 */
[----:B---3--:R-:W-:-:S05]  /*2c80*/  VIADD R46, R4, UR4 ;  /* 0x00000004042e7c36 */ /* 0x008fca0008000000 */
[----:B------:R-:W-:Y:S01]  /*2c90*/  VIADDMNMX R0, R58, R46, R31, PT ;  /* 0x0000002e3a007246 */ /* 0x000fe2000380011f */
[----:B-12-4-:R-:W-:Y:S06]  /*2ca0*/  @P2 BRA `(.L_x_1167) ;  /* 0x00000000005c2947 */ /* 0x016fec0003800000 */
[----:B------:R-:W-:Y:S01]  /*2cb0*/  IMAD R4, R21, UR60, R58 ;  /* 0x0000003c15047c24 */ /* 0x000fe2000f8e023a */
[----:B------:R-:W-:Y:S03]  /*2cc0*/  BSSY B0, `(.L_x_1168) ;  /* 0x0000011000007945 */ /* 0x000fe60003800000 */
[----:B------:R-:W-:-:S05]  /*2cd0*/  IMAD.IADD R4, R4, 0x1, -R155 ;  /* 0x0000000104047824 */ /* 0x000fca00078e0a9b */
[----:B------:R-:W-:-:S13]  /*2ce0*/  ISETP.GT.AND P2, PT, R4, -0x1, PT ;  /* 0xffffffff0400780c */ /* 0x000fda0003f44270 */
[----:B------:R-:W-:Y:S05]  /*2cf0*/  @P2 BRA `(.L_x_1169) ;  /* 0x0000000000202947 */ /* 0x000fea0003800000 */
[----:B------:R-:W-:Y:S01]  /*2d00*/  UISETP.NE.AND UP2, UPT, UR5, 0x1, UPT ;  /* 0x000000010500788c */ /* 0x000fe2000bf45270 */
[----:B------:R-:W-:-:S05]  /*2d10*/  LOP3.LUT R4, RZ, R4, RZ, 0x33, !PT ;  /* 0x00000004ff047212 */ /* 0x000fca00078e33ff */
[----:B------:R-:W-:-:S05]  /*2d20*/  PLOP3.LUT P2, PT, PT, PT, UP2, 0x80, 0x0 ;  /* 0x000000000000781c */ /* 0x000fca0003f4f028 */
[----:B------:R-:W-:-:S08]  /*2d30*/  @UP2 ULDC.64 UR6, c[0x0][0x9e8] ;  /* 0x00027a0000062ab9 */ /* 0x000fd00000000a00 */
[----:B------:R-:W-:-:S05]  /*2d40*/  @P2 IMAD.HI.U32 R58, R4, UR6, RZ ;  /* 0x00000006043a2c27 */ /* 0x000fca000f8e00ff */
[----:B------:R-:W-:-:S04]  /*2d50*/  @P2 SHF.R.U32.HI R4, RZ, UR7, R58 ;  /* 0x00000007ff042c19 */ /* 0x000fc8000801163a */
[----:B------:R-:W-:Y:S01]  /*2d60*/  LOP3.LUT R4, RZ, R4, RZ, 0x33, !PT ;  /* 0x00000004ff047212 */ /* 0x000fe200078e33ff */
[----:B------:R-:W-:Y:S06]  /*2d70*/  BRA `(.L_x_1170) ;  /* 0x0000000000147947 */ /* 0x000fec0003800000 */
.L_x_1169:
[----:B------:R-:W-:-:S06]  /*2d80*/  UISETP.NE.AND UP2, UPT, UR5, 0x1, UPT ;  /* 0x000000010500788c */ /* 0x000fcc000bf45270 */
[----:B------:R-:W-:-:S05]  /*2d90*/  PLOP3.LUT P2, PT, PT, PT, UP2, 0x80, 0x0 ;  /* 0x000000000000781c */ /* 0x000fca0003f4f028 */
[----:B------:R-:W-:-:S08]  /*2da0*/  @UP2 ULDC.64 UR6, c[0x0][0x9e8] ;  /* 0x00027a0000062ab9 */ /* 0x000fd00000000a00 */
[----:B------:R-:W-:-:S05]  /*2db0*/  @P2 IMAD.HI.U32 R58, R4, UR6, RZ ;  /* 0x00000006043a2c27 */ /* 0x000fca000f8e00ff */
[----:B------:R-:W-:-:S07]  /*2dc0*/  @P2 SHF.R.U32.HI R4, RZ, UR7, R58 ;  /* 0x00000007ff042c19 */ /* 0x000fce000801163a */
.L_x_1170:
[----:B------:R-:W-:Y:S05]  /*2dd0*/  BSYNC B0 ;  /* 0x0000000000007941 */ /* 0x000fea0003800000 */
.L_x_1168:
[----:B------:R-:W-:-:S04]  /*2de0*/  IMAD R4, R4, UR5, -R5 ;  /* 0x0000000504047c24 */ /* 0x000fc8000f8e0a05 */
[----:B------:R-:W-:-:S05]  /*2df0*/  IMAD R4, R17, -0x2, R4 ;  /* 0xfffffffe11047824 */ /* 0x000fca00078e0204 */
[----:B------:R-:W-:Y:S02]  /*2e00*/  VIMNMX R3, R3, R4, !PT ;  /* 0x0000000403037248 */ /* 0x000fe40007fe0100 */
[----:B------:R-:W-:-:S07]  /*2e10*/  VIADDMNMX R0, R4, UR5, R0, PT ;  /* 0x0000000504007c46 */ /* 0x000fce000b800100 */
.L_x_1167:
[C---:B------:R-:W-:Y:S01]  /*2e20*/  ISETP.GE.AND P2, PT, R38.reuse, 0x2, PT ;  /* 0x000000022600780c */ /* 0x040fe20003f46270 */
[----:B------:R-:W1:Y:S01]  /*2e30*/  SHFL.IDX PT, R2, R2, 0x1, 0x1c1f ;  /* 0x003c1f0002027f89 */ /* 0x000e6200000e0000 */
[C---:B------:R-:W-:Y:S02]  /*2e40*/  ISETP.GE.AND P6, PT, R38.reuse, 0xa, PT ;  /* 0x0000000a2600780c */ /* 0x040fe40003fc6270 */
[C---:B------:R-:W-:Y:S02]  /*2e50*/  ISETP.GT.AND P4, PT, R3.reuse, 0x1, !P2 ;  /* 0x000000010300780c */ /* 0x040fe40005784270 */
[----:B------:R-:W-:Y:S02]  /*2e60*/  ISETP.GE.AND P3, PT, R38, 0x9, PT ;  /* 0x000000092600780c */ /* 0x000fe40003f66270 */
[----:B------:R-:W-:Y:S02]  /*2e70*/  ISETP.LT.OR P4, PT, R0, 0x2, P4 ;  /* 0x000000020000780c */ /* 0x000fe40002781670 */
[----:B------:R-:W-:-:S02]  /*2e80*/  ISETP.GT.AND P5, PT, R3, 0x8, !P3 ;  /* 0x000000080300780c */ /* 0x000fc40005fa4270 */
[----:B------:R-:W-:Y:S02]  /*2e90*/  FSEL R58, R25, -INF , !P4 ;  /* 0xff800000193a7808 */ /* 0x000fe40006000000 */
[----:B------:R-:W-:Y:S02]  /*2ea0*/  ISETP.GT.AND P4, PT, R3, 0x9, !P6 ;  /* 0x000000090300780c */ /* 0x000fe40007784270 */
[----:B------:R-:W-:Y:S02]  /*2eb0*/  P2R R25, PR, RZ, 0x40 ;  /* 0x00000040ff197803 */ /* 0x000fe40000000000 */
[----:B------:R-:W-:Y:S02]  /*2ec0*/  ISETP.LT.OR P4, PT, R0, 0xa, P4 ;  /* 0x0000000a0000780c */ /* 0x000fe40002781670 */
[----:B------:R-:W-:Y:S02]  /*2ed0*/  ISETP.GE.AND P6, PT, R38, 0x11, PT ;  /* 0x000000112600780c */ /* 0x000fe40003fc6270 */
[----:B0-----:R-:W-:-:S02]  /*2ee0*/  FSEL R62, R29, -INF , !P4 ;  /* 0xff8000001d3e7808 */ /* 0x001fc40006000000 */
[----:B------:R-:W-:Y:S02]  /*2ef0*/  ISETP.LT.OR P5, PT, R0, 0x9, P5 ;  /* 0x000000090000780c */ /* 0x000fe40002fa1670 */
[----:B------:R-:W-:Y:S02]  /*2f00*/  ISETP.GT.AND P4, PT, R3, 0x10, !P6 ;  /* 0x000000100300780c */ /* 0x000fe40007784270 */
[----:B------:R-:W-:Y:S02]  /*2f10*/  FSEL R60, R28, -INF , !P5 ;  /* 0xff8000001c3c7808 */ /* 0x000fe40006800000 */
[----:B------:R-:W-:Y:S02]  /*2f20*/  ISETP.LT.OR P4, PT, R0, 0x11, P4 ;  /* 0x000000110000780c */ /* 0x000fe40002781670 */
[----:B------:R-:W-:Y:S02]  /*2f30*/  ISETP.GE.AND P5, PT, R38, 0x12, PT ;  /* 0x000000122600780c */ /* 0x000fe40003fa6270 */
[----:B------:R-:W-:-:S02]  /*2f40*/  FSEL R64, R32, -INF , !P4 ;  /* 0xff80000020407808 */ /* 0x000fc40006000000 */
[----:B------:R-:W-:Y:S02]  /*2f50*/  ISETP.GT.AND P4, PT, R3, 0x11, !P5 ;  /* 0x000000110300780c */ /* 0x000fe40006f84270 */
[----:B------:R-:W-:Y:S02]  /*2f60*/  P2R R29, PR, RZ, 0x20 ;  /* 0x00000020ff1d7803 */ /* 0x000fe40000000000 */
[----:B------:R-:W-:Y:S02]  /*2f70*/  ISETP.LT.OR P4, PT, R0, 0x12, P4 ;  /* 0x000000120000780c */ /* 0x000fe40002781670 */
[----:B------:R-:W-:Y:S02]  /*2f80*/  ISETP.GE.AND P5, PT, R38, 0x19, PT ;  /* 0x000000192600780c */ /* 0x000fe40003fa6270 */
[----:B------:R-:W-:Y:S02]  /*2f90*/  FSEL R66, R33, -INF , !P4 ;  /* 0xff80000021427808 */ /* 0x000fe40006000000 */
[----:B------:R-:W-:-:S02]  /*2fa0*/  ISETP.GT.AND P4, PT, R3, 0x18, !P5 ;  /* 0x000000180300780c */ /* 0x000fc40006f84270 */
[----:B------:R-:W-:Y:S02]  /*2fb0*/  P2R R32, PR, RZ, 0x20 ;  /* 0x00000020ff207803 */ /* 0x000fe40000000000 */
[----:B------:R-:W-:Y:S02]  /*2fc0*/  ISETP.LT.OR P4, PT, R0, 0x19, P4 ;  /* 0x000000190000780c */ /* 0x000fe40002781670 */
[----:B------:R-:W-:Y:S02]  /*2fd0*/  ISETP.GE.AND P5, PT, R38, 0x1a, PT ;  /* 0x0000001a2600780c */ /* 0x000fe40003fa6270 */
[----:B------:R-:W-:Y:S02]  /*2fe0*/  FSEL R68, R36, -INF , !P4 ;  /* 0xff80000024447808 */ /* 0x000fe40006000000 */
[----:B------:R-:W-:Y:S02]  /*2ff0*/  ISETP.GT.AND P4, PT, R3, 0x19, !P5 ;  /* 0x000000190300780c */ /* 0x000fe40006f84270 */
[----:B------:R-:W-:-:S02]  /*3000*/  P2R R33, PR, RZ, 0x20 ;  /* 0x00000020ff217803 */ /* 0x000fc40000000000 */
[----:B------:R-:W-:Y:S02]  /*3010*/  ISETP.LT.OR P4, PT, R0, 0x1a, P4 ;  /* 0x0000001a0000780c */ /* 0x000fe40002781670 */
[----:B------:R-:W-:Y:S02]  /*3020*/  ISETP.GE.AND P5, PT, R38, 0x21, PT ;  /* 0x000000212600780c */ /* 0x000fe40003fa6270 */
[----:B------:R-:W-:Y:S02]  /*3030*/  FSEL R70, R37, -INF , !P4 ;  /* 0xff80000025467808 */ /* 0x000fe40006000000 */
[----:B------:R-:W-:Y:S02]  /*3040*/  ISETP.GT.AND P4, PT, R3, 0x20, !P5 ;  /* 0x000000200300780c */ /* 0x000fe40006f84270 */
[----:B------:R-:W-:Y:S02]  /*3050*/  P2R R37, PR, RZ, 0x20 ;  /* 0x00000020ff257803 */ /* 0x000fe40000000000 */
[----:B------:R-:W-:-:S02]  /*3060*/  ISETP.LT.OR P4, PT, R0, 0x21, P4 ;  /* 0x000000210000780c */ /* 0x000fc40002781670 */
[----:B------:R-:W-:Y:S02]  /*3070*/  ISETP.GE.AND P5, PT, R38, 0x22, PT ;  /* 0x000000222600780c */ /* 0x000fe40003fa6270 */
[----:B------:R-:W-:Y:S02]  /*3080*/  FSEL R72, R40, -INF , !P4 ;  /* 0xff80000028487808 */ /* 0x000fe40006000000 */
[----:B------:R-:W-:Y:S02]  /*3090*/  ISETP.GT.AND P4, PT, R3, 0x21, !P5 ;  /* 0x000000210300780c */ /* 0x000fe40006f84270 */
[----:B------:R-:W-:Y:S02]  /*30a0*/  P2R R40, PR, RZ, 0x20 ;  /* 0x00000020ff287803 */ /* 0x000fe40000000000 */
[----:B------:R-:W-:Y:S02]  /*30b0*/  ISETP.LT.OR P4, PT, R0, 0x22, P4 ;  /* 0x000000220000780c */ /* 0x000fe40002781670 */
[----:B------:R-:W-:-:S02]  /*30c0*/  ISETP.GE.AND P5, PT, R38, 0x29, PT ;  /* 0x000000292600780c */ /* 0x000fc40003fa6270 */
[----:B------:R-:W-:Y:S02]  /*30d0*/  FSEL R74, R41, -INF , !P4 ;  /* 0xff800000294a7808 */ /* 0x000fe40006000000 */
[----:B------:R-:W-:Y:S02]  /*30e0*/  ISETP.GT.AND P4, PT, R3, 0x28, !P5 ;  /* 0x000000280300780c */ /* 0x000fe40006f84270 */
[----:B------:R-:W-:Y:S02]  /*30f0*/  P2R R41, PR, RZ, 0x20 ;  /* 0x00000020ff297803 */ /* 0x000fe40000000000 */
        /* <DEDUP_REMOVED lines=11> */
[----:B------:R-:W-:Y:S02]  /*31b0*/  P2R R28, PR, RZ, 0x40 ;  /* 0x00000040ff1c7803 */ /* 0x000fe40000000000 */
[----:B------:R-:W-:Y:S02]  /*31c0*/  FSEL R48, R48, -INF , !P4 ;  /* 0xff80000030307808 */ /* 0x000fe40006000000 */
[----:B------:R-:W-:-:S04]  /*31d0*/  ISETP.GE.AND P4, PT, R38, 0x32, PT ;  /* 0x000000322600780c */ /* 0x000fc80003f86270 */
[----:B------:R-:W-:-:S04]  /*31e0*/  ISETP.GT.AND P5, PT, R3, 0x31, !P4 ;  /* 0x000000310300780c */ /* 0x000fc800067a4270 */
[----:B------:R-:W-:-:S04]  /*31f0*/  ISETP.LT.OR P5, PT, R0, 0x32, P5 ;  /* 0x000000320000780c */ /* 0x000fc80002fa1670 */
[----:B------:R-:W-:Y:S02]  /*3200*/  FSEL R80, R49, -INF , !P5 ;  /* 0xff80000031507808 */ /* 0x000fe40006800000 */
[----:B------:R-:W-:-:S04]  /*3210*/  ISETP.GE.AND P5, PT, R38, 0x39, PT ;  /* 0x000000392600780c */ /* 0x000fc80003fa6270 */
[----:B------:R-:W-:-:S04]  /*3220*/  ISETP.GT.AND P6, PT, R3, 0x38, !P5 ;  /* 0x000000380300780c */ /* 0x000fc80006fc4270 */
[----:B------:R-:W-:-:S04]  /*3230*/  ISETP.LT.OR P6, PT, R0, 0x39, P6 ;  /* 0x000000390000780c */ /* 0x000fc800037c1670 */
[----:B------:R-:W-:Y:S02]  /*3240*/  FSEL R52, R52, -INF , !P6 ;  /* 0xff80000034347808 */ /* 0x000fe40007000000 */
[----:B------:R-:W-:-:S04]  /*3250*/  ISETP.GE.AND P6, PT, R38, 0x1, PT ;  /* 0x000000012600780c */ /* 0x000fc80003fc6270 */
[----:B------:R-:W-:Y:S02]  /*3260*/  P2R R4, PR, RZ, 0x40 ;  /* 0x00000040ff047803 */ /* 0x000fe40000000000 */
[----:B------:R-:W-:-:S04]  /*3270*/  ISETP.GT.AND P6, PT, R3, RZ, !P6 ;  /* 0x000000ff0300720c */ /* 0x000fc800077c4270 */
[----:B------:R-:W-:-:S04]  /*3280*/  ISETP.LT.OR P6, PT, R0, 0x1, P6 ;  /* 0x000000010000780c */ /* 0x000fc800037c1670 */
[----:B------:R-:W-:Y:S02]  /*3290*/  FSEL R36, R24, -INF , !P6 ;  /* 0xff80000018247808 */ /* 0x000fe40007000000 */
[----:B------:R-:W-:-:S04]  /*32a0*/  ISETP.GE.AND P6, PT, R38, 0x3a, PT ;  /* 0x0000003a2600780c */ /* 0x000fc80003fc6270 */
[----:B------:R-:W-:Y:S02]  /*32b0*/  P2R R38, PR, RZ, 0x40 ;  /* 0x00000040ff267803 */ /* 0x000fe40000000000 */
[----:B------:R-:W-:Y:S01]  /*32c0*/  ISETP.GT.AND P6, PT, R3, 0x39, !P6 ;  /* 0x000000390300780c */ /* 0x000fe200077c4270 */
[----:B-1----:R-:W-:-:S03]  /*32d0*/  IMAD.IADD R3, R57, 0x1, R2 ;  /* 0x0000000139037824 */ /* 0x002fc600078e0202 */
[----:B------:R-:W-:Y:S02]  /*32e0*/  ISETP.LT.OR P6, PT, R0, 0x3a, P6 ;  /* 0x0000003a0000780c */ /* 0x000fe400037c1670 */
[----:B------:R-:W-:Y:S02]  /*32f0*/  VIADDMNMX R0, R2, R46, R31, PT ;  /* 0x0000002e02007246 */ /* 0x000fe4000380011f */
[----:B------:R-:W-:Y:S02]  /*3300*/  FSEL R82, R53, -INF , !P6 ;  /* 0xff80000035527808 */ /* 0x000fe40007000000 */
[----:B------:R-:W-:-:S13]  /*3310*/  PLOP3.LUT P6, PT, PT, PT, UP1, 0x40, 0x0 ;  /* 0x000000000000781c */ /* 0x000fda0003fce818 */
[----:B------:R-:W-:Y:S05]  /*3320*/  @P6 BRA `(.L_x_1171) ;  /* 0x0000000000646947 */ /* 0x000fea0003800000 */
        /* <DEDUP_REMOVED lines=9> */
[----:B------:R-:W-:Y:S01]  /*33c0*/  @P6 IMAD.HI.U32 R24, R2, UR6, RZ ;  /* 0x0000000602186c27 */ /* 0x000fe2000f8e00ff */
[----:B------:R-:W-:-:S13]  /*33d0*/  PLOP3.LUT P6, PT, PT, PT, UP2, 0x80, 0x0 ;  /* 0x000000000000781c */ /* 0x000fda0003fcf028 */
[----:B------:R-:W-:-:S04]  /*33e0*/  @P6 SHF.R.U32.HI R2, RZ, UR7, R24 ;  /* 0x00000007ff026c19 */ /* 0x000fc80008011618 */
[----:B------:R-:W-:Y:S01]  /*33f0*/  LOP3.LUT R2, RZ, R2, RZ, 0x33, !PT ;  /* 0x00000002ff027212 */ /* 0x000fe200078e33ff */
[----:B------:R-:W-:Y:S06]  /*3400*/  BRA `(.L_x_1174) ;  /* 0x0000000000187947 */ /* 0x000fec0003800000 */
.L_x_1173:
[----:B------:R-:W-:-:S06]  /*3410*/  UISETP.NE.AND UP2, UPT, UR5, 0x1, UPT ;  /* 0x000000010500788c */ /* 0x000fcc000bf45270 */
[----:B------:R-:W-:-:S05]  /*3420*/  PLOP3.LUT P6, PT, PT, PT, UP2, 0x80, 0x0 ;  /* 0x000000000000781c */ /* 0x000fca0003fcf028 */
[----:B------:R-:W-:-:S08]  /*3430*/  @UP2 ULDC.64 UR6, c[0x0][0x9e8] ;  /* 0x00027a0000062ab9 */ /* 0x000fd00000000a00 */
[----:B------:R-:W-:Y:S01]  /*3440*/  @P6 IMAD.HI.U32 R24, R2, UR6, RZ ;  /* 0x0000000602186c27 */ /* 0x000fe2000f8e00ff */
[----:B------:R-:W-:-:S13]  /*3450*/  PLOP3.LUT P6, PT, PT, PT, UP2, 0x80, 0x0 ;  /* 0x000000000000781c */ /* 0x000fda0003fcf028 */
[----:B------:R-:W-:-:S07]  /*3460*/  @P6 SHF.R.U32.HI R2, RZ, UR7, R24 ;  /* 0x00000007ff026c19 */ /* 0x000fce0008011618 */
.L_x_1174:
[----:B------:R-:W-:Y:S05]  /*3470*/  BSYNC B0 ;  /* 0x0000000000007941 */ /* 0x000fea0003800000 */
.L_x_1172:
[----:B------:R-:W-:-:S04]  /*3480*/  IMAD R2, R2, UR5, -R5 ;  /* 0x0000000502027c24 */ /* 0x000fc8000f8e0a05 */
[----:B------:R-:W-:-:S05]  /*3490*/  IMAD R2, R17, -0x2, R2 ;  /* 0xfffffffe11027824 */ /* 0x000fca00078e0202 */
[----:B------:R-:W-:Y:S02]  /*34a0*/  VIMNMX R3, R3, R2, !PT ;  /* 0x0000000203037248 */ /* 0x000fe40007fe0100 */
[----:B------:R-:W-:-:S07]  /*34b0*/  VIADDMNMX R0, R2, UR5, R0, PT ;  /* 0x0000000502007c46 */ /* 0x000fce000b800100 */
.L_x_1171:
[----:B------:R-:W-:Y:S01]  /*34c0*/  ISETP.GT.AND P2, PT, R3, 0x1, !P2 ;  /* 0x000000010300780c */ /* 0x000fe20005744270 */
[----:B------:R-:W-:Y:S01]  /*34d0*/  ULDC UR6, c[0x0][0x988] ;  /* 0x0002620000067ab9 */ /* 0x000fe20000000800 */
[----:B------:R-:W-:Y:S01]  /*34e0*/  ISETP.NE.AND P6, PT, R4, RZ, PT ;  /* 0x000000ff0400720c */ /* 0x000fe20003fc5270 */
[----:B------:R-:W-:Y:S01]  /*34f0*/  @UP0 ULDC UR10, c[0x0][0x44c] ;  /* 0x00011300000a0ab9 */ /* 0x000fe20000000800 */
[----:B------:R-:W-:Y:S01]  /*3500*/  ISETP.LT.OR P2, PT, R0, 0x2, P2 ;  /* 0x000000020000780c */ /* 0x000fe20001741670 */
[----:B------:R-:W-:Y:S01]  /*3510*/  UIMAD.WIDE.U32 UR10, UR61, UR10, URZ ;  /* 0x0000000a3d0a72a5 */ /* 0x000fe2000f8e003f */
[----:B------:R-:W-:Y:S01]  /*3520*/  FMNMX.FTZ R4, R36, R58, !PT ;  /* 0x0000003a24047209 */ /* 0x000fe20007810000 */
[----:B------:R-:W-:Y:S01]  /*3530*/  @UP0 ULDC UR14, c[0x0][0x450] ;  /* 0x00011400000e0ab9 */ /* 0x000fe20000000800 */
[----:B------:R-:W-:Y:S01]  /*3540*/  FSEL R5, R27, -INF , !P2 ;  /* 0xff8000001b057808 */ /* 0x000fe20005000000 */
[----:B------:R-:W-:Y:S01]  /*3550*/  UMOV UR7, UR61 ;  /* 0x0000003d00077c82 */ /* 0x000fe20008000000 */
[----:B------:R-:W-:Y:S01]  /*3560*/  ISETP.NE.AND P2, PT, R25, RZ, PT ;  /* 0x000000ff1900720c */ /* 0x000fe20003f45270 */
[----:B------:R-:W-:Y:S01]  /*3570*/  @UP0 USHF.R.U32.HI UR7, URZ, UR14, UR11 ;  /* 0x0000000e3f070299 */ /* 0x000fe2000801160b */
[----:B------:R-:W-:-:S02]  /*3580*/  FMNMX.FTZ R4, R60, R4, !PT ;  /* 0x000000043c047209 */ /* 0x000fc40007810000 */
[----:B------:R-:W-:Y:S01]  /*3590*/  ISETP.GT.AND P2, PT, R3, 0x9, !P2 ;  /* 0x000000090300780c */ /* 0x000fe20005744270 */
[----:B------:R-:W-:Y:S01]  /*35a0*/  UIADD3 UR39, UR39, UR7, URZ ;  /* 0x0000000727277290 */ /* 0x000fe2000fffe03f */
[----:B------:R-:W-:Y:S02]  /*35b0*/  FMNMX.FTZ R4, R62, R4, !PT ;  /* 0x000000043e047209 */ /* 0x000fe40007810000 */
[----:B------:R-:W-:Y:S01]  /*35c0*/  ISETP.LT.OR P2, PT, R0, 0xa, P2 ;  /* 0x0000000a0000780c */ /* 0x000fe20001741670 */
[----:B------:R-:W-:Y:S01]  /*35d0*/  UIADD3 UR4, UR39, UR4, URZ ;  /* 0x0000000427047290 */ /* 0x000fe2000fffe03f */
[----:B------:R-:W-:Y:S02]  /*35e0*/  FMNMX.FTZ R4, R64, R4, !PT ;  /* 0x0000000440047209 */ /* 0x000fe40007810000 */
[----:B------:R-:W-:Y:S02]  /*35f0*/  FSEL R20, R20, -INF , !P2 ;  /* 0xff80000014147808 */ /* 0x000fe40005000000 */
[----:B------:R-:W-:-:S02]  /*3600*/  ISETP.NE.AND P2, PT, R28, RZ, PT ;  /* 0x000000ff1c00720c */ /* 0x000fc40003f45270 */
[----:B------:R-:W-:Y:S02]  /*3610*/  FMNMX.FTZ R4, R66, R4, !PT ;  /* 0x0000000442047209 */ /* 0x000fe40007810000 */
[----:B------:R-:W-:Y:S02]  /*3620*/  ISETP.GT.AND P2, PT, R3, 0x10, !P2 ;  /* 0x000000100300780c */ /* 0x000fe40005744270 */
[----:B------:R-:W-:Y:S02]  /*3630*/  FMNMX.FTZ R4, R68, R4, !PT ;  /* 0x0000000444047209 */ /* 0x000fe40007810000 */
[----:B------:R-:W-:Y:S02]  /*3640*/  ISETP.LT.OR P2, PT, R0, 0x11, P2 ;  /* 0x000000110000780c */ /* 0x000fe40001741670 */
[----:B------:R-:W-:Y:S02]  /*3650*/  FMNMX.FTZ R4, R70, R4, !PT ;  /* 0x0000000446047209 */ /* 0x000fe40007810000 */
[----:B------:R-:W-:-:S02]  /*3660*/  FSEL R24, R34, -INF , !P2 ;  /* 0xff80000022187808 */ /* 0x000fc40005000000 */
[----:B------:R-:W-:Y:S02]  /*3670*/  ISETP.NE.AND P2, PT, R29, RZ, PT ;  /* 0x000000ff1d00720c */ /* 0x000fe40003f45270 */
[----:B------:R-:W-:Y:S02]  /*3680*/  FMNMX.FTZ R4, R72, R4, !PT ;  /* 0x0000000448047209 */ /* 0x000fe40007810000 */
[----:B------:R-:W-:Y:S02]  /*3690*/  ISETP.GT.AND P2, PT, R3, 0x11, !P2 ;  /* 0x000000110300780c */ /* 0x000fe40005744270 */
[----:B------:R-:W-:Y:S02]  /*36a0*/  FMNMX.FTZ R4, R74, R4, !PT ;  /* 0x000000044a047209 */ /* 0x000fe40007810000 */
[----:B------:R-:W-:Y:S02]  /*36b0*/  ISETP.LT.OR P2, PT, R0, 0x12, P2 ;  /* 0x000000120000780c */ /* 0x000fe40001741670 */
[----:B------:R-:W-:-:S02]  /*36c0*/  FMNMX.FTZ R4, R76, R4, !PT ;  /* 0x000000044c047209 */ /* 0x000fc40007810000 */
[----:B------:R-:W-:Y:S02]  /*36d0*/  FSEL R25, R35, -INF , !P2 ;  /* 0xff80000023197808 */ /* 0x000fe40005000000 */
[----:B------:R-:W-:Y:S02]  /*36e0*/  ISETP.NE.AND P2, PT, R32, RZ, PT ;  /* 0x000000ff2000720c */ /* 0x000fe40003f45270 */
[----:B------:R-:W-:Y:S02]  /*36f0*/  FMNMX.FTZ R4, R78, R4, !PT ;  /* 0x000000044e047209 */ /* 0x000fe40007810000 */
[----:B------:R-:W-:Y:S02]  /*3700*/  ISETP.GT.AND P2, PT, R3, 0x18, !P2 ;  /* 0x000000180300780c */ /* 0x000fe40005744270 */
[----:B------:R-:W-:Y:S02]  /*3710*/  FMNMX.FTZ R4, R48, R4, !PT ;  /* 0x0000000430047209 */ /* 0x000fe40007810000 */
[----:B------:R-:W-:-:S02]  /*3720*/  ISETP.LT.OR P2, PT, R0, 0x19, P2 ;  /* 0x000000190000780c */ /* 0x000fc40001741670 */
[----:B------:R-:W-:Y:S02]  /*3730*/  FMNMX.FTZ R4, R80, R4, !PT ;  /* 0x0000000450047209 */ /* 0x000fe40007810000 */
[----:B------:R-:W-:Y:S02]  /*3740*/  FSEL R26, R26, -INF , !P2 ;  /* 0xff8000001a1a7808 */ /* 0x000fe40005000000 */
[----:B------:R-:W-:Y:S02]  /*3750*/  ISETP.NE.AND P2, PT, R33, RZ, PT ;  /* 0x000000ff2100720c */ /* 0x000fe40003f45270 */
[----:B------:R-:W-:Y:S02]  /*3760*/  FMNMX.FTZ R4, R52, R4, !PT ;  /* 0x0000000434047209 */ /* 0x000fe40007810000 */
[----:B------:R-:W-:Y:S02]  /*3770*/  ISETP.GT.AND P2, PT, R3, 0x19, !P2 ;  /* 0x000000190300780c */ /* 0x000fe40005744270 */
[----:B------:R-:W-:-:S02]  /*3780*/  FMNMX.FTZ R32, R82, R4, !PT ;  /* 0x0000000452207209 */ /* 0x000fc40007810000 */
[C---:B------:R-:W-:Y:S02]  /*3790*/  ISETP.LT.OR P2, PT, R0.reuse, 0x1a, P2 ;  /* 0x0000001a0000780c */ /* 0x040fe40001741670 */
[----:B------:R-:W-:Y:S01]  /*37a0*/  ISETP.GT.AND P3, PT, R3, 0x8, !P3 ;  /* 0x000000080300780c */ /* 0x000fe20005f64270 */
[----:B------:R-:W0:Y:S01]  /*37b0*/  SHFL.BFLY PT, R31, R32, 0x2, 0x1f ;  /* 0x0c401f00201f7f89 */ /* 0x000e2200000e0000 */
[----:B------:R-:W-:Y:S02]  /*37c0*/  FSEL R27, R39, -INF , !P2 ;  /* 0xff800000271b7808 */ /* 0x000fe40005000000 */
[----:B------:R-:W-:Y:S02]  /*37d0*/  ISETP.NE.AND P2, PT, R37, RZ, PT ;  /* 0x000000ff2500720c */ /* 0x000fe40003f45270 */
[----:B------:R-:W-:Y:S02]  /*37e0*/  ISETP.LT.OR P3, PT, R0, 0x9, P3 ;  /* 0x000000090000780c */ /* 0x000fe40001f61670 */
[----:B------:R-:W-:-:S02]  /*37f0*/  ISETP.GT.AND P2, PT, R3, 0x20, !P2 ;  /* 0x000000200300780c */ /* 0x000fc40005744270 */
[----:B------:R-:W-:Y:S02]  /*3800*/  FSEL R16, R16, -INF , !P3 ;  /* 0xff80000010107808 */ /* 0x000fe40005800000 */
[----:B------:R-:W-:Y:S02]  /*3810*/  ISETP.LT.OR P2, PT, R0, 0x21, P2 ;  /* 0x000000210000780c */ /* 0x000fe40001741670 */
[----:B------:R-:W-:Y:S02]  /*3820*/  ISETP.NE.AND P3, PT, R41, RZ, PT ;  /* 0x000000ff2900720c */ /* 0x000fe40003f65270 */
[----:B------:R-:W-:Y:S02]  /*3830*/  FSEL R28, R42, -INF , !P2 ;  /* 0xff8000002a1c7808 */ /* 0x000fe40005000000 */
[----:B------:R-:W-:Y:S02]  /*3840*/  ISETP.NE.AND P2, PT, R40, RZ, PT ;  /* 0x000000ff2800720c */ /* 0x000fe40003f45270 */
[----:B------:R-:W-:-:S02]  /*3850*/  ISETP.GT.AND P4, PT, R3, 0x31, !P4 ;  /* 0x000000310300780c */ /* 0x000fc40006784270 */
[C---:B------:R-:W-:Y:S02]  /*3860*/  ISETP.GT.AND P2, PT, R3.reuse, 0x21, !P2 ;  /* 0x000000210300780c */ /* 0x040fe40005744270 */
[----:B------:R-:W-:Y:S02]  /*3870*/  ISETP.GT.AND P5, PT, R3, 0x38, !P5 ;  /* 0x000000380300780c */ /* 0x000fe40006fa4270 */
[----:B------:R-:W-:Y:S02]  /*3880*/  ISETP.LT.OR P2, PT, R0, 0x22, P2 ;  /* 0x000000220000780c */ /* 0x000fe40001741670 */
[----:B0-----:R-:W-:Y:S02]  /*3890*/  FMNMX.FTZ R33, R32, R31, !PT ;  /* 0x0000001f20217209 */ /* 0x001fe40007810000 */
[----:B------:R-:W-:Y:S02]  /*38a0*/  FSEL R29, R43, -INF , !P2 ;  /* 0xff8000002b1d7808 */ /* 0x000fe40005000000 */
[----:B------:R-:W-:Y:S01]  /*38b0*/  ISETP.GT.AND P2, PT, R3, 0x28, !P3 ;  /* 0x000000280300780c */ /* 0x000fe20005f44270 */
[----:B------:R-:W0:Y:S01]  /*38c0*/  SHFL.BFLY PT, R34, R33, 0x1, 0x1f ;  /* 0x0c201f0021227f89 */ /* 0x000e2200000e0000 */
[----:B------:R-:W-:-:S02]  /*38d0*/  ISETP.NE.AND P3, PT, R45, RZ, PT ;  /* 0x000000ff2d00720c */ /* 0x000fc40003f65270 */
[----:B------:R-:W-:Y:S02]  /*38e0*/  ISETP.LT.OR P2, PT, R0, 0x29, P2 ;  /* 0x000000290000780c */ /* 0x000fe40001741670 */
[C---:B------:R-:W-:Y:S02]  /*38f0*/  ISETP.GT.AND P3, PT, R3.reuse, 0x30, !P3 ;  /* 0x000000300300780c */ /* 0x040fe40005f64270 */
[----:B------:R-:W-:Y:S02]  /*3900*/  FSEL R30, R30, -INF , !P2 ;  /* 0xff8000001e1e7808 */ /* 0x000fe40005000000 */
[----:B------:R-:W-:Y:S02]  /*3910*/  ISETP.GT.AND P2, PT, R3, RZ, !P6 ;  /* 0x000000ff0300720c */ /* 0x000fe40007744270 */
[----:B------:R-:W-:Y:S02]  /*3920*/  ISETP.NE.AND P6, PT, R38, RZ, PT ;  /* 0x000000ff2600720c */ /* 0x000fe40003fc5270 */
[----:B------:R-:W-:-:S02]  /*3930*/  ISETP.LT.OR P2, PT, R0, 0x1, P2 ;  /* 0x000000010000780c */ /* 0x000fc40001741670 */
[----:B------:R-:W-:Y:S02]  /*3940*/  ISETP.LT.OR P3, PT, R0, 0x31, P3 ;  /* 0x000000310000780c */ /* 0x000fe40001f61670 */
[----:B------:R-:W-:Y:S02]  /*3950*/  FSEL R2, R56, -INF , !P2 ;  /* 0xff80000038027808 */ /* 0x000fe40005000000 */
[----:B------:R-:W-:Y:S02]  /*3960*/  ISETP.NE.AND P2, PT, R44, RZ, PT ;  /* 0x000000ff2c00720c */ /* 0x000fe40003f45270 */
[----:B------:R-:W-:Y:S02]  /*3970*/  FMNMX.FTZ R31, R2, R5, !PT ;  /* 0x00000005021f7209 */ /* 0x000fe40007810000 */
[----:B------:R-:W-:Y:S02]  /*3980*/  ISETP.GT.AND P2, PT, R3, 0x29, !P2 ;  /* 0x000000290300780c */ /* 0x000fe40005744270 */
[----:B------:R-:W-:-:S02]  /*3990*/  FMNMX.FTZ R31, R16, R31, !PT ;  /* 0x0000001f101f7209 */ /* 0x000fc40007810000 */
[----:B------:R-:W-:Y:S02]  /*39a0*/  ISETP.LT.OR P2, PT, R0, 0x2a, P2 ;  /* 0x0000002a0000780c */ /* 0x000fe40001741670 */
[----:B------:R-:W-:Y:S02]  /*39b0*/  FMNMX.FTZ R31, R20, R31, !PT ;  /* 0x0000001f141f7209 */ /* 0x000fe40007810000 */
[----:B------:R-:W-:Y:S02]  /*39c0*/  ISETP.LT.OR P4, PT, R0, 0x32, P4 ;  /* 0x000000320000780c */ /* 0x000fe40002781670 */
[----:B------:R-:W-:Y:S02]  /*39d0*/  FMNMX.FTZ R4, R24, R31, !PT ;  /* 0x0000001f18047209 */ /* 0x000fe40007810000 */
[----:B------:R-:W-:Y:S02]  /*39e0*/  ISETP.LT.OR P5, PT, R0, 0x39, P5 ;  /* 0x000000390000780c */ /* 0x000fe40002fa1670 */
[----:B------:R-:W-:-:S02]  /*39f0*/  FMNMX.FTZ R31, R25, R4, !PT ;  /* 0x00000004191f7209 */ /* 0x000fc40007810000 */
[----:B0-----:R-:W-:Y:S02]  /*3a00*/  FMNMX.FTZ R4, R33, R34, !PT ;  /* 0x0000002221047209 */ /* 0x001fe40007810000 */
[----:B------:R-:W-:Y:S02]  /*3a10*/  FMNMX.FTZ R32, R26, R31, !PT ;  /* 0x0000001f1a207209 */ /* 0x000fe40007810000 */
[----:B------:R-:W-:Y:S01]  /*3a20*/  FSEL R31, R47, -INF , !P2 ;  /* 0xff8000002f1f7808 */ /* 0x000fe20005000000 */
[C---:B------:R-:W-:Y:S01]  /*3a30*/  FMUL.FTZ R34, R4.reuse, UR6 ;  /* 0x0000000604227c20 */ /* 0x040fe20008410000 */
[----:B------:R-:W-:Y:S02]  /*3a40*/  FMNMX.FTZ R33, R27, R32, !PT ;  /* 0x000000201b217209 */ /* 0x000fe40007810000 */
[----:B------:R-:W-:Y:S02]  /*3a50*/  FSETP.NEU.FTZ.AND P2, PT, R4, -INF , PT ;  /* 0xff8000000400780b */ /* 0x000fe40003f5d000 */
[----:B------:R-:W-:-:S02]  /*3a60*/  FMNMX.FTZ R32, R28, R33, !PT ;  /* 0x000000211c207209 */ /* 0x000fc40007810000 */
[----:B------:R-:W-:Y:S02]  /*3a70*/  FSEL R35, R34, RZ, P2 ;  /* 0x000000ff22237208 */ /* 0x000fe40001000000 */
[----:B------:R-:W-:Y:S02]  /*3a80*/  FMNMX.FTZ R33, R29, R32, !PT ;  /* 0x000000201d217209 */ /* 0x000fe40007810000 */
[----:B------:R-:W-:Y:S01]  /*3a90*/  ISETP.GT.AND P2, PT, R3, 0x39, !P6 ;  /* 0x000000390300780c */ /* 0x000fe20007744270 */
[--C-:B------:R-:W-:Y:S01]  /*3aa0*/  FFMA.FTZ R36, R36, UR6, -R35.reuse ;  /* 0x0000000624247c23 */ /* 0x100fe20008010823 */
[----:B------:R-:W-:Y:S01]  /*3ab0*/  FMNMX.FTZ R34, R30, R33, !PT ;  /* 0x000000211e227209 */ /* 0x000fe20007810000 */
[--C-:B------:R-:W-:Y:S01]  /*3ac0*/  FFMA.FTZ R37, R58, UR6, -R35.reuse ;  /* 0x000000063a257c23 */ /* 0x100fe20008010823 */
[----:B------:R-:W-:Y:S01]  /*3ad0*/  FSEL R32, R50, -INF , !P3 ;  /* 0xff80000032207808 */ /* 0x000fe20005800000 */
[----:B------:R0:W-:Y:S01]  /*3ae0*/  MUFU.EX2 R196, R36 ;  /* 0x0000002400c47308 */ /* 0x0001e20000000800 */
[----:B------:R-:W-:Y:S01]  /*3af0*/  FMNMX.FTZ R3, R31, R34, !PT ;  /* 0x000000221f037209 */ /* 0x000fe20007810000 */
[--C-:B------:R-:W-:Y:S01]  /*3b00*/  FFMA.FTZ R38, R60, UR6, -R35.reuse ;  /* 0x000000063c267c23 */ /* 0x100fe20008010823 */
[----:B------:R-:W-:Y:S01]  /*3b10*/  FSEL R33, R51, -INF , !P4 ;  /* 0xff80000033217808 */ /* 0x000fe20006000000 */
[--C-:B------:R-:W-:Y:S01]  /*3b20*/  FFMA.FTZ R39, R62, UR6, -R35.reuse ;  /* 0x000000063e277c23 */ /* 0x100fe20008010823 */
[----:B------:R-:W-:Y:S01]  /*3b30*/  FMNMX.FTZ R34, R32, R3, !PT ;  /* 0x0000000320227209 */ /* 0x000fe20007810000 */
[--C-:B------:R-:W-:Y:S01]  /*3b40*/  FFMA.FTZ R40, R64, UR6, -R35.reuse ;  /* 0x0000000640287c23 */ /* 0x100fe20008010823 */
[----:B------:R-:W-:Y:S01]  /*3b50*/  ISETP.LT.OR P2, PT, R0, 0x3a, P2 ;  /* 0x0000003a0000780c */ /* 0x000fe20001741670 */
[----:B------:R-:W1:Y:S01]  /*3b60*/  MUFU.EX2 R37, R37 ;  /* 0x0000002500257308 */ /* 0x000e620000000800 */
[----:B------:R-:W-:Y:S01]  /*3b70*/  FSEL R0, R54, -INF , !P5 ;  /* 0xff80000036007808 */ /* 0x000fe20006800000 */
[--C-:B------:R-:W-:Y:S01]  /*3b80*/  FFMA.FTZ R41, R66, UR6, -R35.reuse ;  /* 0x0000000642297c23 */ /* 0x100fe20008010823 */
[----:B------:R-:W-:Y:S01]  /*3b90*/  FMNMX.FTZ R3, R33, R34, !PT ;  /* 0x0000002221037209 */ /* 0x000fe20007810000 */
[--C-:B------:R-:W-:Y:S01]  /*3ba0*/  FFMA.FTZ R42, R68, UR6, -R35.reuse ;  /* 0x00000006442a7c23 */ /* 0x100fe20008010823 */
[----:B------:R-:W-:Y:S01]  /*3bb0*/  FSEL R34, R55, -INF , !P2 ;  /* 0xff80000037227808 */ /* 0x000fe20005000000 */
        /* <DEDUP_REMOVED lines=9> */
[----:B------:R-:W-:Y:S01]  /*3c50*/  FFMA.FTZ R49, R80, UR6, -R35 ;  /* 0x0000000650317c23 */ /* 0x000fe20008010823 */
[----:B0-----:R-:W0:Y:S01]  /*3c60*/  SHFL.BFLY PT, R36, R3, 0x2, 0x1f ;  /* 0x0c401f0003247f89 */ /* 0x001e2200000e0000 */
[----:B------:R-:W2:Y:S01]  /*3c70*/  MUFU.EX2 R39, R39 ;  /* 0x0000002700277308 */ /* 0x000ea20000000800 */
[----:B-1----:R-:W-:Y:S01]  /*3c80*/  FADD.FTZ R53, R196, R37 ;  /* 0x00000025c4357221 */ /* 0x002fe20000010000 */
[----:B------:R-:W-:-:S06]  /*3c90*/  F2FP.BF16.F32.PACK_AB R196, R37, R196 ;  /* 0x000000c425c4723e */ /* 0x000fcc00000010ff */
[----:B------:R-:W-:Y:S08]  /*3ca0*/  MUFU.EX2 R40, R40 ;  /* 0x0000002800287308 */ /* 0x000ff00000000800 */
[----:B------:R-:W1:Y:S01]  /*3cb0*/  MUFU.EX2 R41, R41 ;  /* 0x0000002900297308 */ /* 0x000e620000000800 */
[----:B--2---:R-:W-:Y:S02]  /*3cc0*/  F2FP.BF16.F32.PACK_AB R198, R39, R38 ;  /* 0x0000002627c6723e */ /* 0x004fe400000010ff */
[----:B0-----:R-:W-:-:S05]  /*3cd0*/  FMNMX.FTZ R36, R3, R36, !PT ;  /* 0x0000002403247209 */ /* 0x001fca0007810000 */
[----:B------:R-:W-:Y:S01]  /*3ce0*/  MUFU.EX2 R42, R42 ;  /* 0x0000002a002a7308 */ /* 0x000fe20000000800 */
[----:B------:R-:W0:Y:S07]  /*3cf0*/  SHFL.BFLY PT, R3, R36, 0x1, 0x1f ;  /* 0x0c201f0024037f89 */ /* 0x000e2e00000e0000 */
[----:B------:R-:W2:Y:S01]  /*3d00*/  MUFU.EX2 R43, R43 ;  /* 0x0000002b002b7308 */ /* 0x000ea20000000800 */
[----:B-1----:R-:W-:-:S07]  /*3d10*/  F2FP.BF16.F32.PACK_AB R192, R41, R40 ;  /* 0x0000002829c0723e */ /* 0x002fce00000010ff */
[----:B------:R-:W-:Y:S08]  /*3d20*/  MUFU.EX2 R44, R44 ;  /* 0x0000002c002c7308 */ /* 0x000ff00000000800 */
[----:B------:R-:W1:Y:S01]  /*3d30*/  MUFU.EX2 R45, R45 ;  /* 0x0000002d002d7308 */ /* 0x000e620000000800 */
[----:B--2---:R-:W-:Y:S02]  /*3d40*/  F2FP.BF16.F32.PACK_AB R194, R43, R42 ;  /* 0x0000002a2bc2723e */ /* 0x004fe400000010ff */
[----:B0-----:R-:W-:Y:S01]  /*3d50*/  FMNMX.FTZ R3, R36, R3, !PT ;  /* 0x0000000324037209 */ /* 0x001fe20007810000 */
[--C-:B------:R-:W-:Y:S01]  /*3d60*/  FFMA.FTZ R36, R52, UR6, -R35.reuse ;  /* 0x0000000634247c23 */ /* 0x100fe20008010823 */
[----:B------:R-:W-:-:S02]  /*3d70*/  FFMA.FTZ R35, R82, UR6, -R35 ;  /* 0x0000000652237c23 */ /* 0x000fc40008010823 */
[C---:B------:R-:W-:Y:S01]  /*3d80*/  FSETP.NEU.FTZ.AND P2, PT, R3.reuse, -INF , PT ;  /* 0xff8000000300780b */ /* 0x040fe20003f5d000 */
[----:B------:R-:W-:Y:S01]  /*3d90*/  FMUL.FTZ R50, R3, UR6 ;  /* 0x0000000603327c20 */ /* 0x000fe20008410000 */
[----:B------:R-:W-:Y:S04]  /*3da0*/  MUFU.EX2 R46, R46 ;  /* 0x0000002e002e7308 */ /* 0x000fe80000000800 */
[----:B------:R-:W-:Y:S02]  /*3db0*/  FSEL R51, R50, RZ, P2 ;  /* 0x000000ff32337208 */ /* 0x000fe40001000000 */
[----:B------:R-:W-:Y:S02]  /*3dc0*/  PLOP3.LUT P2, PT, PT, PT, UP1, 0x40, 0x0 ;  /* 0x000000000000781c */ /* 0x000fe40003f4e818 */
[----:B------:R-:W0:Y:S01]  /*3dd0*/  MUFU.EX2 R47, R47 ;  /* 0x0000002f002f7308 */ /* 0x000e220000000800 */
[--C-:B------:R-:W-:Y:S01]  /*3de0*/  FFMA.FTZ R2, R2, UR6, -R51.reuse ;  /* 0x0000000602027c23 */ /* 0x100fe20008010833 */
[--C-:B------:R-:W-:Y:S01]  /*3df0*/  FFMA.FTZ R5, R5, UR6, -R51.reuse ;  /* 0x0000000605057c23 */ /* 0x100fe20008010833 */
        /* <DEDUP_REMOVED lines=12> */
[----:B------:R-:W-:Y:S01]  /*3ec0*/  FFMA.FTZ R33, R33, UR6, -R51 ;  /* 0x0000000621217c23 */ /* 0x000fe20008010833 */
[----:B------:R-:W-:Y:S01]  /*3ed0*/  MUFU.EX2 R2, R2 ;  /* 0x0000000200027308 */ /* 0x000fe20000000800 */
[----:B--2---:R-:W-:Y:S01]  /*3ee0*/  FADD.FTZ R16, R38, R53 ;  /* 0x0000003526107221 */ /* 0x004fe20000010000 */
[--C-:B------:R-:W-:Y:S01]  /*3ef0*/  FFMA.FTZ R0, R0, UR6, -R51.reuse ;  /* 0x0000000600007c23 */ /* 0x100fe20008010833 */
[----:B------:R-:W-:Y:S01]  /*3f00*/  FFMA.FTZ R34, R34, UR6, -R51 ;  /* 0x0000000622227c23 */ /* 0x000fe20008010833 */
[----:B-1----:R-:W-:Y:S01]  /*3f10*/  F2FP.BF16.F32.PACK_AB R188, R45, R44 ;  /* 0x0000002c2dbc723e */ /* 0x002fe200000010ff */
[----:B------:R-:W-:Y:S01]  /*3f20*/  FADD.FTZ R53, R39, R16 ;  /* 0x0000001027357221 */ /* 0x000fe20000010000 */
[----:B0-----:R-:W-:-:S02]  /*3f30*/  F2FP.BF16.F32.PACK_AB R190, R47, R46 ;  /* 0x0000002e2fbe723e */ /* 0x001fc400000010ff */
[----:B------:R-:W0:Y:S01]  /*3f40*/  MUFU.EX2 R5, R5 ;  /* 0x0000000500057308 */ /* 0x000e220000000800 */
[----:B------:R-:W-:-:S04]  /*3f50*/  FADD.FTZ R16, R40, R53 ;  /* 0x0000003528107221 */ /* 0x000fc80000010000 */
[----:B------:R-:W-:-:S03]  /*3f60*/  FADD.FTZ R53, R41, R16 ;  /* 0x0000001029357221 */ /* 0x000fc60000010000 */
[----:B------:R-:W1:Y:S01]  /*3f70*/  MUFU.EX2 R20, R20 ;  /* 0x0000001400147308 */ /* 0x000e620000000800 */
[----:B------:R-:W-:-:S04]  /*3f80*/  FADD.FTZ R50, R42, R53 ;  /* 0x000000352a327221 */ /* 0x000fc80000010000 */
[----:B------:R-:W-:-:S03]  /*3f90*/  FADD.FTZ R55, R43, R50 ;  /* 0x000000322b377221 */ /* 0x000fc60000010000 */
[----:B------:R-:W2:Y:S01]  /*3fa0*/  MUFU.EX2 R24, R24 ;  /* 0x0000001800187308 */ /* 0x000ea20000000800 */
[----:B0-----:R-:W-:Y:S01]  /*3fb0*/  FADD.FTZ R16, R2, R5 ;  /* 0x0000000502107221 */ /* 0x001fe20000010000 */
[----:B------:R-:W-:-:S03]  /*3fc0*/  F2FP.BF16.F32.PACK_AB R197, R5, R2 ;  /* 0x0000000205c5723e */ /* 0x000fc600000010ff */
[----:B------:R-:W-:Y:S01]  /*3fd0*/  FADD.FTZ R53, R199, R16 ;  /* 0x00000010c7357221 */ /* 0x000fe20000010000 */
[----:B------:R-:W-:Y:S02]  /*3fe0*/  FADD.FTZ R16, R44, R55 ;  /* 0x000000372c107221 */ /* 0x000fe40000010000 */
[----:B------:R-:W0:Y:S01]  /*3ff0*/  MUFU.EX2 R25, R25 ;  /* 0x0000001900197308 */ /* 0x000e220000000800 */
[C---:B-1----:R-:W-:Y:S01]  /*4000*/  FADD.FTZ R53, R20.reuse, R53 ;  /* 0x0000003514357221 */ /* 0x042fe20000010000 */
[----:B------:R-:W-:Y:S01]  /*4010*/  FADD.FTZ R55, R45, R16 ;  /* 0x000000102d377221 */ /* 0x000fe20000010000 */
[----:B------:R-:W-:Y:S01]  /*4020*/  F2FP.BF16.F32.PACK_AB R199, R20, R199 ;  /* 0x000000c714c7723e */ /* 0x000fe200000010ff */
[----:B------:R-:W-:Y:S02]  /*4030*/  VIADD R20, R98, 0xfffffffe ;  /* 0xfffffffe62147836 */ /* 0x000fe40000000000 */
[----:B------:R-:W-:Y:S02]  /*4040*/  FADD.FTZ R50, R46, R55 ;  /* 0x000000372e327221 */ /* 0x000fe40000010000 */
[----:B------:R-:W1:Y:S01]  /*4050*/  MUFU.EX2 R26, R26 ;  /* 0x0000001a001a7308 */ /* 0x000e620000000800 */
[----:B--2---:R-:W-:Y:S01]  /*4060*/  FADD.FTZ R16, R24, R53 ;  /* 0x0000003518107221 */ /* 0x004fe20000010000 */
[----:B------:R-:W-:-:S06]  /*4070*/  FADD.FTZ R51, R47, R50 ;  /* 0x000000322f337221 */ /* 0x000fcc0000010000 */
[----:B------:R-:W2:Y:S01]  /*4080*/  MUFU.EX2 R27, R27 ;  /* 0x0000001b001b7308 */ /* 0x000ea20000000800 */
[C---:B0-----:R-:W-:Y:S01]  /*4090*/  FADD.FTZ R37, R25.reuse, R16 ;  /* 0x0000001019257221 */ /* 0x041fe20000010000 */
[----:B------:R-:W-:-:S06]  /*40a0*/  F2FP.BF16.F32.PACK_AB R193, R25, R24 ;  /* 0x0000001819c1723e */ /* 0x000fcc00000010ff */
[----:B------:R-:W0:Y:S01]  /*40b0*/  MUFU.EX2 R28, R28 ;  /* 0x0000001c001c7308 */ /* 0x000e220000000800 */
[----:B-1----:R-:W-:-:S07]  /*40c0*/  FADD.FTZ R16, R26, R37 ;  /* 0x000000251a107221 */ /* 0x002fce0000010000 */
        /* <DEDUP_REMOVED lines=24> */
[----:B--2---:R-:W-:-:S07]  /*4250*/  FADD.FTZ R2, R0, R5 ;  /* 0x0000000500027221 */ /* 0x004fce0000010000 */
[----:B------:R-:W2:Y:S01]  /*4260*/  MUFU.EX2 R35, R35 ;  /* 0x0000002300237308 */ /* 0x000ea20000000800 */
[----:B0-----:R-:W-:Y:S01]  /*4270*/  FADD.FTZ R38, R36, R39 ;  /* 0x0000002724267221 */ /* 0x001fe20000010000 */
[C---:B-1----:R-:W-:Y:S01]  /*4280*/  FADD.FTZ R5, R187.reuse, R2 ;  /* 0x00000002bb057221 */ /* 0x042fe20000010000 */
[----:B------:R-:W-:Y:S02]  /*4290*/  F2FP.BF16.F32.PACK_AB R187, R187, R0 ;  /* 0x00000000bbbb723e */ /* 0x000fe400000010ff */
[C---:B--2---:R-:W-:Y:S01]  /*42a0*/  FADD.FTZ R16, R35.reuse, R38 ;  /* 0x0000002623107221 */ /* 0x044fe20000010000 */
[----:B------:R-:W-:Y:S01]  /*42b0*/  F2FP.BF16.F32.PACK_AB R186, R35, R36 ;  /* 0x0000002423ba723e */ /* 0x000fe200000010ff */
[----:B------:R-:W-:Y:S06]  /*42c0*/  @P2 BRA `(.L_x_1175) ;  /* 0x0000000000442947 */ /* 0x000fec0003800000 */
        /* <DEDUP_REMOVED lines=10> */
.L_x_1176:
[----:B------:R-:W-:-:S11]  /*4370*/  UISETP.NE.AND UP2, UPT, UR5, 0x1, UPT ;  /* 0x000000010500788c */ /* 0x000fd6000bf45270 */
[----:B------:R-:W-:Y:S02]  /*4380*/  @UP2 ULDC.64 UR10, c[0x0][0x9e8] ;  /* 0x00027a00000a2ab9 */ /* 0x000fe40000000a00 */
[----:B------:R-:W-:-:S04]  /*4390*/  UIMAD.WIDE.U32 UR14, UR7, UR10, URZ ;  /* 0x0000000a070e72a5 */ /* 0x000fc8000f8e003f */
[----:B------:R-:W-:-:S12]  /*43a0*/  @UP2 USHF.R.U32.HI UR7, URZ, UR11, UR15 ;  /* 0x0000000b3f072299 */ /* 0x000fd8000801160f */
.L_x_1177:
[----:B------:R-:W-:-:S04]  /*43b0*/  UIMAD UR5, UR7, UR5, UR5 ;  /* 0x00000005070572a4 */ /* 0x000fc8000f8e0205 */
[----:B------:R-:W-:-:S04]  /*43c0*/  UISETP.LT.AND UP2, UPT, UR4, UR5, UPT ;  /* 0x000000050400728c */ /* 0x000fc8000bf41270 */
[----:B------:R-:W-:-:S12]  /*43d0*/  USEL UR4, UR4, UR5, UP2 ;  /* 0x0000000504047287 */ /* 0x000fd80009000000 */
.L_x_1175:
[----:B------:R-:W-:Y:S01]  /*43e0*/  R2UR UR7, R23 ;  /* 0x00000000170772ca */ /* 0x000fe200000e0000 */
[----:B------:R-:W-:Y:S01]  /*43f0*/  USHF.R.S32.HI UR5, URZ, 0x1f, UR4 ;  /* 0x0000001f3f057899 */ /* 0x000fe20008011404 */
[----:B------:R-:W-:Y:S01]  /*4400*/  IMAD.MOV.U32 R2, RZ, RZ, 0x3f800000 ;  /* 0x3f800000ff027424 */ /* 0x000fe200078e00ff */
[----:B------:R-:W-:Y:S01]  /*4410*/  CS2R R150, SRZ ;  /* 0x0000000000967805 */ /* 0x000fe2000001ff00 */
[----:B------:R-:W-:Y:S01]  /*4420*/  IMAD.MOV.U32 R0, RZ, RZ, 0x3f800000 ;  /* 0x3f800000ff007424 */ /* 0x000fe200078e00ff */
        /* <DEDUP_REMOVED lines=8> */
[----:B------:R-:W-:Y:S01]  /*44b0*/  UISETP.LT.AND UP2, UPT, UR7, UR5, UPT ;  /* 0x000000050700728c */ /* 0x000fe2000bf41270 */
[----:B------:R-:W-:Y:S02]  /*44c0*/  CS2R R136, SRZ ;  /* 0x0000000000887805 */ /* 0x000fe4000001ff00 */
[----:B------:R-:W-:Y:S02]  /*44d0*/  CS2R R134, SRZ ;  /* 0x0000000000867805 */ /* 0x000fe4000001ff00 */
[----:B------:R-:W-:Y:S01]  /*44e0*/  CS2R R132, SRZ ;  /* 0x0000000000847805 */ /* 0x000fe2000001ff00 */
[----:B------:R-:W-:Y:S01]  /*44f0*/  USEL UR50, UR7, UR5, !UP2 ;  /* 0x0000000507327287 */ /* 0x000fe2000d000000 */
[----:B------:R-:W-:-:S02]  /*4500*/  CS2R R130, SRZ ;  /* 0x0000000000827805 */ /* 0x000fc4000001ff00 */
[----:B------:R-:W-:Y:S02]  /*4510*/  CS2R R128, SRZ ;  /* 0x0000000000807805 */ /* 0x000fe4000001ff00 */
[----:B------:R-:W-:Y:S02]  /*4520*/  CS2R R126, SRZ ;  /* 0x00000000007e7805 */ /* 0x000fe4000001ff00 */
[----:B------:R-:W-:Y:S02]  /*4530*/  CS2R R124, SRZ ;  /* 0x00000000007c7805 */ /* 0x000fe4000001ff00 */
[----:B------:R-:W-:Y:S02]  /*4540*/  CS2R R122, SRZ ;  /* 0x00000000007a7805 */ /* 0x000fe4000001ff00 */
[----:B------:R-:W-:Y:S02]  /*4550*/  ISETP.GE.AND P2, PT, R20, UR50, PT ;  /* 0x0000003214007c0c */ /* 0x000fe4000bf46270 */
        /* <DEDUP_REMOVED lines=49> */
[----:B------:R-:W-:Y:S06]  /*4870*/  @!P2 BRA `(.L_x_1178) ;  /* 0x0000002800fca947 */ /* 0x000fec0003800000 */
[----:B------:R-:W-:Y:S01]  /*4880*/  IMAD.MOV.U32 R2, RZ, RZ, 0x3f800000 ;  /* 0x3f800000ff027424 */ /* 0x000fe200078e00ff */
[----:B------:R-:W-:Y:S01]  /*4890*/  ULDC UR51, c[0x0][0x9e4] ;  /* 0x0002790000337ab9 */ /* 0x000fe20000000800 */
[----:B------:R-:W-:Y:S01]  /*48a0*/  IMAD.MOV.U32 R151, RZ, RZ, RZ ;  /* 0x000000ffff977224 */ /* 0x000fe200078e00ff */
[----:B------:R-:W-:Y:S01]  /*48b0*/  ULDC UR4, c[0x0][0x9d8] ;  /* 0x0002760000047ab9 */ /* 0x000fe20000000800 */
[----:B------:R-:W-:Y:S01]  /*48c0*/  ULDC UR55, c[0x0][0x988] ;  /* 0x0002620000377ab9 */ /* 0x000fe20000000800 */
[----:B------:R-:W-:-:S05]  /*48d0*/  ULDC UR58, c[0x0][0x9e0] ;  /* 0x00027800003a7ab9 */ /* 0x000fca0000000800 */
.L_x_1195:
[----:B------:R-:W-:-:S04]  /*48e0*/  UIADD3 UR5, UR37, 0x1, URZ ;  /* 0x0000000125057890 */ /* 0x000fc8000fffe03f */
[----:B------:R-:W-:-:S04]  /*48f0*/  UISETP.NE.AND UP2, UPT, UR5, 0x2, UPT ;  /* 0x000000020500788c */ /* 0x000fc8000bf45270 */
[----:B------:R-:W-:Y:S02]  /*4900*/  USEL UR39, URZ, 0x1, UP2 ;  /* 0x000000013f277887 */ /* 0x000fe40009000000 */
[----:B------:R-:W-:Y:S02]  /*4910*/  USEL UR5, UR5, URZ, UP2 ;  /* 0x0000003f05057287 */ /* 0x000fe40009000000 */
[----:B------:R-:W-:Y:S01]  /*4920*/  ULOP3.LUT UR39, UR36, UR39, URZ, 0x3c, !UPT ;  /* 0x0000002724277292 */ /* 0x000fe2000f8e3c3f */
[----:B------:R-:W-:Y:S11]  /*4930*/  @!P0 BRA `(.L_x_1179) ;  /* 0x0000000000048947 */ /* 0x000ff60003800000 */
[----:B------:R-:W-:Y:S01]  /*4940*/  BPT.TRAP 0x1 ;  /* 0x000000040000795c */ /* 0x000fe20000300000 */
.L_x_1179:
[----:B------:R-:W-:Y:S01]  /*4950*/  ULEA UR7, UR5, UR38, 0x3 ;  /* 0x0000002605077291 */ /* 0x000fe2000f8e183f */
[----:B------:R-:W-:-:S05]  /*4960*/  IMAD.U32 R21, RZ, RZ, UR39 ;  /* 0x00000027ff157e24 */ /* 0x000fca000f8e00ff */
[----:B------:R-:W-:-:S04]  /*4970*/  SHF.L.U32 R21, R21, 0x1f, RZ ;  /* 0x0000001f15157819 */ /* 0x000fc800000006ff */
[----:B------:R0:W1:Y:S01]  /*4980*/  SYNCS.PHASECHK.TRANS64.TRYWAIT P2, [UR7+0x30830], R21 ;  /* 0x03083015ff0075a7 */ /* 0x0000620008040147 */
[----:B------:R-:W-:Y:S05]  /*4990*/  @!P0 BRA `(.L_x_1180) ;  /* 0x0000000000048947 */ /* 0x000fea0003800000 */
[----:B------:R-:W-:Y:S01]  /*49a0*/  BPT.TRAP 0x1 ;  /* 0x000000040000795c */ /* 0x000fe20000300000 */
.L_x_1180:
[----:B-1----:R-:W-:Y:S05]  /*49b0*/  @P2 BRA `(.L_x_1181) ;  /* 0x0000000000082947 */ /* 0x002fea0003800000 */
[----:B------:R-:W1:Y:S02]  /*49c0*/  SYNCS.PHASECHK.TRANS64.TRYWAIT P2, [UR7+0x30830], R21 ;  /* 0x03083015ff0075a7 */ /* 0x000e640008040147 */
[----:B-1----:R-:W-:Y:S05]  /*49d0*/  @!P2 BRA `(.L_x_1182) ;  /* 0x000001140038a947 */ /* 0x002fea0003800000 */
.L_x_1181:
[----:B------:R-:W-:Y:S01]  /*49e0*/  R2UR UR6, R18 ;  /* 0x00000000120672ca */ /* 0x000fe200000e0000 */
[----:B-1----:R-:W-:Y:S01]  /*49f0*/  WARPGROUP.ARRIVE ;  /* 0x00000000000079c5 */ /* 0x002fe20000000000 */
[----:B------:R-:W-:Y:S01]  /*4a00*/  R2UR UR44, R14 ;  /* 0x000000000e2c72ca */ /* 0x000fe200000e0000 */
[----:B------:R-:W-:Y:S01]  /*4a10*/  UMOV UR47, 0x40000040 ;  /* 0x40000040002f7882 */ /* 0x000fe20000000000 */
[----:B------:R-:W-:Y:S01]  /*4a20*/  R2UR UR45, R15 ;  /* 0x000000000f2d72ca */ /* 0x000fe200000e0000 */
[----:B------:R-:W-:Y:S01]  /*4a30*/  UMOV UR11, 0x40000040 ;  /* 0x40000040000b7882 */ /* 0x000fe20000000000 */
[----:B------:R-:W-:Y:S01]  /*4a40*/  UMOV UR15, 0x40000040 ;  /* 0x40000040000f7882 */ /* 0x000fe20000000000 */
[----:B------:R-:W-:Y:S01]  /*4a50*/  UMOV UR19, 0x40000040 ;  /* 0x4000004000137882 */ /* 0x000fe20000000000 */
[----:B------:R-:W-:Y:S01]  /*4a60*/  UMOV UR23, 0x40000040 ;  /* 0x4000004000177882 */ /* 0x000fe20000000000 */
[----:B------:R-:W-:Y:S01]  /*4a70*/  UMOV UR27, 0x40000040 ;  /* 0x40000040001b7882 */ /* 0x000fe20000000000 */
[----:B------:R-:W-:Y:S01]  /*4a80*/  UMOV UR31, 0x40000040 ;  /* 0x40000040001f7882 */ /* 0x000fe20000000000 */
[----:B------:R-:W-:Y:S01]  /*4a90*/  UMOV UR35, 0x40000040 ;  /* 0x4000004000237882 */ /* 0x000fe20000000000 */
[----:B------:R-:W-:Y:S01]  /*4aa0*/  UMOV UR43, 0x40000040 ;  /* 0x40000040002b7882 */ /* 0x000fe20000000000 */
[----:B------:R-:W-:Y:S01]  /*4ab0*/  ULEA UR6, UR5, UR6, 0xb ;  /* 0x0000000605067291 */ /* 0x000fe2000f8e583f */
[-C--:B------:R-:W-:Y:S01]  /*4ac0*/  FMUL.FTZ R24, R24, R0.reuse ;  /* 0x0000000018187220 */ /* 0x080fe20000410000 */
[-C--:B------:R-:W-:Y:S01]  /*4ad0*/  FMUL.FTZ R25, R25, R0.reuse ;  /* 0x0000000019197220 */ /* 0x080fe20000410000 */
[-C--:B------:R-:W-:Y:S01]  /*4ae0*/  FMUL.FTZ R28, R28, R0.reuse ;  /* 0x000000001c1c7220 */ /* 0x080fe20000410000 */
[----:B------:R-:W-:Y:S01]  /*4af0*/  UIADD3 UR10, UR6, 0x206, URZ ;  /* 0x00000206060a7890 */ /* 0x000fe2000fffe03f */
[-C--:B------:R-:W-:Y:S01]  /*4b00*/  FMUL.FTZ R29, R29, R0.reuse ;  /* 0x000000001d1d7220 */ /* 0x080fe20000410000 */
[----:B------:R-:W-:Y:S01]  /*4b10*/  UIADD3 UR14, UR6, 0x400, URZ ;  /* 0x00000400060e7890 */ /* 0x000fe2000fffe03f */
[-C--:B------:R-:W-:Y:S01]  /*4b20*/  FMUL.FTZ R32, R32, R0.reuse ;  /* 0x0000000020207220 */ /* 0x080fe20000410000 */
[----:B------:R-:W-:Y:S01]  /*4b30*/  UMOV UR46, UR6 ;  /* 0x00000006002e7c82 */ /* 0x000fe20008000000 */
[----:B------:R-:W-:Y:S01]  /*4b40*/  UIADD3 UR18, UR6, 0x402, URZ ;  /* 0x0000040206127890 */ /* 0x000fe2000fffe03f */
[----:B------:R-:W-:Y:S01]  /*4b50*/  HGMMA.64x64x16.F32.BF16 R152, gdesc[UR44], RZ, !UPT, gsb0 ;  /* 0x00e000002c9879f0 */ /* 0x000fe2000c0018ff */
[----:B------:R-:W-:Y:S01]  /*4b60*/  R2UR UR44, R12 ;  /* 0x000000000c2c72ca */ /* 0x000fe200000e0000 */
[----:B------:R-:W-:Y:S01]  /*4b70*/  UIADD3 UR46, UR6, 0x2, URZ ;  /* 0x00000002062e7890 */ /* 0x000fe2000fffe03f */
[----:B------:R-:W-:Y:S01]  /*4b80*/  R2UR UR45, R13 ;  /* 0x000000000d2d72ca */ /* 0x000fe200000e0000 */
        /* <DEDUP_REMOVED lines=79> */
[----:B------:R-:W-:Y:S01]  /*5080*/  HGMMA.64x64x16.F32.BF16 R152, gdesc[UR44], R152, gsb0 ;  /* 0x00e000002c9879f0 */ /* 0x000fe20008001898 */
[----:B------:R-:W-:Y:S01]  /*5090*/  R2UR UR44, R10 ;  /* 0x000000000a2c72ca */ /* 0x000fe200000e0000 */
[----:B------:R-:W-:Y:S01]  /*50a0*/  UIADD3 UR46, UR6, 0x4, URZ ;  /* 0x00000004062e7890 */ /* 0x000fe2000fffe03f */
[----:B------:R-:W-:Y:S01]  /*50b0*/  R2UR UR45, R11 ;  /* 0x000000000b2d72ca */ /* 0x000fe200000e0000 */
        /* <DEDUP_REMOVED lines=55> */
[----:B------:R-:W-:Y:S01]  /*5430*/  HGMMA.64x64x16.F32.BF16 R152, gdesc[UR44], R152, gsb0 ;  /* 0x00e000002c9879f0 */ /* 0x000fe20008001898 */
[----:B------:R-:W-:Y:S01]  /*5440*/  R2UR UR44, R8 ;  /* 0x00000000082c72ca */ /* 0x000fe200000e0000 */
[----:B------:R-:W-:Y:S01]  /*5450*/  UIADD3 UR46, UR6, 0x6, URZ ;  /* 0x00000006062e7890 */ /* 0x000fe2000fffe03f */
[----:B------:R-:W-:Y:S01]  /*5460*/  R2UR UR45, R9 ;  /* 0x00000000092d72ca */ /* 0x000fe200000e0000 */
[----:B------:R-:W-:Y:S01]  /*5470*/  UMOV UR47, 0x40000040 ;  /* 0x40000040002f7882 */ /* 0x000fe20000000000 */
[----:B------:R-:W-:Y:S02]  /*5480*/  WARPGROUP.DEPBAR.LE gsb0, 0x0 ;  /* 0x00008000000079c5 */ /* 0x000fe40000010000 */
[----:B------:R-:W-:-:S09]  /*5490*/  WARPGROUP.ARRIVE ;  /* 0x00000000000079c5 */ /* 0x000fd20000000000 */
        /* <DEDUP_REMOVED lines=8> */
[----:B------:R-:W-:Y:S01]  /*5520*/  UIADD3 UR46, UR6, 0x202, URZ ;  /* 0x00000202062e7890 */ /* 0x000fe2000fffe03f */
[----:B------:R-:W-:Y:S01]  /*5530*/  UMOV UR47, 0x40000040 ;  /* 0x40000040002f7882 */ /* 0x000fe20000000000 */
[----:B------:R-:W-:Y:S01]  /*5540*/  UMOV UR44, UR56 ;  /* 0x00000038002c7c82 */ /* 0x000fe20008000000 */
[----:B------:R-:W-:Y:S01]  /*5550*/  UMOV UR45, UR57 ;  /* 0x00000039002d7c82 */ /* 0x000fe20008000000 */
[----:B------:R-:W-:Y:S02]  /*5560*/  WARPGROUP.DEPBAR.LE gsb0, 0x0 ;  /* 0x00008000000079c5 */ /* 0x000fe40000010000 */
[----:B------:R-:W-:-:S06]  /*5570*/  WARPGROUP.ARRIVE ;  /* 0x00000000000079c5 */ /* 0x000fcc0000000000 */
        /* <DEDUP_REMOVED lines=9> */
[----:B------:R-:W-:Y:S01]  /*5610*/  UMOV UR44, UR48 ;  /* 0x00000030002c7c82 */ /* 0x000fe20008000000 */
[----:B------:R-:W-:Y:S01]  /*5620*/  UMOV UR45, UR49 ;  /* 0x00000031002d7c82 */ /* 0x000fe20008000000 */
[----:B------:R-:W-:Y:S01]  /*5630*/  UMOV UR47, 0x40000040 ;  /* 0x40000040002f7882 */ /* 0x000fe20000000000 */
        /* <DEDUP_REMOVED lines=28> */
[----:B------:R-:W-:Y:S05]  /*5800*/  @!P0 BRA `(.L_x_1183) ;  /* 0x0000000000048947 */ /* 0x000fea0003800000 */
[----:B------:R-:W-:Y:S01]  /*5810*/  BPT.TRAP 0x1 ;  /* 0x000000040000795c */ /* 0x000fe20000300000 */
.L_x_1183:
[----:B------:R-:W-:Y:S01]  /*5820*/  ULEA UR14, UR37, UR38, 0x3 ;  /* 0x00000026250e7291 */ /* 0x000fe2000f8e183f */
[----:B------:R-:W-:-:S05]  /*5830*/  IMAD.U32 R0, RZ, RZ, UR36 ;  /* 0x00000024ff007e24 */ /* 0x000fca000f8e00ff */
[----:B------:R-:W-:-:S04]  /*5840*/  SHF.L.U32 R0, R0, 0x1f, RZ ;  /* 0x0000001f00007819 */ /* 0x000fc800000006ff */
[----:B------:R1:W2:Y:S01]  /*5850*/  SYNCS.PHASECHK.TRANS64.TRYWAIT P2, [UR14+0x30850], R0 ;  /* 0x03085000ff0075a7 */ /* 0x0002a2000804014e */
[----:B------:R-:W-:Y:S05]  /*5860*/  @!P0 BRA `(.L_x_1184) ;  /* 0x0000000000048947 */ /* 0x000fea0003800000 */
[----:B------:R-:W-:Y:S01]  /*5870*/  BPT.TRAP 0x1 ;  /* 0x000000040000795c */ /* 0x000fe20000300000 */
.L_x_1184:
[----:B--2---:R-:W-:Y:S05]  /*5880*/  @P2 BRA `(.L_x_1185) ;  /* 0x0000000000082947 */ /* 0x004fea0003800000 */
[----:B------:R-:W2:Y:S02]  /*5890*/  SYNCS.PHASECHK.TRANS64.TRYWAIT P2, [UR14+0x30850], R0 ;  /* 0x03085000ff0075a7 */ /* 0x000ea4000804014e */
[----:B--2---:R-:W-:Y:S05]  /*58a0*/  @!P2 BRA `(.L_x_1186) ;  /* 0x00000104009ca947 */ /* 0x004fea0003800000 */
.L_x_1185:
[----:B------:R-:W-:Y:S01]  /*58b0*/  UIADD3 UR6, UR38, 0x400, URZ ;  /* 0x0000040026067890 */ /* 0x000fe2000fffe03f */
[----:B------:R-:W-:Y:S01]  /*58c0*/  WARPGROUP.ARRIVE ;  /* 0x00000000000079c5 */ /* 0x000fe20000000000 */
[----:B------:R-:W-:Y:S01]  /*58d0*/  UMOV UR11, 0x40000040 ;  /* 0x40000040000b7882 */ /* 0x000fe20000000000 */
[----:B------:R-:W-:Y:S01]  /*58e0*/  PLOP3.LUT P2, PT, PT, PT, UP0, 0x80, 0x0 ;  /* 0x000000000000781c */ /* 0x000fe20003f4f008 */
[----:B------:R-:W-:Y:S01]  /*58f0*/  USHF.R.U32.HI UR6, URZ, 0x4, UR6 ;  /* 0x000000043f067899 */ /* 0x000fe20008011606 */
[----:B------:R-:W-:Y:S01]  /*5900*/  PLOP3.LUT P3, PT, PT, PT, UP0, 0x80, 0x0 ;  /* 0x000000000000781c */ /* 0x000fe20003f6f008 */
[----:B0-----:R-:W0:Y:S01]  /*5910*/  LDC R21, c[0x0][0x2f0] ;  /* 0x0000bc00ff157b82 */ /* 0x001e220000000800 */
[----:B------:R-:W-:Y:S01]  /*5920*/  FMUL.FTZ R2, R155, UR4 ;  /* 0x000000049b027c20 */ /* 0x000fe20008410000 */
[----:B------:R-:W-:Y:S01]  /*5930*/  ULOP3.LUT UR6, UR6, 0x3fff, URZ, 0xc0, !UPT ;  /* 0x00003fff06067892 */ /* 0x000fe2000f8ec03f */
[----:B-1----:R-:W-:Y:S01]  /*5940*/  FMUL.FTZ R0, R154, UR4 ;  /* 0x000000049a007c20 */ /* 0x002fe20008410000 */
[----:B------:R-:W-:Y:S01]  /*5950*/  FMUL.FTZ R154, R158, UR4 ;  /* 0x000000049e9a7c20 */ /* 0x000fe20008410000 */
[----:B------:R-:W-:Y:S01]  /*5960*/  FMUL.FTZ R158, R163, UR4 ;  /* 0x00000004a39e7c20 */ /* 0x000fe20008410000 */
[----:B------:R-:W-:Y:S01]  /*5970*/  ULOP3.LUT UR6, UR6, 0x2000000, URZ, 0xfc, !UPT ;  /* 0x0200000006067892 */ /* 0x000fe2000f8efc3f */
[----:B------:R-:W-:Y:S01]  /*5980*/  FMUL.FTZ R163, R175, UR4 ;  /* 0x00000004afa37c20 */ /* 0x000fe20008410000 */
[----:B------:R-:W1:Y:S01]  /*5990*/  LDC R155, c[0x0][0x288] ;  /* 0x0000a200ff9b7b82 */ /* 0x000e620000000800 */
[----:B------:R-:W2:Y:S01]  /*59a0*/  MUFU.TANH R0, R0 ;  /* 0x0000000000007308 */ /* 0x000ea20000002400 */
[----:B------:R-:W-:-:S07]  /*59b0*/  ULEA UR6, UR37, UR6, 0xb ;  /* 0x0000000625067291 */ /* 0x000fce000f8e583f */
[----:B------:R-:W-:Y:S01]  /*59c0*/  UMOV UR10, UR6 ;  /* 0x00000006000a7c82 */ /* 0x000fe20008000000 */
[----:B------:R-:W3:Y:S01]  /*59d0*/  MUFU.TANH R2, R2 ;  /* 0x0000000200027308 */ /* 0x000ee20000002400 */
[----:B------:R-:W-:Y:S01]  /*59e0*/  HGMMA.64x256x16.F32.BF16 R24, R196, gdesc[UR8].tnspB, R24, gsb0 ;  /* 0x43e00008c4187df0 */ /* 0x000fe20008001818 */
[----:B------:R-:W-:Y:S01]  /*59f0*/  UIADD3 UR10, UR6, 0x80, URZ ;  /* 0x00000080060a7890 */ /* 0x000fe2000fffe03f */
[----:B------:R-:W-:-:S05]  /*5a00*/  UMOV UR11, 0x40000040 ;  /* 0x40000040000b7882 */ /* 0x000fca0000000000 */
[----:B------:R-:W4:Y:S08]  /*5a10*/  MUFU.TANH R154, R154 ;  /* 0x0000009a009a7308 */ /* 0x000f300000002400 */
[----:B------:R-:W0:Y:S08]  /*5a20*/  MUFU.TANH R158, R158 ;  /* 0x0000009e009e7308 */ /* 0x000e300000002400 */
[----:B------:R-:W0:Y:S01]  /*5a30*/  MUFU.TANH R163, R163 ;  /* 0x000000a300a37308 */ /* 0x000e220000002400 */
[----:B------:R-:W-:-:S02]  /*5a40*/  WARPGROUP.DEPBAR.LE gsb0, 0x0 ;  /* 0x00008000000079c5 */ /* 0x000fc40000010000 */
[----:B------:R-:W-:Y:S01]  /*5a50*/  WARPGROUP.ARRIVE ;  /* 0x00000000000079c5 */ /* 0x000fe20000000000 */
[----:B------:R-:W-:Y:S01]  /*5a60*/  FMUL.FTZ R197, R176, UR4 ;  /* 0x00000004b0c57c20 */ /* 0x000fe20008410000 */
[----:B------:R-:W-:-:S04]  /*5a70*/  FMUL.FTZ R196, R177, UR4 ;  /* 0x00000004b1c47c20 */ /* 0x000fc80008410000 */
[----:B------:R-:W-:Y:S01]  /*5a80*/  HGMMA.64x256x16.F32.BF16 R24, R192, gdesc[UR8].tnspB, R24, gsb0 ;  /* 0x43e00008c0187df0 */ /* 0x000fe20008001818 */
[----:B------:R-:W-:Y:S01]  /*5a90*/  UIADD3 UR10, UR6, 0x100, URZ ;  /* 0x00000100060a7890 */ /* 0x000fe2000fffe03f */
[----:B------:R-:W0:Y:S01]  /*5aa0*/  MUFU.TANH R197, R197 ;  /* 0x000000c500c57308 */ /* 0x000e220000002400 */
[----:B------:R-:W-:-:S07]  /*5ab0*/  UMOV UR11, 0x40000040 ;  /* 0x40000040000b7882 */ /* 0x000fce0000000000 */
[----:B------:R-:W0:Y:S01]  /*5ac0*/  MUFU.TANH R196, R196 ;  /* 0x000000c400c47308 */ /* 0x000e220000002400 */
[----:B------:R-:W-:Y:S02]  /*5ad0*/  WARPGROUP.DEPBAR.LE gsb0, 0x0 ;  /* 0x00008000000079c5 */ /* 0x000fe40000010000 */
[----:B------:R-:W-:Y:S01]  /*5ae0*/  WARPGROUP.ARRIVE ;  /* 0x00000000000079c5 */ /* 0x000fe20000000000 */
[----:B------:R-:W-:Y:S01]  /*5af0*/  FMUL.FTZ R193, R169, UR4 ;  /* 0x00000004a9c17c20 */ /* 0x000fe20008410000 */
[----:B------:R-:W-:Y:S02]  /*5b00*/  VIADD R169, R22, UR61 ;  /* 0x0000003d16a97c36 */ /* 0x000fe40008000000 */
[----:B------:R-:W-:Y:S01]  /*5b10*/  FMUL.FTZ R192, R168, UR4 ;  /* 0x00000004a8c07c20 */ /* 0x000fe20008410000 */
[----:B------:R-:W-:Y:S01]  /*5b20*/  FMUL.FTZ R194, R172, UR4 ;  /* 0x00000004acc27c20 */ /* 0x000fe20008410000 */
[----:B------:R-:W-:-:S09]  /*5b30*/  FMUL.FTZ R195, R173, UR4 ;  /* 0x00000004adc37c20 */ /* 0x000fd20008410000 */
[----:B------:R-:W-:Y:S01]  /*5b40*/  HGMMA.64x256x16.F32.BF16 R24, R188, gdesc[UR8].tnspB, R24, gsb0 ;  /* 0x43e00008bc187df0 */ /* 0x000fe20008001818 */
[----:B------:R-:W-:Y:S01]  /*5b50*/  UIADD3 UR10, UR6, 0x180, URZ ;  /* 0x00000180060a7890 */ /* 0x000fe2000fffe03f */
[----:B------:R-:W0:Y:S01]  /*5b60*/  MUFU.TANH R193, R193 ;  /* 0x000000c100c17308 */ /* 0x000e220000002400 */
[----:B------:R-:W-:Y:S01]  /*5b70*/  UMOV UR11, 0x40000040 ;  /* 0x40000040000b7882 */ /* 0x000fe20000000000 */
[----:B------:R-:W-:-:S06]  /*5b80*/  @UP0 ULDC UR6, c[0x0][0x44c] ;  /* 0x0001130000060ab9 */ /* 0x000fcc0000000800 */
[----:B------:R-:W0:Y:S08]  /*5b90*/  MUFU.TANH R192, R192 ;  /* 0x000000c000c07308 */ /* 0x000e300000002400 */
[----:B------:R-:W0:Y:S08]  /*5ba0*/  MUFU.TANH R194, R194 ;  /* 0x000000c200c27308 */ /* 0x000e300000002400 */
[----:B------:R-:W0:Y:S01]  /*5bb0*/  MUFU.TANH R195, R195 ;  /* 0x000000c300c37308 */ /* 0x000e220000002400 */
[----:B------:R-:W-:-:S02]  /*5bc0*/  WARPGROUP.DEPBAR.LE gsb0, 0x0 ;  /* 0x00008000000079c5 */ /* 0x000fc40000010000 */
[----:B------:R-:W-:Y:S01]  /*5bd0*/  WARPGROUP.ARRIVE ;  /* 0x00000000000079c5 */ /* 0x000fe20000000000 */
[----:B------:R-:W-:Y:S01]  /*5be0*/  FMUL.FTZ R188, R152, UR4 ;  /* 0x0000000498bc7c20 */ /* 0x000fe20008410000 */
[----:B------:R-:W-:Y:S01]  /*5bf0*/  FMUL.FTZ R191, R156, UR4 ;  /* 0x000000049cbf7c20 */ /* 0x000fe20008410000 */
[----:B------:R-:W-:Y:S01]  /*5c00*/  FMUL.FTZ R156, R159, UR4 ;  /* 0x000000049f9c7c20 */ /* 0x000fe20008410000 */
[----:B------:R-:W-:-:S04]  /*5c10*/  @P2 IMAD.HI.U32 R152, R169, UR6, RZ ;  /* 0x00000006a9982c27 */ /* 0x000fc8000f8e00ff */
[----:B------:R-:W-:Y:S01]  /*5c20*/  FMUL.FTZ R159, R166, UR4 ;  /* 0x00000004a69f7c20 */ /* 0x000fe20008410000 */
[----:B------:R-:W-:Y:S01]  /*5c30*/  HGMMA.64x256x16.F32.BF16 R24, R184, gdesc[UR8].tnspB, R24, gsb0 ;  /* 0x43e00008b8187df0 */ /* 0x000fe20008001818 */
[----:B------:R-:W-:Y:S01]  /*5c40*/  FMUL.FTZ R166, R179, UR4 ;  /* 0x00000004b3a67c20 */ /* 0x000fe20008410000 */
[----:B------:R-:W-:Y:S01]  /*5c50*/  FMUL.FTZ R179, R180, UR4 ;  /* 0x00000004b4b37c20 */ /* 0x000fe20008410000 */
[----:B------:R-:W-:Y:S01]  /*5c60*/  @UP0 ULDC UR6, c[0x0][0x450] ;  /* 0x0001140000060ab9 */ /* 0x000fe20000000800 */
[----:B------:R-:W-:Y:S01]  /*5c70*/  FMUL.FTZ R180, R181, UR4 ;  /* 0x00000004b5b47c20 */ /* 0x000fe20008410000 */
[----:B------:R-:W-:Y:S01]  /*5c80*/  @P3 SHF.R.U32.HI R169, RZ, UR6, R152 ;  /* 0x00000006ffa93c19 */ /* 0x000fe20008011698 */
[----:B------:R-:W-:Y:S02]  /*5c90*/  IMAD.SHL.U32 R181, R20, 0x40, RZ ;  /* 0x0000004014b57824 */ /* 0x000fe400078e00ff */
[----:B------:R-:W-:Y:S01]  /*5ca0*/  FMUL.FTZ R189, R153, UR4 ;  /* 0x0000000499bd7c20 */ /* 0x000fe20008410000 */
[----:B------:R-:W-:Y:S01]  /*5cb0*/  FMUL.FTZ R190, R157, UR4 ;  /* 0x000000049dbe7c20 */ /* 0x000fe20008410000 */
[----:B------:R-:W-:Y:S01]  /*5cc0*/  FMUL.FTZ R157, R162, UR4 ;  /* 0x00000004a29d7c20 */ /* 0x000fe20008410000 */
[----:B------:R-:W5:Y:S01]  /*5cd0*/  SHFL.IDX PT, R153, R169, RZ, 0x1c1f ;  /* 0x001c1fffa9997589 */ /* 0x000f6200000e0000 */
[----:B------:R-:W-:Y:S01]  /*5ce0*/  IADD3 R168, -R181, 0x1, RZ ;  /* 0x00000001b5a87810 */ /* 0x000fe20007ffe1ff */
[----:B------:R-:W-:Y:S01]  /*5cf0*/  FMUL.FTZ R162, R171, UR4 ;  /* 0x00000004aba27c20 */ /* 0x000fe20008410000 */
[----:B------:R-:W-:Y:S01]  /*5d00*/  IMAD.U32 R152, RZ, RZ, UR7 ;  /* 0x00000007ff987e24 */ /* 0x000fe2000f8e00ff */
[----:B------:R-:W-:Y:S01]  /*5d10*/  PLOP3.LUT P2, PT, PT, PT, UP1, 0x40, 0x0 ;  /* 0x000000000000781c */ /* 0x000fe20003f4e818 */
[----:B------:R-:W0:Y:S02]  /*5d20*/  MUFU.TANH R188, R188 ;  /* 0x000000bc00bc7308 */ /* 0x000e240000002400 */
[----:B------:R-:W-:-:S05]  /*5d30*/  @!P1 VIADD R152, R152, 0x30840 ;  /* 0x0003084098989836 */ /* 0x000fca0000000000 */
[----:B------:R-:W-:Y:S01]  /*5d40*/  @!P1 PRMT R152, RZ, 0x654, R152 ;  /* 0x00000654ff989816 */ /* 0x000fe20000000098 */
        /* <DEDUP_REMOVED lines=9> */
[----:B------:R-:W1:Y:S01]  /*5de0*/  MUFU.TANH R180, R180 ;  /* 0x000000b400b47308 */ /* 0x000e620000002400 */
[----:B------:R-:W-:-:S02]  /*5df0*/  WARPGROUP.DEPBAR.LE gsb0, 0x0 ;  /* 0x00008000000079c5 */ /* 0x000fc40000010000 */
[----:B------:R-:W-:Y:S01]  /*5e00*/  FMUL.FTZ R185, R161, UR4 ;  /* 0x00000004a1b97c20 */ /* 0x000fe20008410000 */
[----:B------:R-:W-:Y:S01]  /*5e10*/  FMUL.FTZ R184, R160, UR4 ;  /* 0x00000004a0b87c20 */ /* 0x000fe20008410000 */
[----:B------:R-:W-:Y:S01]  /*5e20*/  FMUL.FTZ R161, R170, UR4 ;  /* 0x00000004aaa17c20 */ /* 0x000fe20008410000 */
[----:B------:R-:W-:Y:S01]  /*5e30*/  FMUL.FTZ R186, R164, UR4 ;  /* 0x00000004a4ba7c20 */ /* 0x000fe20008410000 */
[----:B------:R-:W-:Y:S01]  /*5e40*/  FMUL.FTZ R187, R165, UR4 ;  /* 0x00000004a5bb7c20 */ /* 0x000fe20008410000 */
[----:B------:R-:W-:Y:S01]  /*5e50*/  FMUL.FTZ R160, R167, UR4 ;  /* 0x00000004a7a07c20 */ /* 0x000fe20008410000 */
[----:B------:R-:W-:Y:S02]  /*5e60*/  IMAD R170, R17, -0x2, R168 ;  /* 0xfffffffe11aa7824 */ /* 0x000fe400078e02a8 */
[----:B------:R-:W-:Y:S01]  /*5e70*/  FMUL.FTZ R164, R174, UR4 ;  /* 0x00000004aea47c20 */ /* 0x000fe20008410000 */
[----:B------:R-:W-:Y:S01]  /*5e80*/  FMUL.FTZ R165, R178, UR4 ;  /* 0x00000004b2a57c20 */ /* 0x000fe20008410000 */
[----:B------:R-:W-:Y:S01]  /*5e90*/  FMUL.FTZ R167, R182, UR4 ;  /* 0x00000004b6a77c20 */ /* 0x000fe20008410000 */
[----:B------:R-:W-:Y:S01]  /*5ea0*/  FMUL.FTZ R168, R183, UR4 ;  /* 0x00000004b7a87c20 */ /* 0x000fe20008410000 */
[----:B------:R-:W2:Y:S01]  /*5eb0*/  MUFU.TANH R184, R184 ;  /* 0x000000b800b87308 */ /* 0x000ea20000002400 */
[----:B0-----:R-:W-:Y:S01]  /*5ec0*/  IMAD R170, R21, UR60, R170 ;  /* 0x0000003c15aa7c24 */ /* 0x001fe2000f8e02aa */
[----:B------:R0:W-:Y:S03]  /*5ed0*/  @!P1 SYNCS.ARRIVE.TRANS64.RED.A1T0 RZ, [R152+URZ], RZ ;  /* 0x000000ff98ff99a7 */ /* 0x0001e6000810043f */
[----:B-1----:R-:W-:-:S03]  /*5ee0*/  IMAD.IADD R170, R170, 0x1, -R155 ;  /* 0x00000001aaaa7824 */ /* 0x002fc600078e0a9b */
[----:B------:R-:W1:Y:S01]  /*5ef0*/  MUFU.TANH R185, R185 ;  /* 0x000000b900b97308 */ /* 0x000e620000002400 */
[C---:B------:R-:W-:Y:S02]  /*5f00*/  VIADD R182, R170.reuse, UR58 ;  /* 0x0000003aaab67c36 */ /* 0x040fe40008000000 */
[----:B------:R-:W-:Y:S02]  /*5f10*/  VIADD R198, R170, UR54 ;  /* 0x00000036aac67c36 */ /* 0x000fe40008000000 */
[--C-:B-----5:R-:W-:Y:S02]  /*5f20*/  IMAD.IADD R177, R182, 0x1, R153.reuse ;  /* 0x00000001b6b17824 */ /* 0x120fe400078e0299 */
[----:B------:R-:W-:Y:S01]  /*5f30*/  IMAD.IADD R178, R198, 0x1, R153 ;  /* 0x00000001c6b27824 */ /* 0x000fe200078e0299 */
[----:B------:R-:W0:Y:S08]  /*5f40*/  MUFU.TANH R186, R186 ;  /* 0x000000ba00ba7308 */ /* 0x000e300000002400 */
[----:B------:R-:W0:Y:S08]  /*5f50*/  MUFU.TANH R187, R187 ;  /* 0x000000bb00bb7308 */ /* 0x000e300000002400 */
[----:B------:R-:W0:Y:S08]  /*5f60*/  MUFU.TANH R160, R160 ;  /* 0x000000a000a07308 */ /* 0x000e300000002400 */
[----:B------:R-:W0:Y:S08]  /*5f70*/  MUFU.TANH R161, R161 ;  /* 0x000000a100a17308 */ /* 0x000e300000002400 */
[----:B------:R-:W0:Y:S08]  /*5f80*/  MUFU.TANH R164, R164 ;  /* 0x000000a400a47308 */ /* 0x000e300000002400 */
[----:B------:R-:W0:Y:S08]  /*5f90*/  MUFU.TANH R165, R165 ;  /* 0x000000a500a57308 */ /* 0x000e300000002400 */
[----:B------:R-:W0:Y:S08]  /*5fa0*/  MUFU.TANH R167, R167 ;  /* 0x000000a700a77308 */ /* 0x000e300000002400 */
[----:B------:R-:W0:Y:S01]  /*5fb0*/  MUFU.TANH R168, R168 ;  /* 0x000000a800a87308 */ /* 0x000e220000002400 */
[----:B-1234-:R-:W-:Y:S05]  /*5fc0*/  @P2 BRA `(.L_x_1187) ;  /* 0x00000000005c2947 */ /* 0x01efea0003800000 */
[----:B0-----:R-:W-:Y:S01]  /*5fd0*/  IMAD R152, R21, UR60, R153 ;  /* 0x0000003c15987c24 */ /* 0x001fe2000f8e0299 */
[----:B------:R-:W-:Y:S03]  /*5fe0*/  BSSY B0, `(.L_x_1188) ;  /* 0x0000011000007945 */ /* 0x000fe60003800000 */
[----:B------:R-:W-:-:S05]  /*5ff0*/  IMAD.IADD R170, R152, 0x1, -R155 ;  /* 0x0000000198aa7824 */ /* 0x000fca00078e0a9b */
[----:B------:R-:W-:-:S13]  /*6000*/  ISETP.GT.AND P2, PT, R170, -0x1, PT ;  /* 0xffffffffaa00780c */ /* 0x000fda0003f44270 */
[----:B------:R-:W-:Y:S05]  /*6010*/  @P2 BRA `(.L_x_1189) ;  /* 0x0000000000202947 */ /* 0x000fea0003800000 */
[----:B------:R-:W-:Y:S01]  /*6020*/  IMAD.U32 R172, RZ, RZ, UR51 ;  /* 0x00000033ffac7e24 */ /* 0x000fe2000f8e00ff */
[----:B------:R-:W-:-:S04]  /*6030*/  LOP3.LUT R171, RZ, R170, RZ, 0x33, !PT ;  /* 0x000000aaffab7212 */ /* 0x000fc800078e33ff */
[----:B------:R-:W-:-:S13]  /*6040*/  ISETP.NE.AND P2, PT, R172, 0x1, PT ;  /* 0x00000001ac00780c */ /* 0x000fda0003f45270 */
[----:B------:R-:W0:Y:S02]  /*6050*/  @P2 LDC.64 R152, c[0x0][0x9e8] ;  /* 0x00027a00ff982b82 */ /* 0x000e240000000a00 */
[----:B0-----:R-:W-:-:S05]  /*6060*/  @P2 IMAD.HI.U32 R152, R171, R152, RZ ;  /* 0x00000098ab982227 */ /* 0x001fca00078e00ff */
[----:B------:R-:W-:-:S04]  /*6070*/  @P2 SHF.R.U32.HI R171, RZ, R153, R152 ;  /* 0x00000099ffab2219 */ /* 0x000fc80000011698 */
[----:B------:R-:W-:Y:S01]  /*6080*/  LOP3.LUT R170, RZ, R171, RZ, 0x33, !PT ;  /* 0x000000abffaa7212 */ /* 0x000fe200078e33ff */
[----:B------:R-:W-:Y:S06]  /*6090*/  BRA `(.L_x_1190) ;  /* 0x0000000000147947 */ /* 0x000fec0003800000 */
.L_x_1189:
[----:B------:R-:W-:-:S05]  /*60a0*/  IMAD.U32 R172, RZ, RZ, UR51 ;  /* 0x00000033ffac7e24 */ /* 0x000fca000f8e00ff */
[----:B------:R-:W-:-:S13]  /*60b0*/  ISETP.NE.AND P2, PT, R172, 0x1, PT ;  /* 0x00000001ac00780c */ /* 0x000fda0003f45270 */
[----:B------:R-:W0:Y:S02]  /*60c0*/  @P2 LDC.64 R152, c[0x0][0x9e8] ;  /* 0x00027a00ff982b82 */ /* 0x000e240000000a00 */
[----:B0-----:R-:W-:-:S05]  /*60d0*/  @P2 IMAD.HI.U32 R152, R170, R152, RZ ;  /* 0x00000098aa982227 */ /* 0x001fca00078e00ff */
[----:B------:R-:W-:-:S07]  /*60e0*/  @P2 SHF.R.U32.HI R170, RZ, R153, R152 ;  /* 0x00000099ffaa2219 */ /* 0x000fce0000011698 */
.L_x_1190:
[----:B------:R-:W-:Y:S05]  /*60f0*/  BSYNC B0 ;  /* 0x0000000000007941 */ /* 0x000fea0003800000 */
.L_x_1188:
[----:B------:R-:W-:-:S04]  /*6100*/  IMAD R170, R170, R172, -R181 ;  /* 0x000000acaaaa7224 */ /* 0x000fc800078e0ab5 */
[----:B------:R-:W-:-:S05]  /*6110*/  IMAD R170, R17, -0x2, R170 ;  /* 0xfffffffe11aa7824 */ /* 0x000fca00078e02aa */
[----:B------:R-:W-:Y:S02]  /*6120*/  VIADDMNMX R177, R170, R172, R177, PT ;  /* 0x000000acaab17246 */ /* 0x000fe400038001b1 */
[----:B------:R-:W-:-:S07]  /*6130*/  VIMNMX R178, R178, R170, !PT ;  /* 0x000000aab2b27248 */ /* 0x000fce0007fe0100 */
.L_x_1187:
[----:B------:R-:W-:Y:S01]  /*6140*/  ISETP.GT.AND P2, PT, R20, -0x1, PT ;  /* 0xffffffff1400780c */ /* 0x000fe20003f44270 */
[----:B------:R-:W1:Y:S03]  /*6150*/  SHFL.IDX PT, R153, R169, 0x1, 0x1c1f ;  /* 0x003c1f00a9997f89 */ /* 0x000e6600000e0000 */
[C---:B------:R-:W-:Y:S02]  /*6160*/  ISETP.GT.AND P5, PT, R178.reuse, RZ, P2 ;  /* 0x000000ffb200720c */ /* 0x040fe400017a4270 */
[C---:B------:R-:W-:Y:S02]  /*6170*/  ISETP.GT.AND P4, PT, R178.reuse, 0x1, P2 ;  /* 0x00000001b200780c */ /* 0x040fe40001784270 */
[C---:B------:R-:W-:Y:S02]  /*6180*/  ISETP.GT.AND P6, PT, R178.reuse, 0x8, P2 ;  /* 0x00000008b200780c */ /* 0x040fe400017c4270 */
[----:B------:R-:W-:-:S02]  /*6190*/  ISETP.GT.AND P3, PT, R178, 0x9, P2 ;  /* 0x00000009b200780c */ /* 0x000fc40001764270 */
[C---:B------:R-:W-:Y:S02]  /*61a0*/  ISETP.LT.OR P5, PT, R177.reuse, 0x1, P5 ;  /* 0x00000001b100780c */ /* 0x040fe40002fa1670 */
[C---:B------:R-:W-:Y:S02]  /*61b0*/  ISETP.LT.OR P4, PT, R177.reuse, 0x2, P4 ;  /* 0x00000002b100780c */ /* 0x040fe40002781670 */
[C---:B------:R-:W-:Y:S02]  /*61c0*/  ISETP.LT.OR P6, PT, R177.reuse, 0x9, P6 ;  /* 0x00000009b100780c */ /* 0x040fe400037c1670 */
[----:B------:R-:W-:Y:S02]  /*61d0*/  ISETP.LT.OR P3, PT, R177, 0xa, P3 ;  /* 0x0000000ab100780c */ /* 0x000fe40001f61670 */
[----:B------:R-:W-:Y:S02]  /*61e0*/  FSEL R183, R188, -INF , !P5 ;  /* 0xff800000bcb77808 */ /* 0x000fe40006800000 */
[----:B------:R-:W-:-:S02]  /*61f0*/  ISETP.GT.AND P5, PT, R178, 0x10, P2 ;  /* 0x00000010b200780c */ /* 0x000fc400017a4270 */
[----:B------:R-:W-:Y:S01]  /*6200*/  FSEL R189, R189, -INF , !P4 ;  /* 0xff800000bdbd7808 */ /* 0x000fe20006000000 */
[----:B-1----:R-:W-:Y:S01]  /*6210*/  IMAD.IADD R182, R182, 0x1, R153 ;  /* 0x00000001b6b67824 */ /* 0x002fe200078e0299 */
[----:B------:R-:W-:Y:S02]  /*6220*/  FSEL R191, R191, -INF , !P6 ;  /* 0xff800000bfbf7808 */ /* 0x000fe40007000000 */
[----:B------:R-:W-:Y:S02]  /*6230*/  FSEL R190, R190, -INF , !P3 ;  /* 0xff800000bebe7808 */ /* 0x000fe40005800000 */
        /* <DEDUP_REMOVED lines=10> */
[----:B------:R-:W-:Y:S01]  /*62e0*/  IMAD.IADD R185, R198, 0x1, R153 ;  /* 0x00000001c6b97824 */ /* 0x000fe200078e0299 */
[----:B0-----:R-:W-:Y:S02]  /*62f0*/  FSEL R171, R186, -INF , !P6 ;  /* 0xff800000baab7808 */ /* 0x001fe40007000000 */
        /* <DEDUP_REMOVED lines=10> */
[----:B------:R-:W-:Y:S02]  /*63a0*/  FSEL R174, R193, -INF , !P4 ;  /* 0xff800000c1ae7808 */ /* 0x000fe40006000000 */
        /* <DEDUP_REMOVED lines=10> */
[----:B------:R-:W-:-:S02]  /*6450*/  PLOP3.LUT P5, PT, PT, PT, UP1, 0x40, 0x0 ;  /* 0x000000000000781c */ /* 0x000fc40003fae818 */
[----:B------:R-:W-:Y:S02]  /*6460*/  FSEL R178, R196, -INF , !P4 ;  /* 0xff800000c4b27808 */ /* 0x000fe40006000000 */
[----:B------:R-:W-:Y:S02]  /*6470*/  FSEL R179, R179, -INF , !P6 ;  /* 0xff800000b3b37808 */ /* 0x000fe40007000000 */
[----:B------:R-:W-:-:S07]  /*6480*/  FSEL R180, R180, -INF , !P3 ;  /* 0xff800000b4b47808 */ /* 0x000fce0005800000 */
[----:B------:R-:W-:Y:S05]  /*6490*/  @P5 BRA `(.L_x_1191) ;  /* 0x00000000005c5947 */ /* 0x000fea0003800000 */
[----:B------:R-:W-:Y:S01]  /*64a0*/  IMAD R152, R21, UR60, R153 ;  /* 0x0000003c15987c24 */ /* 0x000fe2000f8e0299 */
        /* <DEDUP_REMOVED lines=12> */
.L_x_1193:
[----:B------:R-:W-:-:S05]  /*6570*/  IMAD.U32 R193, RZ, RZ, UR51 ;  /* 0x00000033ffc17e24 */ /* 0x000fca000f8e00ff */
[----:B------:R-:W-:-:S13]  /*6580*/  ISETP.NE.AND P3, PT, R193, 0x1, PT ;  /* 0x00000001c100780c */ /* 0x000fda0003f65270 */
[----:B------:R-:W0:Y:S02]  /*6590*/  @P3 LDC.64 R152, c[0x0][0x9e8] ;  /* 0x00027a00ff983b82 */ /* 0x000e240000000a00 */
[----:B0-----:R-:W-:-:S05]  /*65a0*/  @P3 IMAD.HI.U32 R152, R184, R152, RZ ;  /* 0x00000098b8983227 */ /* 0x001fca00078e00ff */
[----:B------:R-:W-:-:S07]  /*65b0*/  @P3 SHF.R.U32.HI R184, RZ, R153, R152 ;  /* 0x00000099ffb83219 */ /* 0x000fce0000011698 */
.L_x_1194:
[----:B------:R-:W-:Y:S05]  /*65c0*/  BSYNC B0 ;  /* 0x0000000000007941 */ /* 0x000fea0003800000 */
.L_x_1192:
[----:B------:R-:W-:-:S04]  /*65d0*/  IMAD R184, R184, R193, -R181 ;  /* 0x000000c1b8b87224 */ /* 0x000fc800078e0ab5 */
[----:B------:R-:W-:-:S05]  /*65e0*/  IMAD R184, R17, -0x2, R184 ;  /* 0xfffffffe11b87824 */ /* 0x000fca00078e02b8 */
[----:B------:R-:W-:Y:S02]  /*65f0*/  VIADDMNMX R182, R184, R193, R182, PT ;  /* 0x000000c1b8b67246 */ /* 0x000fe400038001b6 */
[----:B------:R-:W-:-:S07]  /*6600*/  VIMNMX R185, R185, R184, !PT ;  /* 0x000000b8b9b97248 */ /* 0x000fce0007fe0100 */
.L_x_1191:
[----:B------:R-:W-:Y:S01]  /*6610*/  FMNMX.FTZ R152, R183, R4, !PT ;  /* 0x00000004b7987209 */ /* 0x000fe20007810000 */
[----:B------:R-:W-:Y:S01]  /*6620*/  UMOV UR6, UR55 ;  /* 0x0000003700067c82 */ /* 0x000fe20008000000 */
[----:B------:R-:W-:Y:S01]  /*6630*/  ISETP.GT.AND P4, PT, R185, RZ, P2 ;  /* 0x000000ffb900720c */ /* 0x000fe20001784270 */
[----:B------:R-:W-:Y:S01]  /*6640*/  UMOV UR36, UR39 ;  /* 0x0000002700247c82 */ /* 0x000fe20008000000 */
[----:B------:R-:W-:Y:S01]  /*6650*/  FMNMX.FTZ R152, R189, R152, !PT ;  /* 0x00000098bd987209 */ /* 0x000fe20007810000 */
[----:B------:R-:W-:Y:S01]  /*6660*/  UMOV UR37, UR5 ;  /* 0x0000000500257c82 */ /* 0x000fe20008000000 */
[----:B------:R-:W-:Y:S02]  /*6670*/  ISETP.GT.AND P3, PT, R185, 0x1, P2 ;  /* 0x00000001b900780c */ /* 0x000fe40001764270 */
[----:B------:R-:W-:Y:S02]  /*6680*/  FMNMX.FTZ R153, R191, R152, !PT ;  /* 0x00000098bf997209 */ /* 0x000fe40007810000 */
[----:B------:R-:W-:-:S02]  /*6690*/  ISETP.LT.OR P4, PT, R182, 0x1, P4 ;  /* 0x00000001b600780c */ /* 0x000fc40002781670 */
[----:B------:R-:W-:Y:S02]  /*66a0*/  FMNMX.FTZ R152, R190, R153, !PT ;  /* 0x00000099be987209 */ /* 0x000fe40007810000 */
[----:B------:R-:W-:Y:S02]  /*66b0*/  ISETP.GT.AND P5, PT, R185, 0x8, P2 ;  /* 0x00000008b900780c */ /* 0x000fe400017a4270 */
[----:B------:R-:W-:Y:S02]  /*66c0*/  FMNMX.FTZ R153, R169, R152, !PT ;  /* 0x00000098a9997209 */ /* 0x000fe40007810000 */
[----:B------:R-:W-:Y:S02]  /*66d0*/  ISETP.LT.OR P3, PT, R182, 0x2, P3 ;  /* 0x00000002b600780c */ /* 0x000fe40001f61670 */
[----:B------:R-:W-:Y:S02]  /*66e0*/  FMNMX.FTZ R152, R170, R153, !PT ;  /* 0x00000099aa987209 */ /* 0x000fe40007810000 */
[----:B------:R-:W-:-:S02]  /*66f0*/  FSEL R184, R0, -INF , !P4 ;  /* 0xff80000000b87808 */ /* 0x000fc40006000000 */
        /* <DEDUP_REMOVED lines=15> */
[----:B------:R-:W-:Y:S02]  /*67f0*/  FSEL R156, R156, -INF , !P6 ;  /* 0xff8000009c9c7808 */ /* 0x000fe40007000000 */
[----:B------:R-:W-:Y:S02]  /*6800*/  FMNMX.FTZ R153, R179, R152, !PT ;  /* 0x00000098b3997209 */ /* 0x000fe40007810000 */
[----:B------:R-:W-:-:S02]  /*6810*/  ISETP.LT.OR P3, PT, R182, 0x11, P3 ;  /* 0x00000011b600780c */ /* 0x000fc40001f61670 */
[----:B------:R-:W-:Y:S02]  /*6820*/  FMNMX.FTZ R153, R180, R153, !PT ;  /* 0x00000099b4997209 */ /* 0x000fe40007810000 */
[----:B------:R-:W-:Y:S02]  /*6830*/  ISETP.GT.AND P6, PT, R185, 0x18, P2 ;  /* 0x00000018b900780c */ /* 0x000fe400017c4270 */
[C---:B------:R-:W-:Y:S01]  /*6840*/  ISETP.LT.OR P5, PT, R182.reuse, 0x12, P5 ;  /* 0x00000012b600780c */ /* 0x040fe20002fa1670 */
[----:B------:R-:W0:Y:S01]  /*6850*/  SHFL.BFLY PT, R152, R153, 0x2, 0x1f ;  /* 0x0c401f0099987f89 */ /* 0x000e2200000e0000 */
[----:B------:R-:W-:Y:S02]  /*6860*/  FSEL R157, R157, -INF , !P3 ;  /* 0xff8000009d9d7808 */ /* 0x000fe40005800000 */
[----:B------:R-:W-:Y:S02]  /*6870*/  ISETP.GT.AND P4, PT, R185, 0x19, P2 ;  /* 0x00000019b900780c */ /* 0x000fe40001784270 */
[----:B------:R-:W-:-:S02]  /*6880*/  ISETP.LT.OR P6, PT, R182, 0x19, P6 ;  /* 0x00000019b600780c */ /* 0x000fc400037c1670 */
[----:B------:R-:W-:Y:S02]  /*6890*/  FSEL R158, R158, -INF , !P5 ;  /* 0xff8000009e9e7808 */ /* 0x000fe40006800000 */
[----:B------:R-:W-:Y:S02]  /*68a0*/  ISETP.GT.AND P3, PT, R185, 0x20, P2 ;  /* 0x00000020b900780c */ /* 0x000fe40001764270 */
[----:B------:R-:W-:Y:S02]  /*68b0*/  FSEL R159, R159, -INF , !P6 ;  /* 0xff8000009f9f7808 */ /* 0x000fe40007000000 */
[C---:B------:R-:W-:Y:S02]  /*68c0*/  ISETP.LT.OR P4, PT, R182.reuse, 0x1a, P4 ;  /* 0x0000001ab600780c */ /* 0x040fe40002781670 */
[----:B------:R-:W-:Y:S02]  /*68d0*/  ISETP.GT.AND P5, PT, R185, 0x21, P2 ;  /* 0x00000021b900780c */ /* 0x000fe400017a4270 */
[----:B------:R-:W-:-:S02]  /*68e0*/  ISETP.LT.OR P3, PT, R182, 0x21, P3 ;  /* 0x00000021b600780c */ /* 0x000fc40001f61670 */
[----:B------:R-:W-:Y:S02]  /*68f0*/  FSEL R160, R160, -INF , !P4 ;  /* 0xff800000a0a07808 */ /* 0x000fe40006000000 */
[----:B------:R-:W-:Y:S02]  /*6900*/  ISETP.GT.AND P6, PT, R185, 0x28, P2 ;  /* 0x00000028b900780c */ /* 0x000fe400017c4270 */
[----:B------:R-:W-:Y:S02]  /*6910*/  ISETP.LT.OR P5, PT, R182, 0x22, P5 ;  /* 0x00000022b600780c */ /* 0x000fe40002fa1670 */
[----:B0-----:R-:W-:Y:S02]  /*6920*/  FMNMX.FTZ R181, R153, R152, !PT ;  /* 0x0000009899b57209 */ /* 0x001fe40007810000 */
[----:B------:R-:W-:Y:S02]  /*6930*/  FMNMX.FTZ R153, R184, R3, !PT ;  /* 0x00000003b8997209 */ /* 0x000fe40007810000 */
[----:B------:R-:W-:Y:S01]  /*6940*/  FSEL R161, R161, -INF , !P3 ;  /* 0xff800000a1a17808 */ /* 0x000fe20005800000 */
[----:B------:R-:W0:Y:S01]  /*6950*/  SHFL.BFLY PT, R152, R181, 0x1, 0x1f ;  /* 0x0c201f00b5987f89 */ /* 0x000e2200000e0000 */
[----:B------:R-:W-:-:S02]  /*6960*/  FMNMX.FTZ R153, R2, R153, !PT ;  /* 0x0000009902997209 */ /* 0x000fc40007810000 */
[----:B------:R-:W-:Y:S02]  /*6970*/  ISETP.GT.AND P3, PT, R185, 0x29, P2 ;  /* 0x00000029b900780c */ /* 0x000fe40001764270 */
[----:B------:R-:W-:Y:S02]  /*6980*/  FMNMX.FTZ R153, R154, R153, !PT ;  /* 0x000000999a997209 */ /* 0x000fe40007810000 */
[----:B------:R-:W-:Y:S02]  /*6990*/  FSEL R162, R162, -INF , !P5 ;  /* 0xff800000a2a27808 */ /* 0x000fe40006800000 */
[----:B------:R-:W-:Y:S02]  /*69a0*/  FMNMX.FTZ R0, R156, R153, !PT ;  /* 0x000000999c007209 */ /* 0x000fe40007810000 */
[----:B------:R-:W-:Y:S02]  /*69b0*/  ISETP.LT.OR P6, PT, R182, 0x29, P6 ;  /* 0x00000029b600780c */ /* 0x000fe400037c1670 */
[----:B------:R-:W-:-:S02]  /*69c0*/  FMNMX.FTZ R153, R157, R0, !PT ;  /* 0x000000009d997209 */ /* 0x000fc40007810000 */
[----:B------:R-:W-:Y:S02]  /*69d0*/  ISETP.GT.AND P5, PT, R185, 0x30, P2 ;  /* 0x00000030b900780c */ /* 0x000fe400017a4270 */
[----:B------:R-:W-:Y:S02]  /*69e0*/  FMNMX.FTZ R186, R158, R153, !PT ;  /* 0x000000999eba7209 */ /* 0x000fe40007810000 */
[----:B------:R-:W-:Y:S02]  /*69f0*/  ISETP.LT.OR P3, PT, R182, 0x2a, P3 ;  /* 0x0000002ab600780c */ /* 0x000fe40001f61670 */
[----:B------:R-:W-:Y:S02]  /*6a00*/  FMNMX.FTZ R153, R159, R186, !PT ;  /* 0x000000ba9f997209 */ /* 0x000fe40007810000 */
[----:B------:R-:W-:Y:S02]  /*6a10*/  FSEL R164, R164, -INF , !P6 ;  /* 0xff800000a4a47808 */ /* 0x000fe40007000000 */
[----:B------:R-:W-:-:S02]  /*6a20*/  FMNMX.FTZ R186, R160, R153, !PT ;  /* 0x00000099a0ba7209 */ /* 0x000fc40007810000 */
[----:B0-----:R-:W-:Y:S02]  /*6a30*/  FMNMX.FTZ R152, R181, R152, !PT ;  /* 0x00000098b5987209 */ /* 0x001fe40007810000 */
[----:B------:R-:W-:Y:S02]  /*6a40*/  FMNMX.FTZ R181, R161, R186, !PT ;  /* 0x000000baa1b57209 */ /* 0x000fe40007810000 */
[----:B------:R-:W-:Y:S01]  /*6a50*/  ISETP.GT.AND P6, PT, R185, 0x31, P2 ;  /* 0x00000031b900780c */ /* 0x000fe200017c4270 */
[----:B------:R-:W-:Y:S01]  /*6a60*/  FMUL.FTZ R0, R152, UR6 ;  /* 0x0000000698007c20 */ /* 0x000fe20008410000 */
[----:B------:R-:W-:Y:S02]  /*6a70*/  FMNMX.FTZ R181, R162, R181, !PT ;  /* 0x000000b5a2b57209 */ /* 0x000fe40007810000 */
[----:B------:R-:W-:Y:S02]  /*6a80*/  FSEL R163, R163, -INF , !P3 ;  /* 0xff800000a3a37808 */ /* 0x000fe40005800000 */
[----:B------:R-:W-:-:S02]  /*6a90*/  ISETP.LT.OR P5, PT, R182, 0x31, P5 ;  /* 0x00000031b600780c */ /* 0x000fc40002fa1670 */
[----:B------:R-:W-:Y:S02]  /*6aa0*/  FMNMX.FTZ R186, R164, R181, !PT ;  /* 0x000000b5a4ba7209 */ /* 0x000fe40007810000 */
[----:B------:R-:W-:Y:S02]  /*6ab0*/  FSETP.NEU.FTZ.AND P4, PT, R152, -INF , PT ;  /* 0xff8000009800780b */ /* 0x000fe40003f9d000 */
[----:B------:R-:W-:Y:S02]  /*6ac0*/  ISETP.GT.AND P3, PT, R185, 0x38, P2 ;  /* 0x00000038b900780c */ /* 0x000fe40001764270 */
[----:B------:R-:W-:Y:S02]  /*6ad0*/  ISETP.LT.OR P6, PT, R182, 0x32, P6 ;  /* 0x00000032b600780c */ /* 0x000fe400037c1670 */
[----:B------:R-:W-:Y:S02]  /*6ae0*/  FSEL R165, R165, -INF , !P5 ;  /* 0xff800000a5a57808 */ /* 0x000fe40006800000 */
[----:B------:R-:W-:-:S02]  /*6af0*/  FMNMX.FTZ R186, R163, R186, !PT ;  /* 0x000000baa3ba7209 */ /* 0x000fc40007810000 */
[----:B------:R-:W-:Y:S02]  /*6b00*/  FSEL R0, R0, RZ, P4 ;  /* 0x000000ff00007208 */ /* 0x000fe40002000000 */
[----:B------:R-:W-:Y:S02]  /*6b10*/  ISETP.GT.AND P2, PT, R185, 0x39, P2 ;  /* 0x00000039b900780c */ /* 0x000fe40001744270 */
[----:B------:R-:W-:Y:S01]  /*6b20*/  ISETP.LT.OR P3, PT, R182, 0x39, P3 ;  /* 0x00000039b600780c */ /* 0x000fe20001f61670 */
[--C-:B------:R-:W-:Y:S01]  /*6b30*/  FFMA.FTZ R183, R183, UR6, -R0.reuse ;  /* 0x00000006b7b77c23 */ /* 0x100fe20008010800 */
[----:B------:R-:W-:Y:S01]  /*6b40*/  FSEL R166, R166, -INF , !P6 ;  /* 0xff800000a6a67808 */ /* 0x000fe20007000000 */
[--C-:B------:R-:W-:Y:S01]  /*6b50*/  FFMA.FTZ R192, R169, UR6, -R0.reuse ;  /* 0x00000006a9c07c23 */ /* 0x100fe20008010800 */
[----:B------:R-:W-:Y:S01]  /*6b60*/  FMNMX.FTZ R181, R165, R186, !PT ;  /* 0x000000baa5b57209 */ /* 0x000fe20007810000 */
[----:B------:R0:W-:Y:S01]  /*6b70*/  MUFU.EX2 R153, R183 ;  /* 0x000000b700997308 */ /* 0x0001e20000000800 */
[----:B------:R-:W-:Y:S01]  /*6b80*/  ISETP.LT.OR P2, PT, R182, 0x3a, P2 ;  /* 0x0000003ab600780c */ /* 0x000fe20001741670 */
[--C-:B------:R-:W-:Y:S01]  /*6b90*/  FFMA.FTZ R169, R170, UR6, -R0.reuse ;  /* 0x00000006aaa97c23 */ /* 0x100fe20008010800 */
[----:B------:R-:W-:Y:S01]  /*6ba0*/  FSEL R167, R167, -INF , !P3 ;  /* 0xff800000a7a77808 */ /* 0x000fe20005800000 */
[--C-:B------:R-:W-:Y:S01]  /*6bb0*/  FFMA.FTZ R190, R190, UR6, -R0.reuse ;  /* 0x00000006bebe7c23 */ /* 0x100fe20008010800 */
[----:B------:R-:W-:Y:S01]  /*6bc0*/  FMNMX.FTZ R182, R166, R181, !PT ;  /* 0x000000b5a6b67209 */ /* 0x000fe20007810000 */
[--C-:B------:R-:W-:Y:S01]  /*6bd0*/  FFMA.FTZ R186, R179, UR6, -R0.reuse ;  /* 0x00000006b3ba7c23 */ /* 0x100fe20008010800 */
[----:B------:R-:W-:Y:S01]  /*6be0*/  FSEL R168, R168, -INF , !P2 ;  /* 0xff800000a8a87808 */ /* 0x000fe20005000000 */
[--C-:B------:R-:W-:Y:S01]  /*6bf0*/  FFMA.FTZ R194, R171, UR6, -R0.reuse ;  /* 0x00000006abc27c23 */ /* 0x100fe20008010800 */
[----:B0-----:R-:W-:Y:S01]  /*6c00*/  FMNMX.FTZ R183, R167, R182, !PT ;  /* 0x000000b6a7b77209 */ /* 0x001fe20007810000 */
[----:B------:R0:W-:Y:S01]  /*6c10*/  MUFU.EX2 R181, R190 ;  /* 0x000000be00b57308 */ /* 0x0001e20000000800 */
[----:B------:R-:W-:Y:S01]  /*6c20*/  FSEL R179, R152, RZ, P4 ;  /* 0x000000ff98b37208 */ /* 0x000fe20002000000 */
[--C-:B------:R-:W-:Y:S01]  /*6c30*/  FFMA.FTZ R171, R172, UR6, -R0.reuse ;  /* 0x00000006acab7c23 */ /* 0x100fe20008010800 */
[----:B------:R-:W-:Y:S01]  /*6c40*/  FMNMX.FTZ R183, R168, R183, !PT ;  /* 0x000000b7a8b77209 */ /* 0x000fe20007810000 */
[--C-:B------:R-:W-:Y:S01]  /*6c50*/  FFMA.FTZ R188, R173, UR6, -R0.reuse ;  /* 0x00000006adbc7c23 */ /* 0x100fe20008010800 */
[--C-:B------:R-:W-:Y:S01]  /*6c60*/  FFMA.FTZ R172, R177, UR6, -R0.reuse ;  /* 0x00000006b1ac7c23 */ /* 0x100fe20008010800 */
[--C-:B------:R-:W-:Y:S01]  /*6c70*/  FFMA.FTZ R196, R189, UR6, -R0.reuse ;  /* 0x00000006bdc47c23 */ /* 0x100fe20008010800 */
[--C-:B------:R-:W-:Y:S01]  /*6c80*/  FFMA.FTZ R198, R191, UR6, -R0.reuse ;  /* 0x00000006bfc67c23 */ /* 0x100fe20008010800 */
[----:B------:R-:W1:Y:S01]  /*6c90*/  SHFL.BFLY PT, R170, R183, 0x2, 0x1f ;  /* 0x0c401f00b7aa7f89 */ /* 0x000e6200000e0000 */
[--C-:B0-----:R-:W-:Y:S01]  /*6ca0*/  FFMA.FTZ R190, R175, UR6, -R0.reuse ;  /* 0x00000006afbe7c23 */ /* 0x101fe20008010800 */
[--C-:B------:R-:W-:Y:S01]  /*6cb0*/  FFMA.FTZ R173, R174, UR6, -R0.reuse ;  /* 0x00000006aead7c23 */ /* 0x100fe20008010800 */
[--C-:B------:R-:W-:Y:S01]  /*6cc0*/  FFMA.FTZ R175, R176, UR6, -R0.reuse ;  /* 0x00000006b0af7c23 */ /* 0x100fe20008010800 */
[--C-:B------:R-:W-:Y:S01]  /*6cd0*/  FFMA.FTZ R177, R178, UR6, -R0.reuse ;  /* 0x00000006b2b17c23 */ /* 0x100fe20008010800 */
[----:B------:R-:W-:Y:S01]  /*6ce0*/  FFMA.FTZ R180, R180, UR6, -R0 ;  /* 0x00000006b4b47c23 */ /* 0x000fe20008010800 */
[----:B------:R-:W-:Y:S01]  /*6cf0*/  FADD.FTZ R0, -R179, R4 ;  /* 0x00000004b3007221 */ /* 0x000fe20000010100 */
[----:B------:R-:W-:Y:S03]  /*6d00*/  MUFU.EX2 R196, R196 ;  /* 0x000000c400c47308 */ /* 0x000fe60000000800 */
[----:B------:R-:W-:-:S05]  /*6d10*/  FMUL.FTZ R0, R0, UR6 ;  /* 0x0000000600007c20 */ /* 0x000fca0008410000 */
[----:B------:R-:W-:Y:S08]  /*6d20*/  MUFU.EX2 R198, R198 ;  /* 0x000000c600c67308 */ /* 0x000ff00000000800 */
[----:B------:R-:W0:Y:S01]  /*6d30*/  MUFU.EX2 R0, R0 ;  /* 0x0000000000007308 */ /* 0x000e220000000800 */
[----:B-1----:R-:W-:-:S05]  /*6d40*/  FMNMX.FTZ R170, R183, R170, !PT ;  /* 0x000000aab7aa7209 */ /* 0x002fca0007810000 */
[----:B------:R-:W1:Y:S02]  /*6d50*/  SHFL.BFLY PT, R183, R170, 0x1, 0x1f ;  /* 0x0c201f00aab77f89 */ /* 0x000e6400000e0000 */
[----:B------:R-:W2:Y:S08]  /*6d60*/  MUFU.EX2 R192, R192 ;  /* 0x000000c000c07308 */ /* 0x000eb00000000800 */
[----:B------:R-:W3:Y:S08]  /*6d70*/  MUFU.EX2 R169, R169 ;  /* 0x000000a900a97308 */ /* 0x000ef00000000800 */
[----:B------:R-:W-:Y:S01]  /*6d80*/  MUFU.EX2 R194, R194 ;  /* 0x000000c200c27308 */ /* 0x000fe20000000800 */
[----:B-1----:R-:W-:-:S07]  /*6d90*/  FMNMX.FTZ R170, R170, R183, !PT ;  /* 0x000000b7aaaa7209 */ /* 0x002fce0007810000 */
[----:B------:R-:W-:Y:S01]  /*6da0*/  MUFU.EX2 R171, R171 ;  /* 0x000000ab00ab7308 */ /* 0x000fe20000000800 */
[C---:B------:R-:W-:Y:S01]  /*6db0*/  FSETP.NEU.FTZ.AND P2, PT, R170.reuse, -INF , PT ;  /* 0xff800000aa00780b */ /* 0x040fe20003f5d000 */
[----:B------:R-:W-:-:S05]  /*6dc0*/  FMUL.FTZ R183, R170, UR6 ;  /* 0x00000006aab77c20 */ /* 0x000fca0008410000 */
[----:B------:R-:W-:Y:S01]  /*6dd0*/  FSEL R183, R183, RZ, P2 ;  /* 0x000000ffb7b77208 */ /* 0x000fe20001000000 */
[----:B------:R-:W-:Y:S04]  /*6de0*/  MUFU.EX2 R188, R188 ;  /* 0x000000bc00bc7308 */ /* 0x000fe80000000800 */
[--C-:B------:R-:W-:Y:S01]  /*6df0*/  FFMA.FTZ R4, R2, UR6, -R183.reuse ;  /* 0x0000000602047c23 */ /* 0x100fe200080108b7 */
[----:B------:R-:W-:Y:S01]  /*6e00*/  FSEL R2, R170, RZ, P2 ;  /* 0x000000ffaa027208 */ /* 0x000fe20001000000 */
[--C-:B------:R-:W-:Y:S01]  /*6e10*/  FFMA.FTZ R197, R184, UR6, -R183.reuse ;  /* 0x00000006b8c57c23 */ /* 0x100fe200080108b7 */
[--C-:B------:R-:W-:Y:S01]  /*6e20*/  FFMA.FTZ R199, R154, UR6, -R183.reuse ;  /* 0x000000069ac77c23 */ /* 0x100fe200080108b7 */
[--C-:B------:R-:W-:Y:S01]  /*6e30*/  FFMA.FTZ R154, R156, UR6, -R183.reuse ;  /* 0x000000069c9a7c23 */ /* 0x100fe200080108b7 */
[----:B------:R-:W-:Y:S01]  /*6e40*/  FFMA.FTZ R193, R157, UR6, -R183 ;  /* 0x000000069dc17c23 */ /* 0x000fe200080108b7 */
[----:B------:R-:W-:Y:S01]  /*6e50*/  FADD.FTZ R2, -R2, R3 ;  /* 0x0000000302027221 */ /* 0x000fe20000010100 */
[----:B------:R-:W-:Y:S01]  /*6e60*/  MUFU.EX2 R4, R4 ;  /* 0x0000000400047308 */ /* 0x000fe20000000800 */
[----:B0-----:R-:W-:Y:S01]  /*6e70*/  FFMA.FTZ R3, R0, R16, R153 ;  /* 0x0000001000037223 */ /* 0x001fe20000010099 */
[--C-:B------:R-:W-:Y:S01]  /*6e80*/  FFMA.FTZ R156, R158, UR6, -R183.reuse ;  /* 0x000000069e9c7c23 */ /* 0x100fe200080108b7 */
[----:B------:R-:W-:Y:S01]  /*6e90*/  FMUL.FTZ R2, R2, UR6 ;  /* 0x0000000602027c20 */ /* 0x000fe20008410000 */
[----:B------:R-:W-:Y:S01]  /*6ea0*/  FFMA.FTZ R195, R159, UR6, -R183 ;  /* 0x000000069fc37c23 */ /* 0x000fe200080108b7 */
[----:B------:R-:W-:Y:S01]  /*6eb0*/  FADD.FTZ R3, R196, R3 ;  /* 0x00000003c4037221 */ /* 0x000fe20000010000 */
[--C-:B------:R-:W-:Y:S01]  /*6ec0*/  FFMA.FTZ R158, R160, UR6, -R183.reuse ;  /* 0x00000006a09e7c23 */ /* 0x100fe200080108b7 */
[----:B------:R-:W-:Y:S01]  /*6ed0*/  FFMA.FTZ R160, R162, UR6, -R183 ;  /* 0x00000006a2a07c23 */ /* 0x000fe200080108b7 */
[----:B------:R-:W-:Y:S01]  /*6ee0*/  MUFU.EX2 R197, R197 ;  /* 0x000000c500c57308 */ /* 0x000fe20000000800 */
[----:B------:R-:W-:Y:S01]  /*6ef0*/  FADD.FTZ R16, R198, R3 ;  /* 0x00000003c6107221 */ /* 0x000fe20000010000 */
[--C-:B------:R-:W-:Y:S01]  /*6f00*/  FFMA.FTZ R189, R161, UR6, -R183.reuse ;  /* 0x00000006a1bd7c23 */ /* 0x100fe200080108b7 */
[--C-:B------:R-:W-:Y:S01]  /*6f10*/  FFMA.FTZ R191, R164, UR6, -R183.reuse ;  /* 0x00000006a4bf7c23 */ /* 0x100fe200080108b7 */
[--C-:B------:R-:W-:Y:S01]  /*6f20*/  FFMA.FTZ R185, R165, UR6, -R183.reuse ;  /* 0x00000006a5b97c23 */ /* 0x100fe200080108b7 */
[----:B------:R-:W-:Y:S01]  /*6f30*/  FADD.FTZ R3, R181, R16 ;  /* 0x00000010b5037221 */ /* 0x000fe20000010000 */
[--C-:B------:R-:W-:Y:S01]  /*6f40*/  FFMA.FTZ R166, R166, UR6, -R183.reuse ;  /* 0x00000006a6a67c23 */ /* 0x100fe200080108b7 */
[----:B------:R-:W-:Y:S01]  /*6f50*/  FFMA.FTZ R167, R167, UR6, -R183 ;  /* 0x00000006a7a77c23 */ /* 0x000fe200080108b7 */
[----:B------:R-:W0:Y:S01]  /*6f60*/  MUFU.EX2 R2, R2 ;  /* 0x0000000200027308 */ /* 0x000e220000000800 */
[----:B--2---:R-:W-:Y:S01]  /*6f70*/  FADD.FTZ R162, R192, R3 ;  /* 0x00000003c0a27221 */ /* 0x004fe20000010000 */
[----:B------:R-:W-:Y:S01]  /*6f80*/  FFMA.FTZ R168, R168, UR6, -R183 ;  /* 0x00000006a8a87c23 */ /* 0x000fe200080108b7 */
[----:B------:R-:W-:Y:S01]  /*6f90*/  IMAD.U32 R157, RZ, RZ, UR14 ;  /* 0x0000000eff9d7e24 */ /* 0x000fe2000f8e00ff */
[C---:B------:R-:W-:Y:S01]  /*6fa0*/  ISETP.GT.AND P2, PT, R20.reuse, UR50, PT ;  /* 0x0000003214007c0c */ /* 0x040fe2000bf44270 */
[----:B------:R-:W-:Y:S01]  /*6fb0*/  VIADD R20, R20, 0xffffffff ;  /* 0xffffffff14147836 */ /* 0x000fe20000000000 */
[----:B------:R-:W-:Y:S01]  /*6fc0*/  F2FP.BF16.F32.PACK_AB R196, R196, R153 ;  /* 0x00000099c4c4723e */ /* 0x000fe200000010ff */
[----:B------:R-:W-:Y:S01]  /*6fd0*/  @!P1 VIADD R157, R157, 0x30860 ;  /* 0x000308609d9d9836 */ /* 0x000fe20000000000 */
[----:B------:R-:W1:Y:S01]  /*6fe0*/  MUFU.EX2 R199, R199 ;  /* 0x000000c700c77308 */ /* 0x000e620000000800 */
[----:B------:R-:W-:-:S02]  /*6ff0*/  F2FP.BF16.F32.PACK_AB R198, R181, R198 ;  /* 0x000000c6b5c6723e */ /* 0x000fc400000010ff */
[----:B---3--:R-:W-:Y:S02]  /*7000*/  F2FP.BF16.F32.PACK_AB R192, R169, R192 ;  /* 0x000000c0a9c0723e */ /* 0x008fe400000010ff */
[----:B------:R-:W-:-:S03]  /*7010*/  @!P1 PRMT R157, RZ, 0x654, R157 ;  /* 0x00000654ff9d9816 */ /* 0x000fc6000000009d */
[----:B------:R-:W2:Y:S01]  /*7020*/  MUFU.EX2 R154, R154 ;  /* 0x0000009a009a7308 */ /* 0x000ea20000000800 */
[----:B0-----:R-:W-:Y:S01]  /*7030*/  FFMA.FTZ R5, R2, R5, R197 ;  /* 0x0000000502057223 */ /* 0x001fe200000100c5 */
[----:B------:R0:W-:Y:S01]  /*7040*/  @!P1 SYNCS.ARRIVE.TRANS64.RED.A1T0 RZ, [R157+URZ], RZ ;  /* 0x000000ff9dff99a7 */ /* 0x0001e2000810043f */
[C---:B------:R-:W-:Y:S02]  /*7050*/  F2FP.BF16.F32.PACK_AB R197, R4.reuse, R197 ;  /* 0x000000c504c5723e */ /* 0x040fe400000010ff */
[----:B------:R-:W-:Y:S01]  /*7060*/  FADD.FTZ R16, R4, R5 ;  /* 0x0000000504107221 */ /* 0x000fe20000010000 */
[----:B------:R-:W-:Y:S01]  /*7070*/  FADD.FTZ R5, R169, R162 ;  /* 0x000000a2a9057221 */ /* 0x000fe20000010000 */
[----:B------:R-:W-:Y:S01]  /*7080*/  FFMA.FTZ R162, R163, UR6, -R183 ;  /* 0x00000006a3a27c23 */ /* 0x000fe200080108b7 */
[----:B------:R-:W3:Y:S01]  /*7090*/  MUFU.EX2 R193, R193 ;  /* 0x000000c100c17308 */ /* 0x000ee20000000800 */
[----:B-1----:R-:W-:Y:S01]  /*70a0*/  FADD.FTZ R3, R199, R16 ;  /* 0x00000010c7037221 */ /* 0x002fe20000010000 */
[----:B------:R-:W-:Y:S01]  /*70b0*/  FADD.FTZ R164, R194, R5 ;  /* 0x00000005c2a47221 */ /* 0x000fe20000010000 */
[----:B------:R-:W-:Y:S01]  /*70c0*/  F2FP.BF16.F32.PACK_AB R194, R171, R194 ;  /* 0x000000c2abc2723e */ /* 0x000fe200000010ff */
[----:B------:R-:W-:-:S02]  /*70d0*/  IMAD.MOV.U32 R4, RZ, RZ, R152 ;  /* 0x000000ffff047224 */ /* 0x000fc400078e0098 */
[----:B------:R-:W-:Y:S02]  /*70e0*/  FADD.FTZ R5, R171, R164 ;  /* 0x000000a4ab057221 */ /* 0x000fe40000010000 */
[----:B------:R-:W1:Y:S01]  /*70f0*/  MUFU.EX2 R156, R156 ;  /* 0x0000009c009c7308 */ /* 0x000e620000000800 */
[----:B--2---:R-:W-:Y:S01]  /*7100*/  FADD.FTZ R16, R154, R3 ;  /* 0x000000039a107221 */ /* 0x004fe20000010000 */
[----:B------:R-:W-:Y:S01]  /*7110*/  FADD.FTZ R164, R188, R5 ;  /* 0x00000005bca47221 */ /* 0x000fe20000010000 */
[----:B------:R-:W-:-:S05]  /*7120*/  F2FP.BF16.F32.PACK_AB R199, R154, R199 ;  /* 0x000000c79ac7723e */ /* 0x000fca00000010ff */
[----:B------:R-:W2:Y:S01]  /*7130*/  MUFU.EX2 R195, R195 ;  /* 0x000000c300c37308 */ /* 0x000ea20000000800 */
[----:B---3--:R-:W-:-:S07]  /*7140*/  FADD.FTZ R3, R193, R16 ;  /* 0x00000010c1037221 */ /* 0x008fce0000010000 */
[----:B------:R-:W3:Y:S01]  /*7150*/  MUFU.EX2 R173, R173 ;  /* 0x000000ad00ad7308 */ /* 0x000ee20000000800 */
[C---:B-1----:R-:W-:Y:S01]  /*7160*/  FADD.FTZ R16, R156.reuse, R3 ;  /* 0x000000039c107221 */ /* 0x042fe20000010000 */
[----:B------:R-:W-:-:S06]  /*7170*/  F2FP.BF16.F32.PACK_AB R193, R156, R193 ;  /* 0x000000c19cc1723e */ /* 0x000fcc00000010ff */
[----:B------:R-:W1:Y:S01]  /*7180*/  MUFU.EX2 R158, R158 ;  /* 0x0000009e009e7308 */ /* 0x000e620000000800 */
[----:B--2---:R-:W-:-:S07]  /*7190*/  FADD.FTZ R3, R195, R16 ;  /* 0x00000010c3037221 */ /* 0x004fce0000010000 */
[----:B------:R-:W2:Y:S01]  /*71a0*/  MUFU.EX2 R190, R190 ;  /* 0x000000be00be7308 */ /* 0x000ea20000000800 */
[C---:B---3--:R-:W-:Y:S01]  /*71b0*/  FADD.FTZ R5, R173.reuse, R164 ;  /* 0x000000a4ad057221 */ /* 0x048fe20000010000 */
[----:B------:R-:W-:-:S06]  /*71c0*/  F2FP.BF16.F32.PACK_AB R188, R173, R188 ;  /* 0x000000bcadbc723e */ /* 0x000fcc00000010ff */
[----:B------:R-:W3:Y:S01]  /*71d0*/  MUFU.EX2 R189, R189 ;  /* 0x000000bd00bd7308 */ /* 0x000ee20000000800 */
[C---:B-1----:R-:W-:Y:S01]  /*71e0*/  FADD.FTZ R16, R158.reuse, R3 ;  /* 0x000000039e107221 */ /* 0x042fe20000010000 */
[----:B------:R-:W-:-:S06]  /*71f0*/  F2FP.BF16.F32.PACK_AB R195, R158, R195 ;  /* 0x000000c39ec3723e */ /* 0x000fcc00000010ff */
[----:B------:R-:W1:Y:S01]  /*7200*/  MUFU.EX2 R175, R175 ;  /* 0x000000af00af7308 */ /* 0x000e620000000800 */
[----:B--2---:R-:W-:-:S07]  /*7210*/  FADD.FTZ R164, R190, R5 ;  /* 0x00000005bea47221 */ /* 0x004fce0000010000 */
[----:B------:R-:W2:Y:S01]  /*7220*/  MUFU.EX2 R160, R160 ;  /* 0x000000a000a07308 */ /* 0x000ea20000000800 */
[----:B---3--:R-:W-:-:S07]  /*7230*/  FADD.FTZ R3, R189, R16 ;  /* 0x00000010bd037221 */ /* 0x008fce0000010000 */
[----:B------:R-:W3:Y:S01]  /*7240*/  MUFU.EX2 R172, R172 ;  /* 0x000000ac00ac7308 */ /* 0x000ee20000000800 */
[C---:B-1----:R-:W-:Y:S01]  /*7250*/  FADD.FTZ R5, R175.reuse, R164 ;  /* 0x000000a4af057221 */ /* 0x042fe20000010000 */
[----:B------:R-:W-:-:S06]  /*7260*/  F2FP.BF16.F32.PACK_AB R190, R175, R190 ;  /* 0x000000beafbe723e */ /* 0x000fcc00000010ff */
[----:B------:R-:W1:Y:S01]  /*7270*/  MUFU.EX2 R191, R191 ;  /* 0x000000bf00bf7308 */ /* 0x000e620000000800 */
[C---:B--2---:R-:W-:Y:S01]  /*7280*/  FADD.FTZ R16, R160.reuse, R3 ;  /* 0x00000003a0107221 */ /* 0x044fe20000010000 */
[----:B------:R-:W-:-:S06]  /*7290*/  F2FP.BF16.F32.PACK_AB R189, R160, R189 ;  /* 0x000000bda0bd723e */ /* 0x000fcc00000010ff */
[----:B------:R-:W2:Y:S01]  /*72a0*/  MUFU.EX2 R177, R177 ;  /* 0x000000b100b17308 */ /* 0x000ea20000000800 */
[----:B---3--:R-:W-:-:S07]  /*72b0*/  FADD.FTZ R164, R172, R5 ;  /* 0x00000005aca47221 */ /* 0x008fce0000010000 */
[----:B------:R-:W3:Y:S01]  /*72c0*/  MUFU.EX2 R162, R162 ;  /* 0x000000a200a27308 */ /* 0x000ee20000000800 */
[----:B-1----:R-:W-:-:S07]  /*72d0*/  FADD.FTZ R3, R191, R16 ;  /* 0x00000010bf037221 */ /* 0x002fce0000010000 */
[----:B------:R-:W1:Y:S01]  /*72e0*/  MUFU.EX2 R185, R185 ;  /* 0x000000b900b97308 */ /* 0x000e620000000800 */
[C---:B--2---:R-:W-:Y:S01]  /*72f0*/  FADD.FTZ R5, R177.reuse, R164 ;  /* 0x000000a4b1057221 */ /* 0x044fe20000010000 */
[----:B------:R-:W-:-:S06]  /*7300*/  F2FP.BF16.F32.PACK_AB R184, R177, R172 ;  /* 0x000000acb1b8723e */ /* 0x000fcc00000010ff */
[----:B------:R-:W2:Y:S01]  /*7310*/  MUFU.EX2 R166, R166 ;  /* 0x000000a600a67308 */ /* 0x000ea20000000800 */
[C---:B---3--:R-:W-:Y:S01]  /*7320*/  FADD.FTZ R164, R162.reuse, R3 ;  /* 0x00000003a2a47221 */ /* 0x048fe20000010000 */
[----:B------:R-:W-:Y:S01]  /*7330*/  F2FP.BF16.F32.PACK_AB R191, R162, R191 ;  /* 0x000000bfa2bf723e */ /* 0x000fe200000010ff */
[----:B------:R-:W-:-:S05]  /*7340*/  IMAD.MOV.U32 R3, RZ, RZ, R170 ;  /* 0x000000ffff037224 */ /* 0x000fca00078e00aa */
[----:B------:R-:W3:Y:S01]  /*7350*/  MUFU.EX2 R186, R186 ;  /* 0x000000ba00ba7308 */ /* 0x000ee20000000800 */
[----:B-1----:R-:W-:-:S07]  /*7360*/  FADD.FTZ R164, R185, R164 ;  /* 0x000000a4b9a47221 */ /* 0x002fce0000010000 */
[----:B------:R-:W1:Y:S01]  /*7370*/  MUFU.EX2 R167, R167 ;  /* 0x000000a700a77308 */ /* 0x000e620000000800 */
[C---:B--2---:R-:W-:Y:S01]  /*7380*/  FADD.FTZ R164, R166.reuse, R164 ;  /* 0x000000a4a6a47221 */ /* 0x044fe20000010000 */
[----:B------:R-:W-:-:S06]  /*7390*/  F2FP.BF16.F32.PACK_AB R185, R166, R185 ;  /* 0x000000b9a6b9723e */ /* 0x000fcc00000010ff */
[----:B------:R-:W2:Y:S01]  /*73a0*/  MUFU.EX2 R179, R180 ;  /* 0x000000b400b37308 */ /* 0x000ea20000000800 */
[----:B---3--:R-:W-:-:S07]  /*73b0*/  FADD.FTZ R16, R186, R5 ;  /* 0x00000005ba107221 */ /* 0x008fce0000010000 */
[----:B------:R-:W3:Y:S01]  /*73c0*/  MUFU.EX2 R168, R168 ;  /* 0x000000a800a87308 */ /* 0x000ee20000000800 */
[----:B-1----:R-:W-:Y:S01]  /*73d0*/  FADD.FTZ R164, R167, R164 ;  /* 0x000000a4a7a47221 */ /* 0x002fe20000010000 */
[C---:B--2---:R-:W-:Y:S01]  /*73e0*/  FADD.FTZ R16, R179.reuse, R16 ;  /* 0x00000010b3107221 */ /* 0x044fe20000010000 */
[----:B------:R-:W-:Y:S02]  /*73f0*/  F2FP.BF16.F32.PACK_AB R186, R179, R186 ;  /* 0x000000bab3ba723e */ /* 0x000fe400000010ff */
[C---:B---3--:R-:W-:Y:S01]  /*7400*/  FADD.FTZ R5, R168.reuse, R164 ;  /* 0x000000a4a8057221 */ /* 0x048fe20000010000 */
[----:B------:R-:W-:Y:S01]  /*7410*/  F2FP.BF16.F32.PACK_AB R187, R168, R167 ;  /* 0x000000a7a8bb723e */ /* 0x000fe200000010ff */
[----:B0-----:R-:W-:Y:S06]  /*7420*/  @P2 BRA `(.L_x_1195) ;  /* 0xffffffd4002c2947 */ /* 0x001fec000383ffff */
[----:B------:R-:W-:Y:S01]  /*7430*/  IMAD.MOV.U32 R3, RZ, RZ, R170 ;  /* 0x000000ffff037224 */ /* 0x000fe200078e00aa */
[----:B------:R-:W-:Y:S01]  /*7440*/  UMOV UR37, UR5 ;  /* 0x0000000500257c82 */ /* 0x000fe20008000000 */
[----:B------:R-:W-:Y:S01]  /*7450*/  IMAD.MOV.U32 R4, RZ, RZ, R152 ;  /* 0x000000ffff047224 */ /* 0x000fe200078e0098 */
[----:B------:R-:W-:-:S06]  /*7460*/  UMOV UR36, UR39 ;  /* 0x0000002700247c82 */ /* 0x000fcc0008000000 */
.L_x_1178:
[----:B------:R-:W0:Y:S01]  /*7470*/  LDC R152, c[0x0][0x448] ;  /* 0x00011200ff987b82 */ /* 0x000e220000000800 */
[----:B------:R-:W-:Y:S01]  /*7480*/  UIADD3 UR4, UR61, 0x7f, URZ ;  /* 0x0000007f3d047890 */ /* 0x000fe2000fffe03f */
[----:B------:R-:W-:-:S05]  /*7490*/  IADD3 R156, -R155, 0x1, RZ ;  /* 0x000000019b9c7810 */ /* 0x000fca0007ffe1ff */
[----:B------:R-:W-:Y:S01]  /*74a0*/  IMAD R21, R21, UR60, R156 ;  /* 0x0000003c15157c24 */ /* 0x000fe2000f8e029c */
[----:B------:R-:W1:Y:S01]  /*74b0*/  LDC R157, c[0x0][0x9e4] ;  /* 0x00027900ff9d7b82 */ /* 0x000e620000000800 */
[----:B0-----:R-:W-:Y:S02]  /*74c0*/  ISETP.NE.AND P5, PT, R152, 0x1, PT ;  /* 0x000000019800780c */ /* 0x001fe40003fa5270 */
[----:B-1----:R-:W-:-:S11]  /*74d0*/  ISETP.GE.AND P6, PT, R157, 0x1, PT ;  /* 0x000000019d00780c */ /* 0x002fd60003fc6270 */
[----:B------:R-:W0:Y:S08]  /*74e0*/  @P5 LDC R152, c[0x0][0x44c] ;  /* 0x00011300ff985b82 */ /* 0x000e300000000800 */
[----:B------:R-:W1:Y:S01]  /*74f0*/  @P5 LDC R154, c[0x0][0x450] ;  /* 0x00011400ff9a5b82 */ /* 0x000e620000000800 */
[----:B0-----:R-:W-:-:S04]  /*7500*/  @P5 IMAD.HI.U32 R153, R152, UR4, RZ ;  /* 0x0000000498995c27 */ /* 0x001fc8000f8e00ff */
[----:B------:R-:W-:Y:S01]  /*7510*/  IMAD.U32 R152, RZ, RZ, UR4 ;  /* 0x00000004ff987e24 */ /* 0x000fe2000f8e00ff */
[----:B------:R-:W-:Y:S01]  /*7520*/  ULDC UR4, c[0x0][0x9dc] ;  /* 0x0002770000047ab9 */ /* 0x000fe20000000800 */
[----:B-1----:R-:W-:-:S05]  /*7530*/  @P5 SHF.R.U32.HI R152, RZ, R154, R153 ;  /* 0x0000009aff985219 */ /* 0x002fca0000011699 */
[----:B------:R-:W-:-:S04]  /*7540*/  IMAD.IADD R152, R21, 0x1, R152 ;  /* 0x0000000115987824 */ /* 0x000fc800078e0298 */
[----:B------:R-:W-:Y:S01]  /*7550*/  VIADD R21, R152, -UR4 ;  /* 0x8000000498157c36 */ /* 0x000fe20008000000 */
[----:B------:R-:W-:Y:S06]  /*7560*/  @!P6 BRA `(.L_x_1196) ;  /* 0x00000000003ce947 */ /* 0x000fec0003800000 */
[----:B------:R-:W-:-:S13]  /*7570*/  ISETP.GT.AND P2, PT, R152, -0x1, PT ;  /* 0xffffffff9800780c */ /* 0x000fda0003f44270 */
[----:B------:R-:W-:Y:S05]  /*7580*/  @P2 BRA `(.L_x_1197) ;  /* 0x00000000001c2947 */ /* 0x000fea0003800000 */
[----:B------:R-:W-:Y:S02]  /*7590*/  ISETP.NE.AND P2, PT, R157, 0x1, PT ;  /* 0x000000019d00780c */ /* 0x000fe40003f45270 */
[----:B------:R-:W-:-:S11]  /*75a0*/  LOP3.LUT R153, RZ, R152, RZ, 0x33, !PT ;  /* 0x00000098ff997212 */ /* 0x000fd600078e33ff */
[----:B------:R-:W0:Y:S02]  /*75b0*/  @P2 LDC.64 R154, c[0x0][0x9e8] ;  /* 0x00027a00ff9a2b82 */ /* 0x000e240000000a00 */
[----:B0-----:R-:W-:-:S05]  /*75c0*/  @P2 IMAD.HI.U32 R152, R153, R154, RZ ;  /* 0x0000009a99982227 */ /* 0x001fca00078e00ff */
[----:B------:R-:W-:-:S04]  /*75d0*/  @P2 SHF.R.U32.HI R153, RZ, R155, R152 ;  /* 0x0000009bff992219 */ /* 0x000fc80000011698 */
[----:B------:R-:W-:Y:S01]  /*75e0*/  LOP3.LUT R152, RZ, R153, RZ, 0x33, !PT ;  /* 0x00000099ff987212 */ /* 0x000fe200078e33ff */
[----:B------:R-:W-:Y:S06]  /*75f0*/  BRA `(.L_x_1198) ;  /* 0x0000000000107947 */ /* 0x000fec0003800000 */
.L_x_1197:
[----:B------:R-:W-:-:S13]  /*7600*/  ISETP.NE.AND P2, PT, R157, 0x1, PT ;  /* 0x000000019d00780c */ /* 0x000fda0003f45270 */
[----:B------:R-:W0:Y:S02]  /*7610*/  @P2 LDC.64 R154, c[0x0][0x9e8] ;  /* 0x00027a00ff9a2b82 */ /* 0x000e240000000a00 */
[----:B0-----:R-:W-:-:S05]  /*7620*/  @P2 IMAD.HI.U32 R154, R152, R154, RZ ;  /* 0x0000009a989a2227 */ /* 0x001fca00078e00ff */
[----:B------:R-:W-:-:S07]  /*7630*/  @P2 SHF.R.U32.HI R152, RZ, R155, R154 ;  /* 0x0000009bff982219 */ /* 0x000fce000001169a */
.L_x_1198:
[----:B------:R-:W-:-:S05]  /*7640*/  IMAD R152, R152, R157, RZ ;  /* 0x0000009d98987224 */ /* 0x000fca00078e02ff */
[----:B------:R-:W-:-:S07]  /*7650*/  VIMNMX R21, R21, R152, !PT ;  /* 0x0000009815157248 */ /* 0x000fce0007fe0100 */
.L_x_1196:
[----:B------:R-:W-:Y:S01]  /*7660*/  VIADD R21, R21, 0x3f ;  /* 0x0000003f15157836 */ /* 0x000fe20000000000 */
[----:B------:R-:W-:-:S04]  /*7670*/  R2UR UR4, R23 ;  /* 0x00000000170472ca */ /* 0x000fc800000e0000 */
[----:B------:R-:W-:-:S04]  /*7680*/  SHF.R.S32.HI R152, RZ, 0x1f, R21 ;  /* 0x0000001fff987819 */ /* 0x000fc80000011415 */
[----:B------:R-:W-:-:S04]  /*7690*/  LEA.HI R152, R152, R21, RZ, 0x6 ;  /* 0x0000001598987211 */ /* 0x000fc800078f30ff */
[----:B------:R-:W-:-:S04]  /*76a0*/  SHF.R.S32.HI R21, RZ, 0x6, R152 ;  /* 0x00000006ff157819 */ /* 0x000fc80000011498 */
[----:B------:R-:W-:-:S04]  /*76b0*/  VIMNMX R21, R21, UR4, !PT ;  /* 0x0000000415157c48 */ /* 0x000fc8000ffe0100 */
[----:B------:R-:W-:-:S13]  /*76c0*/  ISETP.GE.AND P2, PT, R20, R21, PT ;  /* 0x000000151400720c */ /* 0x000fda0003f46270 */
[----:B------:R-:W-:Y:S05]  /*76d0*/  @!P2 BRA `(.L_x_1199) ;  /* 0x000000200038a947 */ /* 0x000fea0003800000 */
[----:B------:R-:W-:Y:S01]  /*76e0*/  IMAD.MOV.U32 R220, RZ, RZ, R3 ;  /* 0x000000ffffdc7224 */ /* 0x000fe200078e0003 */
[----:B------:R-:W-:Y:S01]  /*76f0*/  UMOV UR7, UR36 ;  /* 0x0000002400077c82 */ /* 0x000fe20008000000 */
[----:B------:R-:W-:Y:S01]  /*7700*/  IMAD.MOV.U32 R207, RZ, RZ, R4 ;  /* 0x000000ffffcf7224 */ /* 0x000fe200078e0004 */
[----:B------:R-:W-:Y:S01]  /*7710*/  UMOV UR4, UR37 ;  /* 0x0000002500047c82 */ /* 0x000fe20008000000 */
[----:B------:R-:W-:Y:S01]  /*7720*/  ULDC UR5, c[0x0][0x9d8] ;  /* 0x0002760000057ab9 */ /* 0x000fe20000000800 */
[----:B------:R-:W-:-:S05]  /*7730*/  ULDC UR39, c[0x0][0x988] ;  /* 0x0002620000277ab9 */ /* 0x000fca0000000800 */
.L_x_1208:
[----:B------:R-:W-:-:S04]  /*7740*/  UIADD3 UR37, UR4, 0x1, URZ ;  /* 0x0000000104257890 */ /* 0x000fc8000fffe03f */
[----:B------:R-:W-:-:S04]  /*7750*/  UISETP.NE.AND UP0, UPT, UR37, 0x2, UPT ;  /* 0x000000022500788c */ /* 0x000fc8000bf05270 */
[----:B------:R-:W-:Y:S02]  /*7760*/  USEL UR36, URZ, 0x1, UP0 ;  /* 0x000000013f247887 */ /* 0x000fe40008000000 */
[----:B------:R-:W-:Y:S02]  /*7770*/  USEL UR37, UR37, URZ, UP0 ;  /* 0x0000003f25257287 */ /* 0x000fe40008000000 */
[----:B------:R-:W-:Y:S01]  /*7780*/  ULOP3.LUT UR36, UR7, UR36, URZ, 0x3c, !UPT ;  /* 0x0000002407247292 */ /* 0x000fe2000f8e3c3f */
[----:B------:R-:W-:Y:S11]  /*7790*/  @!P0 BRA `(.L_x_1200) ;  /* 0x0000000000048947 */ /* 0x000ff60003800000 */
[----:B------:R-:W-:Y:S01]  /*77a0*/  BPT.TRAP 0x1 ;  /* 0x000000040000795c */ /* 0x000fe20000300000 */
.L_x_1200:
[----:B------:R-:W-:Y:S01]  /*77b0*/  ULEA UR6, UR37, UR38, 0x3 ;  /* 0x0000002625067291 */ /* 0x000fe2000f8e183f */
[----:B------:R-:W-:-:S05]  /*77c0*/  IMAD.U32 R3, RZ, RZ, UR36 ;  /* 0x00000024ff037e24 */ /* 0x000fca000f8e00ff */
[----:B------:R-:W-:-:S04]  /*77d0*/  SHF.L.U32 R3, R3, 0x1f, RZ ;  /* 0x0000001f03037819 */ /* 0x000fc800000006ff */
[----:B------:R0:W1:Y:S01]  /*77e0*/  SYNCS.PHASECHK.TRANS64.TRYWAIT P2, [UR6+0x30830], R3 ;  /* 0x03083003ff0075a7 */ /* 0x0000620008040146 */
[----:B------:R-:W-:Y:S05]  /*77f0*/  @!P0 BRA `(.L_x_1201) ;  /* 0x0000000000048947 */ /* 0x000fea0003800000 */
[----:B------:R-:W-:Y:S01]  /*7800*/  BPT.TRAP 0x1 ;  /* 0x000000040000795c */ /* 0x000fe20000300000 */
.L_x_1201:
[----:B-1----:R-:W-:Y:S05]  /*7810*/  @P2 BRA `(.L_x_1202) ;  /* 0x0000000000082947 */ /* 0x002fea0003800000 */
[----:B------:R-:W1:Y:S02]  /*7820*/  SYNCS.PHASECHK.TRANS64.TRYWAIT P2, [UR6+0x30830], R3 ;  /* 0x03083003ff0075a7 */ /* 0x000e640008040146 */
[----:B-1----:R-:W-:Y:S05]  /*7830*/  @!P2 BRA `(.L_x_1203) ;  /* 0x000000e400d0a947 */ /* 0x002fea0003800000 */
.L_x_1202:
[----:B------:R-:W-:Y:S01]  /*7840*/  R2UR UR6, R18 ;  /* 0x00000000120672ca */ /* 0x000fe200000e0000 */
[----:B------:R-:W-:Y:S01]  /*7850*/  WARPGROUP.ARRIVE ;  /* 0x00000000000079c5 */ /* 0x000fe20000000000 */
        /* <DEDUP_REMOVED lines=179> */
[----:B------:R-:W-:Y:S01]  /*8390*/  UMOV UR44, UR56 ;  /* 0x00000038002c7c82 */ /* 0x000fe20008000000 */
[----:B------:R-:W-:Y:S01]  /*83a0*/  UMOV UR45, UR57 ;  /* 0x00000039002d7c82 */ /* 0x000fe20008000000 */
[----:B------:R-:W-:Y:S01]  /*83b0*/  UMOV UR47, 0x40000040 ;  /* 0x40000040002f7882 */ /* 0x000fe20000000000 */
        /* <DEDUP_REMOVED lines=44> */
.L_x_1204:
[----:B------:R-:W-:Y:S01]  /*8680*/  ULEA UR14, UR4, UR38, 0x3 ;  /* 0x00000026040e7291 */ /* 0x000fe2000f8e183f */
[----:B------:R-:W-:-:S05]  /*8690*/  IMAD.U32 R0, RZ, RZ, UR7 ;  /* 0x00000007ff007e24 */ /* 0x000fca000f8e00ff */
[----:B------:R-:W-:-:S04]  /*86a0*/  SHF.L.U32 R0, R0, 0x1f, RZ ;  /* 0x0000001f00007819 */ /* 0x000fc800000006ff */
[----:B------:R2:W3:Y:S01]  /*86b0*/  SYNCS.PHASECHK.TRANS64.TRYWAIT P2, [UR14+0x30850], R0 ;  /* 0x03085000ff0075a7 */ /* 0x0004e2000804014e */
[----:B------:R-:W-:Y:S05]  /*86c0*/  @!P0 BRA `(.L_x_1205) ;  /* 0x0000000000048947 */ /* 0x000fea0003800000 */
[----:B------:R-:W-:Y:S01]  /*86d0*/  BPT.TRAP 0x1 ;  /* 0x000000040000795c */ /* 0x000fe20000300000 */
.L_x_1205:
[----:B---3--:R-:W-:Y:S05]  /*86e0*/  @P2 BRA `(.L_x_1206) ;  /* 0x0000000000082947 */ /* 0x008fea0003800000 */
[----:B------:R-:W3:Y:S02]  /*86f0*/  SYNCS.PHASECHK.TRANS64.TRYWAIT P2, [UR14+0x30850], R0 ;  /* 0x03085000ff0075a7 */ /* 0x000ee4000804014e */
[----:B---3--:R-:W-:Y:S05]  /*8700*/  @!P2 BRA `(.L_x_1207) ;  /* 0x000000d80034a947 */ /* 0x008fea0003800000 */
.L_x_1206:
[----:B------:R-:W-:Y:S01]  /*8710*/  UIADD3 UR6, UR38, 0x400, URZ ;  /* 0x0000040026067890 */ /* 0x000fe2000fffe03f */
[----:B------:R-:W-:Y:S01]  /*8720*/  WARPGROUP.ARRIVE ;  /* 0x00000000000079c5 */ /* 0x000fe20000000000 */
[----:B------:R-:W-:Y:S01]  /*8730*/  UMOV UR7, 0x40000040 ;  /* 0x4000004000077882 */ /* 0x000fe20000000000 */
[----:B------:R-:W-:Y:S01]  /*8740*/  FMUL.FTZ R2, R152, UR5 ;  /* 0x0000000598027c20 */ /* 0x000fe20008410000 */
[----:B------:R-:W-:Y:S01]  /*8750*/  USHF.R.U32.HI UR6, URZ, 0x4, UR6 ;  /* 0x000000043f067899 */ /* 0x000fe20008011606 */
[----:B01----:R-:W-:Y:S01]  /*8760*/  FMUL.FTZ R3, R153, UR5 ;  /* 0x0000000599037c20 */ /* 0x003fe20008410000 */
[----:B------:R-:W-:Y:S01]  /*8770*/  FMUL.FTZ R152, R155, UR5 ;  /* 0x000000059b987c20 */ /* 0x000fe20008410000 */
[----:B------:R-:W-:Y:S01]  /*8780*/  FMUL.FTZ R155, R156, UR5 ;  /* 0x000000059c9b7c20 */ /* 0x000fe20008410000 */
[----:B------:R-:W-:Y:S01]  /*8790*/  ULOP3.LUT UR6, UR6, 0x3fff, URZ, 0xc0, !UPT ;  /* 0x00003fff06067892 */ /* 0x000fe2000f8ec03f */
[----:B------:R-:W2:Y:S01]  /*87a0*/  MUFU.TANH R2, R2 ;  /* 0x0000000200027308 */ /* 0x000ea20000002400 */
[----:B------:R-:W-:Y:S01]  /*87b0*/  FMUL.FTZ R157, R157, UR5 ;  /* 0x000000059d9d7c20 */ /* 0x000fe20008410000 */
[----:B------:R-:W-:Y:S01]  /*87c0*/  FMUL.FTZ R161, R161, UR5 ;  /* 0x00000005a1a17c20 */ /* 0x000fe20008410000 */
[----:B------:R-:W-:Y:S01]  /*87d0*/  ULOP3.LUT UR6, UR6, 0x2000000, URZ, 0xfc, !UPT ;  /* 0x0200000006067892 */ /* 0x000fe2000f8efc3f */
[----:B------:R-:W-:Y:S01]  /*87e0*/  FMUL.FTZ R156, R159, UR5 ;  /* 0x000000059f9c7c20 */ /* 0x000fe20008410000 */
[----:B------:R-:W-:Y:S01]  /*87f0*/  FMUL.FTZ R159, R164, UR5 ;  /* 0x00000005a49f7c20 */ /* 0x000fe20008410000 */
[----:B------:R-:W-:Y:S01]  /*8800*/  FMUL.FTZ R164, R173, UR5 ;  /* 0x00000005ada47c20 */ /* 0x000fe20008410000 */
[----:B------:R-:W-:Y:S01]  /*8810*/  ULEA UR4, UR4, UR6, 0xb ;  /* 0x0000000604047291 */ /* 0x000fe2000f8e583f */
[----:B------:R-:W0:Y:S01]  /*8820*/  MUFU.TANH R3, R3 ;  /* 0x0000000300037308 */ /* 0x000e220000002400 */
[----:B------:R-:W-:Y:S01]  /*8830*/  FMUL.FTZ R153, R154, UR5 ;  /* 0x000000059a997c20 */ /* 0x000fe20008410000 */
[----:B------:R-:W-:Y:S01]  /*8840*/  FMUL.FTZ R154, R158, UR5 ;  /* 0x000000059e9a7c20 */ /* 0x000fe20008410000 */
[----:B------:R-:W-:Y:S01]  /*8850*/  FMUL.FTZ R158, R172, UR5 ;  /* 0x00000005ac9e7c20 */ /* 0x000fe20008410000 */
[----:B------:R-:W-:Y:S01]  /*8860*/  FMUL.FTZ R172, R181, UR5 ;  /* 0x00000005b5ac7c20 */ /* 0x000fe20008410000 */
[----:B------:R-:W-:Y:S01]  /*8870*/  UIADD3 UR10, UR4, 0x180, URZ ;  /* 0x00000180040a7890 */ /* 0x000fe2000fffe03f */
[----:B------:R-:W-:Y:S01]  /*8880*/  FMUL.FTZ R162, R162, UR5 ;  /* 0x00000005a2a27c20 */ /* 0x000fe20008410000 */
[----:B------:R-:W-:Y:S01]  /*8890*/  UMOV UR6, UR4 ;  /* 0x0000000400067c82 */ /* 0x000fe20008000000 */
[----:B------:R-:W1:Y:S01]  /*88a0*/  MUFU.TANH R155, R155 ;  /* 0x0000009b009b7308 */ /* 0x000e620000002400 */
[----:B------:R-:W-:Y:S01]  /*88b0*/  HGMMA.64x256x16.F32.BF16 R24, R196, gdesc[UR4].tnspB, R24, gsb0 ;  /* 0x43e00004c4187df0 */ /* 0x000fe20008001818 */
[----:B------:R-:W-:Y:S01]  /*88c0*/  UIADD3 UR6, UR4, 0x80, URZ ;  /* 0x0000008004067890 */ /* 0x000fe2000fffe03f */
[----:B--2---:R-:W-:Y:S01]  /*88d0*/  FMNMX.FTZ R0, R2, R207, !PT ;  /* 0x000000cf02007209 */ /* 0x004fe20007810000 */
[----:B------:R-:W-:Y:S01]  /*88e0*/  UMOV UR7, 0x40000040 ;  /* 0x4000004000077882 */ /* 0x000fe20000000000 */
[----:B------:R-:W-:Y:S01]  /*88f0*/  UMOV UR11, 0x40000040 ;  /* 0x40000040000b7882 */ /* 0x000fe20000000000 */
[----:B------:R-:W-:Y:S01]  /*8900*/  FMUL.FTZ R163, R163, UR5 ;  /* 0x00000005a3a37c20 */ /* 0x000fe20008410000 */
[----:B------:R-:W-:Y:S01]  /*8910*/  FMUL.FTZ R166, R166, UR5 ;  /* 0x00000005a6a67c20 */ /* 0x000fe20008410000 */
[----:B------:R-:W2:Y:S01]  /*8920*/  MUFU.TANH R157, R157 ;  /* 0x0000009d009d7308 */ /* 0x000ea20000002400 */
[----:B0-----:R-:W-:Y:S01]  /*8930*/  FMNMX.FTZ R0, R3, R0, !PT ;  /* 0x0000000003007209 */ /* 0x001fe20007810000 */
[----:B------:R-:W-:Y:S01]  /*8940*/  FMUL.FTZ R167, R167, UR5 ;  /* 0x00000005a7a77c20 */ /* 0x000fe20008410000 */
[----:B------:R-:W-:Y:S01]  /*8950*/  FMUL.FTZ R170, R170, UR5 ;  /* 0x00000005aaaa7c20 */ /* 0x000fe20008410000 */
[----:B------:R-:W-:Y:S01]  /*8960*/  FMUL.FTZ R171, R171, UR5 ;  /* 0x00000005abab7c20 */ /* 0x000fe20008410000 */
[----:B------:R-:W-:Y:S01]  /*8970*/  FMUL.FTZ R174, R174, UR5 ;  /* 0x00000005aeae7c20 */ /* 0x000fe20008410000 */
[----:B------:R-:W-:Y:S01]  /*8980*/  FMUL.FTZ R175, R175, UR5 ;  /* 0x00000005afaf7c20 */ /* 0x000fe20008410000 */
[C---:B------:R-:W-:Y:S01]  /*8990*/  ISETP.GT.AND P2, PT, R20.reuse, R21, PT ;  /* 0x000000151400720c */ /* 0x040fe20003f44270 */
[----:B------:R-:W-:Y:S01]  /*89a0*/  MUFU.TANH R161, R161 ;  /* 0x000000a100a17308 */ /* 0x000fe20000002400 */
[----:B-1----:R-:W-:Y:S01]  /*89b0*/  FMNMX.FTZ R0, R155, R0, !PT ;  /* 0x000000009b007209 */ /* 0x002fe20007810000 */
[----:B------:R-:W-:-:S06]  /*89c0*/  VIADD R20, R20, 0xffffffff ;  /* 0xffffffff14147836 */ /* 0x000fcc0000000000 */
[----:B------:R-:W-:Y:S01]  /*89d0*/  MUFU.TANH R159, R159 ;  /* 0x0000009f009f7308 */ /* 0x000fe20000002400 */
[----:B--2---:R-:W-:-:S07]  /*89e0*/  FMNMX.FTZ R173, R157, R0, !PT ;  /* 0x000000009dad7209 */ /* 0x004fce0007810000 */
        /* <DEDUP_REMOVED lines=18> */
[----:B------:R-:W-:Y:S01]  /*8b10*/  UIADD3 UR6, UR4, 0x100, URZ ;  /* 0x0000010004067890 */ /* 0x000fe2000fffe03f */
[----:B------:R-:W-:Y:S02]  /*8b20*/  UMOV UR7, 0x40000040 ;  /* 0x4000004000077882 */ /* 0x000fe40000000000 */
[----:B------:R-:W-:Y:S01]  /*8b30*/  UMOV UR4, UR37 ;  /* 0x0000002500047c82 */ /* 0x000fe20008000000 */
[----:B------:R-:W-:Y:S02]  /*8b40*/  WARPGROUP.DEPBAR.LE gsb0, 0x0 ;  /* 0x00008000000079c5 */ /* 0x000fe40000010000 */
[----:B------:R-:W-:Y:S01]  /*8b50*/  WARPGROUP.ARRIVE ;  /* 0x00000000000079c5 */ /* 0x000fe20000000000 */
[----:B------:R-:W-:Y:S01]  /*8b60*/  FMUL.FTZ R192, R160, UR5 ;  /* 0x00000005a0c07c20 */ /* 0x000fe20008410000 */
[----:B------:R-:W-:Y:S01]  /*8b70*/  FMUL.FTZ R193, R165, UR5 ;  /* 0x00000005a5c17c20 */ /* 0x000fe20008410000 */
[----:B------:R-:W-:Y:S01]  /*8b80*/  FMUL.FTZ R160, R168, UR5 ;  /* 0x00000005a8a07c20 */ /* 0x000fe20008410000 */
[----:B------:R-:W-:Y:S01]  /*8b90*/  FMUL.FTZ R165, R169, UR5 ;  /* 0x00000005a9a57c20 */ /* 0x000fe20008410000 */
[----:B------:R-:W-:-:S15]  /*8ba0*/  FMUL.FTZ R169, R176, UR5 ;  /* 0x00000005b0a97c20 */ /* 0x000fde0008410000 */
[----:B------:R-:W-:-:S01]  /*8bb0*/  NOP ;  /* 0x0000000000007918 */ /* 0x000fc20000000000 */
[----:B------:R-:W-:Y:S01]  /*8bc0*/  HGMMA.64x256x16.F32.BF16 R24, R188, gdesc[UR4].tnspB, R24, gsb0 ;  /* 0x43e00004bc187df0 */ /* 0x000fe20008001818 */
[----:B------:R-:W0:Y:S01]  /*8bd0*/  MUFU.TANH R192, R192 ;  /* 0x000000c000c07308 */ /* 0x000e220000002400 */
[----:B------:R-:W-:Y:S01]  /*8be0*/  FMUL.FTZ R168, R177, UR5 ;  /* 0x00000005b1a87c20 */ /* 0x000fe20008410000 */
[----:B------:R-:W-:Y:S01]  /*8bf0*/  FMUL.FTZ R176, R178, UR5 ;  /* 0x00000005b2b07c20 */ /* 0x000fe20008410000 */
[----:B------:R-:W-:Y:S01]  /*8c00*/  FMUL.FTZ R178, R182, UR5 ;  /* 0x00000005b6b27c20 */ /* 0x000fe20008410000 */
[----:B------:R-:W-:Y:S01]  /*8c10*/  UMOV UR6, UR39 ;  /* 0x0000002700067c82 */ /* 0x000fe20008000000 */
[----:B------:R-:W-:-:S03]  /*8c20*/  UMOV UR7, UR36 ;  /* 0x0000002400077c82 */ /* 0x000fc60008000000 */
[----:B------:R-:W1:Y:S08]  /*8c30*/  MUFU.TANH R193, R193 ;  /* 0x000000c100c17308 */ /* 0x000e700000002400 */
[----:B------:R-:W2:Y:S01]  /*8c40*/  MUFU.TANH R160, R160 ;  /* 0x000000a000a07308 */ /* 0x000ea20000002400 */
[----:B0-----:R-:W-:Y:S01]  /*8c50*/  FMNMX.FTZ R0, R192, R173, !PT ;  /* 0x000000adc0007209 */ /* 0x001fe20007810000 */
[----:B------:R-:W-:-:S03]  /*8c60*/  FMUL.FTZ R173, R180, UR5 ;  /* 0x00000005b4ad7c20 */ /* 0x000fc60008410000 */
[----:B------:R-:W-:-:S03]  /*8c70*/  FMNMX.FTZ R0, R161, R0, !PT ;  /* 0x00000000a1007209 */ /* 0x000fc60007810000 */
[----:B------:R-:W0:Y:S01]  /*8c80*/  MUFU.TANH R165, R165 ;  /* 0x000000a500a57308 */ /* 0x000e220000002400 */
[----:B------:R-:W-:-:S04]  /*8c90*/  FMNMX.FTZ R0, R159, R0, !PT ;  /* 0x000000009f007209 */ /* 0x000fc80007810000 */
[----:B-1----:R-:W-:-:S03]  /*8ca0*/  FMNMX.FTZ R177, R193, R0, !PT ;  /* 0x00000000c1b17209 */ /* 0x002fc60007810000 */
[----:B------:R-:W1:Y:S01]  /*8cb0*/  MUFU.TANH R169, R169 ;  /* 0x000000a900a97308 */ /* 0x000e620000002400 */
[----:B--2---:R-:W-:-:S07]  /*8cc0*/  FMNMX.FTZ R0, R160, R177, !PT ;  /* 0x000000b1a0007209 */ /* 0x004fce0007810000 */
[----:B------:R-:W2:Y:S01]  /*8cd0*/  MUFU.TANH R168, R168 ;  /* 0x000000a800a87308 */ /* 0x000ea20000002400 */
[----:B0-----:R-:W-:-:S04]  /*8ce0*/  FMNMX.FTZ R177, R165, R0, !PT ;  /* 0x00000000a5b17209 */ /* 0x001fc80007810000 */
[----:B------:R-:W-:-:S03]  /*8cf0*/  FMNMX.FTZ R177, R158, R177, !PT ;  /* 0x000000b19eb17209 */ /* 0x000fc60007810000 */
[----:B------:R-:W0:Y:S01]  /*8d00*/  MUFU.TANH R173, R173 ;  /* 0x000000ad00ad7308 */ /* 0x000e220000002400 */
[----:B------:R-:W-:-:S04]  /*8d10*/  FMNMX.FTZ R0, R164, R177, !PT ;  /* 0x000000b1a4007209 */ /* 0x000fc80007810000 */
[----:B-1----:R-:W-:-:S03]  /*8d20*/  FMNMX.FTZ R177, R169, R0, !PT ;  /* 0x00000000a9b17209 */ /* 0x002fc60007810000 */
[----:B------:R-:W1:Y:S01]  /*8d30*/  MUFU.TANH R176, R176 ;  /* 0x000000b000b07308 */ /* 0x000e620000002400 */
[----:B--2---:R-:W-:-:S07]  /*8d40*/  FMNMX.FTZ R0, R168, R177, !PT ;  /* 0x000000b1a8007209 */ /* 0x004fce0007810000 */
[----:B------:R-:W-:Y:S01]  /*8d50*/  MUFU.TANH R178, R178 ;  /* 0x000000b200b27308 */ /* 0x000fe20000002400 */
[----:B0-----:R-:W-:-:S04]  /*8d60*/  FMNMX.FTZ R177, R173, R0, !PT ;  /* 0x00000000adb17209 */ /* 0x001fc80007810000 */
[----:B------:R-:W-:-:S05]  /*8d70*/  FMNMX.FTZ R177, R172, R177, !PT ;  /* 0x000000b1acb17209 */ /* 0x000fca0007810000 */
[----:B------:R-:W0:Y:S02]  /*8d80*/  SHFL.BFLY PT, R0, R177, 0x2, 0x1f ;  /* 0x0c401f00b1007f89 */ /* 0x000e2400000e0000 */
[----:B0-----:R-:W-:Y:S01]  /*8d90*/  FMNMX.FTZ R0, R177, R0, !PT ;  /* 0x00000000b1007209 */ /* 0x001fe20007810000 */
[----:B------:R-:W-:Y:S01]  /*8da0*/  FMUL.FTZ R177, R179, UR5 ;  /* 0x00000005b3b17c20 */ /* 0x000fe20008410000 */
[----:B------:R-:W-:-:S04]  /*8db0*/  FMNMX.FTZ R179, R153, R220, !PT ;  /* 0x000000dc99b37209 */ /* 0x000fc80007810000 */
[----:B------:R-:W-:Y:S01]  /*8dc0*/  FMNMX.FTZ R179, R152, R179, !PT ;  /* 0x000000b398b37209 */ /* 0x000fe20007810000 */
[----:B------:R-:W0:Y:S03]  /*8dd0*/  MUFU.TANH R177, R177 ;  /* 0x000000b100b17308 */ /* 0x000e260000002400 */
[----:B------:R-:W-:-:S04]  /*8de0*/  FMNMX.FTZ R179, R154, R179, !PT ;  /* 0x000000b39ab37209 */ /* 0x000fc80007810000 */
[----:B------:R-:W-:Y:S01]  /*8df0*/  FMNMX.FTZ R181, R156, R179, !PT ;  /* 0x000000b39cb57209 */ /* 0x000fe20007810000 */
[----:B------:R-:W-:-:S06]  /*8e00*/  FMUL.FTZ R179, R183, UR5 ;  /* 0x00000005b7b37c20 */ /* 0x000fcc0008410000 */
[----:B------:R-:W2:Y:S01]  /*8e10*/  MUFU.TANH R179, R179 ;  /* 0x000000b300b37308 */ /* 0x000ea20000002400 */
[----:B------:R-:W-:Y:S02]  /*8e20*/  WARPGROUP.DEPBAR.LE gsb0, 0x0 ;  /* 0x00008000000079c5 */ /* 0x000fe40000010000 */
[----:B------:R-:W-:Y:S01]  /*8e30*/  WARPGROUP.ARRIVE ;  /* 0x00000000000079c5 */ /* 0x000fe20000000000 */
[----:B------:R-:W3:Y:S05]  /*8e40*/  SHFL.BFLY PT, R189, R0, 0x1, 0x1f ;  /* 0x0c201f0000bd7f89 */ /* 0x000eea00000e0000 */
[----:B------:R-:W-:Y:S01]  /*8e50*/  HGMMA.64x256x16.F32.BF16 R24, R184, gdesc[UR8].tnspB, R24, gsb0 ;  /* 0x43e00008b8187df0 */ /* 0x000fe20008001818 */
[----:B---3--:R-:W-:-:S02]  /*8e60*/  FMNMX.FTZ R4, R0, R189, !PT ;  /* 0x000000bd00047209 */ /* 0x008fc40007810000 */
[----:B------:R-:W-:-:S03]  /*8e70*/  FMNMX.FTZ R0, R162, R181, !PT ;  /* 0x000000b5a2007209 */ /* 0x000fc60007810000 */
[----:B------:R-:W-:Y:S01]  /*8e80*/  FADD.FTZ R180, -R4, R207 ;  /* 0x000000cf04b47221 */ /* 0x000fe20000010100 */
[----:B------:R-:W-:Y:S01]  /*8e90*/  FMNMX.FTZ R181, R163, R0, !PT ;  /* 0x00000000a3b57209 */ /* 0x000fe20007810000 */
[----:B------:R-:W-:Y:S02]  /*8ea0*/  IMAD.MOV.U32 R207, RZ, RZ, R4 ;  /* 0x000000ffffcf7224 */ /* 0x000fe400078e0004 */
[----:B------:R-:W-:Y:S01]  /*8eb0*/  FMUL.FTZ R0, R180, UR6 ;  /* 0x00000006b4007c20 */ /* 0x000fe20008410000 */
[----:B------:R-:W-:Y:S01]  /*8ec0*/  FMNMX.FTZ R182, R166, R181, !PT ;  /* 0x000000b5a6b67209 */ /* 0x000fe20007810000 */
[----:B------:R-:W-:-:S03]  /*8ed0*/  FMUL.FTZ R180, R4, UR6 ;  /* 0x0000000604b47c20 */ /* 0x000fc60008410000 */
[----:B------:R-:W-:Y:S01]  /*8ee0*/  FMNMX.FTZ R181, R167, R182, !PT ;  /* 0x000000b6a7b57209 */ /* 0x000fe20007810000 */
[--C-:B------:R-:W-:Y:S01]  /*8ef0*/  FFMA.FTZ R182, R2, UR6, -R180.reuse ;  /* 0x0000000602b67c23 */ /* 0x100fe200080108b4 */
[--C-:B------:R-:W-:Y:S01]  /*8f00*/  FFMA.FTZ R196, R3, UR6, -R180.reuse ;  /* 0x0000000603c47c23 */ /* 0x100fe200080108b4 */
[----:B------:R-:W-:Y:S01]  /*8f10*/  MUFU.EX2 R0, R0 ;  /* 0x0000000000007308 */ /* 0x000fe20000000800 */
[----:B------:R-:W-:Y:S01]  /*8f20*/  FMNMX.FTZ R2, R170, R181, !PT ;  /* 0x000000b5aa027209 */ /* 0x000fe20007810000 */
[--C-:B------:R-:W-:Y:S01]  /*8f30*/  FFMA.FTZ R198, R155, UR6, -R180.reuse ;  /* 0x000000069bc67c23 */ /* 0x100fe200080108b4 */
[--C-:B------:R-:W-:Y:S01]  /*8f40*/  FFMA.FTZ R192, R192, UR6, -R180.reuse ;  /* 0x00000006c0c07c23 */ /* 0x100fe200080108b4 */
[--C-:B------:R-:W-:Y:S01]  /*8f50*/  FFMA.FTZ R155, R161, UR6, -R180.reuse ;  /* 0x00000006a19b7c23 */ /* 0x100fe200080108b4 */
        /* <DEDUP_REMOVED lines=12> */
[----:B-1----:R-:W-:Y:S01]  /*9020*/  FMNMX.FTZ R2, R176, R3, !PT ;  /* 0x00000003b0027209 */ /* 0x002fe20007810000 */
[----:B------:R-:W-:-:S03]  /*9030*/  FFMA.FTZ R165, R168, UR6, -R180 ;  /* 0x00000006a8a57c23 */ /* 0x000fc600080108b4 */
[----:B0-----:R-:W-:-:S03]  /*9040*/  FMNMX.FTZ R3, R177, R2, !PT ;  /* 0x00000002b1037209 */ /* 0x001fc60007810000 */
[----:B------:R-:W-:Y:S01]  /*9050*/  MUFU.EX2 R198, R198 ;  /* 0x000000c600c67308 */ /* 0x000fe20000000800 */
[----:B------:R-:W-:-:S04]  /*9060*/  FMNMX.FTZ R2, R178, R3, !PT ;  /* 0x00000003b2027209 */ /* 0x000fc80007810000 */
[----:B--2---:R-:W-:-:S03]  /*9070*/  FMNMX.FTZ R2, R179, R2, !PT ;  /* 0x00000002b3027209 */ /* 0x004fc60007810000 */
[----:B------:R-:W-:Y:S02]  /*9080*/  MUFU.EX2 R183, R183 ;  /* 0x000000b700b77308 */ /* 0x000fe40000000800 */
[----:B------:R-:W0:Y:S06]  /*9090*/  SHFL.BFLY PT, R3, R2, 0x2, 0x1f ;  /* 0x0c401f0002037f89 */ /* 0x000e2c00000e0000 */
[----:B------:R-:W-:Y:S08]  /*90a0*/  MUFU.EX2 R192, R192 ;  /* 0x000000c000c07308 */ /* 0x000ff00000000800 */
[----:B------:R-:W-:Y:S08]  /*90b0*/  MUFU.EX2 R155, R155 ;  /* 0x0000009b009b7308 */ /* 0x000ff00000000800 */
[----:B------:R-:W-:Y:S01]  /*90c0*/  MUFU.EX2 R194, R194 ;  /* 0x000000c200c27308 */ /* 0x000fe20000000800 */
[----:B0-----:R-:W-:-:S05]  /*90d0*/  FMNMX.FTZ R3, R2, R3, !PT ;  /* 0x0000000302037209 */ /* 0x001fca0007810000 */
[----:B------:R-:W0:Y:S02]  /*90e0*/  SHFL.BFLY PT, R2, R3, 0x1, 0x1f ;  /* 0x0c201f0003027f89 */ /* 0x000e2400000e0000 */
[----:B------:R-:W-:Y:S08]  /*90f0*/  MUFU.EX2 R157, R157 ;  /* 0x0000009d009d7308 */ /* 0x000ff00000000800 */
[----:B------:R-:W-:Y:S08]  /*9100*/  MUFU.EX2 R188, R188 ;  /* 0x000000bc00bc7308 */ /* 0x000ff00000000800 */
[----:B------:R-:W-:Y:S01]  /*9110*/  MUFU.EX2 R159, R159 ;  /* 0x0000009f009f7308 */ /* 0x000fe20000000800 */
[----:B0-----:R-:W-:-:S07]  /*9120*/  FMNMX.FTZ R3, R3, R2, !PT ;  /* 0x0000000203037209 */ /* 0x001fce0007810000 */
[----:B------:R-:W-:Y:S01]  /*9130*/  MUFU.EX2 R190, R190 ;  /* 0x000000be00be7308 */ /* 0x000fe20000000800 */
[----:B------:R-:W-:Y:S01]  /*9140*/  FADD.FTZ R2, -R3, R220 ;  /* 0x000000dc03027221 */ /* 0x000fe20000010100 */
[----:B------:R-:W-:-:S03]  /*9150*/  IMAD.MOV.U32 R220, RZ, RZ, R3 ;  /* 0x000000ffffdc7224 */ /* 0x000fc600078e0003 */
[----:B------:R-:W-:-:S03]  /*9160*/  FMUL.FTZ R2, R2, UR6 ;  /* 0x0000000602027c20 */ /* 0x000fc60008410000 */
[----:B------:R-:W-:Y:S08]  /*9170*/  MUFU.EX2 R161, R161 ;  /* 0x000000a100a17308 */ /* 0x000ff00000000800 */
[----:B------:R-:W-:Y:S08]  /*9180*/  MUFU.EX2 R2, R2 ;  /* 0x0000000200027308 */ /* 0x000ff00000000800 */
[----:B------:R-:W-:Y:S01]  /*9190*/  MUFU.EX2 R165, R165 ;  /* 0x000000a500a57308 */ /* 0x000fe20000000800 */
[----:B------:R-:W-:-:S02]  /*91a0*/  WARPGROUP.DEPBAR.LE gsb0, 0x0 ;  /* 0x00008000000079c5 */ /* 0x000fc40000010000 */
[--C-:B------:R-:W-:Y:S01]  /*91b0*/  FFMA.FTZ R186, R173, UR6, -R180.reuse ;  /* 0x00000006adba7c23 */ /* 0x100fe200080108b4 */
[----:B------:R-:W-:Y:S01]  /*91c0*/  FMUL.FTZ R173, R3, UR6 ;  /* 0x0000000603ad7c20 */ /* 0x000fe20008410000 */
[--C-:B------:R-:W-:Y:S01]  /*91d0*/  FFMA.FTZ R184, R169, UR6, -R180.reuse ;  /* 0x00000006a9b87c23 */ /* 0x100fe200080108b4 */
[----:B------:R-:W-:Y:S02]  /*91e0*/  FFMA.FTZ R169, R172, UR6, -R180 ;  /* 0x00000006aca97c23 */ /* 0x000fe400080108b4 */
[--C-:B------:R-:W-:Y:S01]  /*91f0*/  FFMA.FTZ R197, R153, UR6, -R173.reuse ;  /* 0x0000000699c57c23 */ /* 0x100fe200080108ad */
[----:B------:R-:W-:Y:S02]  /*9200*/  IMAD.U32 R153, RZ, RZ, UR37 ;  /* 0x00000025ff997e24 */ /* 0x000fe4000f8e00ff */
[--C-:B------:R-:W-:Y:S01]  /*9210*/  FFMA.FTZ R152, R152, UR6, -R173.reuse ;  /* 0x0000000698987c23 */ /* 0x100fe200080108ad */
[--C-:B------:R-:W-:Y:S01]  /*9220*/  FFMA.FTZ R199, R154, UR6, -R173.reuse ;  /* 0x000000069ac77c23 */ /* 0x100fe200080108ad */
[--C-:B------:R-:W-:Y:S01]  /*9230*/  FFMA.FTZ R154, R156, UR6, -R173.reuse ;  /* 0x000000069c9a7c23 */ /* 0x100fe200080108ad */
[----:B------:R-:W-:Y:S01]  /*9240*/  FFMA.FTZ R193, R162, UR6, -R173 ;  /* 0x00000006a2c17c23 */ /* 0x000fe200080108ad */
[----:B------:R-:W0:Y:S01]  /*9250*/  MUFU.EX2 R197, R197 ;  /* 0x000000c500c57308 */ /* 0x000e220000000800 */
[----:B------:R-:W-:Y:S01]  /*9260*/  @!P1 LEA R153, R153, UR38, 0x3 ;  /* 0x0000002699999c11 */ /* 0x000fe2000f8e18ff */
[----:B------:R-:W-:-:S02]  /*9270*/  IMAD.U32 R162, RZ, RZ, UR14 ;  /* 0x0000000effa27e24 */ /* 0x000fc4000f8e00ff */
[--C-:B------:R-:W-:Y:S01]  /*9280*/  FFMA.FTZ R156, R163, UR6, -R173.reuse ;  /* 0x00000006a39c7c23 */ /* 0x100fe200080108ad */
[--C-:B------:R-:W-:Y:S01]  /*9290*/  FFMA.FTZ R195, R166, UR6, -R173.reuse ;  /* 0x00000006a6c37c23 */ /* 0x100fe200080108ad */
[--C-:B------:R-:W-:Y:S01]  /*92a0*/  FFMA.FTZ R158, R167, UR6, -R173.reuse ;  /* 0x00000006a79e7c23 */ /* 0x100fe200080108ad */
[----:B------:R-:W-:Y:S02]  /*92b0*/  @!P1 VIADD R153, R153, 0x30840 ;  /* 0x0003084099999836 */ /* 0x000fe40000000000 */
[--C-:B------:R-:W-:Y:S01]  /*92c0*/  FFMA.FTZ R189, R170, UR6, -R173.reuse ;  /* 0x00000006aabd7c23 */ /* 0x100fe200080108ad */
[----:B------:R-:W1:Y:S01]  /*92d0*/  MUFU.EX2 R152, R152 ;  /* 0x0000009800987308 */ /* 0x000e620000000800 */
[----:B------:R-:W-:Y:S02]  /*92e0*/  @!P1 VIADD R162, R162, 0x30860 ;  /* 0x00030860a2a29836 */ /* 0x000fe40000000000 */
[----:B------:R-:W-:Y:S01]  /*92f0*/  FFMA.FTZ R160, R171, UR6, -R173 ;  /* 0x00000006aba07c23 */ /* 0x000fe200080108ad */
[----:B------:R-:W-:Y:S01]  /*9300*/  @!P1 PRMT R153, RZ, 0x654, R153 ;  /* 0x00000654ff999816 */ /* 0x000fe20000000099 */
[--C-:B------:R-:W-:Y:S01]  /*9310*/  FFMA.FTZ R191, R174, UR6, -R173.reuse ;  /* 0x00000006aebf7c23 */ /* 0x100fe200080108ad */
[--C-:B------:R-:W-:Y:S01]  /*9320*/  FFMA.FTZ R176, R176, UR6, -R173.reuse ;  /* 0x00000006b0b07c23 */ /* 0x100fe200080108ad */
[----:B------:R-:W-:Y:S01]  /*9330*/  FFMA.FTZ R177, R177, UR6, -R173 ;  /* 0x00000006b1b17c23 */ /* 0x000fe200080108ad */
[----:B------:R2:W-:Y:S01]  /*9340*/  @!P1 SYNCS.ARRIVE.TRANS64.RED.A1T0 RZ, [R153+URZ], RZ ;  /* 0x000000ff99ff99a7 */ /* 0x0005e2000810043f */
[----:B------:R-:W3:Y:S01]  /*9350*/  MUFU.EX2 R199, R199 ;  /* 0x000000c700c77308 */ /* 0x000ee20000000800 */
[----:B0-----:R-:W-:Y:S01]  /*9360*/  FFMA.FTZ R5, R2, R5, R197 ;  /* 0x0000000502057223 */ /* 0x001fe200000100c5 */
[----:B------:R-:W-:Y:S01]  /*9370*/  FFMA.FTZ R178, R178, UR6, -R173 ;  /* 0x00000006b2b27c23 */ /* 0x000fe200080108ad */
[----:B--2---:R-:W-:-:S05]  /*9380*/  FFMA.FTZ R153, R0, R16, R181 ;  /* 0x0000001000997223 */ /* 0x004fca00000100b5 */
[----:B------:R-:W0:Y:S01]  /*9390*/  MUFU.EX2 R154, R154 ;  /* 0x0000009a009a7308 */ /* 0x000e220000000800 */
[----:B------:R-:W-:Y:S01]  /*93a0*/  @!P1 PRMT R16, RZ, 0x654, R162 ;  /* 0x00000654ff109816 */ /* 0x000fe200000000a2 */
[----:B-1----:R-:W-:Y:S01]  /*93b0*/  FADD.FTZ R162, R152, R5 ;  /* 0x0000000598a27221 */ /* 0x002fe20000010000 */
[----:B------:R-:W-:Y:S01]  /*93c0*/  FADD.FTZ R153, R196, R153 ;  /* 0x00000099c4997221 */ /* 0x000fe20000010000 */
[----:B------:R-:W-:Y:S01]  /*93d0*/  F2FP.BF16.F32.PACK_AB R197, R152, R197 ;  /* 0x000000c598c5723e */ /* 0x000fe200000010ff */
[----:B------:R1:W-:Y:S01]  /*93e0*/  @!P1 SYNCS.ARRIVE.TRANS64.RED.A1T0 RZ, [R16+URZ], RZ ;  /* 0x000000ff10ff99a7 */ /* 0x0003e2000810043f */
[----:B------:R-:W-:Y:S01]  /*93f0*/  F2FP.BF16.F32.PACK_AB R196, R196, R181 ;  /* 0x000000b5c4c4723e */ /* 0x000fe200000010ff */
[----:B------:R-:W-:Y:S01]  /*9400*/  FADD.FTZ R164, R198, R153 ;  /* 0x00000099c6a47221 */ /* 0x000fe20000010000 */
[----:B------:R-:W2:Y:S01]  /*9410*/  MUFU.EX2 R193, R193 ;  /* 0x000000c100c17308 */ /* 0x000ea20000000800 */
[----:B---3--:R-:W-:Y:S01]  /*9420*/  FADD.FTZ R5, R199, R162 ;  /* 0x000000a2c7057221 */ /* 0x008fe20000010000 */
[C---:B------:R-:W-:Y:S01]  /*9430*/  F2FP.BF16.F32.PACK_AB R198, R183.reuse, R198 ;  /* 0x000000c6b7c6723e */ /* 0x040fe200000010ff */
[----:B------:R-:W-:Y:S01]  /*9440*/  FADD.FTZ R153, R183, R164 ;  /* 0x000000a4b7997221 */ /* 0x000fe20000010000 */
[--C-:B-1----:R-:W-:Y:S01]  /*9450*/  FFMA.FTZ R16, R175, UR6, -R173.reuse ;  /* 0x00000006af107c23 */ /* 0x102fe200080108ad */
[----:B------:R-:W-:-:S02]  /*9460*/  FFMA.FTZ R173, R179, UR6, -R173 ;  /* 0x00000006b3ad7c23 */ /* 0x000fc400080108ad */
[----:B------:R-:W-:Y:S01]  /*9470*/  FADD.FTZ R164, R192, R153 ;  /* 0x00000099c0a47221 */ /* 0x000fe20000010000 */
[----:B------:R-:W1:Y:S01]  /*9480*/  MUFU.EX2 R156, R156 ;  /* 0x0000009c009c7308 */ /* 0x000e620000000800 */
[C---:B0-----:R-:W-:Y:S01]  /*9490*/  FADD.FTZ R162, R154.reuse, R5 ;  /* 0x000000059aa27221 */ /* 0x041fe20000010000 */
[----:B------:R-:W-:Y:S01]  /*94a0*/  F2FP.BF16.F32.PACK_AB R199, R154, R199 ;  /* 0x000000c79ac7723e */ /* 0x000fe200000010ff */
[C---:B------:R-:W-:Y:S01]  /*94b0*/  FADD.FTZ R153, R155.reuse, R164 ;  /* 0x000000a49b997221 */ /* 0x040fe20000010000 */
[----:B------:R-:W-:-:S03]  /*94c0*/  F2FP.BF16.F32.PACK_AB R192, R155, R192 ;  /* 0x000000c09bc0723e */ /* 0x000fc600000010ff */
[----:B------:R-:W-:Y:S01]  /*94d0*/  FADD.FTZ R164, R194, R153 ;  /* 0x00000099c2a47221 */ /* 0x000fe20000010000 */
[----:B------:R-:W0:Y:S01]  /*94e0*/  MUFU.EX2 R195, R195 ;  /* 0x000000c300c37308 */ /* 0x000e220000000800 */
[----:B--2---:R-:W-:Y:S01]  /*94f0*/  FADD.FTZ R5, R193, R162 ;  /* 0x000000a2c1057221 */ /* 0x004fe20000010000 */
[C---:B------:R-:W-:Y:S01]  /*9500*/  F2FP.BF16.F32.PACK_AB R194, R157.reuse, R194 ;  /* 0x000000c29dc2723e */ /* 0x040fe200000010ff */
[----:B------:R-:W-:-:S04]  /*9510*/  FADD.FTZ R153, R157, R164 ;  /* 0x000000a49d997221 */ /* 0x000fc80000010000 */
[----:B------:R-:W-:Y:S01]  /*9520*/  FADD.FTZ R154, R188, R153 ;  /* 0x00000099bc9a7221 */ /* 0x000fe20000010000 */
[----:B------:R-:W2:Y:S01]  /*9530*/  MUFU.EX2 R158, R158 ;  /* 0x0000009e009e7308 */ /* 0x000ea20000000800 */
[C---:B-1----:R-:W-:Y:S01]  /*9540*/  FADD.FTZ R162, R156.reuse, R5 ;  /* 0x000000059ca27221 */ /* 0x042fe20000010000 */
[----:B------:R-:W-:Y:S01]  /*9550*/  F2FP.BF16.F32.PACK_AB R193, R156, R193 ;  /* 0x000000c19cc1723e */ /* 0x000fe200000010ff */
[C---:B------:R-:W-:Y:S01]  /*9560*/  FADD.FTZ R153, R159.reuse, R154 ;  /* 0x0000009a9f997221 */ /* 0x040fe20000010000 */
[----:B------:R-:W-:-:S03]  /*9570*/  F2FP.BF16.F32.PACK_AB R188, R159, R188 ;  /* 0x000000bc9fbc723e */ /* 0x000fc600000010ff */
[----:B------:R-:W-:Y:S01]  /*9580*/  FADD.FTZ R154, R190, R153 ;  /* 0x00000099be9a7221 */ /* 0x000fe20000010000 */
[----:B------:R-:W1:Y:S01]  /*9590*/  MUFU.EX2 R189, R189 ;  /* 0x000000bd00bd7308 */ /* 0x000e620000000800 */
[----:B0-----:R-:W-:Y:S01]  /*95a0*/  FADD.FTZ R5, R195, R162 ;  /* 0x000000a2c3057221 */ /* 0x001fe20000010000 */
[C---:B------:R-:W-:Y:S01]  /*95b0*/  F2FP.BF16.F32.PACK_AB R190, R161.reuse, R190 ;  /* 0x000000bea1be723e */ /* 0x040fe200000010ff */
[----:B------:R-:W-:-:S05]  /*95c0*/  FADD.FTZ R153, R161, R154 ;  /* 0x0000009aa1997221 */ /* 0x000fca0000010000 */
[----:B------:R-:W0:Y:S01]  /*95d0*/  MUFU.EX2 R160, R160 ;  /* 0x000000a000a07308 */ /* 0x000e220000000800 */
[C---:B--2---:R-:W-:Y:S01]  /*95e0*/  FADD.FTZ R152, R158.reuse, R5 ;  /* 0x000000059e987221 */ /* 0x044fe20000010000 */
[----:B------:R-:W-:-:S06]  /*95f0*/  F2FP.BF16.F32.PACK_AB R195, R158, R195 ;  /* 0x000000c39ec3723e */ /* 0x000fcc00000010ff */
[----:B------:R-:W2:Y:S01]  /*9600*/  MUFU.EX2 R191, R191 ;  /* 0x000000bf00bf7308 */ /* 0x000ea20000000800 */
[----:B-1----:R-:W-:-:S07]  /*9610*/  FADD.FTZ R5, R189, R152 ;  /* 0x00000098bd057221 */ /* 0x002fce0000010000 */
[----:B------:R-:W1:Y:S01]  /*9620*/  MUFU.EX2 R16, R16 ;  /* 0x0000001000107308 */ /* 0x000e620000000800 */
[C---:B0-----:R-:W-:Y:S01]  /*9630*/  FADD.FTZ R152, R160.reuse, R5 ;  /* 0x00000005a0987221 */ /* 0x041fe20000010000 */
[----:B------:R-:W-:-:S06]  /*9640*/  F2FP.BF16.F32.PACK_AB R189, R160, R189 ;  /* 0x000000bda0bd723e */ /* 0x000fcc00000010ff */
[----:B------:R-:W0:Y:S01]  /*9650*/  MUFU.EX2 R184, R184 ;  /* 0x000000b800b87308 */ /* 0x000e220000000800 */
[----:B--2---:R-:W-:-:S07]  /*9660*/  FADD.FTZ R5, R191, R152 ;  /* 0x00000098bf057221 */ /* 0x004fce0000010000 */
[----:B------:R-:W2:Y:S01]  /*9670*/  MUFU.EX2 R176, R176 ;  /* 0x000000b000b07308 */ /* 0x000ea20000000800 */
[C---:B-1----:R-:W-:Y:S01]  /*9680*/  FADD.FTZ R5, R16.reuse, R5 ;  /* 0x0000000510057221 */ /* 0x042fe20000010000 */
[----:B------:R-:W-:-:S06]  /*9690*/  F2FP.BF16.F32.PACK_AB R191, R16, R191 ;  /* 0x000000bf10bf723e */ /* 0x000fcc00000010ff */
[----:B------:R-:W1:Y:S01]  /*96a0*/  MUFU.EX2 R177, R177 ;  /* 0x000000b100b17308 */ /* 0x000e620000000800 */
[----:B0-----:R-:W-:Y:S01]  /*96b0*/  FADD.FTZ R152, R184, R153 ;  /* 0x00000099b8987221 */ /* 0x001fe20000010000 */
[----:B------:R-:W-:-:S03]  /*96c0*/  F2FP.BF16.F32.PACK_AB R184, R165, R184 ;  /* 0x000000b8a5b8723e */ /* 0x000fc600000010ff */
[----:B------:R-:W-:-:S03]  /*96d0*/  FADD.FTZ R153, R165, R152 ;  /* 0x00000098a5997221 */ /* 0x000fc60000010000 */
[----:B------:R-:W0:Y:S01]  /*96e0*/  MUFU.EX2 R186, R186 ;  /* 0x000000ba00ba7308 */ /* 0x000e220000000800 */
[----:B--2---:R-:W-:-:S07]  /*96f0*/  FADD.FTZ R5, R176, R5 ;  /* 0x00000005b0057221 */ /* 0x004fce0000010000 */
[----:B------:R-:W2:Y:S01]  /*9700*/  MUFU.EX2 R178, R178 ;  /* 0x000000b200b27308 */ /* 0x000ea20000000800 */
[C---:B-1----:R-:W-:Y:S01]  /*9710*/  FADD.FTZ R5, R177.reuse, R5 ;  /* 0x00000005b1057221 */ /* 0x042fe20000010000 */
[----:B------:R-:W-:-:S06]  /*9720*/  F2FP.BF16.F32.PACK_AB R185, R177, R176 ;  /* 0x000000b0b1b9723e */ /* 0x000fcc00000010ff */
[----:B------:R-:W1:Y:S01]  /*9730*/  MUFU.EX2 R169, R169 ;  /* 0x000000a900a97308 */ /* 0x000e620000000800 */
[----:B0-----:R-:W-:-:S07]  /*9740*/  FADD.FTZ R16, R186, R153 ;  /* 0x00000099ba107221 */ /* 0x001fce0000010000 */
[----:B------:R-:W0:Y:S01]  /*9750*/  MUFU.EX2 R173, R173 ;  /* 0x000000ad00ad7308 */ /* 0x000e220000000800 */
[----:B--2---:R-:W-:Y:S01]  /*9760*/  FADD.FTZ R5, R178, R5 ;  /* 0x00000005b2057221 */ /* 0x004fe20000010000 */
[C---:B-1----:R-:W-:Y:S01]  /*9770*/  FADD.FTZ R16, R169.reuse, R16 ;  /* 0x00000010a9107221 */ /* 0x042fe20000010000 */
[----:B------:R-:W-:Y:S02]  /*9780*/  F2FP.BF16.F32.PACK_AB R186, R169, R186 ;  /* 0x000000baa9ba723e */ /* 0x000fe400000010ff */
[C---:B0-----:R-:W-:Y:S01]  /*9790*/  FADD.FTZ R5, R173.reuse, R5 ;  /* 0x00000005ad057221 */ /* 0x041fe20000010000 */
[----:B------:R-:W-:Y:S01]  /*97a0*/  F2FP.BF16.F32.PACK_AB R187, R173, R178 ;  /* 0x000000b2adbb723e */ /* 0x000fe200000010ff */
[----:B------:R-:W-:Y:S06]  /*97b0*/  @P2 BRA `(.L_x_1208) ;  /* 0xffffffdc00e02947 */ /* 0x000fec000383ffff */
.L_x_1199:
[----:B------:R-:W-:-:S13]  /*97c0*/  R2UR UR4, R23 ;  /* 0x00000000170472ca */ /* 0x000fda00000e0000 */
[----:B------:R-:W-:-:S13]  /*97d0*/  ISETP.GE.AND P2, PT, R20, UR4, PT ;  /* 0x0000000414007c0c */ /* 0x000fda000bf46270 */
[----:B------:R-:W-:Y:S05]  /*97e0*/  @!P2 BRA `(.L_x_1209) ;  /* 0x0000002800f0a947 */ /* 0x000fea0003800000 */
[----:B------:R-:W-:Y:S01]  /*97f0*/  IMAD.MOV.U32 R207, RZ, RZ, R3 ;  /* 0x000000ffffcf7224 */ /* 0x000fe200078e0003 */
[----:B------:R-:W-:Y:S01]  /*9800*/  UMOV UR7, UR36 ;  /* 0x0000002400077c82 */ /* 0x000fe20008000000 */
[----:B------:R-:W-:Y:S01]  /*9810*/  IMAD.MOV.U32 R21, RZ, RZ, R4 ;  /* 0x000000ffff157224 */ /* 0x000fe200078e0004 */
[----:B------:R-:W-:Y:S01]  /*9820*/  UMOV UR4, UR37 ;  /* 0x0000002500047c82 */ /* 0x000fe20008000000 */
[----:B------:R-:W-:Y:S01]  /*9830*/  ULDC UR39, c[0x0][0x9e4] ;  /* 0x0002790000277ab9 */ /* 0x000fe20000000800 */
[----:B------:R-:W-:Y:S01]  /*9840*/  ULDC UR50, c[0x0][0x288] ;  /* 0x0000a20000327ab9 */ /* 0x000fe20000000800 */
[----:B------:R-:W-:Y:S01]  /*9850*/  ULDC UR5, c[0x0][0x9d8] ;  /* 0x0002760000057ab9 */ /* 0x000fe20000000800 */
[----:B------:R-:W-:Y:S01]  /*9860*/  ULDC UR51, c[0x0][0x988] ;  /* 0x0002620000337ab9 */ /* 0x000fe20000000800 */
[----:B------:R-:W-:-:S05]  /*9870*/  ULDC UR55, c[0x0][0x9e0] ;  /* 0x0002780000377ab9 */ /* 0x000fca0000000800 */
.L_x_1226:
[----:B------:R-:W-:-:S04]  /*9880*/  UIADD3 UR37, UR4, 0x1, URZ ;  /* 0x0000000104257890 */ /* 0x000fc8000fffe03f */
[----:B------:R-:W-:-:S04]  /*9890*/  UISETP.NE.AND UP0, UPT, UR37, 0x2, UPT ;  /* 0x000000022500788c */ /* 0x000fc8000bf05270 */
[----:B------:R-:W-:Y:S02]  /*98a0*/  USEL UR36, URZ, 0x1, UP0 ;  /* 0x000000013f247887 */ /* 0x000fe40008000000 */
[----:B------:R-:W-:Y:S02]  /*98b0*/  USEL UR37, UR37, URZ, UP0 ;  /* 0x0000003f25257287 */ /* 0x000fe40008000000 */
[----:B------:R-:W-:Y:S01]  /*98c0*/  ULOP3.LUT UR36, UR7, UR36, URZ, 0x3c, !UPT ;  /* 0x0000002407247292 */ /* 0x000fe2000f8e3c3f */
[----:B------:R-:W-:Y:S11]  /*98d0*/  @!P0 BRA `(.L_x_1210) ;  /* 0x0000000000048947 */ /* 0x000ff60003800000 */
[----:B------:R-:W-:Y:S01]  /*98e0*/  BPT.TRAP 0x1 ;  /* 0x000000040000795c */ /* 0x000fe20000300000 */
.L_x_1210:
[----:B------:R-:W-:Y:S01]  /*98f0*/  ULEA UR6, UR37, UR38, 0x3 ;  /* 0x0000002625067291 */ /* 0x000fe2000f8e183f */
[----:B------:R-:W-:-:S05]  /*9900*/  IMAD.U32 R3, RZ, RZ, UR36 ;  /* 0x00000024ff037e24 */ /* 0x000fca000f8e00ff */
[----:B------:R-:W-:-:S04]  /*9910*/  SHF.L.U32 R3, R3, 0x1f, RZ ;  /* 0x0000001f03037819 */ /* 0x000fc800000006ff */
[----:B------:R0:W1:Y:S01]  /*9920*/  SYNCS.PHASECHK.TRANS64.TRYWAIT P2, [UR6+0x30830], R3 ;  /* 0x03083003ff0075a7 */ /* 0x0000620008040146 */
[----:B------:R-:W-:Y:S05]  /*9930*/  @!P0 BRA `(.L_x_1211) ;  /* 0x0000000000048947 */ /* 0x000fea0003800000 */
[----:B------:R-:W-:Y:S01]  /*9940*/  BPT.TRAP 0x1 ;  /* 0x000000040000795c */ /* 0x000fe20000300000 */
.L_x_1211:
[----:B-1----:R-:W-:Y:S05]  /*9950*/  @P2 BRA `(.L_x_1212) ;  /* 0x0000000000082947 */ /* 0x002fea0003800000 */
[----:B------:R-:W1:Y:S02]  /*9960*/  SYNCS.PHASECHK.TRANS64.TRYWAIT P2, [UR6+0x30830], R3 ;  /* 0x03083003ff0075a7 */ /* 0x000e640008040146 */
[----:B-1----:R-:W-:Y:S05]  /*9970*/  @!P2 BRA `(.L_x_1213) ;  /* 0x000000c400b0a947 */ /* 0x002fea0003800000 */
.L_x_1212:
        /* <DEDUP_REMOVED lines=228> */
.L_x_1214:
[----:B------:R-:W-:Y:S01]  /*a7c0*/  ULEA UR10, UR4, UR38, 0x3 ;  /* 0x00000026040a7291 */ /* 0x000fe2000f8e183f */
[----:B------:R-:W-:-:S05]  /*a7d0*/  IMAD.U32 R0, RZ, RZ, UR7 ;  /* 0x00000007ff007e24 */ /* 0x000fca000f8e00ff */
[----:B------:R-:W-:-:S04]  /*a7e0*/  SHF.L.U32 R0, R0, 0x1f, RZ ;  /* 0x0000001f00007819 */ /* 0x000fc800000006ff */
[----:B------:R2:W3:Y:S01]  /*a7f0*/  SYNCS.PHASECHK.TRANS64.TRYWAIT P2, [UR10+0x30850], R0 ;  /* 0x03085000ff0075a7 */ /* 0x0004e2000804014a */
[----:B------:R-:W-:Y:S05]  /*a800*/  @!P0 BRA `(.L_x_1215) ;  /* 0x0000000000048947 */ /* 0x000fea0003800000 */
[----:B------:R-:W-:Y:S01]  /*a810*/  BPT.TRAP 0x1 ;  /* 0x000000040000795c */ /* 0x000fe20000300000 */
.L_x_1215:
[----:B---3--:R-:W-:Y:S05]  /*a820*/  @P2 BRA `(.L_x_1216) ;  /* 0x0000000000082947 */ /* 0x008fea0003800000 */
[----:B------:R-:W3:Y:S02]  /*a830*/  SYNCS.PHASECHK.TRANS64.TRYWAIT P2, [UR10+0x30850], R0 ;  /* 0x03085000ff0075a7 */ /* 0x000ee4000804014a */
[----:B---3--:R-:W-:Y:S05]  /*a840*/  @!P2 BRA `(.L_x_1217) ;  /* 0x000000b80014a947 */ /* 0x008fea0003800000 */
.L_x_1216:
[----:B------:R-:W-:Y:S01]  /*a850*/  UIADD3 UR6, UR38, 0x400, URZ ;  /* 0x0000040026067890 */ /* 0x000fe2000fffe03f */
[----:B------:R-:W-:Y:S01]  /*a860*/  WARPGROUP.ARRIVE ;  /* 0x00000000000079c5 */ /* 0x000fe20000000000 */
[----:B------:R-:W-:Y:S01]  /*a870*/  UMOV UR7, 0x40000040 ;  /* 0x4000004000077882 */ /* 0x000fe20000000000 */
[----:B01----:R-:W0:Y:S01]  /*a880*/  @P5 LDC R3, c[0x0][0x44c] ;  /* 0x00011300ff035b82 */ /* 0x003e220000000800 */
[----:B------:R-:W-:Y:S01]  /*a890*/  USHF.R.U32.HI UR6, URZ, 0x4, UR6 ;  /* 0x000000043f067899 */ /* 0x000fe20008011606 */
[----:B--2---:R-:W-:Y:S01]  /*a8a0*/  FMUL.FTZ R0, R154, UR5 ;  /* 0x000000059a007c20 */ /* 0x004fe20008410000 */
[----:B------:R-:W-:Y:S01]  /*a8b0*/  FMUL.FTZ R154, R162, UR5 ;  /* 0x00000005a29a7c20 */ /* 0x000fe20008410000 */
[----:B------:R-:W-:Y:S01]  /*a8c0*/  FMUL.FTZ R162, R179, UR5 ;  /* 0x00000005b3a27c20 */ /* 0x000fe20008410000 */
[----:B------:R-:W-:Y:S01]  /*a8d0*/  ULOP3.LUT UR6, UR6, 0x3fff, URZ, 0xc0, !UPT ;  /* 0x00003fff06067892 */ /* 0x000fe2000f8ec03f */
[----:B------:R-:W-:Y:S02]  /*a8e0*/  IMAD.SHL.U32 R179, R20, 0x40, RZ ;  /* 0x0000004014b37824 */ /* 0x000fe400078e00ff */
[----:B------:R-:W-:Y:S01]  /*a8f0*/  FMUL.FTZ R4, R155, UR5 ;  /* 0x000000059b047c20 */ /* 0x000fe20008410000 */
[----:B------:R-:W1:Y:S01]  /*a900*/  @P5 LDC R2, c[0x0][0x450] ;  /* 0x00011400ff025b82 */ /* 0x000e620000000800 */
[----:B------:R-:W-:Y:S01]  /*a910*/  ULOP3.LUT UR6, UR6, 0x2000000, URZ, 0xfc, !UPT ;  /* 0x0200000006067892 */ /* 0x000fe2000f8efc3f */
[----:B------:R-:W-:Y:S01]  /*a920*/  FMUL.FTZ R155, R163, UR5 ;  /* 0x00000005a39b7c20 */ /* 0x000fe20008410000 */
[----:B------:R-:W-:Y:S01]  /*a930*/  FMUL.FTZ R163, R178, UR5 ;  /* 0x00000005b2a37c20 */ /* 0x000fe20008410000 */
[----:B------:R-:W-:Y:S01]  /*a940*/  FMUL.FTZ R178, R181, UR5 ;  /* 0x00000005b5b27c20 */ /* 0x000fe20008410000 */
[----:B------:R-:W-:Y:S01]  /*a950*/  ULEA UR4, UR4, UR6, 0xb ;  /* 0x0000000604047291 */ /* 0x000fe2000f8e583f */
[----:B------:R-:W2:Y:S06]  /*a960*/  MUFU.TANH R0, R0 ;  /* 0x0000000000007308 */ /* 0x000eac0000002400 */
[----:B------:R-:W-:-:S02]  /*a970*/  UMOV UR6, UR4 ;  /* 0x0000000400067c82 */ /* 0x000fc40008000000 */
[----:B------:R-:W-:Y:S01]  /*a980*/  HGMMA.64x256x16.F32.BF16 R24, R196, gdesc[UR4].tnspB, R24, gsb0 ;  /* 0x43e00004c4187df0 */ /* 0x000fe20008001818 */
[----:B------:R-:W-:Y:S01]  /*a990*/  UIADD3 UR6, UR4, 0x80, URZ ;  /* 0x0000008004067890 */ /* 0x000fe2000fffe03f */
[----:B------:R-:W3:Y:S01]  /*a9a0*/  MUFU.TANH R4, R4 ;  /* 0x0000000400047308 */ /* 0x000ee20000002400 */
[----:B------:R-:W-:-:S07]  /*a9b0*/  UMOV UR7, 0x40000040 ;  /* 0x4000004000077882 */ /* 0x000fce0000000000 */
[----:B------:R-:W4:Y:S08]  /*a9c0*/  MUFU.TANH R154, R154 ;  /* 0x0000009a009a7308 */ /* 0x000f300000002400 */
[----:B------:R-:W0:Y:S08]  /*a9d0*/  MUFU.TANH R155, R155 ;  /* 0x0000009b009b7308 */ /* 0x000e300000002400 */
[----:B------:R-:W0:Y:S08]  /*a9e0*/  MUFU.TANH R163, R163 ;  /* 0x000000a300a37308 */ /* 0x000e300000002400 */
[----:B------:R-:W1:Y:S08]  /*a9f0*/  MUFU.TANH R162, R162 ;  /* 0x000000a200a27308 */ /* 0x000e700000002400 */
[----:B------:R-:W2:Y:S01]  /*aa00*/  MUFU.TANH R178, R178 ;  /* 0x000000b200b27308 */ /* 0x000ea20000002400 */
[----:B------:R-:W-:-:S02]  /*aa10*/  WARPGROUP.DEPBAR.LE gsb0, 0x0 ;  /* 0x00008000000079c5 */ /* 0x000fc40000010000 */
[----:B------:R-:W-:Y:S01]  /*aa20*/  WARPGROUP.ARRIVE ;  /* 0x00000000000079c5 */ /* 0x000fe20000000000 */
[----:B------:R-:W-:-:S04]  /*aa30*/  VIADD R196, R22, UR61 ;  /* 0x0000003d16c47c36 */ /* 0x000fc80008000000 */
[----:B0-----:R-:W-:Y:S01]  /*aa40*/  @P5 IMAD.HI.U32 R3, R196, R3, RZ ;  /* 0x00000003c4035227 */ /* 0x001fe200078e00ff */
[----:B------:R-:W-:Y:S01]  /*aa50*/  HGMMA.64x256x16.F32.BF16 R24, R192, gdesc[UR4].tnspB, R24, gsb0 ;  /* 0x43e00004c0187df0 */ /* 0x000fe20008001818 */
[----:B------:R-:W-:Y:S01]  /*aa60*/  UIADD3 UR6, UR4, 0x100, URZ ;  /* 0x0000010004067890 */ /* 0x000fe2000fffe03f */
[----:B------:R-:W-:Y:S02]  /*aa70*/  UMOV UR7, 0x40000040 ;  /* 0x4000004000077882 */ /* 0x000fe40000000000 */
[----:B-1----:R-:W-:Y:S01]  /*aa80*/  @P5 SHF.R.U32.HI R196, RZ, R2, R3 ;  /* 0x00000002ffc45219 */ /* 0x002fe20000011603 */
[----:B------:R-:W-:Y:S02]  /*aa90*/  WARPGROUP.DEPBAR.LE gsb0, 0x0 ;  /* 0x00008000000079c5 */ /* 0x000fe40000010000 */
[----:B------:R-:W-:Y:S01]  /*aaa0*/  WARPGROUP.ARRIVE ;  /* 0x00000000000079c5 */ /* 0x000fe20000000000 */
[----:B------:R-:W-:Y:S01]  /*aab0*/  FMUL.FTZ R192, R168, UR5 ;  /* 0x00000005a8c07c20 */ /* 0x000fe20008410000 */
[----:B------:R-:W-:Y:S01]  /*aac0*/  FMUL.FTZ R193, R169, UR5 ;  /* 0x00000005a9c17c20 */ /* 0x000fe20008410000 */
[----:B------:R-:W0:Y:S01]  /*aad0*/  SHFL.IDX PT, R168, R196, RZ, 0x1c1f ;  /* 0x001c1fffc4a87589 */ /* 0x000e2200000e0000 */
[----:B------:R-:W-:Y:S01]  /*aae0*/  FMUL.FTZ R194, R172, UR5 ;  /* 0x00000005acc27c20 */ /* 0x000fe20008410000 */
[----:B------:R-:W-:-:S15]  /*aaf0*/  FMUL.FTZ R195, R173, UR5 ;  /* 0x00000005adc37c20 */ /* 0x000fde0008410000 */
[----:B------:R-:W-:-:S01]  /*ab00*/  NOP ;  /* 0x0000000000007918 */ /* 0x000fc20000000000 */
[----:B------:R-:W-:Y:S01]  /*ab10*/  HGMMA.64x256x16.F32.BF16 R24, R188, gdesc[UR4].tnspB, R24, gsb0 ;  /* 0x43e00004bc187df0 */ /* 0x000fe20008001818 */
[----:B------:R-:W-:Y:S01]  /*ab20*/  UIADD3 UR6, UR4, 0x180, URZ ;  /* 0x0000018004067890 */ /* 0x000fe2000fffe03f */
[----:B------:R-:W1:Y:S01]  /*ab30*/  MUFU.TANH R192, R192 ;  /* 0x000000c000c07308 */ /* 0x000e620000002400 */
[----:B------:R-:W-:-:S07]  /*ab40*/  UMOV UR7, 0x40000040 ;  /* 0x4000004000077882 */ /* 0x000fce0000000000 */
[----:B------:R-:W0:Y:S08]  /*ab50*/  MUFU.TANH R193, R193 ;  /* 0x000000c100c17308 */ /* 0x000e300000002400 */
[----:B------:R-:W0:Y:S08]  /*ab60*/  MUFU.TANH R194, R194 ;  /* 0x000000c200c27308 */ /* 0x000e300000002400 */
[----:B------:R-:W0:Y:S01]  /*ab70*/  MUFU.TANH R195, R195 ;  /* 0x000000c300c37308 */ /* 0x000e220000002400 */
[----:B------:R-:W-:-:S02]  /*ab80*/  WARPGROUP.DEPBAR.LE gsb0, 0x0 ;  /* 0x00008000000079c5 */ /* 0x000fc40000010000 */
[----:B------:R-:W-:Y:S01]  /*ab90*/  WARPGROUP.ARRIVE ;  /* 0x00000000000079c5 */ /* 0x000fe20000000000 */
[----:B------:R-:W-:Y:S01]  /*aba0*/  FMUL.FTZ R191, R156, UR5 ;  /* 0x000000059cbf7c20 */ /* 0x000fe20008410000 */
[----:B------:R-:W-:Y:S01]  /*abb0*/  FMUL.FTZ R156, R166, UR5 ;  /* 0x00000005a69c7c20 */ /* 0x000fe20008410000 */
[----:B------:R-:W-:Y:S01]  /*abc0*/  IADD3 R166, -R179, 0x1, RZ ;  /* 0x00000001b3a67810 */ /* 0x000fe20007ffe1ff */
[----:B------:R-:W-:Y:S01]  /*abd0*/  FMUL.FTZ R189, R152, UR5 ;  /* 0x0000000598bd7c20 */ /* 0x000fe20008410000 */
[----:B------:R-:W-:Y:S01]  /*abe0*/  FMUL.FTZ R188, R153, UR5 ;  /* 0x0000000599bc7c20 */ /* 0x000fe20008410000 */
[----:B------:R-:W-:Y:S01]  /*abf0*/  HGMMA.64x256x16.F32.BF16 R24, R184, gdesc[UR4].tnspB, R24, gsb0 ;  /* 0x43e00004b8187df0 */ /* 0x000fe20008001818 */
[----:B------:R-:W-:Y:S01]  /*ac00*/  FMUL.FTZ R190, R157, UR5 ;  /* 0x000000059dbe7c20 */ /* 0x000fe20008410000 */
[----:B------:R-:W-:Y:S01]  /*ac10*/  FMUL.FTZ R152, R158, UR5 ;  /* 0x000000059e987c20 */ /* 0x000fe20008410000 */
[----:B------:R-:W-:Y:S01]  /*ac20*/  FMUL.FTZ R153, R159, UR5 ;  /* 0x000000059f997c20 */ /* 0x000fe20008410000 */
[----:B------:R-:W-:Y:S01]  /*ac30*/  FMUL.FTZ R157, R167, UR5 ;  /* 0x00000005a79d7c20 */ /* 0x000fe20008410000 */
[----:B------:R-:W-:Y:S01]  /*ac40*/  FMUL.FTZ R158, R170, UR5 ;  /* 0x00000005aa9e7c20 */ /* 0x000fe20008410000 */
[----:B------:R-:W-:Y:S01]  /*ac50*/  FMUL.FTZ R159, R171, UR5 ;  /* 0x00000005ab9f7c20 */ /* 0x000fe20008410000 */
[----:B------:R-:W-:Y:S01]  /*ac60*/  IMAD R3, R17, -0x2, R166 ;  /* 0xfffffffe11037824 */ /* 0x000fe200078e02a6 */
        /* <DEDUP_REMOVED lines=10> */
[----:B------:R-:W-:-:S02]  /*ad10*/  WARPGROUP.DEPBAR.LE gsb0, 0x0 ;  /* 0x00008000000079c5 */ /* 0x000fc40000010000 */
[----:B------:R-:W-:Y:S01]  /*ad20*/  FMUL.FTZ R185, R161, UR5 ;  /* 0x00000005a1b97c20 */ /* 0x000fe20008410000 */
[----:B------:R-:W-:Y:S01]  /*ad30*/  FMUL.FTZ R161, R175, UR5 ;  /* 0x00000005afa17c20 */ /* 0x000fe20008410000 */
[----:B------:R-:W-:Y:S01]  /*ad40*/  FMUL.FTZ R175, R176, UR5 ;  /* 0x00000005b0af7c20 */ /* 0x000fe20008410000 */
[----:B------:R-:W-:Y:S01]  /*ad50*/  FMUL.FTZ R176, R177, UR5 ;  /* 0x00000005b1b07c20 */ /* 0x000fe20008410000 */
[----:B------:R-:W-:Y:S01]  /*ad60*/  FMUL.FTZ R177, R180, UR5 ;  /* 0x00000005b4b17c20 */ /* 0x000fe20008410000 */
[----:B------:R-:W-:Y:S01]  /*ad70*/  FMUL.FTZ R186, R164, UR5 ;  /* 0x00000005a4ba7c20 */ /* 0x000fe20008410000 */
[----:B------:R-:W5:Y:S01]  /*ad80*/  LDC R180, c[0x0][0x2f0] ;  /* 0x0000bc00ffb47b82 */ /* 0x000f620000000800 */
[----:B------:R-:W-:Y:S02]  /*ad90*/  IMAD.U32 R164, RZ, RZ, UR37 ;  /* 0x00000025ffa47e24 */ /* 0x000fe4000f8e00ff */
[----:B------:R-:W-:Y:S01]  /*ada0*/  FMUL.FTZ R184, R160, UR5 ;  /* 0x00000005a0b87c20 */ /* 0x000fe20008410000 */
[----:B------:R-:W-:Y:S01]  /*adb0*/  FMUL.FTZ R187, R165, UR5 ;  /* 0x00000005a5bb7c20 */ /* 0x000fe20008410000 */
[----:B------:R-:W-:Y:S01]  /*adc0*/  FMUL.FTZ R160, R174, UR5 ;  /* 0x00000005aea07c20 */ /* 0x000fe20008410000 */
[----:B------:R-:W-:Y:S01]  /*add0*/  FMUL.FTZ R165, R183, UR5 ;  /* 0x00000005b7a57c20 */ /* 0x000fe20008410000 */
[----:B------:R-:W-:Y:S01]  /*ade0*/  @!P1 LEA R2, R164, UR38, 0x3 ;  /* 0x00000026a4029c11 */ /* 0x000fe2000f8e18ff */
[----:B------:R-:W-:Y:S01]  /*adf0*/  FMUL.FTZ R164, R182, UR5 ;  /* 0x00000005b6a47c20 */ /* 0x000fe20008410000 */
[----:B------:R-:W0:Y:S03]  /*ae00*/  MUFU.TANH R184, R184 ;  /* 0x000000b800b87308 */ /* 0x000e260000002400 */
[----:B------:R-:W-:-:S05]  /*ae10*/  @!P1 VIADD R2, R2, 0x30840 ;  /* 0x0003084002029836 */ /* 0x000fca0000000000 */
[----:B------:R-:W0:Y:S01]  /*ae20*/  MUFU.TANH R185, R185 ;  /* 0x000000b900b97308 */ /* 0x000e220000002400 */
[----:B------:R-:W-:-:S04]  /*ae30*/  @!P1 PRMT R2, RZ, 0x654, R2 ;  /* 0x00000654ff029816 */ /* 0x000fc80000000002 */
[----:B------:R0:W-:Y:S03]  /*ae40*/  @!P1 SYNCS.ARRIVE.TRANS64.RED.A1T0 RZ, [R2+URZ], RZ ;  /* 0x000000ff02ff99a7 */ /* 0x0001e6000810043f */
[----:B------:R-:W0:Y:S01]  /*ae50*/  MUFU.TANH R186, R186 ;  /* 0x000000ba00ba7308 */ /* 0x000e220000002400 */
[----:B-----5:R-:W-:-:S04]  /*ae60*/  IMAD R3, R180, UR60, R3 ;  /* 0x0000003cb4037c24 */ /* 0x020fc8000f8e0203 */
[----:B------:R-:W-:-:S03]  /*ae70*/  VIADD R3, R3, -UR50 ;  /* 0x8000003203037c36 */ /* 0x000fc60008000000 */
[----:B------:R-:W1:Y:S01]  /*ae80*/  MUFU.TANH R187, R187 ;  /* 0x000000bb00bb7308 */ /* 0x000e620000002400 */
[C---:B------:R-:W-:Y:S02]  /*ae90*/  VIADD R183, R3.reuse, UR55 ;  /* 0x0000003703b77c36 */ /* 0x040fe40008000000 */
[----:B------:R-:W-:Y:S02]  /*aea0*/  VIADD R197, R3, UR54 ;  /* 0x0000003603c57c36 */ /* 0x000fe40008000000 */
[--C-:B0-----:R-:W-:Y:S02]  /*aeb0*/  IMAD.IADD R181, R183, 0x1, R168.reuse ;  /* 0x00000001b7b57824 */ /* 0x101fe400078e02a8 */
[----:B------:R-:W-:Y:S01]  /*aec0*/  IMAD.IADD R182, R197, 0x1, R168 ;  /* 0x00000001c5b67824 */ /* 0x000fe200078e02a8 */
[----:B------:R-:W0:Y:S08]  /*aed0*/  MUFU.TANH R160, R160 ;  /* 0x000000a000a07308 */ /* 0x000e300000002400 */
[----:B------:R-:W0:Y:S08]  /*aee0*/  MUFU.TANH R161, R161 ;  /* 0x000000a100a17308 */ /* 0x000e300000002400 */
[----:B------:R-:W0:Y:S08]  /*aef0*/  MUFU.TANH R175, R175 ;  /* 0x000000af00af7308 */ /* 0x000e300000002400 */
[----:B------:R-:W0:Y:S08]  /*af00*/  MUFU.TANH R176, R176 ;  /* 0x000000b000b07308 */ /* 0x000e300000002400 */
[----:B------:R-:W0:Y:S08]  /*af10*/  MUFU.TANH R177, R177 ;  /* 0x000000b100b17308 */ /* 0x000e300000002400 */
[----:B------:R-:W0:Y:S08]  /*af20*/  MUFU.TANH R164, R164 ;  /* 0x000000a400a47308 */ /* 0x000e300000002400 */
[----:B------:R-:W0:Y:S01]  /*af30*/  MUFU.TANH R165, R165 ;  /* 0x000000a500a57308 */ /* 0x000e220000002400 */
[----:B-1234-:R-:W-:Y:S05]  /*af40*/  @!P6 BRA `(.L_x_1218) ;  /* 0x00000000005ce947 */ /* 0x01efea0003800000 */
[----:B------:R-:W-:Y:S01]  /*af50*/  IMAD R2, R180, UR60, R168 ;  /* 0x0000003cb4027c24 */ /* 0x000fe2000f8e02a8 */
[----:B------:R-:W-:Y:S03]  /*af60*/  BSSY B0, `(.L_x_1219) ;  /* 0x0000011000007945 */ /* 0x000fe60003800000 */
[----:B------:R-:W-:-:S05]  /*af70*/  VIADD R166, R2, -UR50 ;  /* 0x8000003202a67c36 */ /* 0x000fca0008000000 */
[----:B------:R-:W-:-:S13]  /*af80*/  ISETP.GT.AND P2, PT, R166, -0x1, PT ;  /* 0xffffffffa600780c */ /* 0x000fda0003f44270 */
[----:B------:R-:W-:Y:S05]  /*af90*/  @P2 BRA `(.L_x_1220) ;  /* 0x0000000000202947 */ /* 0x000fea0003800000 */
[----:B------:R-:W-:Y:S01]  /*afa0*/  IMAD.U32 R168, RZ, RZ, UR39 ;  /* 0x00000027ffa87e24 */ /* 0x000fe2000f8e00ff */
[----:B------:R-:W-:-:S04]  /*afb0*/  LOP3.LUT R167, RZ, R166, RZ, 0x33, !PT ;  /* 0x000000a6ffa77212 */ /* 0x000fc800078e33ff */
[----:B------:R-:W-:-:S13]  /*afc0*/  ISETP.NE.AND P2, PT, R168, 0x1, PT ;  /* 0x00000001a800780c */ /* 0x000fda0003f45270 */
[----:B------:R-:W1:Y:S02]  /*afd0*/  @P2 LDC.64 R2, c[0x0][0x9e8] ;  /* 0x00027a00ff022b82 */ /* 0x000e640000000a00 */
[----:B-1----:R-:W-:-:S05]  /*afe0*/  @P2 IMAD.HI.U32 R2, R167, R2, RZ ;  /* 0x00000002a7022227 */ /* 0x002fca00078e00ff */
[----:B------:R-:W-:-:S04]  /*aff0*/  @P2 SHF.R.U32.HI R167, RZ, R3, R2 ;  /* 0x00000003ffa72219 */ /* 0x000fc80000011602 */
[----:B------:R-:W-:Y:S01]  /*b000*/  LOP3.LUT R166, RZ, R167, RZ, 0x33, !PT ;  /* 0x000000a7ffa67212 */ /* 0x000fe200078e33ff */
[----:B------:R-:W-:Y:S06]  /*b010*/  BRA `(.L_x_1221) ;  /* 0x0000000000147947 */ /* 0x000fec0003800000 */
.L_x_1220:
[----:B------:R-:W-:-:S05]  /*b020*/  IMAD.U32 R168, RZ, RZ, UR39 ;  /* 0x00000027ffa87e24 */ /* 0x000fca000f8e00ff */
[----:B------:R-:W-:-:S13]  /*b030*/  ISETP.NE.AND P2, PT, R168, 0x1, PT ;  /* 0x00000001a800780c */ /* 0x000fda0003f45270 */
[----:B------:R-:W1:Y:S02]  /*b040*/  @P2 LDC.64 R2, c[0x0][0x9e8] ;  /* 0x00027a00ff022b82 */ /* 0x000e640000000a00 */
[----:B-1----:R-:W-:-:S05]  /*b050*/  @P2 IMAD.HI.U32 R2, R166, R2, RZ ;  /* 0x00000002a6022227 */ /* 0x002fca00078e00ff */
[----:B------:R-:W-:-:S07]  /*b060*/  @P2 SHF.R.U32.HI R166, RZ, R3, R2 ;  /* 0x00000003ffa62219 */ /* 0x000fce0000011602 */
.L_x_1221:
[----:B------:R-:W-:Y:S05]  /*b070*/  BSYNC B0 ;  /* 0x0000000000007941 */ /* 0x000fea0003800000 */
.L_x_1219:
[----:B------:R-:W-:-:S04]  /*b080*/  IMAD R166, R166, R168, -R179 ;  /* 0x000000a8a6a67224 */ /* 0x000fc800078e0ab3 */
[----:B------:R-:W-:-:S05]  /*b090*/  IMAD R166, R17, -0x2, R166 ;  /* 0xfffffffe11a67824 */ /* 0x000fca00078e02a6 */
[----:B------:R-:W-:Y:S02]  /*b0a0*/  VIADDMNMX R181, R166, R168, R181, PT ;  /* 0x000000a8a6b57246 */ /* 0x000fe400038001b5 */
[----:B------:R-:W-:-:S07]  /*b0b0*/  VIMNMX R182, R182, R166, !PT ;  /* 0x000000a6b6b67248 */ /* 0x000fce0007fe0100 */
.L_x_1218:
[----:B------:R-:W-:Y:S01]  /*b0c0*/  ISETP.GT.AND P2, PT, R20, -0x1, PT ;  /* 0xffffffff1400780c */ /* 0x000fe20003f44270 */
[----:B------:R-:W1:Y:S03]  /*b0d0*/  SHFL.IDX PT, R196, R196, 0x1, 0x1c1f ;  /* 0x003c1f00c4c47f89 */ /* 0x000e6600000e0000 */
[C---:B------:R-:W-:Y:S02]  /*b0e0*/  ISETP.GT.AND P4, PT, R182.reuse, RZ, P2 ;  /* 0x000000ffb600720c */ /* 0x040fe40001784270 */
[----:B------:R-:W-:Y:S02]  /*b0f0*/  ISETP.GT.AND P3, PT, R182, 0x1, P2 ;  /* 0x00000001b600780c */ /* 0x000fe40001764270 */
[C---:B------:R-:W-:Y:S02]  /*b100*/  ISETP.LT.OR P4, PT, R181.reuse, 0x1, P4 ;  /* 0x00000001b500780c */ /* 0x040fe40002781670 */
[----:B------:R-:W-:-:S02]  /*b110*/  ISETP.LT.OR P3, PT, R181, 0x2, P3 ;  /* 0x00000002b500780c */ /* 0x000fc40001f61670 */
[----:B------:R-:W-:Y:S02]  /*b120*/  FSEL R172, R189, -INF , !P4 ;  /* 0xff800000bdac7808 */ /* 0x000fe40006000000 */
[----:B------:R-:W-:Y:S02]  /*b130*/  FSEL R188, R188, -INF , !P3 ;  /* 0xff800000bcbc7808 */ /* 0x000fe40005800000 */
[C---:B------:R-:W-:Y:S02]  /*b140*/  ISETP.GT.AND P4, PT, R182.reuse, 0x8, P2 ;  /* 0x00000008b600780c */ /* 0x040fe40001784270 */
        /* <DEDUP_REMOVED lines=33> */
[----:B0-----:R-:W-:Y:S02]  /*b360*/  FSEL R175, R175, -INF , !P4 ;  /* 0xff800000afaf7808 */ /* 0x001fe40006000000 */
[----:B------:R-:W-:Y:S02]  /*b370*/  FSEL R176, R176, -INF , !P3 ;  /* 0xff800000b0b07808 */ /* 0x000fe40005800000 */
[C---:B------:R-:W-:Y:S02]  /*b380*/  ISETP.GT.AND P4, PT, R182.reuse, 0x38, P2 ;  /* 0x00000038b600780c */ /* 0x040fe40001784270 */
[----:B------:R-:W-:Y:S01]  /*b390*/  ISETP.GT.AND P3, PT, R182, 0x39, P2 ;  /* 0x00000039b600780c */ /* 0x000fe20001764270 */
[--C-:B-1----:R-:W-:Y:S01]  /*b3a0*/  IMAD.IADD R182, R197, 0x1, R196.reuse ;  /* 0x00000001c5b67824 */ /* 0x102fe200078e02c4 */
[C---:B------:R-:W-:Y:S02]  /*b3b0*/  ISETP.LT.OR P4, PT, R181.reuse, 0x39, P4 ;  /* 0x00000039b500780c */ /* 0x040fe40002781670 */
[----:B------:R-:W-:Y:S01]  /*b3c0*/  ISETP.LT.OR P3, PT, R181, 0x3a, P3 ;  /* 0x0000003ab500780c */ /* 0x000fe20001f61670 */
[----:B------:R-:W-:Y:S01]  /*b3d0*/  IMAD.IADD R181, R183, 0x1, R196 ;  /* 0x00000001b7b57824 */ /* 0x000fe200078e02c4 */
[----:B------:R-:W-:-:S02]  /*b3e0*/  FSEL R177, R177, -INF , !P4 ;  /* 0xff800000b1b17808 */ /* 0x000fc40006000000 */
[----:B------:R-:W-:Y:S01]  /*b3f0*/  FSEL R178, R178, -INF , !P3 ;  /* 0xff800000b2b27808 */ /* 0x000fe20005800000 */
[----:B------:R-:W-:Y:S08]  /*b400*/  @!P6 BRA `(.L_x_1222) ;  /* 0x00000000005ce947 */ /* 0x000ff00003800000 */
        /* <DEDUP_REMOVED lines=13> */
.L_x_1224:
[----:B------:R-:W-:-:S05]  /*b4e0*/  IMAD.U32 R184, RZ, RZ, UR39 ;  /* 0x00000027ffb87e24 */ /* 0x000fca000f8e00ff */
[----:B------:R-:W-:-:S13]  /*b4f0*/  ISETP.NE.AND P3, PT, R184, 0x1, PT ;  /* 0x00000001b800780c */ /* 0x000fda0003f65270 */
[----:B------:R-:W0:Y:S02]  /*b500*/  @P3 LDC.64 R2, c[0x0][0x9e8] ;  /* 0x00027a00ff023b82 */ /* 0x000e240000000a00 */
[----:B0-----:R-:W-:-:S05]  /*b510*/  @P3 IMAD.HI.U32 R2, R180, R2, RZ ;  /* 0x00000002b4023227 */ /* 0x001fca00078e00ff */
[----:B------:R-:W-:-:S07]  /*b520*/  @P3 SHF.R.U32.HI R180, RZ, R3, R2 ;  /* 0x00000003ffb43219 */ /* 0x000fce0000011602 */
.L_x_1225:
[----:B------:R-:W-:Y:S05]  /*b530*/  BSYNC B0 ;  /* 0x0000000000007941 */ /* 0x000fea0003800000 */
.L_x_1223:
[----:B------:R-:W-:-:S04]  /*b540*/  IMAD R180, R180, R184, -R179 ;  /* 0x000000b8b4b47224 */ /* 0x000fc800078e0ab3 */
[----:B------:R-:W-:-:S05]  /*b550*/  IMAD R180, R17, -0x2, R180 ;  /* 0xfffffffe11b47824 */ /* 0x000fca00078e02b4 */
[----:B------:R-:W-:Y:S02]  /*b560*/  VIADDMNMX R181, R180, R184, R181, PT ;  /* 0x000000b8b4b57246 */ /* 0x000fe400038001b5 */
[----:B------:R-:W-:-:S07]  /*b570*/  VIMNMX R182, R182, R180, !PT ;  /* 0x000000b4b6b67248 */ /* 0x000fce0007fe0100 */
.L_x_1222:
[----:B------:R-:W-:Y:S01]  /*b580*/  FMNMX.FTZ R3, R172, R21, !PT ;  /* 0x00000015ac037209 */ /* 0x000fe20007810000 */
[----:B------:R-:W-:Y:S01]  /*b590*/  UMOV UR6, UR51 ;  /* 0x0000003300067c82 */ /* 0x000fe20008000000 */
[----:B------:R-:W-:Y:S01]  /*b5a0*/  ISETP.GT.AND P4, PT, R182, 0x1, P2 ;  /* 0x00000001b600780c */ /* 0x000fe20001784270 */
[----:B------:R-:W-:Y:S01]  /*b5b0*/  UMOV UR7, UR36 ;  /* 0x0000002400077c82 */ /* 0x000fe20008000000 */
[----:B------:R-:W-:Y:S02]  /*b5c0*/  FMNMX.FTZ R2, R188, R3, !PT ;  /* 0x00000003bc027209 */ /* 0x000fe40007810000 */
[----:B------:R-:W-:Y:S02]  /*b5d0*/  ISETP.LT.OR P4, PT, R181, 0x2, P4 ;  /* 0x00000002b500780c */ /* 0x000fe40002781670 */
[----:B------:R-:W-:Y:S02]  /*b5e0*/  FMNMX.FTZ R3, R191, R2, !PT ;  /* 0x00000002bf037209 */ /* 0x000fe40007810000 */
[----:B------:R-:W-:-:S02]  /*b5f0*/  ISETP.GT.AND P3, PT, R182, 0x8, P2 ;  /* 0x00000008b600780c */ /* 0x000fc40001764270 */
[----:B------:R-:W-:Y:S02]  /*b600*/  FMNMX.FTZ R3, R190, R3, !PT ;  /* 0x00000003be037209 */ /* 0x000fe40007810000 */
[----:B------:R-:W-:Y:S02]  /*b610*/  ISETP.LT.OR P3, PT, R181, 0x9, P3 ;  /* 0x00000009b500780c */ /* 0x000fe40001f61670 */
[----:B------:R-:W-:Y:S02]  /*b620*/  FMNMX.FTZ R2, R166, R3, !PT ;  /* 0x00000003a6027209 */ /* 0x000fe40007810000 */
[----:B------:R-:W-:Y:S02]  /*b630*/  FSEL R152, R152, -INF , !P3 ;  /* 0xff80000098987808 */ /* 0x000fe40005800000 */
        /* <DEDUP_REMOVED lines=19> */
[----:B------:R-:W-:-:S02]  /*b770*/  FSEL R2, R4, -INF , !P4 ;  /* 0xff80000004027808 */ /* 0x000fc40006000000 */
[----:B------:R-:W-:Y:S02]  /*b780*/  FMNMX.FTZ R3, R178, R3, !PT ;  /* 0x00000003b2037209 */ /* 0x000fe40007810000 */
[C---:B------:R-:W-:Y:S02]  /*b790*/  ISETP.GT.AND P4, PT, R182.reuse, 0x9, P2 ;  /* 0x00000009b600780c */ /* 0x040fe40001784270 */
[----:B------:R-:W-:Y:S01]  /*b7a0*/  ISETP.GT.AND P3, PT, R182, 0x21, P2 ;  /* 0x00000021b600780c */ /* 0x000fe20001764270 */
[----:B------:R-:W0:Y:S01]  /*b7b0*/  SHFL.BFLY PT, R180, R3, 0x2, 0x1f ;  /* 0x0c401f0003b47f89 */ /* 0x000e2200000e0000 */
[C---:B------:R-:W-:Y:S02]  /*b7c0*/  ISETP.LT.OR P4, PT, R181.reuse, 0xa, P4 ;  /* 0x0000000ab500780c */ /* 0x040fe40002781670 */
[----:B------:R-:W-:Y:S02]  /*b7d0*/  ISETP.LT.OR P3, PT, R181, 0x22, P3 ;  /* 0x00000022b500780c */ /* 0x000fe40001f61670 */
[----:B------:R-:W-:-:S02]  /*b7e0*/  FSEL R153, R153, -INF , !P4 ;  /* 0xff80000099997808 */ /* 0x000fc40006000000 */
[C---:B------:R-:W-:Y:S02]  /*b7f0*/  ISETP.GT.AND P4, PT, R182.reuse, 0x11, P2 ;  /* 0x00000011b600780c */ /* 0x040fe40001784270 */
[----:B------:R-:W-:Y:S02]  /*b800*/  FSEL R159, R159, -INF , !P3 ;  /* 0xff8000009f9f7808 */ /* 0x000fe40005800000 */
[----:B------:R-:W-:Y:S02]  /*b810*/  ISETP.LT.OR P4, PT, R181, 0x12, P4 ;  /* 0x00000012b500780c */ /* 0x000fe40002781670 */
[C---:B------:R-:W-:Y:S02]  /*b820*/  ISETP.GT.AND P3, PT, R182.reuse, 0x29, P2 ;  /* 0x00000029b600780c */ /* 0x040fe40001764270 */
[----:B------:R-:W-:Y:S02]  /*b830*/  FSEL R155, R155, -INF , !P4 ;  /* 0xff8000009b9b7808 */ /* 0x000fe40006000000 */
[----:B------:R-:W-:-:S02]  /*b840*/  ISETP.GT.AND P4, PT, R182, RZ, P2 ;  /* 0x000000ffb600720c */ /* 0x000fc40001784270 */
[C---:B------:R-:W-:Y:S02]  /*b850*/  ISETP.LT.OR P3, PT, R181.reuse, 0x2a, P3 ;  /* 0x0000002ab500780c */ /* 0x040fe40001f61670 */
[----:B------:R-:W-:Y:S02]  /*b860*/  ISETP.LT.OR P4, PT, R181, 0x1, P4 ;  /* 0x00000001b500780c */ /* 0x000fe40002781670 */
[----:B------:R-:W-:Y:S02]  /*b870*/  FSEL R161, R161, -INF , !P3 ;  /* 0xff800000a1a17808 */ /* 0x000fe40005800000 */
[----:B0-----:R-:W-:Y:S02]  /*b880*/  FMNMX.FTZ R4, R3, R180, !PT ;  /* 0x000000b403047209 */ /* 0x001fe40007810000 */
[----:B------:R-:W-:Y:S02]  /*b890*/  FSEL R180, R0, -INF , !P4 ;  /* 0xff80000000b47808 */ /* 0x000fe40006000000 */
[----:B------:R-:W-:Y:S01]  /*b8a0*/  ISETP.GT.AND P4, PT, R182, 0x20, P2 ;  /* 0x00000020b600780c */ /* 0x000fe20001784270 */
[----:B------:R-:W0:Y:S01]  /*b8b0*/  SHFL.BFLY PT, R179, R4, 0x1, 0x1f ;  /* 0x0c201f0004b37f89 */ /* 0x000e2200000e0000 */
[----:B------:R-:W-:-:S02]  /*b8c0*/  FMNMX.FTZ R3, R180, R207, !PT ;  /* 0x000000cfb4037209 */ /* 0x000fc40007810000 */
[----:B------:R-:W-:Y:S02]  /*b8d0*/  ISETP.LT.OR P4, PT, R181, 0x21, P4 ;  /* 0x00000021b500780c */ /* 0x000fe40002781670 */
[----:B------:R-:W-:Y:S02]  /*b8e0*/  FMNMX.FTZ R3, R2, R3, !PT ;  /* 0x0000000302037209 */ /* 0x000fe40007810000 */
[----:B------:R-:W-:Y:S02]  /*b8f0*/  FSEL R158, R158, -INF , !P4 ;  /* 0xff8000009e9e7808 */ /* 0x000fe40006000000 */
[----:B------:R-:W-:Y:S02]  /*b900*/  FMNMX.FTZ R0, R152, R3, !PT ;  /* 0x0000000398007209 */ /* 0x000fe40007810000 */
[----:B------:R-:W-:Y:S02]  /*b910*/  ISETP.GT.AND P4, PT, R182, 0x28, P2 ;  /* 0x00000028b600780c */ /* 0x000fe40001784270 */
[----:B------:R-:W-:-:S02]  /*b920*/  FMNMX.FTZ R3, R153, R0, !PT ;  /* 0x0000000099037209 */ /* 0x000fc40007810000 */
[----:B------:R-:W-:Y:S02]  /*b930*/  ISETP.LT.OR P4, PT, R181, 0x29, P4 ;  /* 0x00000029b500780c */ /* 0x000fe40002781670 */
[----:B------:R-:W-:Y:S02]  /*b940*/  FMNMX.FTZ R0, R154, R3, !PT ;  /* 0x000000039a007209 */ /* 0x000fe40007810000 */
[----:B------:R-:W-:Y:S02]  /*b950*/  FSEL R160, R160, -INF , !P4 ;  /* 0xff800000a0a07808 */ /* 0x000fe40006000000 */
[----:B------:R-:W-:Y:S02]  /*b960*/  ISETP.GT.AND P3, PT, R182, 0x30, P2 ;  /* 0x00000030b600780c */ /* 0x000fe40001764270 */
[----:B------:R-:W-:Y:S02]  /*b970*/  R2UR UR4, R23 ;  /* 0x00000000170472ca */ /* 0x000fe400000e0000 */
[----:B0-----:R-:W-:-:S02]  /*b980*/  FMNMX.FTZ R4, R4, R179, !PT ;  /* 0x000000b304047209 */ /* 0x001fc40007810000 */
[----:B------:R-:W-:Y:S02]  /*b990*/  FMNMX.FTZ R179, R155, R0, !PT ;  /* 0x000000009bb37209 */ /* 0x000fe40007810000 */
[C---:B------:R-:W-:Y:S01]  /*b9a0*/  FSETP.NEU.FTZ.AND P4, PT, R4.reuse, -INF , PT ;  /* 0xff8000000400780b */ /* 0x040fe20003f9d000 */
[----:B------:R-:W-:Y:S01]  /*b9b0*/  FMUL.FTZ R3, R4, UR6 ;  /* 0x0000000604037c20 */ /* 0x000fe20008410000 */
[----:B------:R-:W-:Y:S02]  /*b9c0*/  FMNMX.FTZ R0, R156, R179, !PT ;  /* 0x000000b39c007209 */ /* 0x000fe40007810000 */
[----:B------:R-:W-:Y:S02]  /*b9d0*/  ISETP.LT.OR P3, PT, R181, 0x31, P3 ;  /* 0x00000031b500780c */ /* 0x000fe40001f61670 */
[----:B------:R-:W-:Y:S02]  /*b9e0*/  FSEL R3, R3, RZ, P4 ;  /* 0x000000ff03037208 */ /* 0x000fe40002000000 */
[----:B------:R-:W-:-:S03]  /*b9f0*/  FMNMX.FTZ R179, R157, R0, !PT ;  /* 0x000000009db37209 */ /* 0x000fc60007810000 */
[--C-:B------:R-:W-:Y:S01]  /*ba00*/  FFMA.FTZ R183, R172, UR6, -R3.reuse ;  /* 0x00000006acb77c23 */ /* 0x100fe20008010803 */
[----:B------:R-:W-:Y:S01]  /*ba10*/  FMNMX.FTZ R0, R158, R179, !PT ;  /* 0x000000b39e007209 */ /* 0x000fe20007810000 */
[--C-:B------:R-:W-:Y:S01]  /*ba20*/  FFMA.FTZ R190, R190, UR6, -R3.reuse ;  /* 0x00000006bebe7c23 */ /* 0x100fe20008010803 */
[----:B------:R-:W-:Y:S01]  /*ba30*/  FSEL R172, R163, -INF , !P3 ;  /* 0xff800000a3ac7808 */ /* 0x000fe20005800000 */
[--C-:B------:R-:W-:Y:S01]  /*ba40*/  FFMA.FTZ R196, R188, UR6, -R3.reuse ;  /* 0x00000006bcc47c23 */ /* 0x100fe20008010803 */
[----:B------:R-:W-:Y:S01]  /*ba50*/  ISETP.GT.AND P3, PT, R182, 0x31, P2 ;  /* 0x00000031b600780c */ /* 0x000fe20001764270 */
[--C-:B------:R-:W-:Y:S01]  /*ba60*/  FFMA.FTZ R184, R175, UR6, -R3.reuse ;  /* 0x00000006afb87c23 */ /* 0x100fe20008010803 */
[----:B------:R-:W-:Y:S01]  /*ba70*/  FMNMX.FTZ R179, R159, R0, !PT ;  /* 0x000000009fb37209 */ /* 0x000fe20007810000 */
[--C-:B------:R-:W-:Y:S01]  /*ba80*/  FFMA.FTZ R198, R191, UR6, -R3.reuse ;  /* 0x00000006bfc67c23 */ /* 0x100fe20008010803 */
[----:B------:R-:W-:Y:S01]  /*ba90*/  ISETP.LT.OR P3, PT, R181, 0x32, P3 ;  /* 0x00000032b500780c */ /* 0x000fe20001f61670 */
        /* <DEDUP_REMOVED lines=9> */
[----:B------:R-:W-:Y:S01]  /*bb30*/  ISETP.GT.AND P2, PT, R182, 0x39, P2 ;  /* 0x00000039b600780c */ /* 0x000fe20001744270 */
[--C-:B------:R-:W-:Y:S01]  /*bb40*/  FFMA.FTZ R171, R171, UR6, -R3.reuse ;  /* 0x00000006abab7c23 */ /* 0x100fe20008010803 */
[----:B------:R-:W-:Y:S01]  /*bb50*/  ISETP.LT.OR P3, PT, R181, 0x39, P3 ;  /* 0x00000039b500780c */ /* 0x000fe20001f61670 */
[--C-:B------:R-:W-:Y:S01]  /*bb60*/  FFMA.FTZ R175, R176, UR6, -R3.reuse ;  /* 0x00000006b0af7c23 */ /* 0x100fe20008010803 */
[----:B------:R-:W-:Y:S01]  /*bb70*/  FMNMX.FTZ R179, R172, R179, !PT ;  /* 0x000000b3acb37209 */ /* 0x000fe20007810000 */
[--C-:B------:R-:W-:Y:S01]  /*bb80*/  FFMA.FTZ R186, R177, UR6, -R3.reuse ;  /* 0x00000006b1ba7c23 */ /* 0x100fe20008010803 */
[----:B------:R-:W-:Y:S01]  /*bb90*/  ISETP.LT.OR P2, PT, R181, 0x3a, P2 ;  /* 0x0000003ab500780c */ /* 0x000fe20001741670 */
[----:B------:R-:W-:Y:S01]  /*bba0*/  FFMA.FTZ R178, R178, UR6, -R3 ;  /* 0x00000006b2b27c23 */ /* 0x000fe20008010803 */
[----:B------:R-:W-:Y:S01]  /*bbb0*/  FSEL R164, R164, -INF , !P3 ;  /* 0xff800000a4a47808 */ /* 0x000fe20005800000 */
[----:B------:R-:W-:Y:S01]  /*bbc0*/  MUFU.EX2 R163, R183 ;  /* 0x000000b700a37308 */ /* 0x000fe20000000800 */
[----:B------:R-:W-:-:S02]  /*bbd0*/  FMNMX.FTZ R181, R162, R179, !PT ;  /* 0x000000b3a2b57209 */ /* 0x000fc40007810000 */
[----:B------:R-:W-:Y:S02]  /*bbe0*/  FSEL R179, R165, -INF , !P2 ;  /* 0xff800000a5b37808 */ /* 0x000fe40005000000 */
[----:B------:R-:W-:Y:S02]  /*bbf0*/  FMNMX.FTZ R0, R164, R181, !PT ;  /* 0x000000b5a4007209 */ /* 0x000fe40007810000 */
[----:B------:R-:W-:Y:S01]  /*bc00*/  FSEL R166, R4, RZ, P4 ;  /* 0x000000ff04a67208 */ /* 0x000fe20002000000 */
[----:B------:R0:W-:Y:S01]  /*bc10*/  MUFU.EX2 R165, R190 ;  /* 0x000000be00a57308 */ /* 0x0001e20000000800 */
[----:B------:R-:W-:-:S03]  /*bc20*/  FMNMX.FTZ R0, R179, R0, !PT ;  /* 0x00000000b3007209 */ /* 0x000fc60007810000 */
[----:B------:R-:W-:Y:S02]  /*bc30*/  FADD.FTZ R166, -R166, R21 ;  /* 0x00000015a6a67221 */ /* 0x000fe40000010100 */
[----:B------:R-:W1:Y:S02]  /*bc40*/  SHFL.BFLY PT, R181, R0, 0x2, 0x1f ;  /* 0x0c401f0000b57f89 */ /* 0x000e6400000e0000 */
[----:B------:R-:W-:Y:S01]  /*bc50*/  MUFU.EX2 R196, R196 ;  /* 0x000000c400c47308 */ /* 0x000fe20000000800 */
[--C-:B0-----:R-:W-:Y:S01]  /*bc60*/  FFMA.FTZ R190, R173, UR6, -R3.reuse ;  /* 0x00000006adbe7c23 */ /* 0x101fe20008010803 */
[----:B------:R-:W-:-:S06]  /*bc70*/  FFMA.FTZ R173, R174, UR6, -R3 ;  /* 0x00000006aead7c23 */ /* 0x000fcc0008010803 */
[----:B------:R-:W-:Y:S08]  /*bc80*/  MUFU.EX2 R198, R198 ;  /* 0x000000c600c67308 */ /* 0x000ff00000000800 */
[----:B------:R-:W-:Y:S01]  /*bc90*/  MUFU.EX2 R192, R192 ;  /* 0x000000c000c07308 */ /* 0x000fe20000000800 */
[----:B-1----:R-:W-:-:S07]  /*bca0*/  FMNMX.FTZ R181, R0, R181, !PT ;  /* 0x000000b500b57209 */ /* 0x002fce0007810000 */
[----:B------:R-:W-:Y:S01]  /*bcb0*/  MUFU.EX2 R167, R167 ;  /* 0x000000a700a77308 */ /* 0x000fe20000000800 */
[----:B------:R-:W0:Y:S07]  /*bcc0*/  SHFL.BFLY PT, R0, R181, 0x1, 0x1f ;  /* 0x0c201f00b5007f89 */ /* 0x000e2e00000e0000 */
[----:B------:R-:W-:Y:S08]  /*bcd0*/  MUFU.EX2 R194, R194 ;  /* 0x000000c200c27308 */ /* 0x000ff00000000800 */
[----:B------:R-:W-:Y:S08]  /*bce0*/  MUFU.EX2 R169, R169 ;  /* 0x000000a900a97308 */ /* 0x000ff00000000800 */
[----:B------:R-:W-:Y:S01]  /*bcf0*/  MUFU.EX2 R188, R188 ;  /* 0x000000bc00bc7308 */ /* 0x000fe20000000800 */
[----:B0-----:R-:W-:Y:S01]  /*bd00*/  FMNMX.FTZ R3, R181, R0, !PT ;  /* 0x00000000b5037209 */ /* 0x001fe20007810000 */
[----:B------:R-:W-:-:S03]  /*bd10*/  FMUL.FTZ R0, R166, UR6 ;  /* 0x00000006a6007c20 */ /* 0x000fc60008410000 */
[C---:B------:R-:W-:Y:S01]  /*bd20*/  FSETP.NEU.FTZ.AND P2, PT, R3.reuse, -INF , PT ;  /* 0xff8000000300780b */ /* 0x040fe20003f5d000 */
[----:B------:R-:W-:Y:S02]  /*bd30*/  FMUL.FTZ R177, R3, UR6 ;  /* 0x0000000603b17c20 */ /* 0x000fe40008410000 */
[----:B------:R-:W-:Y:S03]  /*bd40*/  MUFU.EX2 R171, R171 ;  /* 0x000000ab00ab7308 */ /* 0x000fe60000000800 */
[----:B------:R-:W-:-:S05]  /*bd50*/  FSEL R177, R177, RZ, P2 ;  /* 0x000000ffb1b17208 */ /* 0x000fca0001000000 */
[----:B------:R-:W0:Y:S01]  /*bd60*/  MUFU.EX2 R0, R0 ;  /* 0x0000000000007308 */ /* 0x000e220000000800 */
        /* <DEDUP_REMOVED lines=8> */
[--C-:B------:R-:W-:Y:S01]  /*bdf0*/  FFMA.FTZ R154, R155, UR6, -R177.reuse ;  /* 0x000000069b9a7c23 */ /* 0x100fe200080108b1 */
[--C-:B------:R-:W-:Y:S01]  /*be00*/  FFMA.FTZ R195, R156, UR6, -R177.reuse ;  /* 0x000000069cc37c23 */ /* 0x100fe200080108b1 */
[----:B------:R-:W-:Y:S01]  /*be10*/  FMUL.FTZ R2, R2, UR6 ;  /* 0x0000000602027c20 */ /* 0x000fe20008410000 */
[--C-:B------:R-:W-:Y:S01]  /*be20*/  FFMA.FTZ R156, R157, UR6, -R177.reuse ;  /* 0x000000069d9c7c23 */ /* 0x100fe200080108b1 */
[--C-:B------:R-:W-:Y:S01]  /*be30*/  FFMA.FTZ R189, R158, UR6, -R177.reuse ;  /* 0x000000069ebd7c23 */ /* 0x100fe200080108b1 */
[--C-:B------:R-:W-:Y:S01]  /*be40*/  FFMA.FTZ R158, R159, UR6, -R177.reuse ;  /* 0x000000069f9e7c23 */ /* 0x100fe200080108b1 */
[----:B------:R-:W-:Y:S01]  /*be50*/  FFMA.FTZ R191, R160, UR6, -R177 ;  /* 0x00000006a0bf7c23 */ /* 0x000fe200080108b1 */
[----:B------:R-:W-:Y:S01]  /*be60*/  MUFU.EX2 R197, R197 ;  /* 0x000000c500c57308 */ /* 0x000fe20000000800 */
[----:B0-----:R-:W-:Y:S01]  /*be70*/  FFMA.FTZ R153, R0, R16, R163 ;  /* 0x0000001000997223 */ /* 0x001fe200000100a3 */
[----:B------:R-:W-:-:S02]  /*be80*/  IMAD.U32 R155, RZ, RZ, UR10 ;  /* 0x0000000aff9b7e24 */ /* 0x000fc4000f8e00ff */
[--C-:B------:R-:W-:Y:S01]  /*be90*/  FFMA.FTZ R185, R172, UR6, -R177.reuse ;  /* 0x00000006acb97c23 */ /* 0x100fe200080108b1 */
[----:B------:R-:W-:Y:S01]  /*bea0*/  FFMA.FTZ R162, R162, UR6, -R177 ;  /* 0x00000006a2a27c23 */ /* 0x000fe200080108b1 */
[----:B------:R-:W-:Y:S01]  /*beb0*/  FADD.FTZ R153, R196, R153 ;  /* 0x00000099c4997221 */ /* 0x000fe20000010000 */
[----:B------:R-:W-:Y:S02]  /*bec0*/  @!P1 VIADD R155, R155, 0x30860 ;  /* 0x000308609b9b9836 */ /* 0x000fe40000000000 */
[----:B------:R-:W-:Y:S01]  /*bed0*/  FFMA.FTZ R164, R164, UR6, -R177 ;  /* 0x00000006a4a47c23 */ /* 0x000fe200080108b1 */
[----:B------:R-:W0:Y:S01]  /*bee0*/  MUFU.EX2 R2, R2 ;  /* 0x0000000200027308 */ /* 0x000e220000000800 */
[----:B------:R-:W-:Y:S01]  /*bef0*/  FADD.FTZ R16, R198, R153 ;  /* 0x00000099c6107221 */ /* 0x000fe20000010000 */
[----:B------:R-:W-:Y:S01]  /*bf00*/  ISETP.GT.AND P2, PT, R20, UR4, PT ;  /* 0x0000000414007c0c */ /* 0x000fe2000bf44270 */
[----:B------:R-:W-:Y:S01]  /*bf10*/  UMOV UR4, UR37 ;  /* 0x0000002500047c82 */ /* 0x000fe20008000000 */
[----:B------:R-:W-:Y:S01]  /*bf20*/  @!P1 PRMT R155, RZ, 0x654, R155 ;  /* 0x00000654ff9b9816 */ /* 0x000fe2000000009b */
[C---:B------:R-:W-:Y:S01]  /*bf30*/  FADD.FTZ R153, R165.reuse, R16 ;  /* 0x00000010a5997221 */ /* 0x040fe20000010000 */
[----:B------:R-:W-:Y:S01]  /*bf40*/  F2FP.BF16.F32.PACK_AB R196, R196, R163 ;  /* 0x000000a3c4c4723e */ /* 0x000fe200000010ff */
[----:B------:R-:W-:Y:S01]  /*bf50*/  VIADD R20, R20, 0xffffffff ;  /* 0xffffffff14147836 */ /* 0x000fe20000000000 */
[----:B------:R-:W1:Y:S01]  /*bf60*/  MUFU.EX2 R199, R199 ;  /* 0x000000c700c77308 */ /* 0x000e620000000800 */
[----:B------:R-:W-:Y:S01]  /*bf70*/  FADD.FTZ R160, R192, R153 ;  /* 0x00000099c0a07221 */ /* 0x000fe20000010000 */
[----:B------:R2:W-:Y:S01]  /*bf80*/  @!P1 SYNCS.ARRIVE.TRANS64.RED.A1T0 RZ, [R155+URZ], RZ ;  /* 0x000000ff9bff99a7 */ /* 0x0005e2000810043f */
[----:B------:R-:W-:Y:S01]  /*bf90*/  F2FP.BF16.F32.PACK_AB R198, R165, R198 ;  /* 0x000000c6a5c6723e */ /* 0x000fe200000010ff */
[----:B------:R-:W-:-:S02]  /*bfa0*/  IMAD.MOV.U32 R207, RZ, RZ, R3 ;  /* 0x000000ffffcf7224 */ /* 0x000fc400078e0003 */
[----:B------:R-:W-:Y:S01]  /*bfb0*/  FADD.FTZ R153, R167, R160 ;  /* 0x000000a0a7997221 */ /* 0x000fe20000010000 */
[--C-:B------:R-:W-:Y:S01]  /*bfc0*/  FFMA.FTZ R160, R161, UR6, -R177.reuse ;  /* 0x00000006a1a07c23 */ /* 0x100fe200080108b1 */
[----:B------:R-:W-:Y:S01]  /*bfd0*/  FFMA.FTZ R177, R179, UR6, -R177 ;  /* 0x00000006b3b17c23 */ /* 0x000fe200080108b1 */
[----:B------:R-:W3:Y:S01]  /*bfe0*/  MUFU.EX2 R152, R152 ;  /* 0x0000009800987308 */ /* 0x000ee20000000800 */
[----:B0-----:R-:W-:Y:S01]  /*bff0*/  FFMA.FTZ R5, R2, R5, R197 ;  /* 0x0000000502057223 */ /* 0x001fe200000100c5 */
[----:B------:R-:W-:Y:S01]  /*c000*/  FADD.FTZ R168, R194, R153 ;  /* 0x00000099c2a87221 */ /* 0x000fe20000010000 */
[----:B------:R-:W-:Y:S02]  /*c010*/  F2FP.BF16.F32.PACK_AB R192, R167, R192 ;  /* 0x000000c0a7c0723e */ /* 0x000fe400000010ff */
[----:B------:R-:W-:Y:S01]  /*c020*/  FADD.FTZ R16, R166, R5 ;  /* 0x00000005a6107221 */ /* 0x000fe20000010000 */
[C---:B------:R-:W-:Y:S01]  /*c030*/  FADD.FTZ R153, R169.reuse, R168 ;  /* 0x000000a8a9997221 */ /* 0x040fe20000010000 */
[----:B------:R-:W-:Y:S01]  /*c040*/  F2FP.BF16.F32.PACK_AB R194, R169, R194 ;  /* 0x000000c2a9c2723e */ /* 0x000fe200000010ff */
[----:B------:R-:W0:Y:S01]  /*c050*/  MUFU.EX2 R193, R193 ;  /* 0x000000c100c17308 */ /* 0x000e220000000800 */
[----:B-1----:R-:W-:Y:S01]  /*c060*/  FADD.FTZ R5, R199, R16 ;  /* 0x00000010c7057221 */ /* 0x002fe20000010000 */
[----:B------:R-:W-:Y:S01]  /*c070*/  FADD.FTZ R168, R188, R153 ;  /* 0x00000099bca87221 */ /* 0x000fe20000010000 */
[----:B------:R-:W-:-:S02]  /*c080*/  F2FP.BF16.F32.PACK_AB R188, R171, R188 ;  /* 0x000000bcabbc723e */ /* 0x000fc400000010ff */
[----:B------:R-:W-:Y:S01]  /*c090*/  F2FP.BF16.F32.PACK_AB R197, R166, R197 ;  /* 0x000000c5a6c5723e */ /* 0x000fe200000010ff */
[----:B------:R-:W-:Y:S02]  /*c0a0*/  FADD.FTZ R153, R171, R168 ;  /* 0x000000a8ab997221 */ /* 0x000fe40000010000 */
        /* <DEDUP_REMOVED lines=21> */
[----:B-1----:R-:W-:-:S07]  /*c200*/  FADD.FTZ R5, R191, R16 ;  /* 0x00000010bf057221 */ /* 0x002fce0000010000 */
[----:B------:R-:W1:Y:S01]  /*c210*/  MUFU.EX2 R184, R184 ;  /* 0x000000b800b87308 */ /* 0x000e620000000800 */
[C---:B---3--:R-:W-:Y:S01]  /*c220*/  FADD.FTZ R153, R173.reuse, R168 ;  /* 0x000000a8ad997221 */ /* 0x048fe20000010000 */
[----:B------:R-:W-:-:S06]  /*c230*/  F2FP.BF16.F32.PACK_AB R190, R173, R190 ;  /* 0x000000beadbe723e */ /* 0x000fcc00000010ff */
[----:B------:R-:W-:Y:S01]  /*c240*/  MUFU.EX2 R185, R185 ;  /* 0x000000b900b97308 */ /* 0x000fe20000000800 */
[----:B0-----:R-:W-:-:S07]  /*c250*/  F2FP.BF16.F32.PACK_AB R191, R160, R191 ;  /* 0x000000bfa0bf723e */ /* 0x001fce00000010ff */
[----:B------:R-:W0:Y:S01]  /*c260*/  MUFU.EX2 R175, R175 ;  /* 0x000000af00af7308 */ /* 0x000e220000000800 */
[----:B-1----:R-:W-:-:S07]  /*c270*/  FADD.FTZ R168, R184, R153 ;  /* 0x00000099b8a87221 */ /* 0x002fce0000010000 */
[----:B--2---:R1:W2:Y:S08]  /*c280*/  MUFU.EX2 R155, R162 ;  /* 0x000000a2009b7308 */ /* 0x0042b00000000800 */
[----:B------:R-:W3:Y:S01]  /*c290*/  MUFU.EX2 R186, R186 ;  /* 0x000000ba00ba7308 */ /* 0x000ee20000000800 */
[----:B-1----:R-:W-:Y:S01]  /*c2a0*/  FADD.FTZ R162, R160, R5 ;  /* 0x00000005a0a27221 */ /* 0x002fe20000010000 */
[C---:B0-----:R-:W-:Y:S01]  /*c2b0*/  FADD.FTZ R153, R175.reuse, R168 ;  /* 0x000000a8af997221 */ /* 0x041fe20000010000 */
[----:B------:R-:W-:-:S02]  /*c2c0*/  F2FP.BF16.F32.PACK_AB R184, R175, R184 ;  /* 0x000000b8afb8723e */ /* 0x000fc400000010ff */
[----:B------:R-:W-:-:S03]  /*c2d0*/  FADD.FTZ R162, R185, R162 ;  /* 0x000000a2b9a27221 */ /* 0x000fc60000010000 */
[----:B------:R-:W0:Y:S01]  /*c2e0*/  MUFU.EX2 R187, R164 ;  /* 0x000000a400bb7308 */ /* 0x000e220000000800 */
[C---:B--2---:R-:W-:Y:S01]  /*c2f0*/  FADD.FTZ R162, R155.reuse, R162 ;  /* 0x000000a29ba27221 */ /* 0x044fe20000010000 */
[----:B------:R-:W-:-:S06]  /*c300*/  F2FP.BF16.F32.PACK_AB R185, R155, R185 ;  /* 0x000000b99bb9723e */ /* 0x000fcc00000010ff */
[----:B------:R-:W1:Y:S01]  /*c310*/  MUFU.EX2 R21, R178 ;  /* 0x000000b200157308 */ /* 0x000e620000000800 */
[----:B---3--:R-:W-:-:S07]  /*c320*/  FADD.FTZ R16, R186, R153 ;  /* 0x00000099ba107221 */ /* 0x008fce0000010000 */
[----:B------:R-:W2:Y:S01]  /*c330*/  MUFU.EX2 R177, R177 ;  /* 0x000000b100b17308 */ /* 0x000ea20000000800 */
[----:B0-----:R-:W-:Y:S01]  /*c340*/  FADD.FTZ R162, R187, R162 ;  /* 0x000000a2bba27221 */ /* 0x001fe20000010000 */
[C---:B-1----:R-:W-:Y:S01]  /*c350*/  FADD.FTZ R16, R21.reuse, R16 ;  /* 0x0000001015107221 */ /* 0x042fe20000010000 */
[----:B------:R-:W-:Y:S01]  /*c360*/  F2FP.BF16.F32.PACK_AB R186, R21, R186 ;  /* 0x000000ba15ba723e */ /* 0x000fe200000010ff */
[----:B------:R-:W-:Y:S02]  /*c370*/  IMAD.MOV.U32 R21, RZ, RZ, R4 ;  /* 0x000000ffff157224 */ /* 0x000fe400078e0004 */
[C---:B--2---:R-:W-:Y:S01]  /*c380*/  FADD.FTZ R5, R177.reuse, R162 ;  /* 0x000000a2b1057221 */ /* 0x044fe20000010000 */
[----:B------:R-:W-:Y:S01]  /*c390*/  F2FP.BF16.F32.PACK_AB R187, R177, R187 ;  /* 0x000000bbb1bb723e */ /* 0x000fe200000010ff */
[----:B------:R-:W-:Y:S06]  /*c3a0*/  @P2 BRA `(.L_x_1226) ;  /* 0xffffffd400342947 */ /* 0x000fec000383ffff */
.L_x_1209:
        /* <DEDUP_REMOVED lines=131> */
.L_x_1227:
[----:B------:R-:W-:Y:S01]  /*cbe0*/  ULEA UR5, UR37, UR38, 0x3 ;  /* 0x0000002625057291 */ /* 0x000fe2000f8e183f */
[----:B------:R-:W-:-:S05]  /*cbf0*/  IMAD.U32 R0, RZ, RZ, UR36 ;  /* 0x00000024ff007e24 */ /* 0x000fca000f8e00ff */
[----:B------:R-:W-:-:S04]  /*cc00*/  SHF.L.U32 R0, R0, 0x1f, RZ ;  /* 0x0000001f00007819 */ /* 0x000fc800000006ff */
[----:B------:R0:W1:Y:S01]  /*cc10*/  SYNCS.PHASECHK.TRANS64.TRYWAIT P2, [UR5+0x30850], R0 ;  /* 0x03085000ff0075a7 */ /* 0x0000620008040145 */
[----:B------:R-:W-:Y:S05]  /*cc20*/  @!P0 BRA `(.L_x_1228) ;  /* 0x0000000000048947 */ /* 0x000fea0003800000 */
[----:B------:R-:W-:Y:S01]  /*cc30*/  BPT.TRAP 0x1 ;  /* 0x000000040000795c */ /* 0x000fe20000300000 */
.L_x_1228:
[----:B-1----:R-:W-:Y:S05]  /*cc40*/  @P2 BRA `(.L_x_1229) ;  /* 0x0000000000082947 */ /* 0x002fea0003800000 */
[----:B------:R-:W1:Y:S02]  /*cc50*/  SYNCS.PHASECHK.TRANS64.TRYWAIT P0, [UR5+0x30850], R0 ;  /* 0x03085000ff0075a7 */ /* 0x000e640008000145 */
[----:B-1----:R-:W-:Y:S05]  /*cc60*/  @!P0 BRA `(.L_x_1230) ;  /* 0x0000009400248947 */ /* 0x002fea0003800000 */
.L_x_1229:
[----:B------:R-:W-:Y:S01]  /*cc70*/  UIADD3 UR38, UR38, 0x400, URZ ;  /* 0x0000040026267890 */ /* 0x000fe2000fffe03f */
[----:B------:R-:W-:Y:S01]  /*cc80*/  WARPGROUP.ARRIVE ;  /* 0x00000000000079c5 */ /* 0x000fe20000000000 */
[----:B------:R-:W-:Y:S01]  /*cc90*/  UMOV UR11, 0x40000040 ;  /* 0x40000040000b7882 */ /* 0x000fe20000000000 */
[----:B01----:R-:W0:Y:S01]  /*cca0*/  SHFL.BFLY PT, R0, R5, 0x2, 0x1f ;  /* 0x0c401f0005007f89 */ /* 0x003e2200000e0000 */
[----:B------:R-:W-:Y:S01]  /*ccb0*/  USHF.R.U32.HI UR38, URZ, 0x4, UR38 ;  /* 0x000000043f267899 */ /* 0x000fe20008011626 */
[----:B------:R-:W-:Y:S01]  /*ccc0*/  IMAD.MOV.U32 R6, RZ, RZ, RZ ;  /* 0x000000ffff067224 */ /* 0x000fe200078e00ff */
[----:B------:R-:W-:Y:S01]  /*ccd0*/  R2UR UR7, R208 ;  /* 0x00000000d00772ca */ /* 0x000fe200000e0000 */
[----:B------:R-:W1:Y:S01]  /*cce0*/  SHFL.BFLY PT, R7, R16, 0x2, 0x1f ;  /* 0x0c401f0010077f89 */ /* 0x000e6200000e0000 */
[----:B------:R-:W-:Y:S01]  /*ccf0*/  ULOP3.LUT UR38, UR38, 0x3fff, URZ, 0xc0, !UPT ;  /* 0x00003fff26267892 */ /* 0x000fe2000f8ec03f */
[----:B------:R-:W-:Y:S02]  /*cd00*/  IMAD.U32 R12, RZ, RZ, UR5 ;  /* 0x00000005ff0c7e24 */ /* 0x000fe4000f8e00ff */
[----:B------:R-:W-:Y:S01]  /*cd10*/  IMAD.U32 R13, RZ, RZ, UR6 ;  /* 0x00000006ff0d7e24 */ /* 0x000fe2000f8e00ff */
[----:B------:R-:W-:-:S04]  /*cd20*/  ULOP3.LUT UR4, UR38, 0x2000000, URZ, 0xfc, !UPT ;  /* 0x0200000026047892 */ /* 0x000fc8000f8efc3f */
[----:B------:R-:W-:Y:S02]  /*cd30*/  ULEA UR4, UR37, UR4, 0xb ;  /* 0x0000000425047291 */ /* 0x000fe4000f8e583f */
[----:B------:R-:W-:Y:S02]  /*cd40*/  UIADD3 UR37, UR37, 0x1, URZ ;  /* 0x0000000125257890 */ /* 0x000fe4000fffe03f */
[----:B------:R-:W-:Y:S02]  /*cd50*/  UIADD3 UR8, UR4, 0x80, URZ ;  /* 0x0000008004087890 */ /* 0x000fe4000fffe03f */
[----:B------:R-:W-:Y:S01]  /*cd60*/  UIADD3 UR7, UR7, 0x1, URZ ;  /* 0x0000000107077890 */ /* 0x000fe2000fffe03f */
[----:B------:R-:W-:Y:S01]  /*cd70*/  UMOV UR10, UR4 ;  /* 0x00000004000a7c82 */ /* 0x000fe20008000000 */
[----:B------:R-:W-:-:S05]  /*cd80*/  UISETP.NE.AND UP0, UPT, UR37, 0x2, UPT ;  /* 0x000000022500788c */ /* 0x000fca000bf05270 */
[----:B------:R-:W-:Y:S01]  /*cd90*/  HGMMA.64x256x16.F32.BF16 R24, R196, gdesc[UR8].tnspB, R24, gsb0 ;  /* 0x43e00008c4187df0 */ /* 0x000fe20008001818 */
[----:B------:R-:W-:Y:S01]  /*cda0*/  UMOV UR10, UR8 ;  /* 0x00000008000a7c82 */ /* 0x000fe20008000000 */
[----:B------:R-:W-:Y:S01]  /*cdb0*/  UMOV UR11, 0x40000040 ;  /* 0x40000040000b7882 */ /* 0x000fe20000000000 */
[----:B------:R-:W-:Y:S01]  /*cdc0*/  UIADD3 UR8, UR4, 0x100, URZ ;  /* 0x0000010004087890 */ /* 0x000fe2000fffe03f */
[----:B0-----:R-:W-:Y:S01]  /*cdd0*/  FADD.FTZ R2, R0, R5 ;  /* 0x0000000500027221 */ /* 0x001fe20000010000 */
[----:B------:R-:W-:Y:S01]  /*cde0*/  UIADD3 UR4, UR4, 0x180, URZ ;  /* 0x0000018004047890 */ /* 0x000fe2000fffe03f */
[----:B-1----:R-:W-:Y:S01]  /*cdf0*/  FADD.FTZ R7, R7, R16 ;  /* 0x0000001007077221 */ /* 0x002fe20000010000 */
[----:B------:R-:W-:Y:S01]  /*ce00*/  IMAD.MOV.U32 R5, RZ, RZ, RZ ;  /* 0x000000ffff057224 */ /* 0x000fe200078e00ff */
[----:B------:R-:W-:Y:S01]  /*ce10*/  USEL UR37, UR37, URZ, UP0 ;  /* 0x0000003f25257287 */ /* 0x000fe20008000000 */
[----:B------:R-:W0:Y:S01]  /*ce20*/  SHFL.BFLY PT, R9, R2, 0x1, 0x1f ;  /* 0x0c201f0002097f89 */ /* 0x000e2200000e0000 */
[----:B------:R-:W-:-:S03]  /*ce30*/  IMAD.U32 R208, RZ, RZ, UR7 ;  /* 0x00000007ffd07e24 */ /* 0x000fc6000f8e00ff */
[----:B------:R-:W1:Y:S01]  /*ce40*/  SHFL.BFLY PT, R0, R7, 0x1, 0x1f ;  /* 0x0c201f0007007f89 */ /* 0x000e6200000e0000 */
[----:B0-----:R-:W-:Y:S01]  /*ce50*/  FADD.FTZ R11, R2, R9 ;  /* 0x00000009020b7221 */ /* 0x001fe20000010000 */
[----:B------:R-:W-:Y:S02]  /*ce60*/  IMAD.MOV.U32 R2, RZ, RZ, -0x800000 ;  /* 0xff800000ff027424 */ /* 0x000fe400078e00ff */
        /* <DEDUP_REMOVED lines=8> */
[----:B------:R-:W-:Y:S08]  /*cef0*/  @P0 MUFU.RCP R6, R10 ;  /* 0x0000000a00060308 */ /* 0x000ff00000001000 */
[----:B------:R0:W1:Y:S08]  /*cf00*/  @P0 MUFU.LG2 R8, R10 ;  /* 0x0000000a00080308 */ /* 0x0000700000000c00 */
[----:B------:R-:W2:Y:S01]  /*cf10*/  @P2 MUFU.RCP R5, R11 ;  /* 0x0000000b00052308 */ /* 0x000ea20000001000 */
[----:B0-----:R-:W-:Y:S01]  /*cf20*/  @P2 FMUL.FTZ R10, R9, 0.69314718246459960938 ;  /* 0x3f317218090a2820 */ /* 0x001fe20000410000 */
[----:B------:R-:W-:-:S03]  /*cf30*/  @!P1 VIADD R9, R12, 0x30860 ;  /* 0x000308600c099836 */ /* 0x000fc60000000000 */
[----:B------:R-:W-:Y:S02]  /*cf40*/  @P2 FFMA.FTZ R2, R13, R3, R10 ;  /* 0x000000030d022223 */ /* 0x000fe4000001000a */
[----:B------:R-:W-:Y:S01]  /*cf50*/  @!P1 PRMT R9, RZ, 0x654, R9 ;  /* 0x00000654ff099816 */ /* 0x000fe20000000009 */
[----:B-1----:R-:W-:-:S04]  /*cf60*/  @P0 FMUL.FTZ R8, R8, 0.69314718246459960938 ;  /* 0x3f31721808080820 */ /* 0x002fc80000410000 */
[----:B------:R-:W-:Y:S01]  /*cf70*/  @P0 FFMA.FTZ R0, R7, R4, R8 ;  /* 0x0000000407000223 */ /* 0x000fe20000010008 */
[----:B------:R-:W-:Y:S01]  /*cf80*/  PLOP3.LUT P0, PT, PT, PT, PT, 0x8, 0x0 ;  /* 0x000000000000781c */ /* 0x000fe20003f0e170 */
[----:B------:R-:W-:Y:S02]  /*cf90*/  WARPGROUP.DEPBAR.LE gsb0, 0x0 ;  /* 0x00008000000079c5 */ /* 0x000fe40000010000 */
[----:B------:R-:W-:-:S06]  /*cfa0*/  WARPGROUP.ARRIVE ;  /* 0x00000000000079c5 */ /* 0x000fcc0000000000 */
[----:B------:R-:W-:Y:S01]  /*cfb0*/  HGMMA.64x256x16.F32.BF16 R24, R192, gdesc[UR8].tnspB, R24, gsb0 ;  /* 0x43e00008c0187df0 */ /* 0x000fe20008001818 */
[----:B------:R-:W-:Y:S01]  /*cfc0*/  UMOV UR10, UR8 ;  /* 0x00000008000a7c82 */ /* 0x000fe20008000000 */
[----:B------:R-:W-:Y:S01]  /*cfd0*/  UMOV UR11, 0x40000040 ;  /* 0x40000040000b7882 */ /* 0x000fe20000000000 */
[----:B------:R-:W-:Y:S02]  /*cfe0*/  WARPGROUP.DEPBAR.LE gsb0, 0x0 ;  /* 0x00008000000079c5 */ /* 0x000fe40000010000 */
[----:B------:R-:W-:-:S15]  /*cff0*/  WARPGROUP.ARRIVE ;  /* 0x00000000000079c5 */ /* 0x000fde0000000000 */
[----:B------:R-:W-:-:S08]  /*d000*/  NOP ;  /* 0x0000000000007918 */ /* 0x000fd00000000000 */
[----:B------:R-:W-:Y:S01]  /*d010*/  HGMMA.64x256x16.F32.BF16 R24, R188, gdesc[UR8].tnspB, R24, gsb0 ;  /* 0x43e00008bc187df0 */ /* 0x000fe20008001818 */
[----:B------:R-:W-:Y:S01]  /*d020*/  UMOV UR10, UR4 ;  /* 0x00000004000a7c82 */ /* 0x000fe20008000000 */
[----:B------:R-:W-:Y:S01]  /*d030*/  UMOV UR11, 0x40000040 ;  /* 0x40000040000b7882 */ /* 0x000fe20000000000 */
[----:B------:R-:W-:-:S04]  /*d040*/  USEL UR4, URZ, 0x1, UP0 ;  /* 0x000000013f047887 */ /* 0x000fc80008000000 */
[----:B------:R-:W-:Y:S01]  /*d050*/  ULOP3.LUT UR36, UR36, UR4, URZ, 0x3c, !UPT ;  /* 0x0000000424247292 */ /* 0x000fe2000f8e3c3f */
[----:B------:R-:W-:Y:S02]  /*d060*/  WARPGROUP.DEPBAR.LE gsb0, 0x0 ;  /* 0x00008000000079c5 */ /* 0x000fe40000010000 */
[----:B------:R-:W-:-:S15]  /*d070*/  WARPGROUP.ARRIVE ;  /* 0x00000000000079c5 */ /* 0x000fde0000000000 */
[----:B------:R-:W-:-:S03]  /*d080*/  NOP ;  /* 0x0000000000007918 */ /* 0x000fc60000000000 */
[----:B------:R-:W-:Y:S03]  /*d090*/  HGMMA.64x256x16.F32.BF16 R24, R184, gdesc[UR8].tnspB, R24, gsb0 ;  /* 0x43e00008b8187df0 */ /* 0x000fe60008001818 */
[----:B------:R-:W-:Y:S02]  /*d0a0*/  WARPGROUP.DEPBAR.LE gsb0, 0x0 ;  /* 0x00008000000079c5 */ /* 0x000fe40000010000 */
        /* <DEDUP_REMOVED lines=21> */
[-C--:B--2---:R-:W-:Y:S01]  /*d200*/  FMUL.FTZ R18, R27, R5.reuse ;  /* 0x000000051b127220 */ /* 0x084fe20000410000 */
        /* <DEDUP_REMOVED lines=107> */
.L_x_1160:
[----:B------:R-:W0:Y:S01]  /*d8c0*/  S2R R4, SR_CgaCtaId ;  /* 0x0000000000047919 */ /* 0x000e220000008800 */
[----:B------:R-:W-:Y:S01]  /*d8d0*/  MOV R207, 0x400 ;  /* 0x0000040000cf7802 */ /* 0x000fe20000000f00 */
[----:B------:R-:W-:Y:S01]  /*d8e0*/  BSSY B0, `(.L_x_1231) ;  /* 0x00002a2000007945 */ /* 0x000fe20003800000 */
[----:B------:R-:W-:Y:S02]  /*d8f0*/  BAR.SYNC.DEFER_BLOCKING 0x5, 0x180 ;  /* 0x0146000000007b1d */ /* 0x000fe40000010000 */
[----:B0-----:R-:W-:-:S05]  /*d900*/  LEA R207, R4, R207, 0x18 ;  /* 0x000000cf04cf7211 */ /* 0x001fca00078ec0ff */
[----:B------:R-:W0:Y:S02]  /*d910*/  LDS R4, [R207+0x308d0] ;  /* 0x0308d000cf047984 */ /* 0x000e240000000800 */
[----:B0-----:R-:W-:Y:S01]  /*d920*/  R2UR UR4, R4 ;  /* 0x00000000040472ca */ /* 0x001fe200000e0000 */
[----:B------:R-:W-:Y:S06]  /*d930*/  BAR.ARV 0x4, 0x180 ;  /* 0x0106000000007b1d */ /* 0x000fec0000002000 */
[----:B------:R-:W-:Y:S08]  /*d940*/  @P0 BRA `(.L_x_1232) ;  /* 0x0000001c006c0947 */ /* 0x000ff00003800000 */
[----:B------:R-:W0:Y:S01]  /*d950*/  S2R R4, SR_SWINHI ;  /* 0x0000000000047919 */ /* 0x000e220000002f00 */
[----:B------:R-:W-:Y:S01]  /*d960*/  IMAD R5, R206, 0x40, R19 ;  /* 0x00000040ce057824 */ /* 0x000fe200078e0213 */
[----:B------:R-:W-:Y:S01]  /*d970*/  R2UR UR11, R204 ;  /* 0x00000000cc0b72ca */ /* 0x000fe200000e0000 */
[----:B------:R-:W-:Y:S01]  /*d980*/  ULDC.64 UR8, c[0x0][0xb90] ;  /* 0x0002e40000087ab9 */ /* 0x000fe20000000a00 */
[----:B------:R-:W1:Y:S01]  /*d990*/  LDC R204, c[0x0][0xbe8] ;  /* 0x0002fa00ffcc7b82 */ /* 0x000e620000000800 */
[----:B------:R-:W-:Y:S01]  /*d9a0*/  F2FP.BF16.F32.PACK_AB R24, R25, R24 ;  /* 0x000000181918723e */ /* 0x000fe200000010ff */
[----:B------:R-:W-:Y:S01]  /*d9b0*/  ULDC.64 UR14, c[0x0][0x208] ;  /* 0x00008200000e7ab9 */ /* 0x000fe20000000a00 */
[----:B------:R-:W-:Y:S02]  /*d9c0*/  F2FP.BF16.F32.PACK_AB R25, R18, R26 ;  /* 0x0000001a1219723e */ /* 0x000fe400000010ff */
[----:B------:R-:W-:Y:S02]  /*d9d0*/  F2FP.BF16.F32.PACK_AB R26, R29, R28 ;  /* 0x0000001c1d1a723e */ /* 0x000fe400000010ff */
[----:B------:R-:W-:-:S02]  /*d9e0*/  F2FP.BF16.F32.PACK_AB R27, R16, R27 ;  /* 0x0000001b101b723e */ /* 0x000fc400000010ff */
[----:B------:R-:W-:Y:S02]  /*d9f0*/  R2UR UR13, R205 ;  /* 0x00000000cd0d72ca */ /* 0x000fe400000e0000 */
[----:B------:R-:W-:Y:S01]  /*da00*/  F2FP.BF16.F32.PACK_AB R32, R33, R32 ;  /* 0x000000202120723e */ /* 0x000fe200000010ff */
[----:B------:R-:W-:Y:S01]  /*da10*/  USHF.R.S32.HI UR10, URZ, 0x1f, UR11 ;  /* 0x0000001f3f0a7899 */ /* 0x000fe2000801140b */
[----:B------:R-:W-:Y:S01]  /*da20*/  F2FP.BF16.F32.PACK_AB R33, R35, R34 ;  /* 0x000000222321723e */ /* 0x000fe200000010ff */
[----:B------:R-:W-:Y:S01]  /*da30*/  UIMAD.WIDE.U32 UR6, UR11, UR8, URZ ;  /* 0x000000080b0672a5 */ /* 0x000fe2000f8e003f */
[----:B------:R-:W-:Y:S01]  /*da40*/  F2FP.BF16.F32.PACK_AB R35, R39, R38 ;  /* 0x000000262723723e */ /* 0x000fe200000010ff */
[----:B------:R-:W-:Y:S01]  /*da50*/  VIADD R39, R22, UR61 ;  /* 0x0000003d16277c36 */ /* 0x000fe20008000000 */
[----:B------:R-:W-:Y:S01]  /*da60*/  UIMAD UR5, UR10, UR8, URZ ;  /* 0x000000080a0572a4 */ /* 0x000fe2000f8e023f */
[----:B------:R-:W-:Y:S02]  /*da70*/  F2FP.BF16.F32.PACK_AB R40, R41, R40 ;  /* 0x000000282928723e */ /* 0x000fe400000010ff */
[----:B------:R-:W-:Y:S01]  /*da80*/  F2FP.BF16.F32.PACK_AB R34, R37, R36 ;  /* 0x000000242522723e */ /* 0x000fe200000010ff */
[----:B------:R-:W-:Y:S01]  /*da90*/  UIMAD UR5, UR11, UR9, UR5 ;  /* 0x000000090b0572a4 */ /* 0x000fe2000f8e0205 */
[----:B------:R-:W-:Y:S01]  /*daa0*/  F2FP.BF16.F32.PACK_AB R41, R43, R42 ;  /* 0x0000002a2b29723e */ /* 0x000fe200000010ff */
[----:B------:R-:W-:Y:S01]  /*dab0*/  USHF.R.S32.HI UR12, URZ, 0x1f, UR13 ;  /* 0x0000001f3f0c7899 */ /* 0x000fe2000801140d */
[----:B------:R-:W-:Y:S01]  /*dac0*/  F2FP.BF16.F32.PACK_AB R42, R45, R176 ;  /* 0x000000b02d2a723e */ /* 0x000fe200000010ff */
[----:B------:R-:W-:Y:S01]  /*dad0*/  IMAD.MOV.U32 R36, RZ, RZ, R39 ;  /* 0x000000ffff247224 */ /* 0x000fe200078e0027 */
[----:B------:R-:W-:Y:S01]  /*dae0*/  F2FP.BF16.F32.PACK_AB R43, R47, R46 ;  /* 0x0000002e2f2b723e */ /* 0x000fe200000010ff */
[----:B------:R-:W-:Y:S01]  /*daf0*/  ULDC.64 UR8, c[0x0][0xb98] ;  /* 0x0002e60000087ab9 */ /* 0x000fe20000000a00 */
[----:B------:R-:W-:-:S02]  /*db00*/  MOV R168, R207 ;  /* 0x000000cf00a87202 */ /* 0x000fc40000000f00 */
[----:B0-----:R-:W-:Y:S01]  /*db10*/  MOV R169, R4 ;  /* 0x0000000400a97202 */ /* 0x001fe20000000f00 */
[----:B------:R-:W-:Y:S01]  /*db20*/  UIADD3 UR7, UR7, UR5, URZ ;  /* 0x0000000507077290 */ /* 0x000fe2000fffe03f */
[----:B------:R-:W-:Y:S01]  /*db30*/  F2FP.BF16.F32.PACK_AB R196, R121, R196 ;  /* 0x000000c479c4723e */ /* 0x000fe200000010ff */
[----:B------:R-:W-:Y:S01]  /*db40*/  UIMAD UR5, UR12, UR8, URZ ;  /* 0x000000080c0572a4 */ /* 0x000fe2000f8e023f */
[----:B------:R-:W-:Y:S01]  /*db50*/  F2FP.BF16.F32.PACK_AB R198, R125, R124 ;  /* 0x0000007c7dc6723e */ /* 0x000fe200000010ff */
[--C-:B------:R-:W-:Y:S01]  /*db60*/  IMAD.WIDE R12, R212, 0x2, R168.reuse ;  /* 0x00000002d40c7825 */ /* 0x100fe200078e02a8 */
[----:B------:R-:W-:Y:S01]  /*db70*/  UIMAD.WIDE.U32 UR6, UR13, UR8, UR6 ;  /* 0x000000080d0672a5 */ /* 0x000fe2000f8e0006 */
[----:B------:R-:W-:Y:S01]  /*db80*/  F2FP.BF16.F32.PACK_AB R199, R100, R96 ;  /* 0x0000006064c7723e */ /* 0x000fe200000010ff */
[----:B------:R-:W-:Y:S01]  /*db90*/  UIMAD UR5, UR13, UR9, UR5 ;  /* 0x000000090d0572a4 */ /* 0x000fe2000f8e0205 */
[----:B------:R-:W-:Y:S01]  /*dba0*/  IMAD.WIDE R168, R5, 0x2, R168 ;  /* 0x0000000205a87825 */ /* 0x000fe200078e02a8 */
[C---:B------:R-:W-:Y:S01]  /*dbb0*/  IADD3 R7, P3, R12.reuse, 0xc060, RZ ;  /* 0x0000c0600c077810 */ /* 0x040fe20007f7e0ff */
[----:B------:R-:W-:Y:S01]  /*dbc0*/  ULDC.64 UR8, c[0x0][0xae8] ;  /* 0x0002ba0000087ab9 */ /* 0x000fe20000000a00 */
[----:B------:R-:W-:-:S02]  /*dbd0*/  LOP3.LUT R139, R12, 0x380, RZ, 0xc0, !PT ;  /* 0x000003800c8b7812 */ /* 0x000fc400078ec0ff */
[----:B------:R-:W-:Y:S01]  /*dbe0*/  LOP3.LUT R4, R7, 0x380, RZ, 0xc0, !PT ;  /* 0x0000038007047812 */ /* 0x000fe200078ec0ff */
[--C-:B------:R-:W-:Y:S01]  /*dbf0*/  IMAD.X R5, RZ, RZ, R13.reuse, P3 ;  /* 0x000000ffff057224 */ /* 0x100fe200018e060d */
[----:B------:R-:W-:Y:S02]  /*dc00*/  IADD3 R99, P4, R12, 0xc040, RZ ;  /* 0x0000c0400c637810 */ /* 0x000fe40007f9e0ff */
[----:B------:R-:W-:Y:S02]  /*dc10*/  SHF.R.U64 R4, R4, 0x3, RZ ;  /* 0x0000000304047819 */ /* 0x000fe400000012ff */
[C---:B------:R-:W-:Y:S02]  /*dc20*/  IADD3 R31, P5, R12.reuse, 0xc020, RZ ;  /* 0x0000c0200c1f7810 */ /* 0x040fe40007fbe0ff */
        /* <DEDUP_REMOVED lines=10> */
[--C-:B------:R-:W-:Y:S01]  /*dcd0*/  IMAD.X R153, RZ, RZ, R13.reuse, P2 ;  /* 0x000000ffff997224 */ /* 0x100fe200010e060d */
[----:B------:R-:W-:Y:S01]  /*dce0*/  LOP3.LUT R4, R4, R7, RZ, 0x3c, !PT ;  /* 0x0000000704047212 */ /* 0x000fe200078e3cff */
[--C-:B------:R-:W-:Y:S01]  /*dcf0*/  IMAD.X R7, RZ, RZ, R13.reuse, P4 ;  /* 0x000000ffff077224 */ /* 0x100fe200020e060d */
[C---:B------:R-:W-:Y:S01]  /*dd00*/  IADD3 R102, P4, R12.reuse, 0x8000, RZ ;  /* 0x000080000c667810 */ /* 0x040fe20007f9e0ff */
[----:B------:R-:W-:Y:S01]  /*dd10*/  IMAD.X R155, RZ, RZ, R13, P3 ;  /* 0x000000ffff9b7224 */ /* 0x000fe200018e060d */
[----:B------:R-:W-:-:S02]  /*dd20*/  IADD3 R98, P5, R12, 0x4060, RZ ;  /* 0x000040600c627810 */ /* 0x000fc40007fbe0ff */
        /* <DEDUP_REMOVED lines=10> */
[----:B------:R-:W-:Y:S01]  /*ddd0*/  LOP3.LUT R138, R139, R12, RZ, 0x3c, !PT ;  /* 0x0000000c8b8a7212 */ /* 0x000fe200078e3cff */
[--C-:B------:R-:W-:Y:S01]  /*dde0*/  IMAD.X R9, RZ, RZ, R13.reuse, P2 ;  /* 0x000000ffff097224 */ /* 0x100fe200010e060d */
[----:B------:R-:W-:Y:S01]  /*ddf0*/  LOP3.LUT R12, R23, 0x380, RZ, 0xc0, !PT ;  /* 0x00000380170c7812 */ /* 0x000fe200078ec0ff */
[--C-:B------:R-:W-:Y:S01]  /*de00*/  IMAD.X R167, RZ, RZ, R13.reuse, P3 ;  /* 0x000000ffffa77224 */ /* 0x100fe200018e060d */
[----:B------:R-:W-:Y:S01]  /*de10*/  IADD3 R107, P2, R168, 0x7000, RZ ;  /* 0x00007000a86b7810 */ /* 0x000fe20007f5e0ff */
[----:B------:R-:W-:Y:S01]  /*de20*/  IMAD.MOV.U32 R139, RZ, RZ, R13 ;  /* 0x000000ffff8b7224 */ /* 0x000fe200078e000d */
[----:B------:R-:W-:-:S02]  /*de30*/  SHF.R.U64 R12, R12, 0x3, RZ ;  /* 0x000000030c0c7819 */ /* 0x000fc400000012ff */
[----:B------:R-:W-:Y:S02]  /*de40*/  LOP3.LUT R13, R114, 0x380, RZ, 0xc0, !PT ;  /* 0x00000380720d7812 */ /* 0x000fe400078ec0ff */
[----:B------:R-:W-:Y:S02]  /*de50*/  LOP3.LUT R146, R12, R23, RZ, 0x3c, !PT ;  /* 0x000000170c927212 */ /* 0x000fe400078e3cff */
[----:B------:R-:W-:Y:S02]  /*de60*/  LOP3.LUT R23, R106, 0x380, RZ, 0xc0, !PT ;  /* 0x000003806a177812 */ /* 0x000fe400078ec0ff */
[----:B------:R-:W-:Y:S02]  /*de70*/  SHF.R.U64 R13, R13, 0x3, RZ ;  /* 0x000000030d0d7819 */ /* 0x000fe400000012ff */
[----:B------:R-:W-:Y:S02]  /*de80*/  SHF.R.U64 R23, R23, 0x3, RZ ;  /* 0x0000000317177819 */ /* 0x000fe400000012ff */
[----:B------:R-:W-:-:S02]  /*de90*/  LOP3.LUT R142, R13, R114, RZ, 0x3c, !PT ;  /* 0x000000720d8e7212 */ /* 0x000fc400078e3cff */
[----:B------:R-:W-:Y:S02]  /*dea0*/  LOP3.LUT R154, R23, R106, RZ, 0x3c, !PT ;  /* 0x0000006a179a7212 */ /* 0x000fe400078e3cff */
[----:B------:R-:W-:Y:S02]  /*deb0*/  LOP3.LUT R106, R107, 0x380, RZ, 0xc0, !PT ;  /* 0x000003806b6a7812 */ /* 0x000fe400078ec0ff */
[----:B------:R-:W-:Y:S02]  /*dec0*/  LOP3.LUT R13, R102, 0x380, RZ, 0xc0, !PT ;  /* 0x00000380660d7812 */ /* 0x000fe400078ec0ff */
[----:B------:R-:W-:Y:S02]  /*ded0*/  SHF.R.U64 R106, R106, 0x3, RZ ;  /* 0x000000036a6a7819 */ /* 0x000fe400000012ff */
[----:B------:R-:W-:Y:S02]  /*dee0*/  LOP3.LUT R12, R15, 0x380, RZ, 0xc0, !PT ;  /* 0x000003800f0c7812 */ /* 0x000fe400078ec0ff */
[----:B------:R-:W-:-:S02]  /*def0*/  SHF.R.U64 R13, R13, 0x3, RZ ;  /* 0x000000030d0d7819 */ /* 0x000fc400000012ff */
[----:B------:R-:W-:Y:S01]  /*df00*/  LOP3.LUT R106, R106, R107, RZ, 0x3c, !PT ;  /* 0x0000006b6a6a7212 */ /* 0x000fe200078e3cff */
[----:B------:R-:W-:Y:S01]  /*df10*/  IMAD.X R107, RZ, RZ, R169, P2 ;  /* 0x000000ffff6b7224 */ /* 0x000fe200010e06a9 */
[----:B------:R-:W-:Y:S02]  /*df20*/  IADD3 R135, P2, R168, 0xe000, RZ ;  /* 0x0000e000a8877810 */ /* 0x000fe40007f5e0ff */
[----:B------:R-:W-:Y:S02]  /*df30*/  SHF.R.U64 R12, R12, 0x3, RZ ;  /* 0x000000030c0c7819 */ /* 0x000fe400000012ff */
[----:B------:R-:W-:Y:S02]  /*df40*/  LOP3.LUT R156, R13, R102, RZ, 0x3c, !PT ;  /* 0x000000660d9c7212 */ /* 0x000fe400078e3cff */
[----:B------:R-:W-:Y:S02]  /*df50*/  LOP3.LUT R13, R20, 0x380, RZ, 0xc0, !PT ;  /* 0x00000380140d7812 */ /* 0x000fe400078ec0ff */
[----:B------:R-:W-:-:S02]  /*df60*/  LOP3.LUT R134, R135, 0x380, RZ, 0xc0, !PT ;  /* 0x0000038087867812 */ /* 0x000fc400078ec0ff */
[----:B------:R-:W-:Y:S02]  /*df70*/  LOP3.LUT R150, R12, R15, RZ, 0x3c, !PT ;  /* 0x0000000f0c967212 */ /* 0x000fe400078e3cff */
[----:B------:R-:W-:Y:S02]  /*df80*/  LOP3.LUT R12, R21, 0x380, RZ, 0xc0, !PT ;  /* 0x00000380150c7812 */ /* 0x000fe400078ec0ff */
[----:B------:R-:W-:Y:S02]  /*df90*/  SHF.R.U64 R13, R13, 0x3, RZ ;  /* 0x000000030d0d7819 */ /* 0x000fe400000012ff */
[----:B------:R-:W-:Y:S02]  /*dfa0*/  SHF.R.U64 R134, R134, 0x3, RZ ;  /* 0x0000000386867819 */ /* 0x000fe400000012ff */
[----:B------:R-:W-:Y:S02]  /*dfb0*/  SHF.R.U64 R12, R12, 0x3, RZ ;  /* 0x000000030c0c7819 */ /* 0x000fe400000012ff */
[----:B------:R-:W-:-:S02]  /*dfc0*/  LOP3.LUT R164, R13, R20, RZ, 0x3c, !PT ;  /* 0x000000140da47212 */ /* 0x000fc400078e3cff */
[----:B------:R-:W-:Y:S02]  /*dfd0*/  LOP3.LUT R10, R31, 0x380, RZ, 0xc0, !PT ;  /* 0x000003801f0a7812 */ /* 0x000fe400078ec0ff */
[----:B------:R-:W-:Y:S02]  /*dfe0*/  IADD3 R13, P3, R168, 0x1000, RZ ;  /* 0x00001000a80d7810 */ /* 0x000fe40007f7e0ff */
[----:B------:R-:W-:Y:S01]  /*dff0*/  LOP3.LUT R134, R134, R135, RZ, 0x3c, !PT ;  /* 0x0000008786867212 */ /* 0x000fe200078e3cff */
[----:B------:R-:W-:Y:S01]  /*e000*/  IMAD.X R135, RZ, RZ, R169, P2 ;  /* 0x000000ffff877224 */ /* 0x000fe200010e06a9 */
[----:B-1----:R-:W-:Y:S02]  /*e010*/  ISETP.NE.AND P2, PT, R204, 0x1, PT ;  /* 0x00000001cc00780c */ /* 0x002fe40003f45270 */
[----:B------:R-:W-:Y:S02]  /*e020*/  LOP3.LUT R160, R12, R21, RZ, 0x3c, !PT ;  /* 0x000000150ca07212 */ /* 0x000fe400078e3cff */
[----:B------:R-:W-:-:S02]  /*e030*/  SHF.R.U64 R10, R10, 0x3, RZ ;  /* 0x000000030a0a7819 */ /* 0x000fc400000012ff */
[----:B------:R-:W-:Y:S02]  /*e040*/  LOP3.LUT R12, R13, 0x380, RZ, 0xc0, !PT ;  /* 0x000003800d0c7812 */ /* 0x000fe400078ec0ff */
[----:B------:R-:W-:Y:S02]  /*e050*/  LOP3.LUT R10, R10, R31, RZ, 0x3c, !PT ;  /* 0x0000001f0a0a7212 */ /* 0x000fe400078e3cff */
[----:B------:R-:W-:Y:S02]  /*e060*/  SHF.R.U64 R12, R12, 0x3, RZ ;  /* 0x000000030c0c7819 */ /* 0x000fe400000012ff */
[----:B------:R-:W-:Y:S02]  /*e070*/  LOP3.LUT R31, R110, 0x380, RZ, 0xc0, !PT ;  /* 0x000003806e1f7812 */ /* 0x000fe400078ec0ff */
[----:B------:R-:W-:Y:S01]  /*e080*/  MOV R197, R138 ;  /* 0x0000008a00c57202 */ /* 0x000fe20000000f00 */
[----:B------:R-:W-:Y:S01]  /*e090*/  BAR.SYNC.DEFER_BLOCKING 0x1, 0x100 ;  /* 0x0044000000007b1d */ /* 0x000fe20000010000 */
[----:B------:R-:W-:-:S02]  /*e0a0*/  LOP3.LUT R23, R98, 0x380, RZ, 0xc0, !PT ;  /* 0x0000038062177812 */ /* 0x000fc400078ec0ff */
[----:B------:R-:W-:Y:S01]  /*e0b0*/  LOP3.LUT R12, R12, R13, RZ, 0x3c, !PT ;  /* 0x0000000d0c0c7212 */ /* 0x000fe200078e3cff */
[----:B------:R-:W-:Y:S01]  /*e0c0*/  IMAD.X R13, RZ, RZ, R169, P3 ;  /* 0x000000ffff0d7224 */ /* 0x000fe200018e06a9 */
[----:B------:R-:W-:Y:S02]  /*e0d0*/  SHF.R.U64 R31, R31, 0x3, RZ ;  /* 0x000000031f1f7819 */ /* 0x000fe400000012ff */
[----:B------:R-:W-:Y:S02]  /*e0e0*/  SHF.R.U64 R23, R23, 0x3, RZ ;  /* 0x0000000317177819 */ /* 0x000fe400000012ff */
[----:B------:R-:W-:Y:S02]  /*e0f0*/  IADD3 R111, P3, R168, 0x8000, RZ ;  /* 0x00008000a86f7810 */ /* 0x000fe40007f7e0ff */
[----:B------:R-:W-:Y:S02]  /*e100*/  LOP3.LUT R152, R31, R110, RZ, 0x3c, !PT ;  /* 0x0000006e1f987212 */ /* 0x000fe400078e3cff */
[----:B------:R-:W-:-:S02]  /*e110*/  LOP3.LUT R158, R23, R98, RZ, 0x3c, !PT ;  /* 0x00000062179e7212 */ /* 0x000fc400078e3cff */
[----:B------:R-:W-:Y:S02]  /*e120*/  LOP3.LUT R110, R111, 0x380, RZ, 0xc0, !PT ;  /* 0x000003806f6e7812 */ /* 0x000fe400078ec0ff */
[----:B------:R-:W-:Y:S02]  /*e130*/  LOP3.LUT R6, R99, 0x380, RZ, 0xc0, !PT ;  /* 0x0000038063067812 */ /* 0x000fe400078ec0ff */
[----:B------:R-:W-:Y:S02]  /*e140*/  LOP3.LUT R23, R8, 0x380, RZ, 0xc0, !PT ;  /* 0x0000038008177812 */ /* 0x000fe400078ec0ff */
[----:B------:R-:W-:Y:S02]  /*e150*/  SHF.R.U64 R110, R110, 0x3, RZ ;  /* 0x000000036e6e7819 */ /* 0x000fe400000012ff */
[----:B------:R-:W-:Y:S01]  /*e160*/  SHF.R.U64 R6, R6, 0x3, RZ ;  /* 0x0000000306067819 */ /* 0x000fe200000012ff */
[----:B------:R0:W-:Y:S01]  /*e170*/  STSM.16.M88.4 [R197], R24 ;  /* 0x00000018c5007844 */ /* 0x0001e20000000200 */
[----:B------:R-:W-:-:S02]  /*e180*/  SHF.R.U64 R23, R23, 0x3, RZ ;  /* 0x0000000317177819 */ /* 0x000fc400000012ff */
[----:B------:R-:W-:Y:S01]  /*e190*/  LOP3.LUT R110, R110, R111, RZ, 0x3c, !PT ;  /* 0x0000006f6e6e7212 */ /* 0x000fe200078e3cff */
[----:B------:R-:W-:Y:S01]  /*e1a0*/  IMAD.X R111, RZ, RZ, R169, P3 ;  /* 0x000000ffff6f7224 */ /* 0x000fe200018e06a9 */
[----:B------:R-:W-:Y:S02]  /*e1b0*/  LOP3.LUT R6, R6, R99, RZ, 0x3c, !PT ;  /* 0x0000006306067212 */ /* 0x000fe400078e3cff */
[----:B------:R-:W-:Y:S02]  /*e1c0*/  LOP3.LUT R8, R23, R8, RZ, 0x3c, !PT ;  /* 0x0000000817087212 */ /* 0x000fe400078e3cff */
[C---:B------:R-:W-:Y:S02]  /*e1d0*/  IADD3 R99, P0, R168.reuse, 0x5000, RZ ;  /* 0x00005000a8637810 */ /* 0x040fe40007f1e0ff */
[----:B------:R-:W-:Y:S02]  /*e1e0*/  IADD3 R23, P3, R168, 0xf000, RZ ;  /* 0x0000f000a8177810 */ /* 0x000fe40007f7e0ff */
[----:B------:R-:W-:-:S02]  /*e1f0*/  LOP3.LUT R21, R14, 0x380, RZ, 0xc0, !PT ;  /* 0x000003800e157812 */ /* 0x000fc400078ec0ff */
[----:B------:R-:W-:Y:S01]  /*e200*/  LOP3.LUT R98, R99, 0x380, RZ, 0xc0, !PT ;  /* 0x0000038063627812 */ /* 0x000fe200078ec0ff */
[----:B0-----:R-:W0:Y:S01]  /*e210*/  @P2 LDC R24, c[0x0][0xbec] ;  /* 0x0002fb00ff182b82 */ /* 0x001e220000000800 */
[----:B------:R-:W-:Y:S01]  /*e220*/  LOP3.LUT R16, R23, 0x380, RZ, 0xc0, !PT ;  /* 0x0000038017107812 */ /* 0x000fe200078ec0ff */
[----:B------:R-:W-:Y:S01]  /*e230*/  IMAD.X R139, RZ, RZ, R169, P3 ;  /* 0x000000ffff8b7224 */ /* 0x000fe200018e06a9 */
[----:B------:R-:W-:Y:S02]  /*e240*/  SHF.R.U64 R21, R21, 0x3, RZ ;  /* 0x0000000315157819 */ /* 0x000fe400000012ff */
[----:B------:R-:W-:Y:S02]  /*e250*/  SHF.R.U64 R98, R98, 0x3, RZ ;  /* 0x0000000362627819 */ /* 0x000fe400000012ff */
[----:B------:R-:W-:Y:S01]  /*e260*/  SHF.R.U64 R16, R16, 0x3, RZ ;  /* 0x0000000310107819 */ /* 0x000fe200000012ff */
[----:B------:R-:W1:Y:S01]  /*e270*/  @P2 LDC R27, c[0x0][0xbf0] ;  /* 0x0002fc00ff1b2b82 */ /* 0x000e620000000800 */
[----:B------:R-:W-:-:S02]  /*e280*/  LOP3.LUT R15, R30, 0x380, RZ, 0xc0, !PT ;  /* 0x000003801e0f7812 */ /* 0x000fc400078ec0ff */
[----:B------:R-:W-:Y:S02]  /*e290*/  LOP3.LUT R166, R21, R14, RZ, 0x3c, !PT ;  /* 0x0000000e15a67212 */ /* 0x000fe400078e3cff */
[----:B------:R-:W-:Y:S01]  /*e2a0*/  LOP3.LUT R98, R98, R99, RZ, 0x3c, !PT ;  /* 0x0000006362627212 */ /* 0x000fe200078e3cff */
[----:B------:R-:W-:Y:S01]  /*e2b0*/  IMAD.X R99, RZ, RZ, R169, P0 ;  /* 0x000000ffff637224 */ /* 0x000fe200000e06a9 */
[----:B------:R-:W-:Y:S02]  /*e2c0*/  LOP3.LUT R138, R16, R23, RZ, 0x3c, !PT ;  /* 0x00000017108a7212 */ /* 0x000fe400078e3cff */
[----:B------:R-:W-:Y:S02]  /*e2d0*/  MOV R150, R150 ;  /* 0x0000009600967202 */ /* 0x000fe40000000f00 */
[----:B------:R-:W-:Y:S02]  /*e2e0*/  SHF.R.U64 R15, R15, 0x3, RZ ;  /* 0x000000030f0f7819 */ /* 0x000fe400000012ff */
[----:B------:R-:W-:Y:S01]  /*e2f0*/  MOV R16, R4 ;  /* 0x0000000400107202 */ /* 0x000fe20000000f00 */
[----:B------:R-:W-:Y:S01]  /*e300*/  STSM.16.M88.4 [R150], R32 ;  /* 0x0000002096007844 */ /* 0x000fe20000000200 */
[----:B------:R-:W-:Y:S01]  /*e310*/  MOV R18, R6 ;  /* 0x0000000600127202 */ /* 0x000fe20000000f00 */
[----:B0-----:R-:W-:Y:S01]  /*e320*/  @P2 IMAD.HI.U32 R24, R39, R24, RZ ;  /* 0x0000001827182227 */ /* 0x001fe200078e00ff */
[----:B------:R-:W-:-:S02]  /*e330*/  MOV R160, R160 ;  /* 0x000000a000a07202 */ /* 0x000fc40000000f00 */
[C---:B------:R-:W-:Y:S02]  /*e340*/  IADD3 R20, P4, R168.reuse, 0x2000, RZ ;  /* 0x00002000a8147810 */ /* 0x040fe40007f9e0ff */
[----:B------:R-:W-:Y:S01]  /*e350*/  IADD3 R127, P0, R168, 0xc000, RZ ;  /* 0x0000c000a87f7810 */ /* 0x000fe20007f1e0ff */
[----:B------:R-:W-:Y:S01]  /*e360*/  STSM.16.M88.4 [R160], R40 ;  /* 0x00000028a0007844 */ /* 0x000fe20000000200 */
[----:B------:R-:W-:Y:S02]  /*e370*/  MOV R23, R10 ;  /* 0x0000000a00177202 */ /* 0x000fe40000000f00 */
[----:B------:R-:W-:Y:S02]  /*e380*/  MOV R166, R166 ;  /* 0x000000a600a67202 */ /* 0x000fe40000000f00 */
[----:B------:R-:W-:Y:S02]  /*e390*/  F2FP.BF16.F32.PACK_AB R4, R49, R178 ;  /* 0x000000b23104723e */ /* 0x000fe400000010ff */
[----:B------:R-:W-:-:S02]  /*e3a0*/  F2FP.BF16.F32.PACK_AB R5, R51, R50 ;  /* 0x000000323305723e */ /* 0x000fc400000010ff */
[----:B------:R-:W-:Y:S02]  /*e3b0*/  F2FP.BF16.F32.PACK_AB R6, R53, R179 ;  /* 0x000000b33506723e */ /* 0x000fe400000010ff */
[----:B------:R-:W-:Y:S02]  /*e3c0*/  F2FP.BF16.F32.PACK_AB R7, R55, R54 ;  /* 0x000000363707723e */ /* 0x000fe400000010ff */
[----:B------:R-:W-:Y:S02]  /*e3d0*/  MOV R25, R8 ;  /* 0x0000000800197202 */ /* 0x000fe40000000f00 */
[----:B------:R-:W-:Y:S01]  /*e3e0*/  F2FP.BF16.F32.PACK_AB R8, R57, R180 ;  /* 0x000000b43908723e */ /* 0x000fe200000010ff */
[----:B------:R0:W-:Y:S01]  /*e3f0*/  STSM.16.M88.4 [R166], R4 ;  /* 0x00000004a6007844 */ /* 0x0001e20000000200 */
[----:B------:R-:W-:Y:S02]  /*e400*/  F2FP.BF16.F32.PACK_AB R9, R59, R58 ;  /* 0x0000003a3b09723e */ /* 0x000fe400000010ff */
[----:B------:R-:W-:-:S02]  /*e410*/  F2FP.BF16.F32.PACK_AB R10, R61, R181 ;  /* 0x000000b53d0a723e */ /* 0x000fc400000010ff */
[----:B------:R-:W-:Y:S02]  /*e420*/  F2FP.BF16.F32.PACK_AB R11, R63, R62 ;  /* 0x0000003e3f0b723e */ /* 0x000fe400000010ff */
[----:B-1----:R-:W-:Y:S02]  /*e430*/  @P2 SHF.R.U32.HI R36, RZ, R27, R24 ;  /* 0x0000001bff242219 */ /* 0x002fe40000011618 */
[----:B------:R-:W-:Y:S01]  /*e440*/  LOP3.LUT R162, R15, R30, RZ, 0x3c, !PT ;  /* 0x0000001e0fa27212 */ /* 0x000fe200078e3cff */
[----:B------:R1:W-:Y:S01]  /*e450*/  STSM.16.M88.4 [R25], R8 ;  /* 0x0000000819007844 */ /* 0x0003e20000000200 */
[----:B------:R-:W-:Y:S01]  /*e460*/  LOP3.LUT R15, R20, 0x380, RZ, 0xc0, !PT ;  /* 0x00000380140f7812 */ /* 0x000fe200078ec0ff */
[----:B------:R-:W-:Y:S01]  /*e470*/  IMAD.MOV R37, RZ, RZ, -R36 ;  /* 0x000000ffff257224 */ /* 0x000fe200078e0a24 */
[----:B------:R-:W-:Y:S02]  /*e480*/  LOP3.LUT R126, R127, 0x380, RZ, 0xc0, !PT ;  /* 0x000003807f7e7812 */ /* 0x000fe400078ec0ff */
[----:B------:R-:W-:Y:S01]  /*e490*/  IADD3 R103, P1, R168, 0x6000, RZ ;  /* 0x00006000a8677810 */ /* 0x000fe20007f3e0ff */
[----:B------:R-:W-:Y:S01]  /*e4a0*/  IMAD R37, R204, R37, R39 ;  /* 0x00000025cc257224 */ /* 0x000fe200078e0227 */
[----:B------:R-:W-:-:S02]  /*e4b0*/  MOV R164, R164 ;  /* 0x000000a400a47202 */ /* 0x000fc40000000f00 */
[----:B0-----:R-:W-:Y:S02]  /*e4c0*/  F2FP.BF16.F32.PACK_AB R4, R65, R182 ;  /* 0x000000b64104723e */ /* 0x001fe400000010ff */
[----:B------:R-:W-:Y:S02]  /*e4d0*/  F2FP.BF16.F32.PACK_AB R5, R67, R66 ;  /* 0x000000424305723e */ /* 0x000fe400000010ff */
[----:B------:R-:W-:Y:S02]  /*e4e0*/  F2FP.BF16.F32.PACK_AB R6, R69, R183 ;  /* 0x000000b74506723e */ /* 0x000fe400000010ff */
[----:B------:R-:W-:Y:S02]  /*e4f0*/  F2FP.BF16.F32.PACK_AB R7, R71, R70 ;  /* 0x000000464707723e */ /* 0x000fe400000010ff */
[----:B------:R-:W-:Y:S02]  /*e500*/  MOV R162, R162 ;  /* 0x000000a200a27202 */ /* 0x000fe40000000f00 */
[----:B-1----:R-:W-:Y:S01]  /*e510*/  F2FP.BF16.F32.PACK_AB R8, R73, R184 ;  /* 0x000000b84908723e */ /* 0x002fe200000010ff */
[----:B------:R-:W-:Y:S01]  /*e520*/  STSM.16.M88.4 [R164], R4 ;  /* 0x00000004a4007844 */ /* 0x000fe20000000200 */
[----:B------:R-:W-:-:S02]  /*e530*/  F2FP.BF16.F32.PACK_AB R9, R75, R74 ;  /* 0x0000004a4b09723e */ /* 0x000fc400000010ff */
[----:B------:R-:W-:Y:S02]  /*e540*/  F2FP.BF16.F32.PACK_AB R10, R77, R185 ;  /* 0x000000b94d0a723e */ /* 0x000fe400000010ff */
[----:B------:R-:W-:Y:S02]  /*e550*/  F2FP.BF16.F32.PACK_AB R11, R79, R78 ;  /* 0x0000004e4f0b723e */ /* 0x000fe400000010ff */
[----:B------:R-:W-:Y:S02]  /*e560*/  SHF.R.U64 R15, R15, 0x3, RZ ;  /* 0x000000030f0f7819 */ /* 0x000fe400000012ff */
[----:B------:R-:W-:Y:S01]  /*e570*/  SHF.R.U64 R126, R126, 0x3, RZ ;  /* 0x000000037e7e7819 */ /* 0x000fe200000012ff */
[----:B------:R0:W-:Y:S01]  /*e580*/  STSM.16.M88.4 [R162], R8 ;  /* 0x00000008a2007844 */ /* 0x0001e20000000200 */
[----:B------:R-:W-:Y:S02]  /*e590*/  MOV R158, R158 ;  /* 0x0000009e009e7202 */ /* 0x000fe40000000f00 */
[----:B------:R-:W-:-:S02]  /*e5a0*/  F2FP.BF16.F32.PACK_AB R24, R81, R186 ;  /* 0x000000ba5118723e */ /* 0x000fc400000010ff */
[----:B------:R-:W-:Y:S02]  /*e5b0*/  F2FP.BF16.F32.PACK_AB R25, R83, R82 ;  /* 0x000000525319723e */ /* 0x000fe400000010ff */
[----:B------:R-:W-:Y:S02]  /*e5c0*/  F2FP.BF16.F32.PACK_AB R26, R85, R187 ;  /* 0x000000bb551a723e */ /* 0x000fe400000010ff */
[----:B------:R-:W-:Y:S02]  /*e5d0*/  F2FP.BF16.F32.PACK_AB R27, R87, R86 ;  /* 0x00000056571b723e */ /* 0x000fe400000010ff */
[C---:B------:R-:W-:Y:S02]  /*e5e0*/  IADD3 R21, P5, R168.reuse, 0x3000, RZ ;  /* 0x00003000a8157810 */ /* 0x040fe40007fbe0ff */
[----:B------:R-:W-:Y:S01]  /*e5f0*/  IADD3 R31, P6, R168, 0x4000, RZ ;  /* 0x00004000a81f7810 */ /* 0x000fe20007fde0ff */
[----:B------:R1:W-:Y:S01]  /*e600*/  STSM.16.M88.4 [R158], R24 ;  /* 0x000000189e007844 */ /* 0x0003e20000000200 */
[----:B------:R-:W-:Y:S01]  /*e610*/  LOP3.LUT R102, R103, 0x380, RZ, 0xc0, !PT ;  /* 0x0000038067667812 */ /* 0x000fe200078ec0ff */
[----:B0-----:R-:W-:Y:S01]  /*e620*/  IMAD.U32 R9, RZ, RZ, UR5 ;  /* 0x00000005ff097e24 */ /* 0x001fe2000f8e00ff */
[----:B------:R-:W-:Y:S01]  /*e630*/  LOP3.LUT R14, R15, R20, RZ, 0x3c, !PT ;  /* 0x000000140f0e7212 */ /* 0x000fe200078e3cff */
[--C-:B------:R-:W-:Y:S01]  /*e640*/  IMAD.X R15, RZ, RZ, R169.reuse, P4 ;  /* 0x000000ffff0f7224 */ /* 0x100fe200020e06a9 */
[----:B------:R-:W-:Y:S01]  /*e650*/  LOP3.LUT R126, R126, R127, RZ, 0x3c, !PT ;  /* 0x0000007f7e7e7212 */ /* 0x000fe200078e3cff */
[----:B------:R-:W-:Y:S01]  /*e660*/  IMAD.X R127, RZ, RZ, R169, P0 ;  /* 0x000000ffff7f7224 */ /* 0x000fe200000e06a9 */
[----:B------:R-:W-:Y:S01]  /*e670*/  LOP3.LUT R20, R21, 0x380, RZ, 0xc0, !PT ;  /* 0x0000038015147812 */ /* 0x000fe200078ec0ff */
[----:B------:R-:W-:Y:S01]  /*e680*/  ULDC UR5, c[0x0][0xa88] ;  /* 0x0002a20000057ab9 */ /* 0x000fe20000000800 */
[----:B------:R-:W-:-:S02]  /*e690*/  LOP3.LUT R30, R31, 0x380, RZ, 0xc0, !PT ;  /* 0x000003801f1e7812 */ /* 0x000fc400078ec0ff */
[----:B------:R-:W-:Y:S02]  /*e6a0*/  SHF.R.U64 R102, R102, 0x3, RZ ;  /* 0x0000000366667819 */ /* 0x000fe400000012ff */
[----:B------:R-:W-:Y:S02]  /*e6b0*/  SHF.R.S32.HI R8, RZ, 0x1f, R36 ;  /* 0x0000001fff087819 */ /* 0x000fe40000011424 */
[----:B------:R-:W-:Y:S01]  /*e6c0*/  F2FP.BF16.F32.PACK_AB R5, R44, R3 ;  /* 0x000000032c05723e */ /* 0x000fe200000010ff */
[----:B-1----:R-:W-:Y:S01]  /*e6d0*/  VIADD R26, R211, UR61 ;  /* 0x0000003dd31a7c36 */ /* 0x002fe20008000000 */
[----:B------:R-:W-:Y:S02]  /*e6e0*/  IADD3 R24, P0, R36, UR6, RZ ;  /* 0x0000000624187c10 */ /* 0x000fe4000ff1e0ff */
[----:B------:R-:W-:Y:S02]  /*e6f0*/  SHF.R.S32.HI R3, RZ, 0x1f, R37 ;  /* 0x0000001fff037819 */ /* 0x000fe40000011425 */
[----:B------:R-:W-:-:S02]  /*e700*/  SHF.R.U64 R20, R20, 0x3, RZ ;  /* 0x0000000314147819 */ /* 0x000fc400000012ff */
[----:B------:R-:W-:Y:S02]  /*e710*/  SHF.R.U64 R30, R30, 0x3, RZ ;  /* 0x000000031e1e7819 */ /* 0x000fe400000012ff */
[----:B------:R-:W-:Y:S01]  /*e720*/  LOP3.LUT R102, R102, R103, RZ, 0x3c, !PT ;  /* 0x0000006766667212 */ /* 0x000fe200078e3cff */
[----:B------:R-:W-:Y:S01]  /*e730*/  IMAD.X R103, RZ, RZ, R169, P1 ;  /* 0x000000ffff677224 */ /* 0x000fe200008e06a9 */
[----:B------:R-:W-:Y:S01]  /*e740*/  IADD3.X R25, R8, UR7, R9, P0, !PT ;  /* 0x0000000708197c10 */ /* 0x000fe200087fe409 */
[----:B------:R-:W-:Y:S01]  /*e750*/  ULDC.64 UR6, c[0x0][0xb88] ;  /* 0x0002e20000067ab9 */ /* 0x000fe20000000a00 */
[----:B------:R-:W-:Y:S01]  /*e760*/  IADD3 R131, P1, R168, 0xd000, RZ ;  /* 0x0000d000a8837810 */ /* 0x000fe20007f3e0ff */
[----:B------:R-:W-:Y:S01]  /*e770*/  IMAD R8, R3, UR6, RZ ;  /* 0x0000000603087c24 */ /* 0x000fe2000f8e02ff */
[----:B------:R-:W-:Y:S01]  /*e780*/  LOP3.LUT R20, R20, R21, RZ, 0x3c, !PT ;  /* 0x0000001514147212 */ /* 0x000fe200078e3cff */
[--C-:B------:R-:W-:Y:S01]  /*e790*/  IMAD.X R21, RZ, RZ, R169.reuse, P5 ;  /* 0x000000ffff157224 */ /* 0x100fe200028e06a9 */
[----:B------:R-:W-:Y:S01]  /*e7a0*/  LOP3.LUT R30, R30, R31, RZ, 0x3c, !PT ;  /* 0x0000001f1e1e7212 */ /* 0x000fe200078e3cff */
[----:B------:R-:W-:Y:S01]  /*e7b0*/  IMAD.X R31, RZ, RZ, R169, P6 ;  /* 0x000000ffff1f7224 */ /* 0x000fe200030e06a9 */
[----:B------:R-:W-:Y:S01]  /*e7c0*/  MOV R156, R156 ;  /* 0x0000009c009c7202 */ /* 0x000fe20000000f00 */
[----:B------:R-:W-:Y:S01]  /*e7d0*/  IMAD.WIDE.U32 R24, R37, UR6, R24 ;  /* 0x0000000625187c25 */ /* 0x000fe2000f8e0018 */
[----:B------:R-:W-:-:S02]  /*e7e0*/  F2FP.BF16.F32.PACK_AB R32, R89, R188 ;  /* 0x000000bc5920723e */ /* 0x000fc400000010ff */
[----:B------:R-:W-:Y:S01]  /*e7f0*/  F2FP.BF16.F32.PACK_AB R33, R91, R90 ;  /* 0x0000005a5b21723e */ /* 0x000fe200000010ff */
[----:B------:R-:W-:Y:S01]  /*e800*/  IMAD R37, R37, UR7, R8 ;  /* 0x0000000725257c24 */ /* 0x000fe2000f8e0208 */
[----:B------:R-:W-:Y:S01]  /*e810*/  F2FP.BF16.F32.PACK_AB R34, R93, R189 ;  /* 0x000000bd5d22723e */ /* 0x000fe200000010ff */
[----:B------:R-:W-:Y:S01]  /*e820*/  ULDC.64 UR6, c[0x0][0xb50] ;  /* 0x0002d40000067ab9 */ /* 0x000fe20000000a00 */
[----:B------:R-:W-:Y:S01]  /*e830*/  F2FP.BF16.F32.PACK_AB R35, R95, R94 ;  /* 0x0000005e5f23723e */ /* 0x000fe200000010ff */
[----:B------:R-:W-:Y:S01]  /*e840*/  IMAD R3, R204, UR5, RZ ;  /* 0x00000005cc037c24 */ /* 0x000fe2000f8e02ff */
[C---:B------:R-:W-:Y:S02]  /*e850*/  IADD3 R115, P4, R168.reuse, 0x9000, RZ ;  /* 0x00009000a8737810 */ /* 0x040fe40007f9e0ff */
[C---:B------:R-:W-:Y:S01]  /*e860*/  IADD3 R119, P5, R168.reuse, 0xa000, RZ ;  /* 0x0000a000a8777810 */ /* 0x040fe20007fbe0ff */
[----:B------:R-:W-:Y:S01]  /*e870*/  STSM.16.M88.4 [R156], R32 ;  /* 0x000000209c007844 */ /* 0x000fe20000000200 */
[----:B------:R-:W-:-:S02]  /*e880*/  IADD3 R123, P6, R168, 0xb000, RZ ;  /* 0x0000b000a87b7810 */ /* 0x000fc40007fde0ff */
[----:B------:R-:W-:Y:S02]  /*e890*/  LOP3.LUT R130, R131, 0x380, RZ, 0xc0, !PT ;  /* 0x0000038083827812 */ /* 0x000fe400078ec0ff */
[----:B------:R-:W-:Y:S02]  /*e8a0*/  MOV R154, R154 ;  /* 0x0000009a009a7202 */ /* 0x000fe40000000f00 */
[----:B------:R-:W-:Y:S02]  /*e8b0*/  F2FP.BF16.F32.PACK_AB R4, R97, R190 ;  /* 0x000000be6104723e */ /* 0x000fe400000010ff */
[----:B------:R-:W-:Y:S02]  /*e8c0*/  F2FP.BF16.F32.PACK_AB R6, R101, R191 ;  /* 0x000000bf6506723e */ /* 0x000fe400000010ff */
[----:B------:R-:W-:Y:S02]  /*e8d0*/  F2FP.BF16.F32.PACK_AB R7, R52, R48 ;  /* 0x000000303407723e */ /* 0x000fe400000010ff */
[----:B------:R-:W-:-:S02]  /*e8e0*/  LOP3.LUT R114, R115, 0x380, RZ, 0xc0, !PT ;  /* 0x0000038073727812 */ /* 0x000fc400078ec0ff */
[----:B------:R-:W-:Y:S01]  /*e8f0*/  LOP3.LUT R118, R119, 0x380, RZ, 0xc0, !PT ;  /* 0x0000038077767812 */ /* 0x000fe200078ec0ff */
[----:B------:R0:W-:Y:S01]  /*e900*/  STSM.16.M88.4 [R154], R4 ;  /* 0x000000049a007844 */ /* 0x0001e20000000200 */
[----:B------:R-:W-:Y:S02]  /*e910*/  LOP3.LUT R122, R123, 0x380, RZ, 0xc0, !PT ;  /* 0x000003807b7a7812 */ /* 0x000fe400078ec0ff */
[----:B------:R-:W-:Y:S02]  /*e920*/  SHF.R.U64 R130, R130, 0x3, RZ ;  /* 0x0000000382827819 */ /* 0x000fe400000012ff */
[----:B------:R-:W-:Y:S02]  /*e930*/  LOP3.LUT R29, R168, 0x380, RZ, 0xc0, !PT ;  /* 0x00000380a81d7812 */ /* 0x000fe400078ec0ff */
[----:B------:R-:W-:Y:S02]  /*e940*/  LOP3.LUT P0, RZ, R209, 0x3, RZ, 0xc0, !PT ;  /* 0x00000003d1ff7812 */ /* 0x000fe4000780c0ff */
[----:B------:R-:W-:-:S02]  /*e950*/  SHF.R.U64 R114, R114, 0x3, RZ ;  /* 0x0000000372727819 */ /* 0x000fc400000012ff */
[----:B------:R-:W-:Y:S02]  /*e960*/  SHF.R.U64 R118, R118, 0x3, RZ ;  /* 0x0000000376767819 */ /* 0x000fe400000012ff */
[----:B------:R-:W-:Y:S02]  /*e970*/  SHF.R.U64 R122, R122, 0x3, RZ ;  /* 0x000000037a7a7819 */ /* 0x000fe400000012ff */
[----:B------:R-:W-:Y:S01]  /*e980*/  LOP3.LUT R130, R130, R131, RZ, 0x3c, !PT ;  /* 0x0000008382827212 */ /* 0x000fe200078e3cff */
[----:B0-----:R-:W-:Y:S01]  /*e990*/  VIADD R4, R26, 0x8 ;  /* 0x000000081a047836 */ /* 0x001fe20000000000 */
[----:B------:R-:W-:Y:S01]  /*e9a0*/  SHF.R.U64 R29, R29, 0x3, RZ ;  /* 0x000000031d1d7819 */ /* 0x000fe200000012ff */
[----:B------:R-:W-:Y:S01]  /*e9b0*/  IMAD.IADD R5, R25, 0x1, R37 ;  /* 0x0000000119057824 */ /* 0x000fe200078e0225 */
[----:B------:R-:W-:Y:S01]  /*e9c0*/  LEA R25, P3, R24, UR6, 0x2 ;  /* 0x0000000618197c11 */ /* 0x000fe2000f8610ff */
[----:B------:R-:W-:Y:S01]  /*e9d0*/  IMAD.X R131, RZ, RZ, R169, P1 ;  /* 0x000000ffff837224 */ /* 0x000fe200008e06a9 */
[----:B------:R-:W-:-:S02]  /*e9e0*/  MOV R152, R152 ;  /* 0x0000009800987202 */ /* 0x000fc40000000f00 */
[----:B------:R-:W-:Y:S01]  /*e9f0*/  F2FP.BF16.F32.PACK_AB R8, R105, R192 ;  /* 0x000000c06908723e */ /* 0x000fe200000010ff */
[----:B------:R-:W-:Y:S01]  /*ea00*/  SHFL.IDX PT, R44, R25, RZ, 0x1c1f ;  /* 0x001c1fff192c7589 */ /* 0x000fe200000e0000 */
[----:B------:R-:W-:Y:S02]  /*ea10*/  F2FP.BF16.F32.PACK_AB R9, R60, R56 ;  /* 0x000000383c09723e */ /* 0x000fe400000010ff */
[----:B------:R-:W-:Y:S01]  /*ea20*/  F2FP.BF16.F32.PACK_AB R10, R109, R193 ;  /* 0x000000c16d0a723e */ /* 0x000fe200000010ff */
[----:B------:R-:W-:Y:S01]  /*ea30*/  SHFL.IDX PT, R46, R25, 0x1, 0x1c1f ;  /* 0x003c1f00192e7f89 */ /* 0x000fe200000e0000 */
[----:B------:R-:W-:Y:S02]  /*ea40*/  F2FP.BF16.F32.PACK_AB R11, R68, R64 ;  /* 0x00000040440b723e */ /* 0x000fe400000010ff */
[-C--:B------:R-:W-:Y:S02]  /*ea50*/  ISETP.GE.OR P1, PT, R26, R3.reuse, P0 ;  /* 0x000000031a00720c */ /* 0x080fe40000726670 */
[----:B------:R-:W-:Y:S01]  /*ea60*/  ISETP.GE.OR P0, PT, R4, R3, P0 ;  /* 0x000000030400720c */ /* 0x000fe20000706670 */
[----:B------:R0:W-:Y:S01]  /*ea70*/  STSM.16.M88.4 [R152], R8 ;  /* 0x0000000898007844 */ /* 0x0001e20000000200 */
[----:B------:R-:W-:-:S02]  /*ea80*/  LEA.HI.X R24, R24, UR7, R5, 0x2, P3 ;  /* 0x0000000718187c11 */ /* 0x000fc400098f1405 */
[----:B------:R-:W-:Y:S01]  /*ea90*/  LOP3.LUT R114, R114, R115, RZ, 0x3c, !PT ;  /* 0x0000007372727212 */ /* 0x000fe200078e3cff */
[--C-:B------:R-:W-:Y:S01]  /*eaa0*/  IMAD.X R115, RZ, RZ, R169.reuse, P4 ;  /* 0x000000ffff737224 */ /* 0x100fe200020e06a9 */
[----:B------:R-:W-:Y:S01]  /*eab0*/  LOP3.LUT R118, R118, R119, RZ, 0x3c, !PT ;  /* 0x0000007776767212 */ /* 0x000fe200078e3cff */
[--C-:B------:R-:W-:Y:S01]  /*eac0*/  IMAD.X R119, RZ, RZ, R169.reuse, P5 ;  /* 0x000000ffff777224 */ /* 0x100fe200028e06a9 */
[----:B------:R-:W-:Y:S01]  /*ead0*/  LOP3.LUT R122, R122, R123, RZ, 0x3c, !PT ;  /* 0x0000007b7a7a7212 */ /* 0x000fe200078e3cff */
[--C-:B------:R-:W-:Y:S01]  /*eae0*/  IMAD.X R123, RZ, RZ, R169.reuse, P6 ;  /* 0x000000ffff7b7224 */ /* 0x100fe200030e06a9 */
[----:B------:R-:W-:Y:S01]  /*eaf0*/  LOP3.LUT R28, R29, R168, RZ, 0x3c, !PT ;  /* 0x000000a81d1c7212 */ /* 0x000fe200078e3cff */
[----:B------:R-:W-:Y:S01]  /*eb00*/  IMAD.MOV.U32 R29, RZ, RZ, R169 ;  /* 0x000000ffff1d7224 */ /* 0x000fe200078e00a9 */
[----:B------:R-:W-:Y:S01]  /*eb10*/  MOV R146, R146 ;  /* 0x0000009200927202 */ /* 0x000fe20000000f00 */
[----:B------:R-:W1:Y:S01]  /*eb20*/  SHFL.IDX PT, R45, R24, RZ, 0x1c1f ;  /* 0x001c1fff182d7589 */ /* 0x000e6200000e0000 */
[----:B------:R-:W-:-:S02]  /*eb30*/  F2FP.BF16.F32.PACK_AB R4, R113, R194 ;  /* 0x000000c27104723e */ /* 0x000fc400000010ff */
[----:B------:R-:W-:Y:S01]  /*eb40*/  F2FP.BF16.F32.PACK_AB R5, R76, R72 ;  /* 0x000000484c05723e */ /* 0x000fe200000010ff */
[----:B------:R-:W2:Y:S01]  /*eb50*/  SHFL.IDX PT, R47, R24, 0x1, 0x1c1f ;  /* 0x003c1f00182f7f89 */ /* 0x000ea200000e0000 */
[----:B------:R-:W-:Y:S02]  /*eb60*/  F2FP.BF16.F32.PACK_AB R6, R117, R195 ;  /* 0x000000c37506723e */ /* 0x000fe400000010ff */
[----:B------:R-:W-:Y:S02]  /*eb70*/  F2FP.BF16.F32.PACK_AB R7, R84, R80 ;  /* 0x000000505407723e */ /* 0x000fe400000010ff */
[----:B------:R-:W-:Y:S02]  /*eb80*/  MOV R142, R142 ;  /* 0x0000008e008e7202 */ /* 0x000fe40000000f00 */
[----:B------:R-:W-:Y:S01]  /*eb90*/  F2FP.BF16.F32.PACK_AB R197, R92, R88 ;  /* 0x000000585cc5723e */ /* 0x000fe200000010ff */
[----:B------:R-:W-:Y:S01]  /*eba0*/  STSM.16.M88.4 [R146], R4 ;  /* 0x0000000492007844 */ /* 0x000fe20000000200 */
[----:B0-----:R-:W-:-:S02]  /*ebb0*/  F2FP.BF16.F32.PACK_AB R8, R129, R128 ;  /* 0x000000808108723e */ /* 0x001fc400000010ff */
[----:B------:R-:W-:Y:S01]  /*ebc0*/  F2FP.BF16.F32.PACK_AB R9, R108, R104 ;  /* 0x000000686c09723e */ /* 0x000fe200000010ff */
[----:B------:R-:W-:Y:S01]  /*ebd0*/  STSM.16.M88.4 [R142], R196 ;  /* 0x000000c48e007844 */ /* 0x000fe20000000200 */
[----:B------:R-:W-:Y:S02]  /*ebe0*/  F2FP.BF16.F32.PACK_AB R10, R133, R132 ;  /* 0x00000084850a723e */ /* 0x000fe400000010ff */
[----:B------:R-:W-:Y:S02]  /*ebf0*/  F2FP.BF16.F32.PACK_AB R11, R116, R112 ;  /* 0x00000070740b723e */ /* 0x000fe400000010ff */
[----:B------:R-:W-:Y:S02]  /*ec00*/  F2FP.BF16.F32.PACK_AB R169, R170, R120 ;  /* 0x00000078aaa9723e */ /* 0x000fe400000010ff */
[----:B------:R-:W-:Y:S01]  /*ec10*/  F2FP.BF16.F32.PACK_AB R168, R137, R136 ;  /* 0x0000008889a8723e */ /* 0x000fe200000010ff */
[----:B------:R0:W-:Y:S01]  /*ec20*/  STSM.16.M88.4 [R23], R8 ;  /* 0x0000000817007844 */ /* 0x0001e20000000200 */
[----:B------:R-:W-:-:S02]  /*ec30*/  F2FP.BF16.F32.PACK_AB R170, R141, R140 ;  /* 0x0000008c8daa723e */ /* 0x000fc400000010ff */
[----:B------:R-:W-:Y:S02]  /*ec40*/  F2FP.BF16.F32.PACK_AB R171, R172, R171 ;  /* 0x000000abacab723e */ /* 0x000fe400000010ff */
[----:B------:R-:W-:Y:S02]  /*ec50*/  F2FP.BF16.F32.PACK_AB R173, R174, R173 ;  /* 0x000000adaead723e */ /* 0x000fe400000010ff */
[----:B------:R-:W-:Y:S01]  /*ec60*/  F2FP.BF16.F32.PACK_AB R172, R145, R144 ;  /* 0x0000009091ac723e */ /* 0x000fe200000010ff */
[----:B------:R-:W-:Y:S01]  /*ec70*/  STSM.16.M88.4 [R18], R168 ;  /* 0x000000a812007844 */ /* 0x000fe20000000200 */
[----:B------:R-:W-:Y:S02]  /*ec80*/  F2FP.BF16.F32.PACK_AB R174, R149, R148 ;  /* 0x0000009495ae723e */ /* 0x000fe400000010ff */
[----:B------:R-:W-:-:S05]  /*ec90*/  F2FP.BF16.F32.PACK_AB R175, R177, R175 ;  /* 0x000000afb1af723e */ /* 0x000fca00000010ff */
[----:B------:R-:W-:Y:S01]  /*eca0*/  STSM.16.M88.4 [R16], R172 ;  /* 0x000000ac10007844 */ /* 0x000fe20000000200 */
[----:B0-----:R-:W0:Y:S08]  /*ecb0*/  @P2 LDC R9, c[0x0][0xbec] ;  /* 0x0002fb00ff092b82 */ /* 0x001e300000000800 */
[----:B------:R-:W-:Y:S01]  /*ecc0*/  BAR.SYNC.DEFER_BLOCKING 0x1, 0x100 ;  /* 0x0044000000007b1d */ /* 0x000fe20000010000 */
[----:B------:R-:W-:-:S02]  /*ecd0*/  UIMAD UR5, UR10, UR8, URZ ;  /* 0x000000080a0572a4 */ /* 0x000fc4000f8e023f */
[----:B------:R-:W-:-:S03]  /*ece0*/  UIMAD.WIDE.U32 UR6, UR11, UR8, URZ ;  /* 0x000000080b0672a5 */ /* 0x000fc6000f8e003f */
[----:B-1----:R1:W-:Y:S04]  /*ecf0*/  @!P1 ST.E desc[UR14][R44.64], R0 ;  /* 0x000000002c009985 */ /* 0x0023e8000c10190e */
[----:B--2---:R2:W-:Y:S04]  /*ed00*/  @!P0 ST.E desc[UR14][R46.64], R2 ;  /* 0x000000022e008985 */ /* 0x0045e8000c10190e */
[----:B------:R3:W5:Y:S01]  /*ed10*/  LD.E.128 R32, desc[UR14][R12.64] ;  /* 0x0000000e0c207980 */ /* 0x000762000c101d00 */
[----:B-1----:R-:W-:Y:S01]  /*ed20*/  IMAD R0, R203, 0x20, R206 ;  /* 0x00000020cb007824 */ /* 0x002fe200078e02ce */
[----:B------:R-:W-:-:S02]  /*ed30*/  UIMAD UR5, UR11, UR9, UR5 ;  /* 0x000000090b0572a4 */ /* 0x000fc4000f8e0205 */
[----:B------:R-:W5:Y:S01]  /*ed40*/  LD.E.128 R24, desc[UR14][R28.64] ;  /* 0x0000000e1c187980 */ /* 0x000f62000c101d00 */
[----:B---3--:R-:W1:Y:S01]  /*ed50*/  @P2 LDC R13, c[0x0][0xbf0] ;  /* 0x0002fc00ff0d2b82 */ /* 0x008e620000000800 */
[----:B--2---:R-:W-:Y:S01]  /*ed60*/  VIADD R2, R0, UR61 ;  /* 0x0000003d00027c36 */ /* 0x004fe20008000000 */
[----:B------:R-:W-:Y:S01]  /*ed70*/  ULDC.64 UR10, c[0x0][0xaf0] ;  /* 0x0002bc00000a7ab9 */ /* 0x000fe20000000a00 */
[----:B------:R-:W-:Y:S01]  /*ed80*/  UIADD3 UR7, UR7, UR5, URZ ;  /* 0x0000000507077290 */ /* 0x000fe2000fffe03f */
[----:B------:R2:W5:Y:S01]  /*ed90*/  LD.E.128 R36, desc[UR14][R14.64] ;  /* 0x0000000e0e247980 */ /* 0x000562000c101d00 */
[----:B0-----:R-:W-:Y:S01]  /*eda0*/  @P2 IMAD.HI.U32 R0, R2, R9, RZ ;  /* 0x0000000902002227 */ /* 0x001fe200078e00ff */
[----:B------:R-:W-:Y:S02]  /*edb0*/  UIMAD UR8, UR12, UR10, URZ ;  /* 0x0000000a0c0872a4 */ /* 0x000fe4000f8e023f */
[----:B------:R0:W5:Y:S01]  /*edc0*/  LD.E.128 R4, desc[UR14][R20.64] ;  /* 0x0000000e14047980 */ /* 0x000162000c101d00 */
[----:B------:R-:W-:Y:S01]  /*edd0*/  IMAD.MOV.U32 R11, RZ, RZ, R2 ;  /* 0x000000ffff0b7224 */ /* 0x000fe200078e0002 */
[----:B------:R-:W-:-:S02]  /*ede0*/  UIMAD UR5, UR13, UR11, UR8 ;  /* 0x0000000b0d0572a4 */ /* 0x000fc4000f8e0208 */
[----:B------:R-:W-:Y:S01]  /*edf0*/  UIMAD.WIDE.U32 UR6, UR13, UR10, UR6 ;  /* 0x0000000a0d0672a5 */ /* 0x000fe2000f8e0006 */
[----:B------:R0:W5:Y:S01]  /*ee00*/  LD.E.128 R40, desc[UR14][R30.64] ;  /* 0x0000000e1e287980 */ /* 0x000162000c101d00 */
[----:B------:R-:W-:Y:S02]  /*ee10*/  ULDC.64 UR8, c[0x0][0xae0] ;  /* 0x0002b80000087ab9 */ /* 0x000fe40000000a00 */
[----:B------:R-:W-:Y:S01]  /*ee20*/  UIADD3 UR5, UR7, UR5, URZ ;  /* 0x0000000507057290 */ /* 0x000fe2000fffe03f */
[----:B------:R-:W5:Y:S04]  /*ee30*/  LD.E.128 R96, desc[UR14][R98.64] ;  /* 0x0000000e62607980 */ /* 0x000f68000c101d00 */
[----:B------:R-:W5:Y:S01]  /*ee40*/  LD.E.128 R100, desc[UR14][R102.64] ;  /* 0x0000000e66647980 */ /* 0x000f62000c101d00 */
[----:B-1----:R-:W-:-:S03]  /*ee50*/  @P2 SHF.R.U32.HI R11, RZ, R13, R0 ;  /* 0x0000000dff0b2219 */ /* 0x002fc60000011600 */
[----:B------:R-:W5:Y:S01]  /*ee60*/  LD.E.128 R104, desc[UR14][R106.64] ;  /* 0x0000000e6a687980 */ /* 0x000f62000c101d00 */
[--C-:B------:R-:W-:Y:S01]  /*ee70*/  SHF.R.S32.HI R0, RZ, 0x1f, R11.reuse ;  /* 0x0000001fff007819 */ /* 0x100fe2000001140b */
[----:B------:R-:W-:Y:S02]  /*ee80*/  IMAD.MOV R13, RZ, RZ, -R11 ;  /* 0x000000ffff0d7224 */ /* 0x000fe400078e0a0b */
[----:B------:R-:W5:Y:S01]  /*ee90*/  LD.E.128 R108, desc[UR14][R110.64] ;  /* 0x0000000e6e6c7980 */ /* 0x000f62000c101d00 */
[----:B------:R-:W-:Y:S02]  /*eea0*/  IMAD.U32 R9, RZ, RZ, UR7 ;  /* 0x00000007ff097e24 */ /* 0x000fe4000f8e00ff */
[----:B------:R-:W-:Y:S01]  /*eeb0*/  IMAD R0, R0, UR8, RZ ;  /* 0x0000000800007c24 */ /* 0x000fe2000f8e02ff */
[----:B------:R-:W5:Y:S01]  /*eec0*/  LD.E.128 R112, desc[UR14][R114.64] ;  /* 0x0000000e72707980 */ /* 0x000f62000c101d00 */
[----:B------:R-:W-:Y:S02]  /*eed0*/  IMAD R13, R204, R13, R2 ;  /* 0x0000000dcc0d7224 */ /* 0x000fe400078e0202 */
[----:B------:R-:W-:Y:S01]  /*eee0*/  IMAD.U32 R8, RZ, RZ, UR6 ;  /* 0x00000006ff087e24 */ /* 0x000fe2000f8e00ff */
[----:B------:R-:W5:Y:S01]  /*eef0*/  LD.E.128 R116, desc[UR14][R118.64] ;  /* 0x0000000e76747980 */ /* 0x000f62000c101d00 */
[----:B------:R-:W-:Y:S01]  /*ef00*/  IMAD.U32 R9, RZ, RZ, UR5 ;  /* 0x00000005ff097e24 */ /* 0x000fe2000f8e00ff */
[----:B------:R-:W-:Y:S01]  /*ef10*/  ULDC.64 UR6, c[0x0][0xad8] ;  /* 0x0002b60000067ab9 */ /* 0x000fe20000000a00 */
[----:B--2---:R-:W-:Y:S01]  /*ef20*/  IMAD R15, R11, UR9, R0 ;  /* 0x000000090b0f7c24 */ /* 0x004fe2000f8e0200 */
[----:B------:R-:W5:Y:S01]  /*ef30*/  LD.E.128 R120, desc[UR14][R122.64] ;  /* 0x0000000e7a787980 */ /* 0x000f62000c101d00 */
[----:B------:R-:W-:-:S03]  /*ef40*/  SHF.R.S32.HI R0, RZ, 0x1f, R13 ;  /* 0x0000001fff007819 */ /* 0x000fc6000001140d */
[----:B------:R-:W5:Y:S01]  /*ef50*/  LD.E.128 R124, desc[UR14][R126.64] ;  /* 0x0000000e7e7c7980 */ /* 0x000f62000c101d00 */
[----:B------:R-:W-:-:S03]  /*ef60*/  IMAD.WIDE.U32 R8, R11, UR8, R8 ;  /* 0x000000080b087c25 */ /* 0x000fc6000f8e0008 */
[----:B------:R-:W5:Y:S04]  /*ef70*/  LD.E.128 R128, desc[UR14][R130.64] ;  /* 0x0000000e82807980 */ /* 0x000f68000c101d00 */
[----:B------:R-:W5:Y:S04]  /*ef80*/  LD.E.128 R132, desc[UR14][R134.64] ;  /* 0x0000000e86847980 */ /* 0x000f68000c101d00 */
[----:B------:R-:W5:Y:S01]  /*ef90*/  LD.E.128 R136, desc[UR14][R138.64] ;  /* 0x0000000e8a887980 */ /* 0x000f62000c101d00 */
[----:B------:R-:W-:Y:S01]  /*efa0*/  @!PT LDS RZ, [RZ] ;  /* 0x00000000fffff984 */ /* 0x000fe20000000800 */
[----:B------:R-:W-:Y:S01]  /*efb0*/  @!PT LDS RZ, [RZ] ;  /* 0x00000000fffff984 */ /* 0x000fe20000000800 */
[----:B------:R-:W-:Y:S01]  /*efc0*/  @!PT LDS RZ, [RZ] ;  /* 0x00000000fffff984 */ /* 0x000fe20000000800 */
[----:B------:R-:W-:Y:S01]  /*efd0*/  @!PT LDS RZ, [RZ] ;  /* 0x00000000fffff984 */ /* 0x000fe20000000800 */
[----:B------:R1:W-:Y:S06]  /*efe0*/  MEMBAR.ALL.CTA ;  /* 0x0000000000007992 */ /* 0x0003ec0000008000 */
[----:B-1----:R-:W1:Y:S01]  /*eff0*/  FENCE.VIEW.ASYNC.S ;  /* 0x00000000000073c6 */ /* 0x002e620000000000 */
[----:B------:R-:W-:-:S02]  /*f000*/  IMAD.IADD R9, R9, 0x1, R15 ;  /* 0x0000000109097824 */ /* 0x000fc400078e020f */
[----:B------:R-:W-:Y:S02]  /*f010*/  IMAD R2, R0, UR6, RZ ;  /* 0x0000000600027c24 */ /* 0x000fe4000f8e02ff */
[----:B------:R-:W-:Y:S02]  /*f020*/  VIADD R18, R206, UR61 ;  /* 0x0000003dce127c36 */ /* 0x000fe40008000000 */
[C---:B------:R-:W-:Y:S02]  /*f030*/  IMAD R11, R13.reuse, UR7, R2 ;  /* 0x000000070d0b7c24 */ /* 0x040fe4000f8e0202 */
[----:B------:R-:W-:Y:S01]  /*f040*/  IMAD.WIDE.U32 R8, R13, UR6, R8 ;  /* 0x000000060d087c25 */ /* 0x000fe2000f8e0008 */
[C---:B------:R-:W-:Y:S01]  /*f050*/  ISETP.GE.AND P2, PT, R18.reuse, R3, PT ;  /* 0x000000031200720c */ /* 0x040fe20003f46270 */
[----:B------:R-:W-:Y:S02]  /*f060*/  ULDC.64 UR6, c[0x0][0xa80] ;  /* 0x0002a00000067ab9 */ /* 0x000fe40000000a00 */
[----:B------:R-:W-:Y:S01]  /*f070*/  VIADD R0, R18, 0x20 ;  /* 0x0000002012007836 */ /* 0x000fe20000000000 */
[----:B------:R-:W-:Y:S01]  /*f080*/  LEA R2, P3, R8, UR6, 0x1 ;  /* 0x0000000608027c11 */ /* 0x000fe2000f8608ff */
[----:B------:R-:W-:-:S02]  /*f090*/  IMAD.IADD R9, R9, 0x1, R11 ;  /* 0x0000000109097824 */ /* 0x000fc400078e020b */
[----:B------:R-:W-:Y:S01]  /*f0a0*/  VIADD R207, R207, 0x30820 ;  /* 0x00030820cfcf7836 */ /* 0x000fe20000000000 */
[-C--:B------:R-:W-:Y:S01]  /*f0b0*/  ISETP.GE.AND P1, PT, R0, R3.reuse, PT ;  /* 0x000000030000720c */ /* 0x080fe20003f26270 */
[----:B------:R-:W-:Y:S01]  /*f0c0*/  VIADD R0, R18, 0x40 ;  /* 0x0000004012007836 */ /* 0x000fe20000000000 */
[----:B------:R-:W-:Y:S02]  /*f0d0*/  LEA.HI.X R16, R8, UR7, R9, 0x1, P3 ;  /* 0x0000000708107c11 */ /* 0x000fe400098f0c09 */
[----:B------:R-:W-:Y:S01]  /*f0e0*/  PRMT R207, RZ, 0x654, R207 ;  /* 0x00000654ffcf7816 */ /* 0x000fe200000000cf */
[----:B-1----:R0:W1:Y:S01]  /*f0f0*/  SHFL.IDX PT, R14, R2, RZ, 0x181f ;  /* 0x00181fff020e7589 */ /* 0x00206200000e0000 */
[----:B------:R-:W-:Y:S01]  /*f100*/  ISETP.GE.AND P0, PT, R0, R3, PT ;  /* 0x000000030000720c */ /* 0x000fe20003f06270 */
[----:B------:R-:W-:Y:S01]  /*f110*/  BSSY B1, `(.L_x_1233) ;  /* 0x0000016000017945 */ /* 0x000fe20003800000 */
[----:B------:R0:W-:Y:S01]  /*f120*/  SYNCS.ARRIVE.TRANS64.RED.A1T0 RZ, [R207+URZ], RZ ;  /* 0x000000ffcfff79a7 */ /* 0x0001e2000810043f */
[----:B------:R0:W2:Y:S02]  /*f130*/  SHFL.IDX PT, R0, R16, RZ, 0x181f ;  /* 0x00181fff10007589 */ /* 0x0000a400000e0000 */
[----:B------:R-:W-:Y:S08]  /*f140*/  @P2 BRA `(.L_x_1234) ;  /* 0x0000000000482947 */ /* 0x000ff00003800000 */
        /* <DEDUP_REMOVED lines=18> */
.L_x_1234:
[----:B------:R-:W-:Y:S05]  /*f270*/  BSYNC B1 ;  /* 0x0000000000017941 */ /* 0x000fea0003800000 */
.L_x_1233:
[----:B--2---:R2:W4:Y:S01]  /*f280*/  SHFL.IDX PT, R0, R16, 0x1, 0x181f ;  /* 0x00381f0010007f89 */ /* 0x00452200000e0000 */
[----:B------:R-:W-:Y:S03]  /*f290*/  BSSY B1, `(.L_x_1235) ;  /* 0x0000015000017945 */ /* 0x000fe60003800000 */
[----:B-1-3--:R2:W1:Y:S01]  /*f2a0*/  SHFL.IDX PT, R14, R2, 0x1, 0x181f ;  /* 0x00381f00020e7f89 */ /* 0x00a46200000e0000 */
        /* <DEDUP_REMOVED lines=8> */
[----:B------:R-:W-:Y:S02]  /*f330*/  @!P3 LEA R10, P5, R201, R14, 0x1 ;  /* 0x0000000ec90ab211 */ /* 0x000fe400078a08ff */
[----:B----4-:R-:W-:Y:S02]  /*f340*/  @!P4 LEA.HI.X R9, R19, R0, R217, 0x1, P6 ;  /* 0x000000001309c211 */ /* 0x010fe400030f0cd9 */
[----:B------:R-:W-:Y:S02]  /*f350*/  @!P2 LEA R12, P6, R200, R14, 0x1 ;  /* 0x0000000ec80ca211 */ /* 0x000fe400078c08ff */
[----:B------:R-:W-:Y:S01]  /*f360*/  @!P3 LEA.HI.X R11, R201, R0, R216, 0x1, P5 ;  /* 0x00000000c90bb211 */ /* 0x000fe200028f0cd8 */
[----:B-----5:R3:W-:Y:S01]  /*f370*/  @!P4 ST.E.128 desc[UR6][R8.64], R32 ;  /* 0x000000200800c985 */ /* 0x0207e2000c101d06 */
[----:B------:R-:W-:-:S02]  /*f380*/  @!P1 LEA R14, P5, R202, R14, 0x1 ;  /* 0x0000000eca0e9211 */ /* 0x000fc400078a08ff */
[-C--:B------:R-:W-:Y:S01]  /*f390*/  @!P2 LEA.HI.X R13, R200, R0.reuse, R215, 0x1, P6 ;  /* 0x00000000c80da211 */ /* 0x080fe200030f0cd7 */
[----:B------:R3:W-:Y:S01]  /*f3a0*/  @!P3 ST.E.128 desc[UR6][R10.64], R96 ;  /* 0x000000600a00b985 */ /* 0x0007e2000c101d06 */
[----:B------:R-:W-:-:S03]  /*f3b0*/  @!P1 LEA.HI.X R15, R202, R0, R214, 0x1, P5 ;  /* 0x00000000ca0f9211 */ /* 0x000fc600028f0cd6 */
[----:B------:R3:W-:Y:S04]  /*f3c0*/  @!P2 ST.E.128 desc[UR6][R12.64], R112 ;  /* 0x000000700c00a985 */ /* 0x0007e8000c101d06 */
[----:B------:R3:W-:Y:S02]  /*f3d0*/  @!P1 ST.E.128 desc[UR6][R14.64], R128 ;  /* 0x000000800e009985 */ /* 0x0007e4000c101d06 */
.L_x_1236:
[----:B------:R-:W-:Y:S05]  /*f3e0*/  BSYNC B1 ;  /* 0x0000000000017941 */ /* 0x000fea0003800000 */
.L_x_1235:
[----:B----4-:R4:W0:Y:S01]  /*f3f0*/  SHFL.IDX PT, R0, R16, 0x2, 0x181f ;  /* 0x00581f0010007f89 */ /* 0x01082200000e0000 */
        /* <DEDUP_REMOVED lines=10> */
[-C--:B------:R-:W-:Y:S02]  /*f4a0*/  @!P2 LEA R10, P5, R201, R14.reuse, 0x1 ;  /* 0x0000000ec90aa211 */ /* 0x080fe400078a08ff */
[----:B------:R-:W-:Y:S02]  /*f4b0*/  @!P1 LEA R12, P4, R200, R14, 0x1 ;  /* 0x0000000ec80c9211 */ /* 0x000fe400078808ff */
[----:B0-----:R-:W-:Y:S02]  /*f4c0*/  @!P3 LEA.HI.X R9, R19, R0, R217, 0x1, P6 ;  /* 0x000000001309b211 */ /* 0x001fe400030f0cd9 */
[----:B------:R-:W-:Y:S02]  /*f4d0*/  @!P0 LEA R14, P6, R202, R14, 0x1 ;  /* 0x0000000eca0e8211 */ /* 0x000fe400078c08ff */
[-C--:B------:R-:W-:Y:S01]  /*f4e0*/  @!P2 LEA.HI.X R11, R201, R0.reuse, R216, 0x1, P5 ;  /* 0x00000000c90ba211 */ /* 0x080fe200028f0cd8 */
[----:B-----5:R3:W-:Y:S01]  /*f4f0*/  @!P3 ST.E.128 desc[UR6][R8.64], R36 ;  /* 0x000000240800b985 */ /* 0x0207e2000c101d06 */
[----:B------:R-:W-:-:S02]  /*f500*/  @!P1 LEA.HI.X R13, R200, R0, R215, 0x1, P4 ;  /* 0x00000000c80d9211 */ /* 0x000fc400020f0cd7 */
[----:B------:R-:W-:Y:S01]  /*f510*/  @!P0 LEA.HI.X R15, R202, R0, R214, 0x1, P6 ;  /* 0x00000000ca0f8211 */ /* 0x000fe200030f0cd6 */
[----:B------:R3:W-:Y:S04]  /*f520*/  @!P2 ST.E.128 desc[UR6][R10.64], R100 ;  /* 0x000000640a00a985 */ /* 0x0007e8000c101d06 */
[----:B------:R3:W-:Y:S04]  /*f530*/  @!P1 ST.E.128 desc[UR6][R12.64], R116 ;  /* 0x000000740c009985 */ /* 0x0007e8000c101d06 */
[----:B------:R3:W-:Y:S02]  /*f540*/  @!P0 ST.E.128 desc[UR6][R14.64], R132 ;  /* 0x000000840e008985 */ /* 0x0007e4000c101d06 */
.L_x_1238:
[----:B------:R-:W-:Y:S05]  /*f550*/  BSYNC B1 ;  /* 0x0000000000017941 */ /* 0x000fea0003800000 */
.L_x_1237:
[----:B0-----:R-:W-:Y:S01]  /*f560*/  VIADD R0, R18, 0x60 ;  /* 0x0000006012007836 */ /* 0x001fe20000000000 */
[----:B--2-4-:R-:W4:Y:S04]  /*f570*/  SHFL.IDX PT, R16, R16, 0x3, 0x181f ;  /* 0x00781f0010107f89 */ /* 0x014f2800000e0000 */
[----:B------:R-:W-:Y:S01]  /*f580*/  ISETP.GE.AND P0, PT, R0, R3, PT ;  /* 0x000000030000720c */ /* 0x000fe20003f06270 */
[----:B---3--:R3:W0:-:S12]  /*f590*/  SHFL.IDX PT, R12, R2, 0x3, 0x181f ;  /* 0x00781f00020c7f89 */ /* 0x00861800000e0000 */
[----:B---3--:R-:W-:Y:S05]  /*f5a0*/  @P0 BRA `(.L_x_1239) ;  /* 0x0000000c00540947 */ /* 0x008fea0003800000 */
[----:B------:R-:W-:Y:S01]  /*f5b0*/  ULDC UR5, c[0x0][0xac8] ;  /* 0x0002b20000057ab9 */ /* 0x000fe20000000800 */
[----:B------:R-:W-:Y:S01]  /*f5c0*/  ULDC.64 UR6, c[0x0][0x208] ;  /* 0x0000820000067ab9 */ /* 0x000fe20000000a00 */
[----:B------:R-:W-:Y:S02]  /*f5d0*/  ISETP.GE.AND P3, PT, R19, UR5, PT ;  /* 0x0000000513007c0c */ /* 0x000fe4000bf66270 */
[----:B------:R-:W-:Y:S02]  /*f5e0*/  ISETP.GE.AND P4, PT, R201, UR5, PT ;  /* 0x00000005c9007c0c */ /* 0x000fe4000bf86270 */
[----:B------:R-:W-:-:S09]  /*f5f0*/  ISETP.GE.AND P5, PT, R200, UR5, PT ;  /* 0x00000005c8007c0c */ /* 0x000fd2000bfa6270 */
[-C--:B0-----:R-:W-:Y:S02]  /*f600*/  @!P3 LEA R2, P0, R19, R12.reuse, 0x1 ;  /* 0x0000000c1302b211 */ /* 0x081fe400078008ff */
[----:B------:R-:W-:Y:S02]  /*f610*/  @!P4 LEA R8, P1, R201, R12, 0x1 ;  /* 0x0000000cc908c211 */ /* 0x000fe400078208ff */
[----:B----4-:R-:W-:Y:S02]  /*f620*/  @!P3 LEA.HI.X R3, R19, R16, R217, 0x1, P0 ;  /* 0x000000101303b211 */ /* 0x010fe400000f0cd9 */
[----:B------:R-:W-:Y:S02]  /*f630*/  ISETP.GE.AND P0, PT, R202, UR5, PT ;  /* 0x00000005ca007c0c */ /* 0x000fe4000bf06270 */
[----:B------:R-:W-:Y:S01]  /*f640*/  @!P5 LEA R10, P2, R200, R12, 0x1 ;  /* 0x0000000cc80ad211 */ /* 0x000fe200078408ff */
[----:B-----5:R3:W-:Y:S01]  /*f650*/  @!P3 ST.E.128 desc[UR6][R2.64], R4 ;  /* 0x000000040200b985 */ /* 0x0207e2000c101d06 */
        /* <DEDUP_REMOVED lines=10> */
.L_x_1232:
[----:B------:R-:W0:Y:S01]  /*f700*/  LDC R8, c[0x0][0xbe8] ;  /* 0x0002fa00ff087b82 */ /* 0x000e220000000800 */
[----:B------:R-:W-:Y:S01]  /*f710*/  R2UR UR6, R204 ;  /* 0x00000000cc0672ca */ /* 0x000fe200000e0000 */
[----:B------:R-:W-:Y:S01]  /*f720*/  BSSY B1, `(.L_x_1240) ;  /* 0x0000035000017945 */ /* 0x000fe20003800000 */
[----:B------:R-:W-:Y:S01]  /*f730*/  R2UR UR5, R205 ;  /* 0x00000000cd0572ca */ /* 0x000fe200000e0000 */
[----:B------:R-:W-:Y:S01]  /*f740*/  IMAD R6, R203, 0x20, R206 ;  /* 0x00000020cb067824 */ /* 0x000fe200078e02ce */
[----:B------:R-:W-:-:S09]  /*f750*/  ISETP.GE.AND P0, PT, R218, 0x80, PT ;  /* 0x00000080da00780c */ /* 0x000fd20003f06270 */
[----:B------:R-:W-:Y:S02]  /*f760*/  USHF.R.S32.HI UR8, URZ, 0x1f, UR6 ;  /* 0x0000001f3f087899 */ /* 0x000fe40008011406 */
[----:B------:R-:W-:Y:S01]  /*f770*/  USHF.R.S32.HI UR9, URZ, 0x1f, UR5 ;  /* 0x0000001f3f097899 */ /* 0x000fe20008011405 */
[----:B0-----:R-:W-:-:S13]  /*f780*/  ISETP.NE.AND P1, PT, R8, 0x1, PT ;  /* 0x000000010800780c */ /* 0x001fda0003f25270 */
[----:B------:R-:W0:Y:S08]  /*f790*/  @P1 LDC R9, c[0x0][0xbec] ;  /* 0x0002fb00ff091b82 */ /* 0x000e300000000800 */
[----:B------:R-:W1:Y:S01]  /*f7a0*/  @P1 LDC R11, c[0x0][0xbf0] ;  /* 0x0002fc00ff0b1b82 */ /* 0x000e620000000800 */
[----:B------:R-:W-:Y:S05]  /*f7b0*/  @P0 BRA `(.L_x_1241) ;  /* 0x0000000000ac0947 */ /* 0x000fea0003800000 */
[----:B------:R-:W2:Y:S01]  /*f7c0*/  S2R R0, SR_TID.X ;  /* 0x0000000000007919 */ /* 0x000ea20000002100 */
[----:B------:R-:W3:Y:S01]  /*f7d0*/  LDC R3, c[0x0][0xbe8] ;  /* 0x0002fa00ff037b82 */ /* 0x000ee20000000800 */
[----:B------:R-:W-:Y:S01]  /*f7e0*/  IMAD.U32 R4, RZ, RZ, UR61 ;  /* 0x0000003dff047e24 */ /* 0x000fe2000f8e00ff */
[----:B------:R-:W-:Y:S02]  /*f7f0*/  ULDC UR5, c[0x0][0xa88] ;  /* 0x0002a20000057ab9 */ /* 0x000fe40000000800 */
[----:B---3--:R-:W-:Y:S02]  /*f800*/  IMAD R5, R3, UR5, RZ ;  /* 0x0000000503057c24 */ /* 0x008fe4000f8e02ff */
[----:B--2---:R-:W-:-:S04]  /*f810*/  IADD3 R4, R4, -0x80, R0 ;  /* 0xffffff8004047810 */ /* 0x004fc80007ffe000 */
[----:B------:R-:W-:-:S13]  /*f820*/  ISETP.GE.AND P0, PT, R4, R5, PT ;  /* 0x000000050400720c */ /* 0x000fda0003f06270 */
[----:B------:R-:W-:Y:S05]  /*f830*/  @P0 BRA `(.L_x_1241) ;  /* 0x00000000008c0947 */ /* 0x000fea0003800000 */
[----:B------:R-:W-:Y:S01]  /*f840*/  ISETP.NE.AND P0, PT, R3, 0x1, PT ;  /* 0x000000010300780c */ /* 0x000fe20003f05270 */
[----:B------:R-:W-:Y:S01]  /*f850*/  ULDC.64 UR10, c[0x0][0xb90] ;  /* 0x0002e400000a7ab9 */ /* 0x000fe20000000a00 */
[----:B------:R-:W-:Y:S01]  /*f860*/  R2UR UR13, R204 ;  /* 0x00000000cc0d72ca */ /* 0x000fe200000e0000 */
[----:B------:R-:W-:Y:S01]  /*f870*/  UIMAD UR5, UR8, UR10, URZ ;  /* 0x0000000a080572a4 */ /* 0x000fe2000f8e023f */
[----:B------:R-:W-:Y:S01]  /*f880*/  R2UR UR12, R205 ;  /* 0x00000000cd0c72ca */ /* 0x000fe200000e0000 */
[----:B------:R-:W-:-:S08]  /*f890*/  IMAD.MOV.U32 R2, RZ, RZ, R4 ;  /* 0x000000ffff027224 */ /* 0x000fd000078e0004 */
[----:B------:R-:W2:Y:S02]  /*f8a0*/  @P0 LDC R5, c[0x0][0xbec] ;  /* 0x0002fb00ff050b82 */ /* 0x000ea40000000800 */
[----:B------:R-:W-:Y:S02]  /*f8b0*/  UIMAD.WIDE.U32 UR6, UR13, UR10, URZ ;  /* 0x0000000a0d0672a5 */ /* 0x000fe4000f8e003f */
[----:B------:R-:W-:-:S03]  /*f8c0*/  UIMAD UR5, UR13, UR11, UR5 ;  /* 0x0000000b0d0572a4 */ /* 0x000fc6000f8e0205 */
[----:B------:R-:W-:Y:S01]  /*f8d0*/  ULDC.64 UR10, c[0x0][0xb98] ;  /* 0x0002e600000a7ab9 */ /* 0x000fe20000000a00 */
[----:B------:R-:W3:Y:S01]  /*f8e0*/  @P0 LDC R7, c[0x0][0xbf0] ;  /* 0x0002fc00ff070b82 */ /* 0x000ee20000000800 */
[----:B------:R-:W-:Y:S02]  /*f8f0*/  UIADD3 UR7, UR7, UR5, URZ ;  /* 0x0000000507077290 */ /* 0x000fe4000fffe03f */
[----:B------:R-:W-:Y:S02]  /*f900*/  UIMAD UR5, UR9, UR10, URZ ;  /* 0x0000000a090572a4 */ /* 0x000fe4000f8e023f */
[----:B------:R-:W-:Y:S02]  /*f910*/  UIMAD.WIDE.U32 UR6, UR12, UR10, UR6 ;  /* 0x0000000a0c0672a5 */ /* 0x000fe4000f8e0006 */
[----:B------:R-:W-:-:S03]  /*f920*/  UIMAD UR5, UR12, UR11, UR5 ;  /* 0x0000000b0c0572a4 */ /* 0x000fc6000f8e0205 */
[----:B------:R-:W-:Y:S01]  /*f930*/  ULDC.64 UR10, c[0x0][0xb88] ;  /* 0x0002e200000a7ab9 */ /* 0x000fe20000000a00 */
[----:B------:R-:W-:Y:S01]  /*f940*/  ULDC.64 UR12, c[0x0][0x208] ;  /* 0x00008200000c7ab9 */ /* 0x000fe20000000a00 */
[----:B--2---:R-:W-:-:S05]  /*f950*/  @P0 IMAD.HI.U32 R0, R4, R5, RZ ;  /* 0x0000000504000227 */ /* 0x004fca00078e00ff */
[----:B---3--:R-:W-:-:S05]  /*f960*/  @P0 SHF.R.U32.HI R2, RZ, R7, R0 ;  /* 0x00000007ff020219 */ /* 0x008fca0000011600 */
[----:B------:R-:W-:-:S04]  /*f970*/  IMAD.MOV R5, RZ, RZ, -R2 ;  /* 0x000000ffff057224 */ /* 0x000fc800078e0a02 */
[----:B------:R-:W-:Y:S01]  /*f980*/  IMAD R5, R3, R5, R4 ;  /* 0x0000000503057224 */ /* 0x000fe200078e0204 */
[----:B------:R-:W-:Y:S01]  /*f990*/  SHF.R.S32.HI R3, RZ, 0x1f, R2 ;  /* 0x0000001fff037819 */ /* 0x000fe20000011402 */
[----:B------:R-:W-:Y:S01]  /*f9a0*/  IMAD.U32 R4, RZ, RZ, UR5 ;  /* 0x00000005ff047e24 */ /* 0x000fe2000f8e00ff */
[----:B------:R-:W-:Y:S02]  /*f9b0*/  IADD3 R2, P0, R2, UR6, RZ ;  /* 0x0000000602027c10 */ /* 0x000fe4000ff1e0ff */
[----:B------:R-:W-:Y:S02]  /*f9c0*/  SHF.R.S32.HI R0, RZ, 0x1f, R5 ;  /* 0x0000001fff007819 */ /* 0x000fe40000011405 */
[----:B------:R-:W-:Y:S01]  /*f9d0*/  IADD3.X R3, R3, UR7, R4, P0, !PT ;  /* 0x0000000703037c10 */ /* 0x000fe200087fe404 */
[----:B------:R-:W-:Y:S02]  /*f9e0*/  ULDC.64 UR6, c[0x0][0xb50] ;  /* 0x0002d40000067ab9 */ /* 0x000fe40000000a00 */
[----:B------:R-:W-:-:S02]  /*f9f0*/  IMAD R0, R0, UR10, RZ ;  /* 0x0000000a00007c24 */ /* 0x000fc4000f8e02ff */
[----:B------:R-:W-:-:S04]  /*fa00*/  IMAD.WIDE.U32 R2, R5, UR10, R2 ;  /* 0x0000000a05027c25 */ /* 0x000fc8000f8e0002 */
[----:B------:R-:W-:Y:S01]  /*fa10*/  IMAD R7, R5, UR11, R0 ;  /* 0x0000000b05077c24 */ /* 0x000fe2000f8e0200 */
[----:B------:R-:W-:-:S03]  /*fa20*/  LEA R4, P0, R2, UR6, 0x2 ;  /* 0x0000000602047c11 */ /* 0x000fc6000f8010ff */
[----:B------:R-:W-:-:S05]  /*fa30*/  IMAD.IADD R3, R3, 0x1, R7 ;  /* 0x0000000103037824 */ /* 0x000fca00078e0207 */
[----:B------:R-:W-:Y:S01]  /*fa40*/  LEA.HI.X R5, R2, UR7, R3, 0x2, P0 ;  /* 0x0000000702057c11 */ /* 0x000fe200080f1403 */
[----:B------:R-:W-:-:S05]  /*fa50*/  IMAD.MOV.U32 R3, RZ, RZ, -0x800000 ;  /* 0xff800000ff037424 */ /* 0x000fca00078e00ff */
[----:B------:R2:W-:Y:S02]  /*fa60*/  STG.E desc[UR12][R4.64], R3 ;  /* 0x0000000304007986 */ /* 0x0005e4000c10190c */
.L_x_1241:
[----:B------:R-:W-:Y:S05]  /*fa70*/  BSYNC B1 ;  /* 0x0000000000017941 */ /* 0x000fea0003800000 */
.L_x_1240:
[----:B------:R-:W-:Y:S01]  /*fa80*/  R2UR UR13, R204 ;  /* 0x00000000cc0d72ca */ /* 0x000fe200000e0000 */
[----:B------:R-:W-:Y:S01]  /*fa90*/  ULDC.64 UR10, c[0x0][0xae8] ;  /* 0x0002ba00000a7ab9 */ /* 0x000fe20000000a00 */
[----:B------:R-:W-:Y:S01]  /*faa0*/  R2UR UR12, R205 ;  /* 0x00000000cd0c72ca */ /* 0x000fe200000e0000 */
[----:B------:R-:W-:Y:S01]  /*fab0*/  UIMAD UR5, UR8, UR10, URZ ;  /* 0x0000000a080572a4 */ /* 0x000fe2000f8e023f */
[----:B------:R-:W-:Y:S01]  /*fac0*/  VIADD R6, R6, UR61 ;  /* 0x0000003d06067c36 */ /* 0x000fe20008000000 */
[----:B------:R-:W-:Y:S03]  /*fad0*/  BSSY B1, `(.L_x_1242) ;  /* 0x000003d000017945 */ /* 0x000fe60003800000 */
[----:B0-----:R-:W-:-:S04]  /*fae0*/  @P1 IMAD.HI.U32 R0, R6, R9, RZ ;  /* 0x0000000906001227 */ /* 0x001fc800078e00ff */
[----:B--2---:R-:W-:Y:S01]  /*faf0*/  IMAD.MOV.U32 R5, RZ, RZ, R6 ;  /* 0x000000ffff057224 */ /* 0x004fe200078e0006 */
[----:B------:R-:W-:Y:S01]  /*fb00*/  UIMAD.WIDE.U32 UR6, UR13, UR10, URZ ;  /* 0x0000000a0d0672a5 */ /* 0x000fe2000f8e003f */
[----:B-1----:R-:W-:Y:S01]  /*fb10*/  @P1 SHF.R.U32.HI R5, RZ, R11, R0 ;  /* 0x0000000bff051219 */ /* 0x002fe20000011600 */
[----:B------:R-:W-:-:S03]  /*fb20*/  UIMAD UR5, UR13, UR11, UR5 ;  /* 0x0000000b0d0572a4 */ /* 0x000fc6000f8e0205 */
[----:B------:R-:W-:Y:S01]  /*fb30*/  ULDC.64 UR10, c[0x0][0xaf0] ;  /* 0x0002bc00000a7ab9 */ /* 0x000fe20000000a00 */
[----:B------:R-:W-:Y:S01]  /*fb40*/  UIADD3 UR7, UR7, UR5, URZ ;  /* 0x0000000507077290 */ /* 0x000fe2000fffe03f */
[--C-:B------:R-:W-:Y:S01]  /*fb50*/  SHF.R.S32.HI R0, RZ, 0x1f, R5.reuse ;  /* 0x0000001fff007819 */ /* 0x100fe20000011405 */
[----:B------:R-:W-:Y:S01]  /*fb60*/  UIMAD UR5, UR9, UR10, URZ ;  /* 0x0000000a090572a4 */ /* 0x000fe2000f8e023f */
[----:B------:R-:W-:Y:S01]  /*fb70*/  IMAD.MOV R7, RZ, RZ, -R5 ;  /* 0x000000ffff077224 */ /* 0x000fe200078e0a05 */
[----:B------:R-:W-:Y:S02]  /*fb80*/  UIMAD.WIDE.U32 UR6, UR12, UR10, UR6 ;  /* 0x0000000a0c0672a5 */ /* 0x000fe4000f8e0006 */
[----:B------:R-:W-:Y:S01]  /*fb90*/  UIMAD UR5, UR12, UR11, UR5 ;  /* 0x0000000b0c0572a4 */ /* 0x000fe2000f8e0205 */
[----:B------:R-:W-:Y:S01]  /*fba0*/  IMAD R7, R8, R7, R6 ;  /* 0x0000000708077224 */ /* 0x000fe200078e0206 */
[----:B------:R-:W-:Y:S01]  /*fbb0*/  ULDC.64 UR8, c[0x0][0xae0] ;  /* 0x0002b80000087ab9 */ /* 0x000fe20000000a00 */
[----:B------:R-:W-:Y:S01]  /*fbc0*/  VIADD R6, R206, UR61 ;  /* 0x0000003dce067c36 */ /* 0x000fe20008000000 */
[----:B------:R-:W-:Y:S01]  /*fbd0*/  UIADD3 UR5, UR7, UR5, URZ ;  /* 0x0000000507057290 */ /* 0x000fe2000fffe03f */
[----:B------:R-:W-:-:S02]  /*fbe0*/  IMAD R0, R0, UR8, RZ ;  /* 0x0000000800007c24 */ /* 0x000fc4000f8e02ff */
[----:B------:R-:W-:Y:S02]  /*fbf0*/  IMAD.U32 R3, RZ, RZ, UR7 ;  /* 0x00000007ff037e24 */ /* 0x000fe4000f8e00ff */
[----:B------:R-:W-:Y:S01]  /*fc00*/  IMAD.U32 R2, RZ, RZ, UR6 ;  /* 0x00000006ff027e24 */ /* 0x000fe2000f8e00ff */
[----:B------:R-:W-:Y:S01]  /*fc10*/  ULDC.64 UR6, c[0x0][0xad8] ;  /* 0x0002b60000067ab9 */ /* 0x000fe20000000a00 */
[----:B------:R-:W-:Y:S01]  /*fc20*/  IMAD.U32 R3, RZ, RZ, UR5 ;  /* 0x00000005ff037e24 */ /* 0x000fe2000f8e00ff */
[----:B------:R-:W-:Y:S01]  /*fc30*/  ULDC UR5, c[0x0][0xa88] ;  /* 0x0002a20000057ab9 */ /* 0x000fe20000000800 */
[C---:B------:R-:W-:Y:S01]  /*fc40*/  IMAD R9, R5.reuse, UR9, R0 ;  /* 0x0000000905097c24 */ /* 0x040fe2000f8e0200 */
[----:B------:R-:W-:Y:S01]  /*fc50*/  SHF.R.S32.HI R0, RZ, 0x1f, R7 ;  /* 0x0000001fff007819 */ /* 0x000fe20000011407 */
[----:B------:R-:W-:-:S04]  /*fc60*/  IMAD.WIDE.U32 R2, R5, UR8, R2 ;  /* 0x0000000805027c25 */ /* 0x000fc8000f8e0002 */
[----:B------:R-:W-:Y:S02]  /*fc70*/  IMAD.IADD R3, R3, 0x1, R9 ;  /* 0x0000000103037824 */ /* 0x000fe400078e0209 */
[----:B------:R-:W-:Y:S02]  /*fc80*/  IMAD R4, R0, UR6, RZ ;  /* 0x0000000600047c24 */ /* 0x000fe4000f8e02ff */
[----:B------:R-:W-:Y:S02]  /*fc90*/  IMAD R9, R8, UR5, RZ ;  /* 0x0000000508097c24 */ /* 0x000fe4000f8e02ff */
[C---:B------:R-:W-:Y:S02]  /*fca0*/  IMAD R5, R7.reuse, UR7, R4 ;  /* 0x0000000707057c24 */ /* 0x040fe4000f8e0204 */
[----:B------:R-:W-:Y:S01]  /*fcb0*/  IMAD.WIDE.U32 R2, R7, UR6, R2 ;  /* 0x0000000607027c25 */ /* 0x000fe2000f8e0002 */
[----:B------:R-:W-:Y:S01]  /*fcc0*/  ISETP.GE.AND P2, PT, R6, R9, PT ;  /* 0x000000090600720c */ /* 0x000fe20003f46270 */
[----:B------:R-:W-:-:S02]  /*fcd0*/  ULDC.64 UR6, c[0x0][0xa80] ;  /* 0x0002a00000067ab9 */ /* 0x000fc40000000a00 */
[----:B------:R-:W-:Y:S01]  /*fce0*/  VIADD R0, R6, 0x20 ;  /* 0x0000002006007836 */ /* 0x000fe20000000000 */
[----:B------:R-:W-:Y:S01]  /*fcf0*/  LEA R4, P3, R2, UR6, 0x1 ;  /* 0x0000000602047c11 */ /* 0x000fe2000f8608ff */
[----:B------:R-:W-:-:S03]  /*fd00*/  IMAD.IADD R3, R3, 0x1, R5 ;  /* 0x0000000103037824 */ /* 0x000fc600078e0205 */
[-C--:B------:R-:W-:Y:S01]  /*fd10*/  ISETP.GE.AND P1, PT, R0, R9.reuse, PT ;  /* 0x000000090000720c */ /* 0x080fe20003f26270 */
[----:B------:R-:W-:Y:S01]  /*fd20*/  VIADD R0, R6, 0x40 ;  /* 0x0000004006007836 */ /* 0x000fe20000000000 */
[----:B------:R-:W-:Y:S02]  /*fd30*/  LEA.HI.X R5, R2, UR7, R3, 0x1, P3 ;  /* 0x0000000702057c11 */ /* 0x000fe400098f0c03 */
[----:B------:R0:W1:Y:S02]  /*fd40*/  SHFL.IDX PT, R2, R4, RZ, 0x181f ;  /* 0x00181fff04027589 */ /* 0x00006400000e0000 */
[----:B------:R-:W-:Y:S02]  /*fd50*/  ISETP.GE.AND P0, PT, R0, R9, PT ;  /* 0x000000090000720c */ /* 0x000fe40003f06270 */
[----:B------:R0:W2:Y:S01]  /*fd60*/  SHFL.IDX PT, R0, R5, RZ, 0x181f ;  /* 0x00181fff05007589 */ /* 0x0000a200000e0000 */
[----:B------:R-:W-:Y:S10]  /*fd70*/  @P2 BRA `(.L_x_1243) ;  /* 0x0000000000482947 */ /* 0x000ff40003800000 */
        /* <DEDUP_REMOVED lines=18> */
.L_x_1243:
[----:B------:R-:W-:Y:S05]  /*fea0*/  BSYNC B1 ;  /* 0x0000000000017941 */ /* 0x000fea0003800000 */
.L_x_1242:
        /* <DEDUP_REMOVED lines=22> */
.L_x_1245:
[----:B------:R-:W-:Y:S05]  /*10010*/  BSYNC B1 ;  /* 0x0000000000017941 */ /* 0x000fea0003800000 */
.L_x_1244:
        /* <DEDUP_REMOVED lines=22> */
.L_x_1247:
[----:B------:R-:W-:Y:S05]  /*10180*/  BSYNC B1 ;  /* 0x0000000000017941 */ /* 0x000fea0003800000 */
.L_x_1246:
[----:B0-----:R-:W-:Y:S01]  /*10190*/  VIADD R0, R6, 0x60 ;  /* 0x0000006006007836 */ /* 0x001fe20000000000 */
[----:B--2-4-:R-:W0:Y:S04]  /*101a0*/  SHFL.IDX PT, R5, R5, 0x3, 0x181f ;  /* 0x00781f0005057f89 */ /* 0x014e2800000e0000 */
[----:B------:R-:W-:Y:S01]  /*101b0*/  ISETP.GE.AND P0, PT, R0, R9, PT ;  /* 0x000000090000720c */ /* 0x000fe20003f06270 */
[----:B-1-3--:R1:W2:-:S12]  /*101c0*/  SHFL.IDX PT, R2, R4, 0x3, 0x181f ;  /* 0x00781f0004027f89 */ /* 0x00a29800000e0000 */
        /* <DEDUP_REMOVED lines=8> */
[-C--:B------:R-:W-:Y:S02]  /*10250*/  @!P2 LEA R8, P5, R201, R2.reuse, 0x1 ;  /* 0x00000002c908a211 */ /* 0x080fe400078a08ff */
[-C--:B------:R-:W-:Y:S02]  /*10260*/  @!P1 LEA R10, P4, R200, R2.reuse, 0x1 ;  /* 0x00000002c80a9211 */ /* 0x080fe400078808ff */
[-C--:B0-----:R-:W-:Y:S02]  /*10270*/  @!P3 LEA.HI.X R7, R19, R5.reuse, R217, 0x1, P6 ;  /* 0x000000051307b211 */ /* 0x081fe400030f0cd9 */
        /* <DEDUP_REMOVED lines=8> */
.L_x_1239:
[----:B------:R-:W-:Y:S05]  /*10300*/  BSYNC B0 ;  /* 0x0000000000007941 */ /* 0x000fea0003800000 */
.L_x_1231:
[----:B------:R-:W-:Y:S02]  /*10310*/  ULDC UR5, c[0x0][0xc38] ;  /* 0x00030e0000057ab9 */ /* 0x000fe40000000800 */
[----:B------:R-:W-:-:S06]  /*10320*/  UISETP.GE.AND UP0, UPT, UR4, UR5, UPT ;  /* 0x000000050400728c */ /* 0x000fcc000bf06270 */
[----:B------:R-:W-:-:S13]  /*10330*/  PLOP3.LUT P0, PT, PT, PT, UP0, 0x80, 0x0 ;  /* 0x000000000000781c */ /* 0x000fda0003f0f008 */
[----:B------:R-:W-:Y:S05]  /*10340*/  @!P0 BRA `(.L_x_1248) ;  /* 0xffffff0800ac8947 */ /* 0x000fea000383ffff */
[----:B------:R-:W-:Y:S05]  /*10350*/  EXIT ;  /* 0x000000000000794d */ /* 0x000fea0003800000 */
.L_x_1150:
[----:B------:R-:W-:-:S08]  /*10360*/  NOP ;  /* 0x0000000000007918 */ /* 0x000fd00000000000 */
[----:B0-----:R-:W0:-:S00]  /*10370*/  USETMAXREG.DEALLOC.CTAPOOL 0x18 ;  /* 0x00000018000079c8 */ /* 0x001e0000080e0500 */
[----:B0-----:R-:W-:-:S06]  /*10380*/  LOP3.LUT R0, R0, 0x3, RZ, 0xc0, !PT ;  /* 0x0000000300007812 */ /* 0x001fcc00078ec0ff */
[----:B------:R-:W0:Y:S01]  /*10390*/  S2UR UR6, SR_CTAID.X ;  /* 0x00000000000679c3 */ /* 0x000e220000002500 */
[----:B------:R-:W-:Y:S01]  /*103a0*/  LOP3.LUT R19, R19, 0xfffffffb, RZ, 0xc0, !PT ;  /* 0xfffffffb13137812 */ /* 0x000fe200078ec0ff */
[----:B------:R-:W-:Y:S01]  /*103b0*/  STL [R1+0x18], RZ ;  /* 0x000018ff01007387 */ /* 0x000fe20000100800 */
[----:B------:R-:W-:-:S03]  /*103c0*/  IMAD.MOV.U32 R18, RZ, RZ, RZ ;  /* 0x000000ffff127224 */ /* 0x000fc600078e00ff */
[----:B------:R-:W1:Y:S02]  /*103d0*/  SHFL.IDX PT, R0, R0, RZ, 0x1f ;  /* 0x00001fff00007589 */ /* 0x000e6400000e0000 */
[----:B-1----:R-:W-:Y:S02]  /*103e0*/  ISETP.NE.AND P0, PT, R0, RZ, PT ;  /* 0x000000ff0000720c */ /* 0x002fe40003f05270 */
[----:B------:R-:W0:Y:S11]  /*103f0*/  LDC R0, c[0x0][0xc38] ;  /* 0x00030e00ff007b82 */ /* 0x000e360000000800 */
[----:B------:R-:W-:Y:S01]  /*10400*/  @P0 LOP3.LUT R19, R19, 0x4, RZ, 0xfc, !PT ;  /* 0x0000000413130812 */ /* 0x000fe200078efcff */
[----:B------:R-:W-:Y:S06]  /*10410*/  @P0 BAR.ARV 0x4, 0x180 ;  /* 0x0106000000000b1d */ /* 0x000fec0000002000 */
[----:B0-----:R-:W-:Y:S01]  /*10420*/  ISETP.LE.AND P0, PT, R0, UR6, PT ;  /* 0x0000000600007c0c */ /* 0x001fe2000bf03270 */
[----:B------:R-:W-:-:S05]  /*10430*/  IMAD.MOV.U32 R0, RZ, RZ, 0x1 ;  /* 0x00000001ff007424 */ /* 0x000fca00078e00ff */
[----:B------:R0:W-:Y:S07]  /*10440*/  STL [R1+0x8], R0 ;  /* 0x0000080001007387 */ /* 0x0001ee0000100800 */
[----:B------:R-:W-:Y:S05]  /*10450*/  @P0 BRA `(.L_x_1249) ;  /* 0x0000005400780947 */ /* 0x000fea0003800000 */
[----:B------:R-:W1:Y:S01]  /*10460*/  S2R R6, SR_TID.X ;  /* 0x0000000000067919 */ /* 0x000e620000002100 */
[----:B------:R-:W2:Y:S01]  /*10470*/  S2UR UR5, SR_CgaCtaId ;  /* 0x00000000000579c3 */ /* 0x000ea20000008800 */
[----:B------:R-:W-:Y:S01]  /*10480*/  UMOV UR4, 0x400 ;  /* 0x0000040000047882 */ /* 0x000fe20000000000 */
[----:B------:R-:W-:Y:S01]  /*10490*/  IMAD.MOV.U32 R18, RZ, RZ, RZ ;  /* 0x000000ffff127224 */ /* 0x000fe200078e00ff */
[----:B------:R-:W-:Y:S01]  /*104a0*/  ULDC UR44, c[0x0][0xc] ;  /* 0x00000300002c7ab9 */ /* 0x000fe20000000800 */
[----:B------:R-:W-:Y:S01]  /*104b0*/  ULDC.64 UR38, c[0x0][0x198] ;  /* 0x0000660000267ab9 */ /* 0x000fe20000000a00 */
[----:B--2---:R-:W-:-:S06]  /*104c0*/  ULEA UR4, UR5, UR4, 0x18 ;  /* 0x0000000405047291 */ /* 0x004fcc000f8ec03f */
[----:B------:R-:W-:Y:S01]  /*104d0*/  IMAD.U32 R17, RZ, RZ, UR4 ;  /* 0x00000004ff117e24 */ /* 0x000fe2000f8e00ff */
[C---:B-1----:R-:W-:Y:S01]  /*104e0*/  LOP3.LUT R5, R6.reuse, 0x7f, RZ, 0xc0, !PT ;  /* 0x0000007f06057812 */ /* 0x042fe200078ec0ff */
[----:B0-----:R-:W-:-:S05]  /*104f0*/  IMAD.SHL.U32 R0, R6, 0x8, RZ ;  /* 0x0000000806007824 */ /* 0x001fca00078e00ff */
[C---:B------:R-:W-:Y:S02]  /*10500*/  LOP3.LUT R2, R0.reuse, 0x1f8, RZ, 0xc0, !PT ;  /* 0x000001f800027812 */ /* 0x040fe400078ec0ff */
[----:B------:R-:W-:Y:S02]  /*10510*/  LOP3.LUT R0, R0, 0x38, RZ, 0xc0, !PT ;  /* 0x0000003800007812 */ /* 0x000fe400078ec0ff */
[----:B------:R-:W-:Y:S01]  /*10520*/  LOP3.LUT R3, R2, 0x38, R6, 0x78, !PT ;  /* 0x0000003802037812 */ /* 0x000fe200078e7806 */
[----:B------:R-:W-:-:S05]  /*10530*/  IMAD.SHL.U32 R2, R5, 0x8, RZ ;  /* 0x0000000805027824 */ /* 0x000fca00078e00ff */
[----:B------:R-:W-:Y:S01]  /*10540*/  LOP3.LUT R4, R3, 0x200, R2, 0xf8, !PT ;  /* 0x0000020003047812 */ /* 0x000fe200078ef802 */
[----:B------:R-:W-:Y:S01]  /*10550*/  IMAD.SHL.U32 R2, R6, 0x10, RZ ;  /* 0x0000001006027824 */ /* 0x000fe200078e00ff */
[----:B------:R-:W-:-:S03]  /*10560*/  SHF.R.U32.HI R3, RZ, 0x3, R5 ;  /* 0x00000003ff037819 */ /* 0x000fc60000011605 */
[----:B------:R-:W-:Y:S01]  /*10570*/  IMAD R4, R4, 0x2, R17 ;  /* 0x0000000204047824 */ /* 0x000fe200078e0211 */
[----:B------:R-:W-:Y:S01]  /*10580*/  LOP3.LUT R2, R3, 0x70, R2, 0xf8, !PT ;  /* 0x0000007003027812 */ /* 0x000fe200078ef802 */
[----:B------:R-:W-:Y:S02]  /*10590*/  IMAD.U32 R3, RZ, RZ, UR6 ;  /* 0x00000006ff037e24 */ /* 0x000fe4000f8e00ff */
[----:B------:R-:W-:Y:S01]  /*105a0*/  IMAD.MOV.U32 R2, RZ, RZ, 0x1 ;  /* 0x00000001ff027424 */ /* 0x000fe200078e00ff */
[----:B------:R-:W-:Y:S04]  /*105b0*/  STL [R1+0x10], R4 ;  /* 0x0000100401007387 */ /* 0x000fe80000100800 */
[----:B------:R0:W-:Y:S04]  /*105c0*/  STL [R1+0x14], R3 ;  /* 0x0000140301007387 */ /* 0x0001e80000100800 */
[----:B------:R-:W-:Y:S04]  /*105d0*/  STL [R1+0x18], RZ ;  /* 0x000018ff01007387 */ /* 0x000fe80000100800 */
[----:B------:R1:W-:Y:S01]  /*105e0*/  STL [R1+0x8], R2 ;  /* 0x0000080201007387 */ /* 0x0003e20000100800 */
[----:B0-----:R-:W-:-:S02]  /*105f0*/  LOP3.LUT R3, R0, 0x40, RZ, 0xfc, !PT ;  /* 0x0000004000037812 */ /* 0x001fc400078efcff */
[C---:B-1----:R-:W-:Y:S02]  /*10600*/  LOP3.LUT R2, R0.reuse, 0x80, RZ, 0xfc, !PT ;  /* 0x0000008000027812 */ /* 0x042fe400078efcff */
[----:B------:R-:W-:-:S07]  /*10610*/  LOP3.LUT R0, R0, 0xc0, RZ, 0xfc, !PT ;  /* 0x000000c000007812 */ /* 0x000fce00078efcff */
.L_x_1356:
[----:B--2---:R-:W2:Y:S01]  /*10620*/  LDL R0, [R1+0x14] ;  /* 0x0000140001007983 */ /* 0x004ea20000100800 */
[----:B------:R-:W-:Y:S02]  /*10630*/  ULDC UR8, c[0x0][0xc60] ;  /* 0x0003180000087ab9 */ /* 0x000fe40000000800 */
[----:B------:R-:W-:-:S11]  /*10640*/  UISETP.NE.AND UP0, UPT, UR8, 0x1, UPT ;  /* 0x000000010800788c */ /* 0x000fd6000bf05270 */
[----:B------:R-:W-:Y:S01]  /*10650*/  @UP0 ULDC UR4, c[0x0][0xc64] ;  /* 0x0003190000040ab9 */ /* 0x000fe20000000800 */
[----:B------:R-:W-:Y:S01]  /*10660*/  @UP0 ULDC UR9, c[0x0][0xc68] ;  /* 0x00031a0000090ab9 */ /* 0x000fe20000000800 */
[C---:B--2---:R-:W-:Y:S02]  /*10670*/  R2UR UR7, R0.reuse ;  /* 0x00000000000772ca */ /* 0x044fe400000e0000 */
[----:B------:R-:W-:-:S11]  /*10680*/  R2UR UR6, R0 ;  /* 0x00000000000672ca */ /* 0x000fd600000e0000 */
[----:B------:R-:W-:-:S04]  /*10690*/  UIMAD.WIDE.U32 UR4, UR7, UR4, URZ ;  /* 0x00000004070472a5 */ /* 0x000fc8000f8e003f */
[----:B------:R-:W-:-:S03]  /*106a0*/  @UP0 USHF.R.U32.HI UR7, URZ, UR9, UR5 ;  /* 0x000000093f070299 */ /* 0x000fc60008011605 */
[----:B------:R-:W-:Y:S02]  /*106b0*/  ULDC UR4, c[0x0][0xc78] ;  /* 0x00031e0000047ab9 */ /* 0x000fe40000000800 */
[----:B------:R-:W-:Y:S02]  /*106c0*/  UISETP.GE.AND UP0, UPT, UR7, UR4, UPT ;  /* 0x000000040700728c */ /* 0x000fe4000bf06270 */
[----:B------:R-:W-:-:S04]  /*106d0*/  UIADD3 UR4, -UR7, URZ, URZ ;  /* 0x0000003f07047290 */ /* 0x000fc8000fffe13f */
[----:B------:R-:W-:Y:S01]  /*106e0*/  PLOP3.LUT P0, PT, PT, PT, UP0, 0x80, 0x0 ;  /* 0x000000000000781c */ /* 0x000fe20003f0f008 */
[----:B------:R-:W-:-:S12]  /*106f0*/  UIMAD UR8, UR8, UR4, UR6 ;  /* 0x00000004080872a4 */ /* 0x000fd8000f8e0206 */
[----:B01--4-:R-:W-:Y:S05]  /*10700*/  @!P0 BRA `(.L_x_1250) ;  /* 0x0000000000208947 */ /* 0x013fea0003800000 */
        /* <DEDUP_REMOVED lines=8> */
.L_x_1250:
[----:B------:R-:W-:Y:S01]  /*10790*/  ULDC UR9, c[0x0][0xc54] ;  /* 0x0003150000097ab9 */ /* 0x000fe20000000800 */
[----:B------:R-:W-:Y:S01]  /*107a0*/  UMOV UR6, UR8 ;  /* 0x0000000800067c82 */ /* 0x000fe20008000000 */
[----:B------:R-:W-:-:S11]  /*107b0*/  UISETP.NE.AND UP0, UPT, UR9, 0x1, UPT ;  /* 0x000000010900788c */ /* 0x000fd6000bf05270 */
[----:B------:R-:W-:Y:S02]  /*107c0*/  @UP0 ULDC.64 UR10, c[0x0][0xc58] ;  /* 0x00031600000a0ab9 */ /* 0x000fe40000000a00 */
[----:B------:R-:W-:-:S04]  /*107d0*/  UIMAD.WIDE.U32 UR4, UR8, UR10, URZ ;  /* 0x0000000a080472a5 */ /* 0x000fc8000f8e003f */
[----:B------:R-:W-:-:S04]  /*107e0*/  @UP0 USHF.R.U32.HI UR6, URZ, UR11, UR5 ;  /* 0x0000000b3f060299 */ /* 0x000fc80008011605 */
[----:B------:R-:W-:-:S12]  /*107f0*/  UIMAD UR4, UR6, UR9, URZ ;  /* 0x00000009060472a4 */ /* 0x000fd8000f8e023f */
.L_x_1251:
[----:B------:R-:W-:Y:S02]  /*10800*/  UIADD3 UR4, UR8, -UR4, URZ ;  /* 0x8000000408047290 */ /* 0x000fe4000fffe03f */
        /* <DEDUP_REMOVED lines=8> */
[----:B------:R-:W-:Y:S01]  /*10890*/  ULDC UR13, c[0x0][0xc54] ;  /* 0x00031500000d7ab9 */ /* 0x000fe20000000800 */
[----:B------:R-:W-:-:S02]  /*108a0*/  UISETP.NE.U32.AND UP0, UPT, UR10, URZ, UPT ;  /* 0x0000003f0a00728c */ /* 0x000fc4000bf05070 */
[----:B------:R-:W-:Y:S02]  /*108b0*/  UIMAD UR13, UR7, UR13, UR4 ;  /* 0x0000000d070d72a4 */ /* 0x000fe4000f8e0204 */
[----:B------:R-:W-:Y:S01]  /*108c0*/  USHF.L.U32 UR43, UR43, 0x7, URZ ;  /* 0x000000072b2b7899 */ /* 0x000fe2000800063f */
[----:B------:R-:W-:Y:S01]  /*108d0*/  ULDC.64 UR4, c[0x0][0x9e0] ;  /* 0x0002780000047ab9 */ /* 0x000fe20000000a00 */
[----:B------:R-:W-:Y:S02]  /*108e0*/  UISETP.NE.AND.EX UP0, UPT, UR11, URZ, UPT, UP0 ;  /* 0x0000003f0b00728c */ /* 0x000fe4000bf05300 */
[----:B------:R-:W-:Y:S02]  /*108f0*/  UISETP.GE.AND UP3, UPT, UR5, 0x1, UPT ;  /* 0x000000010500788c */ /* 0x000fe4000bf66270 */
[----:B------:R-:W-:Y:S01]  /*10900*/  UIADD3 UR12, UR43, 0x7f, URZ ;  /* 0x0000007f2b0c7890 */ /* 0x000fe2000fffe03f */
[----:B------:R-:W-:Y:S01]  /*10910*/  ULDC UR10, c[0x0][0x424] ;  /* 0x00010900000a7ab9 */ /* 0x000fe20000000800 */
[----:B------:R-:W-:Y:S01]  /*10920*/  ULDC UR6, c[0x0][0x288] ;  /* 0x0000a20000067ab9 */ /* 0x000fe20000000800 */
[----:B------:R-:W-:Y:S01]  /*10930*/  @UP2 ULDC UR8, c[0x0][0xc4c] ;  /* 0x0003130000082ab9 */ /* 0x000fe20000000800 */
[----:B------:R-:W-:Y:S01]  /*10940*/  @UP1 ULDC UR11, c[0x0][0x44c] ;  /* 0x00011300000b1ab9 */ /* 0x000fe20000000800 */
[----:B------:R-:W-:Y:S01]  /*10950*/  USEL UR15, UR10, 0x1, UP0 ;  /* 0x000000010a0f7887 */ /* 0x000fe20008000000 */
[----:B------:R-:W-:Y:S01]  /*10960*/  PLOP3.LUT P1, PT, PT, PT, UP3, 0x80, 0x0 ;  /* 0x000000000000781c */ /* 0x000fe20003f2f038 */
[----:B------:R-:W-:-:S02]  /*10970*/  UIADD3 UR16, -UR6, 0x1, URZ ;  /* 0x0000000106107890 */ /* 0x000fc4000fffe13f */
[----:B------:R-:W-:Y:S02]  /*10980*/  UIMAD.WIDE.U32 UR8, UR13, UR8, URZ ;  /* 0x000000080d0872a5 */ /* 0x000fe4000f8e003f */
[----:B------:R-:W-:Y:S01]  /*10990*/  UIMAD.WIDE.U32 UR10, UR12, UR11, URZ ;  /* 0x0000000b0c0a72a5 */ /* 0x000fe2000f8e003f */
[----:B------:R-:W-:Y:S01]  /*109a0*/  ULDC UR7, c[0x0][0x2f0] ;  /* 0x0000bc0000077ab9 */ /* 0x000fe20000000800 */
[----:B------:R-:W-:Y:S01]  /*109b0*/  @UP2 ULDC UR17, c[0x0][0xc50] ;  /* 0x0003140000112ab9 */ /* 0x000fe20000000800 */
[----:B------:R-:W-:Y:S01]  /*109c0*/  @UP1 ULDC UR18, c[0x0][0x450] ;  /* 0x0001140000121ab9 */ /* 0x000fe20000000800 */
[----:B------:R-:W-:Y:S01]  /*109d0*/  UMOV UR42, UR13 ;  /* 0x0000000d002a7c82 */ /* 0x000fe20008000000 */
[----:B------:R-:W-:Y:S02]  /*109e0*/  UIMAD UR16, UR15, UR7, UR16 ;  /* 0x000000070f1072a4 */ /* 0x000fe4000f8e0210 */
[----:B------:R-:W-:Y:S02]  /*109f0*/  @UP2 USHF.R.U32.HI UR42, URZ, UR17, UR9 ;  /* 0x000000113f2a2299 */ /* 0x000fe40008011609 */
[----:B------:R-:W-:-:S02]  /*10a00*/  @UP1 USHF.R.U32.HI UR12, URZ, UR18, UR11 ;  /* 0x000000123f0c1299 */ /* 0x000fc4000801160b */
[----:B------:R-:W-:Y:S02]  /*10a10*/  UIADD3 UR36, -UR42, URZ, URZ ;  /* 0x0000003f2a247290 */ /* 0x000fe4000fffe13f */
[----:B------:R-:W-:Y:S02]  /*10a20*/  UIADD3 UR12, UR16, UR12, URZ ;  /* 0x0000000c100c7290 */ /* 0x000fe4000fffe03f */
[----:B------:R-:W-:Y:S02]  /*10a30*/  UIMAD UR36, UR14, UR36, UR13 ;  /* 0x000000240e2472a4 */ /* 0x000fe4000f8e020d */
[----:B------:R-:W-:Y:S01]  /*10a40*/  UIADD3 UR4, UR12, UR4, URZ ;  /* 0x000000040c047290 */ /* 0x000fe2000fffe03f */
[----:B------:R-:W-:Y:S11]  /*10a50*/  @!P1 BRA `(.L_x_1252) ;  /* 0x0000000000449947 */ /* 0x000ff60003800000 */
        /* <DEDUP_REMOVED lines=10> */
.L_x_1253:
[----:B------:R-:W-:-:S11]  /*10b00*/  UISETP.NE.AND UP0, UPT, UR5, 0x1, UPT ;  /* 0x000000010500788c */ /* 0x000fd6000bf05270 */
[----:B------:R-:W-:Y:S02]  /*10b10*/  @UP0 ULDC.64 UR12, c[0x0][0x9e8] ;  /* 0x00027a00000c0ab9 */ /* 0x000fe40000000a00 */
[----:B------:R-:W-:-:S04]  /*10b20*/  UIMAD.WIDE.U32 UR8, UR10, UR12, URZ ;  /* 0x0000000c0a0872a5 */ /* 0x000fc8000f8e003f */
[----:B------:R-:W-:-:S12]  /*10b30*/  @UP0 USHF.R.U32.HI UR10, URZ, UR13, UR9 ;  /* 0x0000000d3f0a0299 */ /* 0x000fd80008011609 */
.L_x_1254:
[----:B------:R-:W-:-:S04]  /*10b40*/  UIMAD UR10, UR10, UR5, UR5 ;  /* 0x000000050a0a72a4 */ /* 0x000fc8000f8e0205 */
[----:B------:R-:W-:-:S04]  /*10b50*/  UISETP.LT.AND UP0, UPT, UR4, UR10, UPT ;  /* 0x0000000a0400728c */ /* 0x000fc8000bf01270 */
[----:B------:R-:W-:-:S12]  /*10b60*/  USEL UR4, UR4, UR10, UP0 ;  /* 0x0000000a04047287 */ /* 0x000fd80008000000 */
.L_x_1252:
[----:B------:R-:W-:Y:S02]  /*10b70*/  UIMAD UR12, UR15, UR7, 0x3f ;  /* 0x0000003f0f0c74a4 */ /* 0x000fe4000f8e0207 */
[----:B------:R-:W-:Y:S02]  /*10b80*/  UIADD3 UR4, UR4, 0x3f, URZ ;  /* 0x0000003f04047890 */ /* 0x000fe4000fffe03f */
[----:B------:R-:W-:Y:S02]  /*10b90*/  USHF.R.S32.HI UR13, URZ, 0x1f, UR12 ;  /* 0x0000001f3f0d7899 */ /* 0x000fe4000801140c */
[----:B------:R-:W-:Y:S01]  /*10ba0*/  USHF.R.S32.HI UR10, URZ, 0x1f, UR4 ;  /* 0x0000001f3f0a7899 */ /* 0x000fe20008011404 */
[----:B------:R-:W-:Y:S01]  /*10bb0*/  @UP1 ULDC UR8, c[0x0][0x44c] ;  /* 0x0001130000081ab9 */ /* 0x000fe20000000800 */
[----:B------:R-:W-:Y:S02]  /*10bc0*/  ULEA.HI UR13, UR13, UR12, URZ, 0x6 ;  /* 0x0000000c0d0d7291 */ /* 0x000fe4000f8f303f */
[----:B------:R-:W-:-:S02]  /*10bd0*/  UIMAD.WIDE.U32 UR8, UR43, UR8, URZ ;  /* 0x000000082b0872a5 */ /* 0x000fc4000f8e003f */
[----:B------:R-:W-:Y:S01]  /*10be0*/  ULEA.HI UR10, UR10, UR4, URZ, 0x6 ;  /* 0x000000040a0a7291 */ /* 0x000fe2000f8f303f */
[----:B------:R-:W-:Y:S01]  /*10bf0*/  @UP1 ULDC UR14, c[0x0][0x450] ;  /* 0x00011400000e1ab9 */ /* 0x000fe20000000800 */
[----:B------:R-:W-:Y:S01]  /*10c00*/  UMOV UR11, UR43 ;  /* 0x0000002b000b7c82 */ /* 0x000fe20008000000 */
[----:B------:R-:W-:Y:S02]  /*10c10*/  UIMAD UR4, UR15, UR7, -UR6 ;  /* 0x000000070f0472a4 */ /* 0x000fe4000f8e0a06 */
[----:B------:R-:W-:Y:S02]  /*10c20*/  USHF.R.S32.HI UR13, URZ, 0x6, UR13 ;  /* 0x000000063f0d7899 */ /* 0x000fe4000801140d */
[----:B------:R-:W-:Y:S02]  /*10c30*/  USHF.R.S32.HI UR10, URZ, 0x6, UR10 ;  /* 0x000000063f0a7899 */ /* 0x000fe4000801140a */
[----:B------:R-:W-:Y:S02]  /*10c40*/  @UP1 USHF.R.U32.HI UR11, URZ, UR14, UR9 ;  /* 0x0000000e3f0b1299 */ /* 0x000fe40008011609 */
[----:B------:R-:W-:-:S02]  /*10c50*/  UISETP.LT.AND UP0, UPT, UR13, UR10, UPT ;  /* 0x0000000a0d00728c */ /* 0x000fc4000bf01270 */
[----:B------:R-:W-:Y:S01]  /*10c60*/  UIADD3 UR4, UR4, UR11, URZ ;  /* 0x0000000b04047290 */ /* 0x000fe2000fffe03f */
[----:B------:R-:W-:Y:S01]  /*10c70*/  ULDC UR8, c[0x0][0x9dc] ;  /* 0x0002770000087ab9 */ /* 0x000fe20000000800 */
[----:B------:R-:W-:Y:S02]  /*10c80*/  USEL UR41, UR13, UR10, UP0 ;  /* 0x0000000a0d297287 */ /* 0x000fe40008000000 */
        /* <DEDUP_REMOVED lines=12> */
.L_x_1256:
[----:B------:R-:W-:-:S11]  /*10d50*/  UISETP.NE.AND UP0, UPT, UR5, 0x1, UPT ;  /* 0x000000010500788c */ /* 0x000fd6000bf05270 */
[----:B------:R-:W-:Y:S02]  /*10d60*/  @UP0 ULDC.64 UR10, c[0x0][0x9e8] ;  /* 0x00027a00000a0ab9 */ /* 0x000fe40000000a00 */
[----:B------:R-:W-:-:S04]  /*10d70*/  UIMAD.WIDE.U32 UR6, UR4, UR10, URZ ;  /* 0x0000000a040672a5 */ /* 0x000fc8000f8e003f */
[----:B------:R-:W-:-:S12]  /*10d80*/  @UP0 USHF.R.U32.HI UR4, URZ, UR11, UR7 ;  /* 0x0000000b3f040299 */ /* 0x000fd80008011607 */
.L_x_1257:
[----:B------:R-:W-:-:S04]  /*10d90*/  UIMAD UR4, UR4, UR5, URZ ;  /* 0x00000005040472a4 */ /* 0x000fc8000f8e023f */
[----:B------:R-:W-:-:S04]  /*10da0*/  UISETP.LT.AND UP0, UPT, UR8, UR4, UPT ;  /* 0x000000040800728c */ /* 0x000fc8000bf01270 */
[----:B------:R-:W-:-:S12]  /*10db0*/  USEL UR8, UR8, UR4, !UP0 ;  /* 0x0000000408087287 */ /* 0x000fd8000c000000 */
.L_x_1255:
[----:B------:R-:W-:Y:S01]  /*10dc0*/  USHF.R.S32.HI UR4, URZ, 0x1f, UR8 ;  /* 0x0000001f3f047899 */ /* 0x000fe20008011408 */
[----:B------:R-:W-:Y:S03]  /*10dd0*/  BSSY B7, `(.L_x_1258) ;  /* 0x00004aa000077945 */ /* 0x000fe60003800000 */
[----:B------:R-:W-:-:S04]  /*10de0*/  ULEA.HI UR4, UR4, UR8, URZ, 0x6 ;  /* 0x0000000804047291 */ /* 0x000fc8000f8f303f */
[----:B------:R-:W-:-:S04]  /*10df0*/  USHF.R.S32.HI UR4, URZ, 0x6, UR4 ;  /* 0x000000063f047899 */ /* 0x000fc80008011404 */
[----:B------:R-:W-:-:S04]  /*10e00*/  UISETP.LT.AND UP0, UPT, URZ, UR4, UPT ;  /* 0x000000043f00728c */ /* 0x000fc8000bf01270 */
[----:B------:R-:W-:-:S04]  /*10e10*/  USEL UR40, URZ, UR4, !UP0 ;  /* 0x000000043f287287 */ /* 0x000fc8000c000000 */
[----:B------:R-:W-:-:S06]  /*10e20*/  UISETP.GT.AND UP0, UPT, UR41, UR40, UPT ;  /* 0x000000282900728c */ /* 0x000fcc000bf04270 */
[----:B------:R-:W-:-:S13]  /*10e30*/  PLOP3.LUT P0, PT, PT, PT, UP0, 0x80, 0x0 ;  /* 0x000000000000781c */ /* 0x000fda0003f0f008 */
[----:B------:R-:W-:Y:S05]  /*10e40*/  @P0 BRA `(.L_x_1259) ;  /* 0x00000000004c0947 */ /* 0x000fea0003800000 */
[----:B------:R-:W0:Y:S02]  /*10e50*/  S2R R0, SR_TID.X ;  /* 0x0000000000007919 */ /* 0x000e240000002100 */
[----:B0-----:R-:W-:-:S04]  /*10e60*/  LOP3.LUT R0, R0, 0x7f, RZ, 0xc0, !PT ;  /* 0x0000007f00007812 */ /* 0x001fc800078ec0ff */
[----:B------:R-:W-:-:S13]  /*10e70*/  ISETP.NE.AND P1, PT, R0, RZ, PT ;  /* 0x000000ff0000720c */ /* 0x000fda0003f25270 */
[----:B------:R-:W-:Y:S05]  /*10e80*/  @P1 BRA `(.L_x_1260) ;  /* 0x0000004800781947 */ /* 0x000fea0003800000 */
[----:B------:R-:W0:Y:S01]  /*10e90*/  S2R R5, SR_LANEID ;  /* 0x0000000000057919 */ /* 0x000e220000000000 */
[----:B------:R-:W-:Y:S01]  /*10ea0*/  VOTEU.ANY UR4, UPT, PT ;  /* 0x0000000000047886 */ /* 0x000fe200038e0100 */
[----:B------:R-:W1:Y:S01]  /*10eb0*/  LDC.64 R2, c[0x0][0xc80] ;  /* 0x00032000ff027b82 */ /* 0x000e620000000a00 */
[----:B------:R-:W0:Y:S01]  /*10ec0*/  FLO.U32 R0, UR4 ;  /* 0x0000000400007d00 */ /* 0x000e2200080e0000 */
[----:B------:R-:W-:Y:S01]  /*10ed0*/  ULDC.64 UR6, c[0x0][0x208] ;  /* 0x0000820000067ab9 */ /* 0x000fe20000000a00 */
[----:B0-----:R-:W-:-:S06]  /*10ee0*/  ISETP.EQ.U32.AND P0, PT, R0, R5, PT ;  /* 0x000000050000720c */ /* 0x001fcc0003f02070 */
[----:B------:R-:W1:Y:S07]  /*10ef0*/  POPC R5, UR4 ;  /* 0x0000000400057d09 */ /* 0x000e6e0008000000 */
[----:B-1----:R-:W2:Y:S01]  /*10f00*/  @P0 ATOMG.E.ADD.STRONG.GPU PT, R3, desc[UR6][R2.64], R5 ;  /* 0x00000005020309a8 */ /* 0x002ea200081ee1c6 */
[----:B------:R-:W0:Y:S02]  /*10f10*/  S2R R4, SR_LTMASK ;  /* 0x0000000000047919 */ /* 0x000e240000003900 */
[----:B0-----:R-:W-:-:S04]  /*10f20*/  LOP3.LUT R4, R4, UR4, RZ, 0xc0, !PT ;  /* 0x0000000404047c12 */ /* 0x001fc8000f8ec0ff */
[----:B------:R-:W0:Y:S01]  /*10f30*/  POPC R7, R4 ;  /* 0x0000000400077309 */ /* 0x000e220000000000 */
[----:B--2---:R-:W0:Y:S02]  /*10f40*/  SHFL.IDX PT, R0, R3, R0, 0x1f ;  /* 0x00001f0003007589 */ /* 0x004e2400000e0000 */
[----:B0-----:R-:W-:-:S05]  /*10f50*/  IADD3 R0, R0, UR44, R7 ;  /* 0x0000002c00007c10 */ /* 0x001fca000fffe007 */
[----:B------:R3:W-:Y:S01]  /*10f60*/  STL [R1+0x14], R0 ;  /* 0x0000140001007387 */ /* 0x0007e20000100800 */
[----:B------:R-:W-:Y:S05]  /*10f70*/  BRA `(.L_x_1260) ;  /* 0x00000048003c7947 */ /* 0x000fea0003800000 */
.L_x_1259:
[----:B------:R-:W-:Y:S01]  /*10f80*/  VIADD R0, R17, 0x20400 ;  /* 0x0002040011007836 */ /* 0x000fe20000000000 */
[----:B------:R-:W-:Y:S04]  /*10f90*/  BSSY B6, `(.L_x_1261) ;  /* 0x0000013000067945 */ /* 0x000fe80003800000 */
        /* <DEDUP_REMOVED lines=18> */
.L_x_1262:
[----:B------:R-:W-:Y:S05]  /*110c0*/  BSYNC B6 ;  /* 0x0000000000067941 */ /* 0x000fea0003800000 */
.L_x_1261:
        /* <DEDUP_REMOVED lines=8> */
[----:B------:R0:W1:Y:S01]  /*11150*/  LDC.64 R2, c[0x4][R16] ;  /* 0x0100000010027b82 */ /* 0x0000620000000a00 */
        /* <DEDUP_REMOVED lines=11> */
.L_x_1265:
        /* <DEDUP_REMOVED lines=15> */
.L_x_1264:
[----:B------:R-:W-:Y:S05]  /*11300*/  BSYNC B6 ;  /* 0x0000000000067941 */ /* 0x000fea0003800000 */
.L_x_1263:
[----:B------:R-:W-:Y:S01]  /*11310*/  ULDC.64 UR4, c[0x0][0x9f8] ;  /* 0x00027e0000047ab9 */ /* 0x000fe20000000a00 */
[----:B------:R-:W-:Y:S01]  /*11320*/  IMAD.U32 R7, RZ, RZ, UR42 ;  /* 0x0000002aff077e24 */ /* 0x000fe2000f8e00ff */
[----:B------:R-:W-:Y:S01]  /*11330*/  UISETP.NE.U32.AND UP0, UPT, UR4, URZ, UPT ;  /* 0x0000003f0400728c */ /* 0x000fe2000bf05070 */
[----:B------:R-:W-:-:S03]  /*11340*/  ULDC.64 UR6, c[0x0][0x208] ;  /* 0x0000820000067ab9 */ /* 0x000fc60000000a00 */
[----:B------:R-:W-:-:S06]  /*11350*/  UISETP.NE.AND.EX UP0, UPT, UR5, URZ, UPT, UP0 ;  /* 0x0000003f0500728c */ /* 0x000fcc000bf05300 */
[----:B------:R-:W-:-:S05]  /*11360*/  PLOP3.LUT P0, PT, PT, PT, UP0, 0x80, 0x0 ;  /* 0x000000000000781c */ /* 0x000fca0003f0f008 */
[----:B------:R-:W-:Y:S02]  /*11370*/  @UP0 ULDC.64 UR4, c[0x0][0x9f8] ;  /* 0x00027e0000040ab9 */ /* 0x000fe40000000a00 */
[----:B------:R-:W-:-:S06]  /*11380*/  @UP0 UIMAD.WIDE UR4, UR42, 0x4, UR4 ;  /* 0x000000042a0408a5 */ /* 0x000fcc000f8e0204 */
[----:B------:R-:W-:Y:S02]  /*11390*/  IMAD.U32 R2, RZ, RZ, UR4 ;  /* 0x00000004ff027e24 */ /* 0x000fe4000f8e00ff */
[----:B------:R-:W-:-:S05]  /*113a0*/  IMAD.U32 R3, RZ, RZ, UR5 ;  /* 0x00000005ff037e24 */ /* 0x000fca000f8e00ff */
[----:B------:R0:W2:Y:S01]  /*113b0*/  @P0 LDG.E R7, desc[UR6][R2.64] ;  /* 0x0000000602070981 */ /* 0x0000a2000c1e1900 */
[----:B------:R-:W-:Y:S01]  /*113c0*/  UMOV UR4, 0xffffffff ;  /* 0xffffffff00047882 */ /* 0x000fe20000000000 */
[----:B------:R-:W-:Y:S01]  /*113d0*/  IMAD.U32 R0, RZ, RZ, UR41 ;  /* 0x00000029ff007e24 */ /* 0x000fe2000f8e00ff */
[----:B------:R-:W-:Y:S01]  /*113e0*/  LOP3.LUT R19, R19, 0xfffffffe, RZ, 0xc0, !PT ;  /* 0xfffffffe13137812 */ /* 0x000fe200078ec0ff */
[----:B------:R-:W1:Y:S02]  /*113f0*/  S2R R4, SR_TID.X ;  /* 0x0000000000047919 */ /* 0x000e640000002100 */
[----:B------:R-:W-:Y:S01]  /*11400*/  VIADD R0, R0, 0xffffffff ;  /* 0xffffffff00007836 */ /* 0x000fe20000000000 */
[----:B0-----:R-:W0:Y:S02]  /*11410*/  LDC.64 R2, c[0x0][0x418] ;  /* 0x00010600ff027b82 */ /* 0x001e240000000a00 */
[----:B0-----:R-:W-:Y:S02]  /*11420*/  ISETP.NE.U32.AND P0, PT, R2, RZ, PT ;  /* 0x000000ff0200720c */ /* 0x001fe40003f05070 */
[----:B-1----:R-:W-:-:S02]  /*11430*/  SHF.R.U32.HI R4, RZ, 0x5, R4 ;  /* 0x00000005ff047819 */ /* 0x002fc40000011604 */
[----:B------:R-:W-:Y:S02]  /*11440*/  ISETP.NE.AND.EX P1, PT, R3, RZ, PT, P0 ;  /* 0x000000ff0300720c */ /* 0x000fe40003f25300 */
[----:B------:R-:W-:-:S11]  /*11450*/  LOP3.LUT R4, R4, 0x3, RZ, 0xc0, !PT ;  /* 0x0000000304047812 */ /* 0x000fd600078ec0ff */
[----:B------:R-:W-:Y:S02]  /*11460*/  @P1 LOP3.LUT R19, R19, 0x1, RZ, 0xfc, !PT ;  /* 0x0000000113131812 */ /* 0x000fe400078efcff */
[----:B--2---:R-:W-:Y:S01]  /*11470*/  SHF.R.S32.HI R8, RZ, 0x1f, R7 ;  /* 0x0000001fff087819 */ /* 0x004fe20000011407 */
[----:B------:R0:W-:Y:S01]  /*11480*/  STL [R1+0x4], R7 ;  /* 0x0000040701007387 */ /* 0x0001e20000100800 */
[----:B------:R-:W-:-:S03]  /*11490*/  SEL R16, R7, RZ, !P1 ;  /* 0x000000ff07107207 */ /* 0x000fc60004800000 */
[----:B------:R0:W-:Y:S01]  /*114a0*/  STL [R1+0xc], R8 ;  /* 0x00000c0801007387 */ /* 0x0001e20000100800 */
[----:B------:R-:W-:Y:S05]  /*114b0*/  BRA.DIV UR4, `(.L_x_1266) ;  /* 0x0000004e04287947 */ /* 0x000fea000b800000 */
[----:B------:R1:W2:Y:S02]  /*114c0*/  SHFL.IDX PT, R14, R4, RZ, 0x1f ;  /* 0x00001fff040e7589 */ /* 0x0002a400000e0000 */
.L_x_1371:
[----:B------:R3:W-:Y:S01]  /*114d0*/  STL [R1], R0 ;  /* 0x0000000001007387 */ /* 0x0007e20000100800 */
[----:B--2---:R-:W-:Y:S02]  /*114e0*/  ISETP.NE.AND P0, PT, R14, RZ, PT ;  /* 0x000000ff0e00720c */ /* 0x004fe40003f05270 */
[----:B------:R-:W-:Y:S02]  /*114f0*/  PLOP3.LUT P2, PT, PT, PT, PT, 0x8, 0x0 ;  /* 0x000000000000781c */ /* 0x000fe40003f4e170 */
[----:B------:R-:W-:-:S11]  /*11500*/  LOP3.LUT R19, R19, 0xfffffffd, RZ, 0xc0, !PT ;  /* 0xfffffffd13137812 */ /* 0x000fd600078ec0ff */
[----:B------:R-:W-:Y:S01]  /*11510*/  @P2 LOP3.LUT R19, R19, 0x2, RZ, 0xfc, !PT ;  /* 0x0000000213132812 */ /* 0x000fe200078efcff */
[----:B---3--:R-:W-:Y:S06]  /*11520*/  @P0 BRA `(.L_x_1267) ;  /* 0x0000000400480947 */ /* 0x008fec0003800000 */
[----:B------:R-:W-:-:S03]  /*11530*/  UMOV UR4, 0xffffffff ;  /* 0xffffffff00047882 */ /* 0x000fc60000000000 */
[----:B------:R-:W-:Y:S05]  /*11540*/  BRA.DIV UR4, `(.L_x_1268) ;  /* 0x0000004e04247947 */ /* 0x000fea000b800000 */
[----:B------:R-:W-:-:S13]  /*11550*/  ELECT P6, URZ, PT ;  /* 0x00000000003f782f */ /* 0x000fda00038c0000 */
.L_x_1374:
[----:B------:R-:W-:Y:S05]  /*11560*/  @!P6 BRA `(.L_x_1267) ;  /* 0x000000040038e947 */ /* 0x000fea0003800000 */
[----:B------:R-:W-:Y:S01]  /*11570*/  IMAD.MOV.U32 R16, RZ, RZ, R7 ;  /* 0x000000ffff107224 */ /* 0x000fe200078e0007 */
[----:B------:R-:W-:Y:S06]  /*11580*/  @!P1 BRA `(.L_x_1269) ;  /* 0x0000000000509947 */ /* 0x000fec0003800000 */
[----:B------:R-:W2:Y:S01]  /*11590*/  LDC R6, c[0x0][0x43c] ;  /* 0x00010f00ff067b82 */ /* 0x000ea20000000800 */
[----:B------:R-:W-:Y:S01]  /*115a0*/  IMAD.MOV.U32 R9, RZ, RZ, R0 ;  /* 0x000000ffff097224 */ /* 0x000fe200078e0000 */
[----:B------:R-:W-:Y:S01]  /*115b0*/  ULDC.64 UR4, c[0x0][0x428] ;  /* 0x00010a0000047ab9 */ /* 0x000fe20000000a00 */
[----:B------:R-:W-:Y:S01]  /*115c0*/  ULDC.64 UR6, c[0x0][0x208] ;  /* 0x0000820000067ab9 */ /* 0x000fe20000000a00 */
[----:B--2---:R-:W-:-:S13]  /*115d0*/  ISETP.NE.AND P0, PT, R6, 0x1, PT ;  /* 0x000000010600780c */ /* 0x004fda0003f05270 */
[----:B-1----:R-:W1:Y:S02]  /*115e0*/  @P0 LDC.64 R4, c[0x0][0x440] ;  /* 0x00011000ff040b82 */ /* 0x002e640000000a00 */
[----:B-1----:R-:W-:-:S04]  /*115f0*/  @P0 IMAD.HI.U32 R0, R9, R4, RZ ;  /* 0x0000000409000227 */ /* 0x002fc800078e00ff */
[----:B------:R-:W-:Y:S01]  /*11600*/  IMAD.MOV.U32 R4, RZ, RZ, R9 ;  /* 0x000000ffff047224 */ /* 0x000fe200078e0009 */
[----:B------:R-:W-:-:S04]  /*11610*/  @P0 SHF.R.U32.HI R4, RZ, R5, R0 ;  /* 0x00000005ff040219 */ /* 0x000fc80000011600 */
[--C-:B------:R-:W-:Y:S01]  /*11620*/  SHF.R.S32.HI R5, RZ, 0x1f, R4.reuse ;  /* 0x0000001fff057819 */ /* 0x100fe20000011404 */
[----:B------:R-:W-:-:S04]  /*11630*/  IMAD.MOV R0, RZ, RZ, -R4 ;  /* 0x000000ffff007224 */ /* 0x000fc800078e0a04 */
[----:B------:R-:W-:Y:S02]  /*11640*/  IMAD R9, R6, R0, R9 ;  /* 0x0000000006097224 */ /* 0x000fe400078e0209 */
[----:B------:R-:W-:Y:S02]  /*11650*/  IMAD R0, R8, UR4, RZ ;  /* 0x0000000408007c24 */ /* 0x000fe4000f8e02ff */
[C---:B------:R-:W-:Y:S01]  /*11660*/  IMAD.WIDE.U32 R4, R7.reuse, UR4, R4 ;  /* 0x0000000407047c25 */ /* 0x040fe2000f8e0004 */
[----:B------:R2:W-:Y:S03]  /*11670*/  STL [R1], R9 ;  /* 0x0000000901007387 */ /* 0x0005e60000100800 */
[----:B------:R-:W-:Y:S01]  /*11680*/  IMAD R0, R7, UR5, R0 ;  /* 0x0000000507007c24 */ /* 0x000fe2000f8e0200 */
[----:B------:R-:W-:-:S03]  /*11690*/  LEA R2, P0, R4, R2, 0x2 ;  /* 0x0000000204027211 */ /* 0x000fc600078010ff */
[----:B------:R-:W-:-:S05]  /*116a0*/  IMAD.IADD R0, R5, 0x1, R0 ;  /* 0x0000000105007824 */ /* 0x000fca00078e0200 */
[----:B------:R-:W-:-:S05]  /*116b0*/  LEA.HI.X R3, R4, R3, R0, 0x2, P0 ;  /* 0x0000000304037211 */ /* 0x000fca00000f1400 */
[----:B------:R2:W5:Y:S02]  /*116c0*/  LDG.E R16, desc[UR6][R2.64] ;  /* 0x0000000602107981 */ /* 0x000564000c1e1900 */
.L_x_1269:
[----:B--2---:R-:W2:Y:S01]  /*116d0*/  LDL R2, [R1+0x8] ;  /* 0x0000080001027983 */ /* 0x004ea20000100800 */
[----:B------:R-:W-:Y:S01]  /*116e0*/  IMAD R0, R18, 0x8, R17 ;  /* 0x0000000812007824 */ /* 0x000fe200078e0211 */
[----:B--2---:R-:W-:-:S04]  /*116f0*/  SHF.L.U32 R2, R2, 0x1f, RZ ;  /* 0x0000001f02027819 */ /* 0x004fc800000006ff */
[----:B------:R-:W2:Y:S02]  /*11700*/  SYNCS.PHASECHK.TRANS64.TRYWAIT P0, [R0+URZ+0x30840], R2 ;  /* 0x03084002000075a7 */ /* 0x000ea4000800017f */
[----:B--2---:R-:W-:Y:S05]  /*11710*/  @!P0 BRA `(.L_x_1270) ;  /* 0x0000004800d08947 */ /* 0x004fea0003800000 */
.L_x_1375:
[----:B------:R-:W3:Y:S02]  /*11720*/  S2R R3, SR_TID.X ;  /* 0x0000000000037919 */ /* 0x000ee40000002100 */
[----:B---3--:R-:W-:-:S04]  /*11730*/  LOP3.LUT R3, R3, 0x7f, RZ, 0xc0, !PT ;  /* 0x0000007f03037812 */ /* 0x008fc800078ec0ff */
[----:B------:R-:W-:-:S13]  /*11740*/  ISETP.NE.AND P0, PT, R3, RZ, PT ;  /* 0x000000ff0300720c */ /* 0x000fda0003f05270 */
[----:B------:R-:W-:Y:S05]  /*11750*/  @P0 BRA `(.L_x_1271) ;  /* 0x00000000001c0947 */ /* 0x000fea0003800000 */
[----:B------:R-:W3:Y:S01]  /*11760*/  S2R R3, SR_TID.X ;  /* 0x0000000000037919 */ /* 0x000ee20000002100 */
[----:B--2---:R-:W-:-:S04]  /*11770*/  IMAD.MOV.U32 R2, RZ, RZ, 0x8000 ;  /* 0x00008000ff027424 */ /* 0x004fc800078e00ff */
[----:B------:R4:W-:Y:S01]  /*11780*/  SYNCS.ARRIVE.TRANS64 RZ, [R0+URZ+0x30830], R2 ;  /* 0x0308300200ff79a7 */ /* 0x0009e2000800003f */
[----:B---3--:R-:W-:-:S04]  /*11790*/  LOP3.LUT R3, R3, 0x1f, RZ, 0xc0, !PT ;  /* 0x0000001f03037812 */ /* 0x008fc800078ec0ff */
[----:B------:R-:W-:-:S13]  /*117a0*/  ISETP.NE.AND P0, PT, R3, RZ, PT ;  /* 0x000000ff0300720c */ /* 0x000fda0003f05270 */
[----:B----4-:R-:W-:Y:S05]  /*117b0*/  @!P0 BRA `(.L_x_1271) ;  /* 0x0000000000048947 */ /* 0x010fea0003800000 */
[----:B------:R-:W-:Y:S01]  /*117c0*/  BPT.TRAP 0x1 ;  /* 0x000000040000795c */ /* 0x000fe20000300000 */
.L_x_1271:
[----:B--2---:R-:W2:Y:S01]  /*117d0*/  LDL R2, [R1] ;  /* 0x0000000001027983 */ /* 0x004ea20000100800 */
[----:B------:R-:W-:Y:S01]  /*117e0*/  R2UR UR33, R0 ;  /* 0x00000000002172ca */ /* 0x000fe200000e0000 */
[----:B------:R-:W-:Y:S01]  /*117f0*/  IMAD R0, R18, 0x8000, R17 ;  /* 0x0000800012007824 */ /* 0x000fe200078e0211 */
[----:B-----5:R-:W-:Y:S01]  /*11800*/  R2UR UR37, R16 ;  /* 0x00000000102572ca */ /* 0x020fe200000e0000 */
[----:B------:R-:W-:Y:S01]  /*11810*/  UIADD3 UR4, UP0, UR38, 0x370, URZ ;  /* 0x0000037026047890 */ /* 0x000fe2000ff1e03f */
[----:B------:R-:W-:Y:S01]  /*11820*/  PLOP3.LUT P0, PT, PT, PT, PT, 0x80, 0x0 ;  /* 0x000000000000781c */ /* 0x000fe20003f0f070 */
[----:B------:R-:W-:Y:S01]  /*11830*/  UMOV UR6, 0x0 ;  /* 0x0000000000067882 */ /* 0x000fe20000000000 */
[----:B------:R-:W-:Y:S01]  /*11840*/  R2UR UR8, R0 ;  /* 0x00000000000872ca */ /* 0x000fe200000e0000 */
[----:B------:R-:W-:Y:S01]  /*11850*/  UIADD3.X UR5, URZ, UR39, URZ, UP0, !UPT ;  /* 0x000000273f057290 */ /* 0x000fe200087fe43f */
[----:B------:R-:W-:Y:S01]  /*11860*/  LOP3.LUT R19, R19, 0xfffffffd, RZ, 0xc0, !PT ;  /* 0xfffffffd13137812 */ /* 0x000fe200078ec0ff */
[----:B------:R-:W-:Y:S01]  /*11870*/  UMOV UR7, 0x14f00000 ;  /* 0x14f0000000077882 */ /* 0x000fe20000000000 */
[----:B------:R-:W-:Y:S01]  /*11880*/  UMOV UR34, URZ ;  /* 0x0000003f00227c82 */ /* 0x000fe20008000000 */
[----:B------:R-:W-:Y:S01]  /*11890*/  UMOV UR26, 0x40 ;  /* 0x00000040001a7882 */ /* 0x000fe20000000000 */
[----:B------:R-:W-:Y:S01]  /*118a0*/  UMOV UR28, UR36 ;  /* 0x00000024001c7c82 */ /* 0x000fe20008000000 */
[----:B------:R-:W-:-:S02]  /*118b0*/  UIADD3 UR33, UR33, 0x30830, URZ ;  /* 0x0003083021217890 */ /* 0x000fc4000fffe03f */
[----:B------:R-:W-:Y:S01]  /*118c0*/  UMOV UR29, UR37 ;  /* 0x00000025001d7c82 */ /* 0x000fe20008000000 */
[----:B------:R-:W-:Y:S01]  /*118d0*/  UMOV UR18, 0x80 ;  /* 0x0000008000127882 */ /* 0x000fe20000000000 */
[----:B------:R-:W-:Y:S01]  /*118e0*/  UMOV UR20, UR36 ;  /* 0x0000002400147c82 */ /* 0x000fe20008000000 */
[----:B------:R-:W-:Y:S01]  /*118f0*/  UMOV UR21, UR37 ;  /* 0x0000002500157c82 */ /* 0x000fe20008000000 */
[----:B------:R-:W-:Y:S01]  /*11900*/  UIADD3 UR32, UR8, 0x20400, URZ ;  /* 0x0002040008207890 */ /* 0x000fe2000fffe03f */
[----:B------:R-:W-:Y:S01]  /*11910*/  @P0 LOP3.LUT R19, R19, 0x2, RZ, 0xfc, !PT ;  /* 0x0000000213130812 */ /* 0x000fe200078efcff */
[----:B------:R-:W-:Y:S02]  /*11920*/  UIADD3 UR24, UR8, 0x22400, URZ ;  /* 0x0002240008187890 */ /* 0x000fe4000fffe03f */
[----:B------:R-:W-:Y:S02]  /*11930*/  UIADD3 UR16, UR8, 0x24400, URZ ;  /* 0x0002440008107890 */ /* 0x000fe4000fffe03f */
[----:B------:R-:W-:Y:S01]  /*11940*/  UIADD3 UR8, UR8, 0x26400, URZ ;  /* 0x0002640008087890 */ /* 0x000fe2000fffe03f */
[----:B------:R-:W-:Y:S01]  /*11950*/  UMOV UR25, UR33 ;  /* 0x0000002100197c82 */ /* 0x000fe20008000000 */
[----:B------:R-:W-:Y:S01]  /*11960*/  UMOV UR17, UR33 ;  /* 0x0000002100117c82 */ /* 0x000fe20008000000 */
[----:B------:R-:W-:Y:S01]  /*11970*/  UMOV UR10, 0xc0 ;  /* 0x000000c0000a7882 */ /* 0x000fe20000000000 */
[----:B------:R-:W-:Y:S01]  /*11980*/  UMOV UR12, UR36 ;  /* 0x00000024000c7c82 */ /* 0x000fe20008000000 */
[----:B------:R-:W-:Y:S01]  /*11990*/  UMOV UR13, UR37 ;  /* 0x00000025000d7c82 */ /* 0x000fe20008000000 */
[----:B------:R-:W-:Y:S01]  /*119a0*/  UMOV UR9, UR33 ;  /* 0x0000002100097c82 */ /* 0x000fe20008000000 */
[----:B--2---:R-:W-:-:S13]  /*119b0*/  R2UR UR35, R2 ;  /* 0x00000000022372ca */ /* 0x004fda00000e0000 */
[----:B------:R-:W-:-:S07]  /*119c0*/  USHF.L.U32 UR35, UR35, 0x6, URZ ;  /* 0x0000000623237899 */ /* 0x000fce000800063f */
[----:B------:R-:W-:Y:S01]  /*119d0*/  UMOV UR27, UR35 ;  /* 0x00000023001b7c82 */ /* 0x000fe20008000000 */
[----:B------:R-:W-:Y:S01]  /*119e0*/  UMOV UR19, UR35 ;  /* 0x0000002300137c82 */ /* 0x000fe20008000000 */
[----:B------:R2:W-:Y:S01]  /*119f0*/  UTMALDG.4D [UR32], [UR4], desc[UR6] ;  /* 0x00000620040075b4 */ /* 0x0005e20008019000 */
[----:B------:R-:W-:Y:S01]  /*11a00*/  UMOV UR11, UR35 ;  /* 0x00000023000b7c82 */ /* 0x000fe20008000000 */
[----:B------:R2:W-:Y:S01]  /*11a10*/  UTMALDG.4D [UR24], [UR4], desc[UR6] ;  /* 0x00000618040075b4 */ /* 0x0005e20008019000 */
[----:B------:R2:W-:Y:S01]  /*11a20*/  UTMALDG.4D [UR16], [UR4], desc[UR6] ;  /* 0x00000610040075b4 */ /* 0x0005e20008019000 */
[----:B------:R2:W-:Y:S02]  /*11a30*/  UTMALDG.4D [UR8], [UR4], desc[UR6] ;  /* 0x00000608040075b4 */ /* 0x0005e40008019000 */
[----:B--2---:R-:W-:Y:S01]  /*11a40*/  NOP ;  /* 0x0000000000007918 */ /* 0x004fe20000000000 */
.L_x_1267:
[----:B------:R-:W-:Y:S01]  /*11a50*/  VIADD R0, R17, 0x10400 ;  /* 0x0001040011007836 */ /* 0x000fe20000000000 */
[----:B------:R-:W-:Y:S05]  /*11a60*/  WARPSYNC.ALL ;  /* 0x0000000000007948 */ /* 0x000fea0003800000 */
[----:B------:R-:W-:Y:S01]  /*11a70*/  BAR.SYNC.DEFER_BLOCKING 0x8, 0x180 ;  /* 0x0206000000007b1d */ /* 0x000fe20000010000 */
[----:B------:R-:W-:-:S05]  /*11a80*/  LOP3.LUT P0, RZ, R0, 0x3ff, RZ, 0xc0, !PT ;  /* 0x000003ff00ff7812 */ /* 0x000fca000780c0ff */
[----:B------:R-:W-:Y:S08]  /*11a90*/  BSSY B6, `(.L_x_1272) ;  /* 0x0000012000067945 */ /* 0x000ff00003800000 */
[----:B------:R-:W-:Y:S05]  /*11aa0*/  @!P0 BRA `(.L_x_1273) ;  /* 0x0000000000408947 */ /* 0x000fea0003800000 */
[----:B------:R-:W-:Y:S01]  /*11ab0*/  MOV R2, 0x0 ;  /* 0x0000000000027802 */ /* 0x000fe20000000f00 */
[----:B------:R-:W-:Y:S01]  /*11ac0*/  ULDC.64 UR6, c[0x4][0xa8] ;  /* 0x01002a0000067ab9 */ /* 0x000fe20000000a00 */
[----:B------:R-:W-:Y:S01]  /*11ad0*/  ULDC.64 UR8, c[0x4][0xb0] ;  /* 0x01002c0000087ab9 */ /* 0x000fe20000000a00 */
[----:B------:R-:W-:Y:S01]  /*11ae0*/  ULDC.64 UR4, c[0x4][0x20] ;  /* 0x0100080000047ab9 */ /* 0x000fe20000000a00 */
[----:B-1----:R-:W-:Y:S02]  /*11af0*/  IMAD.U32 R4, RZ, RZ, UR6 ;  /* 0x00000006ff047e24 */ /* 0x002fe4000f8e00ff */
[----:B------:R-:W1:Y:S01]  /*11b00*/  LDC.64 R2, c[0x4][R2] ;  /* 0x0100000002027b82 */ /* 0x000e620000000a00 */
[----:B------:R-:W-:Y:S02]  /*11b10*/  IMAD.U32 R5, RZ, RZ, UR7 ;  /* 0x00000007ff057e24 */ /* 0x000fe4000f8e00ff */
[----:B------:R-:W-:Y:S02]  /*11b20*/  IMAD.U32 R6, RZ, RZ, UR8 ;  /* 0x00000008ff067e24 */ /* 0x000fe4000f8e00ff */
[----:B0-----:R-:W-:-:S02]  /*11b30*/  IMAD.U32 R7, RZ, RZ, UR9 ;  /* 0x00000009ff077e24 */ /* 0x001fc4000f8e00ff */
[----:B------:R-:W-:Y:S02]  /*11b40*/  IMAD.U32 R10, RZ, RZ, UR4 ;  /* 0x00000004ff0a7e24 */ /* 0x000fe4000f8e00ff */
[----:B------:R-:W-:Y:S02]  /*11b50*/  IMAD.U32 R11, RZ, RZ, UR5 ;  /* 0x00000005ff0b7e24 */ /* 0x000fe4000f8e00ff */
[----:B------:R-:W-:Y:S02]  /*11b60*/  IMAD.MOV.U32 R8, RZ, RZ, 0x70 ;  /* 0x00000070ff087424 */ /* 0x000fe400078e00ff */
[----:B------:R-:W-:Y:S02]  /*11b70*/  IMAD.MOV.U32 R12, RZ, RZ, 0x1 ;  /* 0x00000001ff0c7424 */ /* 0x000fe400078e00ff */
[----:B------:R-:W-:-:S07]  /*11b80*/  IMAD.MOV.U32 R13, RZ, RZ, RZ ;  /* 0x000000ffff0d7224 */ /* 0x000fce00078e00ff */
[----:B------:R-:W-:-:S07]  /*11b90*/  LEPC R20, `(.L_x_1273) ;  /* 0x000000001014794e */ /* 0x000fce0000000000 */
[----:B-1----:R-:W-:Y:S05]  /*11ba0*/  CALL.ABS.NOINC R2 ;  /* 0x0000000002007343 */ /* 0x002fea0003c00000 */
.L_x_1273:
[----:B------:R-:W-:Y:S05]  /*11bb0*/  BSYNC B6 ;  /* 0x0000000000067941 */ /* 0x000fea0003800000 */
.L_x_1272:
[----:B------:R-:W2:Y:S01]  /*11bc0*/  S2R R2, SR_TID.X ;  /* 0x0000000000027919 */ /* 0x000ea20000002100 */
[----:B0-----:R-:W0:Y:S01]  /*11bd0*/  LDC R7, c[0x0][0x448] ;  /* 0x00011200ff077b82 */ /* 0x001e220000000800 */
[----:B------:R-:W-:Y:S01]  /*11be0*/  USHF.R.S32.HI UR4, URZ, 0x1f, UR36 ;  /* 0x0000001f3f047899 */ /* 0x000fe20008011424 */
[----:B------:R-:W-:Y:S01]  /*11bf0*/  ULDC.64 UR8, c[0x0][0x2d8] ;  /* 0x0000b60000087ab9 */ /* 0x000fe20000000a00 */
[----:B------:R-:W3:Y:S02]  /*11c00*/  S2R R10, SR_TID.X ;  /* 0x00000000000a7919 */ /* 0x000ee40000002100 */
[----:B------:R-:W-:Y:S02]  /*11c10*/  UIMAD UR6, UR4, UR8, URZ ;  /* 0x00000008040672a4 */ /* 0x000fe4000f8e023f */
[----:B------:R-:W-:Y:S01]  /*11c20*/  UIMAD.WIDE.U32 UR4, UR36, UR8, URZ ;  /* 0x00000008240472a5 */ /* 0x000fe2000f8e003f */
[----:B------:R-:W4:Y:S01]  /*11c30*/  S2R R8, SR_TID.X ;  /* 0x0000000000087919 */ /* 0x000f220000002100 */
[----:B------:R-:W-:-:S02]  /*11c40*/  UIMAD UR6, UR36, UR9, UR6 ;  /* 0x00000009240672a4 */ /* 0x000fc4000f8e0206 */
[----:B------:R-:W-:Y:S02]  /*11c50*/  USHF.R.S32.HI UR7, URZ, 0x1f, UR42 ;  /* 0x0000001f3f077899 */ /* 0x000fe4000801142a */
[----:B------:R-:W-:Y:S01]  /*11c60*/  UIADD3 UR5, UR5, UR6, URZ ;  /* 0x0000000605057290 */ /* 0x000fe2000fffe03f */
[----:B------:R-:W-:-:S03]  /*11c70*/  ULDC.64 UR8, c[0x0][0x2e0] ;  /* 0x0000b80000087ab9 */ /* 0x000fc60000000a00 */
[----:B------:R-:W-:Y:S02]  /*11c80*/  UIMAD.WIDE.U32 UR4, UR42, UR8, UR4 ;  /* 0x000000082a0472a5 */ /* 0x000fe4000f8e0004 */
[----:B------:R-:W-:-:S04]  /*11c90*/  UIMAD UR6, UR7, UR8, URZ ;  /* 0x00000008070672a4 */ /* 0x000fc8000f8e023f */
[----:B------:R-:W-:Y:S01]  /*11ca0*/  UIMAD UR6, UR42, UR9, UR6 ;  /* 0x000000092a0672a4 */ /* 0x000fe2000f8e0206 */
[----:B0-----:R-:W-:Y:S01]  /*11cb0*/  ISETP.NE.AND P0, PT, R7, 0x1, PT ;  /* 0x000000010700780c */ /* 0x001fe20003f05270 */
[----:B-1----:R-:W-:Y:S02]  /*11cc0*/  IMAD.U32 R4, RZ, RZ, UR4 ;  /* 0x00000004ff047e24 */ /* 0x002fe4000f8e00ff */
[----:B------:R-:W-:Y:S02]  /*11cd0*/  UIADD3 UR6, UR5, UR6, URZ ;  /* 0x0000000605067290 */ /* 0x000fe4000fffe03f */
[----:B------:R-:W-:Y:S01]  /*11ce0*/  IMAD.U32 R5, RZ, RZ, UR5 ;  /* 0x00000005ff057e24 */ /* 0x000fe2000f8e00ff */
[----:B------:R-:W-:Y:S01]  /*11cf0*/  ULDC.64 UR4, c[0x0][0x2d0] ;  /* 0x0000b40000047ab9 */ /* 0x000fe20000000a00 */
[C---:B--2---:R-:W-:Y:S01]  /*11d00*/  LOP3.LUT R0, R2.reuse, 0x7f, RZ, 0xc0, !PT ;  /* 0x0000007f02007812 */ /* 0x044fe200078ec0ff */
[----:B------:R-:W-:-:S03]  /*11d10*/  IMAD.SHL.U32 R2, R2, 0x10, RZ ;  /* 0x0000001002027824 */ /* 0x000fc600078e00ff */
[----:B------:R-:W-:Y:S01]  /*11d20*/  SHF.R.U32.HI R0, RZ, 0x3, R0 ;  /* 0x00000003ff007819 */ /* 0x000fe20000011600 */
[----:B---3--:R-:W-:Y:S01]  /*11d30*/  IMAD.SHL.U32 R10, R10, 0x8, RZ ;  /* 0x000000080a0a7824 */ /* 0x008fe200078e00ff */
[----:B------:R-:W0:Y:S02]  /*11d40*/  @P0 LDC R3, c[0x0][0x44c] ;  /* 0x00011300ff030b82 */ /* 0x000e240000000800 */
[----:B------:R-:W-:Y:S01]  /*11d50*/  LOP3.LUT R2, R0, 0x70, R2, 0xf8, !PT ;  /* 0x0000007000027812 */ /* 0x000fe200078ef802 */
[----:B----4-:R-:W-:Y:S01]  /*11d60*/  IMAD.SHL.U32 R9, R8, 0x8, RZ ;  /* 0x0000000808097824 */ /* 0x010fe200078e00ff */
[----:B------:R-:W-:-:S03]  /*11d70*/  LOP3.LUT R10, R10, 0x38, RZ, 0xc0, !PT ;  /* 0x000000380a0a7812 */ /* 0x000fc600078ec0ff */
[----:B------:R-:W-:Y:S01]  /*11d80*/  VIADD R2, R2, UR43 ;  /* 0x0000002b02027c36 */ /* 0x000fe20008000000 */
[----:B------:R-:W1:Y:S01]  /*11d90*/  @P0 LDC R0, c[0x0][0x450] ;  /* 0x00011400ff000b82 */ /* 0x000e620000000800 */
[C---:B------:R-:W-:Y:S02]  /*11da0*/  LOP3.LUT R12, R10.reuse, 0x40, RZ, 0xfc, !PT ;  /* 0x000000400a0c7812 */ /* 0x040fe400078efcff */
[----:B------:R-:W-:Y:S01]  /*11db0*/  IMAD.MOV.U32 R6, RZ, RZ, R2 ;  /* 0x000000ffff067224 */ /* 0x000fe200078e0002 */
[C---:B------:R-:W-:Y:S02]  /*11dc0*/  LOP3.LUT R11, R10.reuse, 0x80, RZ, 0xfc, !PT ;  /* 0x000000800a0b7812 */ /* 0x040fe400078efcff */
[----:B------:R-:W-:Y:S02]  /*11dd0*/  LOP3.LUT R10, R10, 0xc0, RZ, 0xfc, !PT ;  /* 0x000000c00a0a7812 */ /* 0x000fe400078efcff */
[----:B------:R-:W-:Y:S01]  /*11de0*/  LOP3.LUT R9, R9, 0x38, RZ, 0xc0, !PT ;  /* 0x0000003809097812 */ /* 0x000fe200078ec0ff */
[----:B0-----:R-:W-:-:S05]  /*11df0*/  @P0 IMAD.HI.U32 R3, R2, R3, RZ ;  /* 0x0000000302030227 */ /* 0x001fca00078e00ff */
[----:B-1----:R-:W-:Y:S01]  /*11e00*/  @P0 SHF.R.U32.HI R6, RZ, R0, R3 ;  /* 0x00000000ff060219 */ /* 0x002fe20000011603 */
[----:B------:R-:W-:-:S04]  /*11e10*/  IMAD.U32 R3, RZ, RZ, UR6 ;  /* 0x00000006ff037e24 */ /* 0x000fc8000f8e00ff */
[----:B------:R-:W-:-:S04]  /*11e20*/  IMAD.MOV R0, RZ, RZ, -R6 ;  /* 0x000000ffff007224 */ /* 0x000fc800078e0a06 */
[----:B------:R-:W-:Y:S02]  /*11e30*/  IMAD R0, R7, R0, R2 ;  /* 0x0000000007007224 */ /* 0x000fe400078e0202 */
[----:B------:R-:W-:Y:S01]  /*11e40*/  IMAD.MOV.U32 R2, RZ, RZ, R4 ;  /* 0x000000ffff027224 */ /* 0x000fe200078e0004 */
[----:B------:R-:W-:-:S03]  /*11e50*/  SHF.R.S32.HI R4, RZ, 0x1f, R6 ;  /* 0x0000001fff047819 */ /* 0x000fc60000011406 */
[----:B------:R-:W-:-:S04]  /*11e60*/  IMAD.WIDE.U32 R2, R6, UR4, R2 ;  /* 0x0000000406027c25 */ /* 0x000fc8000f8e0002 */
[----:B------:R-:W-:-:S04]  /*11e70*/  IMAD R4, R4, UR4, RZ ;  /* 0x0000000404047c24 */ /* 0x000fc8000f8e02ff */
[----:B------:R-:W-:Y:S01]  /*11e80*/  IMAD R4, R6, UR5, R4 ;  /* 0x0000000506047c24 */ /* 0x000fe2000f8e0204 */
[----:B------:R-:W-:-:S03]  /*11e90*/  ULDC.64 UR4, c[0x0][0x2c8] ;  /* 0x0000b20000047ab9 */ /* 0x000fc60000000a00 */
[----:B------:R-:W-:Y:S01]  /*11ea0*/  IMAD.IADD R3, R3, 0x1, R4 ;  /* 0x0000000103037824 */ /* 0x000fe200078e0204 */
[----:B------:R-:W-:Y:S01]  /*11eb0*/  SHF.R.S32.HI R4, RZ, 0x1f, R0 ;  /* 0x0000001fff047819 */ /* 0x000fe20000011400 */
[----:B------:R-:W-:-:S04]  /*11ec0*/  IMAD.WIDE.U32 R2, R0, UR4, R2 ;  /* 0x0000000400027c25 */ /* 0x000fc8000f8e0002 */
[----:B------:R-:W-:-:S04]  /*11ed0*/  IMAD R4, R4, UR4, RZ ;  /* 0x0000000404047c24 */ /* 0x000fc8000f8e02ff */
[----:B------:R-:W-:Y:S01]  /*11ee0*/  IMAD R4, R0, UR5, R4 ;  /* 0x0000000500047c24 */ /* 0x000fe2000f8e0204 */
[----:B------:R-:W-:Y:S02]  /*11ef0*/  ULDC.64 UR4, c[0x0][0x280] ;  /* 0x0000a00000047ab9 */ /* 0x000fe40000000a00 */
[----:B------:R-:W-:Y:S01]  /*11f00*/  LEA R6, P0, R2, UR4, 0x1 ;  /* 0x0000000402067c11 */ /* 0x000fe2000f8008ff */
[----:B------:R-:W-:Y:S01]  /*11f10*/  ULDC UR4, c[0x0][0x2b8] ;  /* 0x0000ae0000047ab9 */ /* 0x000fe20000000800 */
[----:B------:R-:W-:Y:S01]  /*11f20*/  IMAD.IADD R5, R3, 0x1, R4 ;  /* 0x0000000103057824 */ /* 0x000fe200078e0204 */
[----:B------:R-:W-:Y:S02]  /*11f30*/  ISETP.GE.AND P3, PT, R10, UR4, PT ;  /* 0x000000040a007c0c */ /* 0x000fe4000bf66270 */
[----:B------:R-:W-:Y:S02]  /*11f40*/  LOP3.LUT R10, R8, 0x7f, RZ, 0xc0, !PT ;  /* 0x0000007f080a7812 */ /* 0x000fe400078ec0ff */
[----:B------:R0:W5:Y:S01]  /*11f50*/  LDL R8, [R1+0x10] ;  /* 0x0000100001087983 */ /* 0x0001620000100800 */
[----:B------:R-:W-:-:S02]  /*11f60*/  LEA.HI.X R5, R2, UR5, R5, 0x1, P0 ;  /* 0x0000000502057c11 */ /* 0x000fc400080f0c05 */
[----:B------:R-:W-:Y:S02]  /*11f70*/  ISETP.GE.AND P0, PT, R9, UR4, PT ;  /* 0x0000000409007c0c */ /* 0x000fe4000bf06270 */
[----:B------:R-:W-:Y:S02]  /*11f80*/  ISETP.GE.AND P1, PT, R12, UR4, PT ;  /* 0x000000040c007c0c */ /* 0x000fe4000bf26270 */
[----:B------:R-:W-:Y:S01]  /*11f90*/  ISETP.GE.AND P2, PT, R11, UR4, PT ;  /* 0x000000040b007c0c */ /* 0x000fe2000bf46270 */
[----:B------:R-:W-:Y:S01]  /*11fa0*/  UMOV UR4, 0xffffffff ;  /* 0xffffffff00047882 */ /* 0x000fe20000000000 */
[----:B------:R-:W-:Y:S02]  /*11fb0*/  SHF.R.U32.HI R10, RZ, 0x3, R10 ;  /* 0x00000003ff0a7819 */ /* 0x000fe4000001160a */
[----:B0-----:R-:W-:Y:S09]  /*11fc0*/  BRA.DIV UR4, `(.L_x_1274) ;  /* 0x0000004204b87947 */ /* 0x001ff2000b800000 */
[----:B------:R-:W0:Y:S01]  /*11fd0*/  SHFL.IDX PT, R3, R6, RZ, 0x181f ;  /* 0x00181fff06037589 */ /* 0x000e2200000e0000 */
[----:B------:R-:W-:Y:S01]  /*11fe0*/  ULDC UR4, c[0x0][0x288] ;  /* 0x0000a20000047ab9 */ /* 0x000fe20000000800 */
[----:B------:R-:W-:Y:S01]  /*11ff0*/  VIADD R0, R10, UR43 ;  /* 0x0000002b0a007c36 */ /* 0x000fe20008000000 */
[----:B------:R-:W-:Y:S01]  /*12000*/  ULDC.64 UR6, c[0x0][0x208] ;  /* 0x0000820000067ab9 */ /* 0x000fe20000000a00 */
[----:B------:R-:W1:Y:S01]  /*12010*/  SHFL.IDX PT, R2, R5, RZ, 0x181f ;  /* 0x00181fff05027589 */ /* 0x000e6200000e0000 */
[----:B------:R-:W-:-:S03]  /*12020*/  IMAD R4, R7, UR4, RZ ;  /* 0x0000000407047c24 */ /* 0x000fc6000f8e02ff */
[----:B------:R-:W-:Y:S02]  /*12030*/  SHFL.IDX PT, R7, R5, 0x7, 0x181f ;  /* 0x00f81f0005077f89 */ /* 0x000fe400000e0000 */
[----:B------:R-:W-:-:S13]  /*12040*/  ISETP.GE.AND P4, PT, R0, R4, PT ;  /* 0x000000040000720c */ /* 0x000fda0003f86270 */
        /* <DEDUP_REMOVED lines=8> */
[----:B------:R0:W-:Y:S02]  /*120d0*/  @!P4 LDGSTS.E.BYPASS.LTC128B.128 [R8+0x1c400], desc[UR6][R2.64+0x180], !P3 ;  /* 0x1c4001800208cfae */ /* 0x0001e4000d901d46 */
[----:B0-----:R-:W-:-:S02]  /*120e0*/  VIADD R2, R0, 0x10 ;  /* 0x0000001000027836 */ /* 0x001fc40000000000 */
[----:B------:R-:W0:Y:S03]  /*120f0*/  SHFL.IDX PT, R3, R6, 0x1, 0x181f ;  /* 0x00381f0006037f89 */ /* 0x000e2600000e0000 */
[----:B------:R-:W-:Y:S02]  /*12100*/  ISETP.GE.AND P4, PT, R2, R4, PT ;  /* 0x000000040200720c */ /* 0x000fe40003f86270 */
[----:B------:R-:W1:Y:S11]  /*12110*/  SHFL.IDX PT, R2, R5, 0x1, 0x181f ;  /* 0x00381f0005027f89 */ /* 0x000e7600000e0000 */
        /* <DEDUP_REMOVED lines=73> */
[----:B------:R0:W-:Y:S04]  /*125b0*/  @!P4 LDGSTS.E.BYPASS.LTC128B.128 [R8+0x1f400], desc[UR6][R2.64+0x180], !P3 ;  /* 0x1f4001800208cfae */ /* 0x0001e8000d901d46 */
[----:B0-----:R0:W1:Y:S02]  /*125c0*/  SHFL.IDX PT, R2, R6, 0x7, 0x181f ;  /* 0x00f81f0006027f89 */ /* 0x00106400000e0000 */
.L_x_1392:
[----:B------:R-:W-:Y:S01]  /*125d0*/  VIADD R0, R0, 0x70 ;  /* 0x0000007000007836 */ /* 0x000fe20000000000 */
[----:B------:R-:W-:Y:S04]  /*125e0*/  BSSY B0, `(.L_x_1275) ;  /* 0x000000d000007945 */ /* 0x000fe80003800000 */
[----:B------:R-:W-:-:S13]  /*125f0*/  ISETP.GE.AND P4, PT, R0, R4, PT ;  /* 0x000000040000720c */ /* 0x000fda0003f86270 */
[----:B------:R-:W-:Y:S05]  /*12600*/  @P4 BRA `(.L_x_1276) ;  /* 0x0000000000284947 */ /* 0x000fea0003800000 */
[----:B-1----:R-:W-:Y:S01]  /*12610*/  LEA R2, P4, R9, R2, 0x1 ;  /* 0x0000000209027211 */ /* 0x002fe200078808ff */
[----:B------:R-:W-:-:S04]  /*12620*/  ULDC.64 UR4, c[0x0][0x208] ;  /* 0x0000820000047ab9 */ /* 0x000fc80000000a00 */
[----:B------:R-:W-:-:S05]  /*12630*/  IMAD.X R3, RZ, RZ, R7, P4 ;  /* 0x000000ffff037224 */ /* 0x000fca00020e0607 */
[----:B------:R-:W-:Y:S01]  /*12640*/  @!PT LDS RZ, [RZ] ;  /* 0x00000000fffff984 */ /* 0x000fe20000000800 */
[----:B------:R-:W-:Y:S01]  /*12650*/  @!PT LDS RZ, [RZ] ;  /* 0x00000000fffff984 */ /* 0x000fe20000000800 */
[----:B------:R-:W-:Y:S01]  /*12660*/  @!PT LDS RZ, [RZ] ;  /* 0x00000000fffff984 */ /* 0x000fe20000000800 */
[----:B------:R2:W-:Y:S04]  /*12670*/  LDGSTS.E.BYPASS.LTC128B.128 [R8+0x13c00], desc[UR4][R2.64], !P0 ;  /* 0x13c0000002087fae */ /* 0x0005e8000c101d44 */
[----:B------:R2:W-:Y:S04]  /*12680*/  LDGSTS.E.BYPASS.LTC128B.128 [R8+0x17c00], desc[UR4][R2.64+0x80], !P1 ;  /* 0x17c0008002087fae */ /* 0x0005e8000c901d44 */
[----:B------:R2:W-:Y:S04]  /*12690*/  LDGSTS.E.BYPASS.LTC128B.128 [R8+0x1bc00], desc[UR4][R2.64+0x100], !P2 ;  /* 0x1bc0010002087fae */ /* 0x0005e8000d101d44 */
[----:B------:R2:W-:Y:S02]  /*126a0*/  LDGSTS.E.BYPASS.LTC128B.128 [R8+0x1fc00], desc[UR4][R2.64+0x180], !P3 ;  /* 0x1fc0018002087fae */ /* 0x0005e4000d901d44 */
.L_x_1276:
[----:B------:R-:W-:Y:S05]  /*126b0*/  BSYNC B0 ;  /* 0x0000000000007941 */ /* 0x000fea0003800000 */
.L_x_1275:
[----:B------:R-:W-:Y:S01]  /*126c0*/  NOP ;  /* 0x0000000000007918 */ /* 0x000fe20000000000 */
[----:B------:R-:W-:Y:S01]  /*126d0*/  PLOP3.LUT P0, PT, PT, PT, PT, 0x80, 0x0 ;  /* 0x000000000000781c */ /* 0x000fe20003f0f070 */
[----:B0-----:R-:W-:-:S12]  /*126e0*/  VIADD R6, R17, 0x30800 ;  /* 0x0003080011067836 */ /* 0x001fd80000000000 */
.L_x_1277:
[----:B------:R-:W-:Y:S02]  /*126f0*/  PLOP3.LUT P1, PT, P1, P0, PT, 0xa2, 0x0 ;  /* 0x000000000000781c */ /* 0x000fe40000f21472 */
[----:B------:R-:W-:-:S08]  /*12700*/  @P0 R2UR P1, UR4, R17 ;  /* 0x00000000110402ca */ /* 0x000fd00000020000 */
[----:B------:R-:W-:-:S05]  /*12710*/  @P0 PLOP3.LUT P0, PT, P1, PT, PT, 0x80, 0x0 ;  /* 0x000000000000081c */ /* 0x000fca0000f0f070 */
[----:B------:R-:W-:Y:S01]  /*12720*/  @!P1 SYNCS.ARRIVE.TRANS64.RED.A0T1 RZ, [UR4+0x30800], RZ ;  /* 0x030800ffffff99a7 */ /* 0x000fe20008200404 */
[----:B------:R-:W-:Y:S07]  /*12730*/  @!P1 ARRIVES.LDGSTSBAR.64.TRANSCNT [UR4+0x30800] ;  /* 0x03080000ff0099b0 */ /* 0x000fee0008000a84 */
[----:B------:R-:W-:Y:S05]  /*12740*/  @P0 BRA.U.ANY `(.L_x_1277) ;  /* 0xfffffffd00e80947 */ /* 0x000fea000393ffff */
[----:B-12---:R-:W2:Y:S02]  /*12750*/  LDL.LU R2, [R1+0x18] ;  /* 0x0000180001027983 */ /* 0x006ea40000300800 */
        /* <DEDUP_REMOVED lines=9> */
[----:B------:R-:W1:Y:S03]  /*127f0*/  SYNCS.PHASECHK.TRANS64.TRYWAIT P0, [R17+URZ+0x30820], R0 ;  /* 0x03082000110075a7 */ /* 0x000e66000800017f */
[----:B01----:R-:W-:Y:S05]  /*12800*/  @!P0 BRA `(.L_x_1279) ;  /* 0x0000004400c08947 */ /* 0x003fea0003800000 */
.L_x_1393:
[----:B------:R-:W-:Y:S05]  /*12810*/  BSYNC B0 ;  /* 0x0000000000007941 */ /* 0x000fea0003800000 */
.L_x_1278:
[----:B------:R-:W-:-:S04]  /*12820*/  UIADD3 UR4, UR41, -0x2, URZ ;  /* 0xfffffffe29047890 */ /* 0x000fc8000fffe03f */
[----:B------:R-:W-:-:S06]  /*12830*/  UISETP.GE.AND UP0, UPT, UR4, UR40, UPT ;  /* 0x000000280400728c */ /* 0x000fcc000bf06270 */
[----:B------:R-:W-:-:S13]  /*12840*/  PLOP3.LUT P0, PT, PT, PT, UP0, 0x80, 0x0 ;  /* 0x000000000000781c */ /* 0x000fda0003f0f008 */
[----:B------:R-:W-:Y:S05]  /*12850*/  @!P0 BRA `(.L_x_1280) ;  /* 0x0000002800388947 */ /* 0x000fea0003800000 */
[----:B0-----:R-:W-:Y:S01]  /*12860*/  IMAD R0, RZ, RZ, -UR41 ;  /* 0x80000029ff007e24 */ /* 0x001fe2000f8e02ff */
[----:B------:R-:W-:Y:S01]  /*12870*/  LOP3.LUT R5, RZ, UR40, RZ, 0x33, !PT ;  /* 0x00000028ff057c12 */ /* 0x000fe2000f8e33ff */
[----:B------:R-:W-:-:S03]  /*12880*/  IMAD.U32 R4, RZ, RZ, UR4 ;  /* 0x00000004ff047e24 */ /* 0x000fc6000f8e00ff */
[----:B------:R-:W-:-:S05]  /*12890*/  VIADDMNMX R5, R0, 0x1, R5, !PT ;  /* 0x0000000100057846 */ /* 0x000fca0007800105 */
[----:B------:R-:W-:-:S05]  /*128a0*/  VIADD R0, R5, UR41 ;  /* 0x0000002905007c36 */ /* 0x000fca0008000000 */
[----:B------:R-:W-:-:S04]  /*128b0*/  LOP3.LUT R0, R0, 0x1, RZ, 0xc0, !PT ;  /* 0x0000000100007812 */ /* 0x000fc800078ec0ff */
[----:B------:R-:W-:-:S13]  /*128c0*/  ISETP.NE.U32.AND P0, PT, R0, 0x1, PT ;  /* 0x000000010000780c */ /* 0x000fda0003f05070 */
[----:B------:R-:W-:Y:S05]  /*128d0*/  @P0 BRA `(.L_x_1281) ;  /* 0x0000000c00600947 */ /* 0x000fea0003800000 */
[----:B------:R-:W2:Y:S01]  /*128e0*/  LDL R2, [R1+0x8] ;  /* 0x0000080001027983 */ /* 0x000ea20000100800 */
[----:B------:R-:W-:Y:S01]  /*128f0*/  LOP3.LUT P1, RZ, R19, 0x2, RZ, 0xc0, !PT ;  /* 0x0000000213ff7812 */ /* 0x000fe2000782c0ff */
[----:B------:R-:W-:Y:S01]  /*12900*/  VIADD R0, R18, 0x1 ;  /* 0x0000000112007836 */ /* 0x000fe20000000000 */
[----:B------:R-:W-:Y:S04]  /*12910*/  BSSY B0, `(.L_x_1282) ;  /* 0x00000d0000007945 */ /* 0x000fe80003800000 */
[----:B------:R-:W-:-:S04]  /*12920*/  ISETP.NE.AND P0, PT, R0, 0x2, PT ;  /* 0x000000020000780c */ /* 0x000fc80003f05270 */
[----:B------:R-:W-:Y:S02]  /*12930*/  SEL R10, RZ, 0x1, P0 ;  /* 0x00000001ff0a7807 */ /* 0x000fe40000000000 */
[----:B------:R-:W-:Y:S02]  /*12940*/  SEL R0, R0, RZ, P0 ;  /* 0x000000ff00007207 */ /* 0x000fe40000000000 */
[----:B--2---:R-:W-:Y:S01]  /*12950*/  LOP3.LUT R10, R2, R10, RZ, 0x3c, !PT ;  /* 0x0000000a020a7212 */ /* 0x004fe200078e3cff */
[----:B------:R-:W-:Y:S06]  /*12960*/  @!P1 BRA `(.L_x_1283) ;  /* 0x0000000c00289947 */ /* 0x000fec0003800000 */
[----:B------:R-:W-:Y:S01]  /*12970*/  LOP3.LUT P1, RZ, R19, 0x1, RZ, 0xc0, !PT ;  /* 0x0000000113ff7812 */ /* 0x000fe2000782c0ff */
[----:B------:R-:W-:-:S12]  /*12980*/  IMAD.MOV.U32 R8, RZ, RZ, R16 ;  /* 0x000000ffff087224 */ /* 0x000fd800078e0010 */
[----:B------:R-:W-:Y:S05]  /*12990*/  @!P1 BRA `(.L_x_1284) ;  /* 0x0000000000589947 */ /* 0x000fea0003800000 */
[----:B------:R-:W2:Y:S01]  /*129a0*/  LDL R9, [R1+0xc] ;  /* 0x00000c0001097983 */ /* 0x000ea20000100800 */
[----:B------:R-:W0:Y:S03]  /*129b0*/  LDC R8, c[0x0][0x43c] ;  /* 0x00010f00ff087b82 */ /* 0x000e260000000800 */
[----:B------:R-:W3:Y:S01]  /*129c0*/  LDL R12, [R1+0x4] ;  /* 0x00000400010c7983 */ /* 0x000ee20000100800 */
[----:B------:R-:W-:Y:S01]  /*129d0*/  IMAD.MOV.U32 R7, RZ, RZ, R4 ;  /* 0x000000ffff077224 */ /* 0x000fe200078e0004 */
[----:B------:R-:W-:Y:S01]  /*129e0*/  ULDC.64 UR4, c[0x0][0x428] ;  /* 0x00010a0000047ab9 */ /* 0x000fe20000000a00 */
[----:B------:R-:W-:Y:S01]  /*129f0*/  ULDC.64 UR6, c[0x0][0x208] ;  /* 0x0000820000067ab9 */ /* 0x000fe20000000a00 */
[----:B0-----:R-:W-:-:S13]  /*12a00*/  ISETP.NE.AND P0, PT, R8, 0x1, PT ;  /* 0x000000010800780c */ /* 0x001fda0003f05270 */
[----:B------:R-:W0:Y:S02]  /*12a10*/  @P0 LDC.64 R2, c[0x0][0x440] ;  /* 0x00011000ff020b82 */ /* 0x000e240000000a00 */
[----:B0-----:R-:W-:-:S05]  /*12a20*/  @P0 IMAD.HI.U32 R2, R4, R2, RZ ;  /* 0x0000000204020227 */ /* 0x001fca00078e00ff */
[----:B------:R-:W-:-:S05]  /*12a30*/  @P0 SHF.R.U32.HI R7, RZ, R3, R2 ;  /* 0x00000003ff070219 */ /* 0x000fca0000011602 */
[----:B------:R-:W-:-:S04]  /*12a40*/  IMAD.MOV R2, RZ, RZ, -R7 ;  /* 0x000000ffff027224 */ /* 0x000fc800078e0a07 */
[----:B------:R-:W-:Y:S02]  /*12a50*/  IMAD R4, R8, R2, R4 ;  /* 0x0000000208047224 */ /* 0x000fe400078e0204 */
[----:B------:R-:W0:Y:S01]  /*12a60*/  LDC.64 R2, c[0x0][0x418] ;  /* 0x00010600ff027b82 */ /* 0x000e220000000a00 */
[----:B--2---:R-:W-:Y:S01]  /*12a70*/  IMAD R8, R9, UR4, RZ ;  /* 0x0000000409087c24 */ /* 0x004fe2000f8e02ff */
[----:B------:R-:W-:-:S03]  /*12a80*/  SHF.R.S32.HI R9, RZ, 0x1f, R7 ;  /* 0x0000001fff097819 */ /* 0x000fc60000011407 */
[----:B---3--:R-:W-:Y:S02]  /*12a90*/  IMAD R11, R12, UR5, R8 ;  /* 0x000000050c0b7c24 */ /* 0x008fe4000f8e0208 */
[----:B------:R-:W-:-:S04]  /*12aa0*/  IMAD.MOV.U32 R8, RZ, RZ, R7 ;  /* 0x000000ffff087224 */ /* 0x000fc800078e0007 */
[----:B------:R-:W-:-:S04]  /*12ab0*/  IMAD.WIDE.U32 R8, R12, UR4, R8 ;  /* 0x000000040c087c25 */ /* 0x000fc8000f8e0008 */
[----:B------:R-:W-:Y:S01]  /*12ac0*/  IMAD.IADD R7, R11, 0x1, R9 ;  /* 0x000000010b077824 */ /* 0x000fe200078e0209 */
[----:B0-----:R-:W-:-:S04]  /*12ad0*/  LEA R2, P0, R8, R2, 0x2 ;  /* 0x0000000208027211 */ /* 0x001fc800078010ff */
[----:B------:R-:W-:-:S05]  /*12ae0*/  LEA.HI.X R3, R8, R3, R7, 0x2, P0 ;  /* 0x0000000308037211 */ /* 0x000fca00000f1407 */
[----:B------:R0:W5:Y:S04]  /*12af0*/  LDG.E R8, desc[UR6][R2.64] ;  /* 0x0000000602087981 */ /* 0x000168000c1e1900 */
.L_x_1284:
[----:B0-----:R-:W-:Y:S01]  /*12b00*/  IMAD R3, R0, 0x8, R17 ;  /* 0x0000000800037824 */ /* 0x001fe200078e0211 */
[----:B------:R-:W-:Y:S01]  /*12b10*/  SHF.L.U32 R2, R10, 0x1f, RZ ;  /* 0x0000001f0a027819 */ /* 0x000fe200000006ff */
[----:B------:R-:W-:Y:S03]  /*12b20*/  BSSY B1, `(.L_x_1285) ;  /* 0x0000003000017945 */ /* 0x000fe60003800000 */
[----:B------:R-:W0:Y:S02]  /*12b30*/  SYNCS.PHASECHK.TRANS64.TRYWAIT P0, [R3+URZ+0x30840], R2 ;  /* 0x03084002030075a7 */ /* 0x000e24000800017f */
[----:B0-----:R-:W-:Y:S05]  /*12b40*/  @!P0 BRA `(.L_x_1286) ;  /* 0x0000004400048947 */ /* 0x001fea0003800000 */
.L_x_1394:
[----:B------:R-:W-:Y:S05]  /*12b50*/  BSYNC B1 ;  /* 0x0000000000017941 */ /* 0x000fea0003800000 */
.L_x_1285:
[----:B------:R-:W1:Y:S01]  /*12b60*/  S2R R7, SR_TID.X ;  /* 0x0000000000077919 */ /* 0x000e620000002100 */
[----:B------:R-:W-:Y:S01]  /*12b70*/  BSSY B1, `(.L_x_1287) ;  /* 0x000000b000017945 */ /* 0x000fe20003800000 */
[----:B-1----:R-:W-:-:S04]  /*12b80*/  LOP3.LUT R7, R7, 0x7f, RZ, 0xc0, !PT ;  /* 0x0000007f07077812 */ /* 0x002fc800078ec0ff */
[----:B------:R-:W-:-:S13]  /*12b90*/  ISETP.NE.AND P1, PT, R7, RZ, PT ;  /* 0x000000ff0700720c */ /* 0x000fda0003f25270 */
[----:B------:R-:W-:Y:S05]  /*12ba0*/  @P1 BRA `(.L_x_1288) ;  /* 0x00000000001c1947 */ /* 0x000fea0003800000 */
[----:B------:R-:W1:Y:S01]  /*12bb0*/  S2R R7, SR_TID.X ;  /* 0x0000000000077919 */ /* 0x000e620000002100 */
[----:B0-----:R-:W-:-:S04]  /*12bc0*/  IMAD.MOV.U32 R2, RZ, RZ, 0x8000 ;  /* 0x00008000ff027424 */ /* 0x001fc800078e00ff */
[----:B------:R2:W-:Y:S01]  /*12bd0*/  SYNCS.ARRIVE.TRANS64 RZ, [R3+URZ+0x30830], R2 ;  /* 0x0308300203ff79a7 */ /* 0x0005e2000800003f */
[----:B-1----:R-:W-:-:S04]  /*12be0*/  LOP3.LUT R7, R7, 0x1f, RZ, 0xc0, !PT ;  /* 0x0000001f07077812 */ /* 0x002fc800078ec0ff */
[----:B------:R-:W-:-:S13]  /*12bf0*/  ISETP.NE.AND P0, PT, R7, RZ, PT ;  /* 0x000000ff0700720c */ /* 0x000fda0003f05270 */
[----:B--2---:R-:W-:Y:S05]  /*12c00*/  @!P0 BRA `(.L_x_1288) ;  /* 0x0000000000048947 */ /* 0x004fea0003800000 */
[----:B------:R-:W-:Y:S01]  /*12c10*/  BPT.TRAP 0x1 ;  /* 0x000000040000795c */ /* 0x000fe20000300000 */
.L_x_1288:
[----:B------:R-:W-:Y:S05]  /*12c20*/  BSYNC B1 ;  /* 0x0000000000017941 */ /* 0x000fea0003800000 */
.L_x_1287:
[----:B------:R-:W-:Y:S01]  /*12c30*/  IMAD.MOV.U32 R11, RZ, RZ, RZ ;  /* 0x000000ffff0b7224 */ /* 0x000fe200078e00ff */
[----:B------:R-:W-:Y:S01]  /*12c40*/  UIADD3 UR4, UP0, UR38, 0x370, URZ ;  /* 0x0000037026047890 */ /* 0x000fe2000ff1e03f */
[----:B------:R-:W-:Y:S01]  /*12c50*/  IMAD R7, R0, 0x8000, R17 ;  /* 0x0000800000077824 */ /* 0x000fe200078e0211 */
[----:B------:R-:W-:Y:S01]  /*12c60*/  PLOP3.LUT P0, PT, PT, PT, PT, 0x80, 0x0 ;  /* 0x000000000000781c */ /* 0x000fe20003f0f070 */
[----:B0-----:R-:W-:Y:S01]  /*12c70*/  VIADD R3, R3, 0x30830 ;  /* 0x0003083003037836 */ /* 0x001fe20000000000 */
[----:B------:R-:W-:Y:S01]  /*12c80*/  R2UR UR10, R11 ;  /* 0x000000000b0a72ca */ /* 0x000fe200000e0000 */
[----:B------:R-:W-:Y:S01]  /*12c90*/  IMAD.SHL.U32 R2, R4, 0x40, RZ ;  /* 0x0000004004027824 */ /* 0x000fe200078e00ff */
[----:B------:R-:W-:Y:S01]  /*12ca0*/  UIADD3.X UR5, URZ, UR39, URZ, UP0, !UPT ;  /* 0x000000273f057290 */ /* 0x000fe200087fe43f */
[----:B------:R-:W-:Y:S01]  /*12cb0*/  VIADD R9, R7, 0x20400 ;  /* 0x0002040007097836 */ /* 0x000fe20000000000 */
[----:B------:R-:W-:Y:S01]  /*12cc0*/  UMOV UR6, 0x0 ;  /* 0x0000000000067882 */ /* 0x000fe20000000000 */
[----:B------:R-:W-:-:S10]  /*12cd0*/  UMOV UR7, 0x14f00000 ;  /* 0x14f0000000077882 */ /* 0x000fd40000000000 */
.L_x_1289:
[----:B------:R-:W-:-:S13]  /*12ce0*/  @P0 ELECT P2, URZ, PT ;  /* 0x00000000003f082f */ /* 0x000fda0003840000 */
[----:B-----5:R-:W-:Y:S01]  /*12cf0*/  @P2 R2UR UR13, R8 ;  /* 0x00000000080d22ca */ /* 0x020fe200000e0000 */
[----:B------:R-:W-:Y:S01]  /*12d00*/  UMOV UR12, UR36 ;  /* 0x00000024000c7c82 */ /* 0x000fe20008000000 */
[----:B------:R-:W-:Y:S02]  /*12d10*/  @P2 R2UR UR11, R2 ;  /* 0x00000000020b22ca */ /* 0x000fe400000e0000 */
[----:B------:R-:W-:Y:S02]  /*12d20*/  @P2 R2UR UR9, R3 ;  /* 0x00000000030922ca */ /* 0x000fe400000e0000 */
[----:B------:R-:W-:Y:S02]  /*12d30*/  @P2 R2UR UR8, R9 ;  /* 0x00000000090822ca */ /* 0x000fe400000e0000 */
[----:B------:R-:W-:Y:S02]  /*12d40*/  @P2 PLOP3.LUT P0, PT, P2, PT, PT, 0x8, 0x0 ;  /* 0x000000000000281c */ /* 0x000fe4000170e170 */
        /* <DEDUP_REMOVED lines=9> */
.L_x_1290:
[----:B------:R-:W-:-:S13]  /*12de0*/  @P0 ELECT P2, URZ, PT ;  /* 0x00000000003f082f */ /* 0x000fda0003840000 */
[----:B------:R-:W-:Y:S01]  /*12df0*/  @P2 R2UR UR13, R8 ;  /* 0x00000000080d22ca */ /* 0x000fe200000e0000 */
        /* <DEDUP_REMOVED lines=14> */
.L_x_1291:
        /* <DEDUP_REMOVED lines=16> */
.L_x_1292:
        /* <DEDUP_REMOVED lines=10> */
[----:B------:R-:W2:Y:S01]  /*13080*/  LDL.LU R9, [R1+0x8] ;  /* 0x0000080001097983 */ /* 0x000ea20000300800 */
[----:B------:R-:W-:Y:S01]  /*13090*/  IMAD R3, R18, 0x8, R6 ;  /* 0x0000000812037824 */ /* 0x000fe200078e0206 */
[----:B------:R-:W-:Y:S01]  /*130a0*/  BSSY B1, `(.L_x_1293) ;  /* 0x0000004000017945 */ /* 0x000fe20003800000 */
[----:B--2---:R-:W-:-:S04]  /*130b0*/  SHF.L.U32 R2, R9, 0x1f, RZ ;  /* 0x0000001f09027819 */ /* 0x004fc800000006ff */
[----:B------:R-:W0:Y:S02]  /*130c0*/  SYNCS.PHASECHK.TRANS64.TRYWAIT P0, [R3+URZ+0x60], R2 ;  /* 0x00006002030075a7 */ /* 0x000e24000800017f */
[----:B0-----:R-:W-:Y:S05]  /*130d0*/  @!P0 BRA `(.L_x_1294) ;  /* 0x0000003c00b48947 */ /* 0x001fea0003800000 */
.L_x_1395:
[----:B------:R-:W-:Y:S05]  /*130e0*/  BSYNC B1 ;  /* 0x0000000000017941 */ /* 0x000fea0003800000 */
.L_x_1293:
[----:B------:R-:W-:Y:S01]  /*130f0*/  BSSY B1, `(.L_x_1295) ;  /* 0x000000c000017945 */ /* 0x000fe20003800000 */
[----:B------:R-:W-:Y:S02]  /*13100*/  IMAD.MOV.U32 R12, RZ, RZ, 0x0 ;  /* 0x00000000ff0c7424 */ /* 0x000fe400078e00ff */
[----:B------:R-:W-:Y:S01]  /*13110*/  IMAD.MOV.U32 R13, RZ, RZ, 0x14f00000 ;  /* 0x14f00000ff0d7424 */ /* 0x000fe200078e00ff */
[----:B------:R-:W-:Y:S06]  /*13120*/  @P1 BRA `(.L_x_1296) ;  /* 0x0000000000201947 */ /* 0x000fec0003800000 */
[----:B------:R-:W1:Y:S01]  /*13130*/  S2R R7, SR_TID.X ;  /* 0x0000000000077919 */ /* 0x000e620000002100 */
[----:B0-----:R-:W-:Y:S02]  /*13140*/  IMAD R2, R18, 0x8, R17 ;  /* 0x0000000812027824 */ /* 0x001fe400078e0211 */
[----:B------:R-:W-:-:S04]  /*13150*/  IMAD.MOV.U32 R3, RZ, RZ, 0x8000 ;  /* 0x00008000ff037424 */ /* 0x000fc800078e00ff */
[----:B------:R2:W-:Y:S01]  /*13160*/  SYNCS.ARRIVE.TRANS64 RZ, [R2+URZ+0x30850], R3 ;  /* 0x0308500302ff79a7 */ /* 0x0005e2000800003f */
[----:B-1----:R-:W-:-:S04]  /*13170*/  LOP3.LUT R7, R7, 0x1f, RZ, 0xc0, !PT ;  /* 0x0000001f07077812 */ /* 0x002fc800078ec0ff */
[----:B------:R-:W-:-:S13]  /*13180*/  ISETP.NE.AND P0, PT, R7, RZ, PT ;  /* 0x000000ff0700720c */ /* 0x000fda0003f05270 */
[----:B--2---:R-:W-:Y:S05]  /*13190*/  @!P0 BRA `(.L_x_1296) ;  /* 0x0000000000048947 */ /* 0x004fea0003800000 */
[----:B------:R-:W-:Y:S01]  /*131a0*/  BPT.TRAP 0x1 ;  /* 0x000000040000795c */ /* 0x000fe20000300000 */
.L_x_1296:
[----:B------:R-:W-:Y:S05]  /*131b0*/  BSYNC B1 ;  /* 0x0000000000017941 */ /* 0x000fea0003800000 */
.L_x_1295:
[----:B------:R-:W2:Y:S01]  /*131c0*/  LDL.LU R7, [R1] ;  /* 0x0000000001077983 */ /* 0x000ea20000300800 */
[----:B------:R-:W-:Y:S01]  /*131d0*/  R2UR UR10, R11 ;  /* 0x000000000b0a72ca */ /* 0x000fe200000e0000 */
[--C-:B0-----:R-:W-:Y:S01]  /*131e0*/  IMAD R2, R18, 0x8, R17.reuse ;  /* 0x0000000812027824 */ /* 0x101fe200078e0211 */
[----:B------:R-:W-:Y:S01]  /*131f0*/  R2UR UR6, R12 ;  /* 0x000000000c0672ca */ /* 0x000fe200000e0000 */
[----:B------:R-:W-:Y:S01]  /*13200*/  IMAD R3, R18, 0x8000, R17 ;  /* 0x0000800012037824 */ /* 0x000fe200078e0211 */
[----:B------:R-:W-:Y:S01]  /*13210*/  R2UR UR7, R13 ;  /* 0x000000000d0772ca */ /* 0x000fe200000e0000 */
[----:B------:R-:W-:Y:S01]  /*13220*/  UIADD3 UR4, UP0, UR38, 0x470, URZ ;  /* 0x0000047026047890 */ /* 0x000fe2000ff1e03f */
[----:B------:R-:W-:Y:S01]  /*13230*/  PLOP3.LUT P0, PT, PT, PT, PT, 0x80, 0x0 ;  /* 0x000000000000781c */ /* 0x000fe20003f0f070 */
[----:B------:R-:W-:Y:S02]  /*13240*/  VIADD R2, R2, 0x30850 ;  /* 0x0003085002027836 */ /* 0x000fe40000000000 */
[----:B------:R-:W-:Y:S01]  /*13250*/  VIADD R9, R3, 0x400 ;  /* 0x0000040003097836 */ /* 0x000fe20000000000 */
[----:B------:R-:W-:Y:S01]  /*13260*/  UIADD3.X UR5, URZ, UR39, URZ, UP0, !UPT ;  /* 0x000000273f057290 */ /* 0x000fe200087fe43f */
[----:B--2---:R-:W-:-:S11]  /*13270*/  IMAD.SHL.U32 R7, R7, 0x40, RZ ;  /* 0x0000004007077824 */ /* 0x004fd600078e00ff */
.L_x_1297:
        /* <DEDUP_REMOVED lines=15> */
.L_x_1298:
        /* <DEDUP_REMOVED lines=15> */
.L_x_1299:
        /* <DEDUP_REMOVED lines=15> */
.L_x_1300:
        /* <DEDUP_REMOVED lines=10> */
[----:B------:R0:W-:Y:S01]  /*135f0*/  STL [R1], R4 ;  /* 0x0000000401007387 */ /* 0x0001e20000100800 */
[----:B------:R-:W-:-:S07]  /*13600*/  IMAD.MOV.U32 R16, RZ, RZ, R8 ;  /* 0x000000ffff107224 */ /* 0x000fce00078e0008 */
.L_x_1283:
[----:B------:R-:W-:Y:S05]  /*13610*/  BSYNC B0 ;  /* 0x0000000000007941 */ /* 0x000fea0003800000 */
.L_x_1282:
[----:B------:R1:W-:Y:S01]  /*13620*/  STL [R1+0x8], R10 ;  /* 0x0000080a01007387 */ /* 0x0003e20000100800 */
[----:B------:R-:W-:Y:S01]  /*13630*/  UIADD3 UR4, UR41, -0x3, URZ ;  /* 0xfffffffd29047890 */ /* 0x000fe2000fffe03f */
[----:B------:R-:W-:-:S05]  /*13640*/  IMAD.MOV.U32 R18, RZ, RZ, R0 ;  /* 0x000000ffff127224 */ /* 0x000fca00078e0000 */
[----:B0-----:R-:W-:-:S07]  /*13650*/  IMAD.U32 R4, RZ, RZ, UR4 ;  /* 0x00000004ff047e24 */ /* 0x001fce000f8e00ff */
.L_x_1281:
[----:B------:R-:W-:Y:S01]  /*13660*/  ULOP3.LUT UR4, URZ, UR41, URZ, 0x33, !UPT ;  /* 0x000000293f047292 */ /* 0x000fe2000f8e333f */
[----:B------:R-:W-:Y:S01]  /*13670*/  VIADD R5, R5, 0xfffffffe ;  /* 0xfffffffe05057836 */ /* 0x000fe20000000000 */
[----:B------:R-:W-:Y:S04]  /*13680*/  BSSY B0, `(.L_x_1280) ;  /* 0x00001ab000007945 */ /* 0x000fe80003800000 */
[----:B------:R-:W-:-:S13]  /*13690*/  ISETP.NE.AND P0, PT, R5, UR4, PT ;  /* 0x0000000405007c0c */ /* 0x000fda000bf05270 */
[----:B------:R-:W-:Y:S05]  /*136a0*/  @!P0 BRA `(.L_x_1301) ;  /* 0x0000001800a08947 */ /* 0x000fea0003800000 */
[----:B------:R-:W-:-:S07]  /*136b0*/  IMAD.MOV.U32 R8, RZ, RZ, R16 ;  /* 0x000000ffff087224 */ /* 0x000fce00078e0010 */
.L_x_1340:
[----:B--2---:R-:W2:Y:S01]  /*136c0*/  LDL R2, [R1+0x8] ;  /* 0x0000080001027983 */ /* 0x004ea20000100800 */
[----:B------:R-:W-:Y:S01]  /*136d0*/  LOP3.LUT P1, RZ, R19, 0x2, RZ, 0xc0, !PT ;  /* 0x0000000213ff7812 */ /* 0x000fe2000782c0ff */
[----:B------:R-:W-:Y:S01]  /*136e0*/  VIADD R0, R18, 0x1 ;  /* 0x0000000112007836 */ /* 0x000fe20000000000 */
[----:B------:R-:W-:Y:S05]  /*136f0*/  YIELD ;  /* 0x0000000000007946 */ /* 0x000fea0003800000 */
[----:B------:R-:W-:Y:S01]  /*13700*/  ISETP.NE.AND P0, PT, R0, 0x2, PT ;  /* 0x000000020000780c */ /* 0x000fe20003f05270 */
[----:B------:R-:W-:Y:S03]  /*13710*/  BSSY B1, `(.L_x_1302) ;  /* 0x00000cc000017945 */ /* 0x000fe60003800000 */
[----:B------:R-:W-:-:S02]  /*13720*/  SEL R5, RZ, 0x1, P0 ;  /* 0x00000001ff057807 */ /* 0x000fc40000000000 */
[----:B------:R-:W-:Y:S02]  /*13730*/  SEL R0, R0, RZ, P0 ;  /* 0x000000ff00007207 */ /* 0x000fe40000000000 */
[----:B--2---:R-:W-:Y:S01]  /*13740*/  LOP3.LUT R5, R2, R5, RZ, 0x3c, !PT ;  /* 0x0000000502057212 */ /* 0x004fe200078e3cff */
[----:B0-----:R-:W-:Y:S06]  /*13750*/  @!P1 BRA `(.L_x_1303) ;  /* 0x0000000c001c9947 */ /* 0x001fec0003800000 */
[----:B------:R-:W-:Y:S01]  /*13760*/  LOP3.LUT P1, RZ, R19, 0x1, RZ, 0xc0, !PT ;  /* 0x0000000113ff7812 */ /* 0x000fe2000782c0ff */
[----:B------:R-:W-:-:S12]  /*13770*/  IMAD.MOV.U32 R7, RZ, RZ, R4 ;  /* 0x000000ffff077224 */ /* 0x000fd800078e0004 */
[----:B------:R-:W-:Y:S05]  /*13780*/  @!P1 BRA `(.L_x_1304) ;  /* 0x0000000000549947 */ /* 0x000fea0003800000 */
[----:B-1----:R-:W2:Y:S01]  /*13790*/  LDL R10, [R1+0xc] ;  /* 0x00000c00010a7983 */ /* 0x002ea20000100800 */
[----:B------:R-:W0:Y:S01]  /*137a0*/  LDC R8, c[0x0][0x43c] ;  /* 0x00010f00ff087b82 */ /* 0x000e220000000800 */
[----:B------:R-:W-:Y:S02]  /*137b0*/  ULDC.64 UR4, c[0x0][0x428] ;  /* 0x00010a0000047ab9 */ /* 0x000fe40000000a00 */
[----:B------:R-:W3:Y:S01]  /*137c0*/  LDL R9, [R1+0x4] ;  /* 0x0000040001097983 */ /* 0x000ee20000100800 */
[----:B------:R-:W-:Y:S01]  /*137d0*/  ULDC.64 UR6, c[0x0][0x208] ;  /* 0x0000820000067ab9 */ /* 0x000fe20000000a00 */
[----:B0-----:R-:W-:-:S13]  /*137e0*/  ISETP.NE.AND P0, PT, R8, 0x1, PT ;  /* 0x000000010800780c */ /* 0x001fda0003f05270 */
[----:B------:R-:W0:Y:S02]  /*137f0*/  @P0 LDC.64 R2, c[0x0][0x440] ;  /* 0x00011000ff020b82 */ /* 0x000e240000000a00 */
[----:B0-----:R-:W-:-:S04]  /*13800*/  @P0 IMAD.HI.U32 R7, R4, R2, RZ ;  /* 0x0000000204070227 */ /* 0x001fc800078e00ff */
[----:B------:R-:W-:Y:S01]  /*13810*/  IMAD.MOV.U32 R2, RZ, RZ, R4 ;  /* 0x000000ffff027224 */ /* 0x000fe200078e0004 */
[----:B------:R-:W-:-:S04]  /*13820*/  @P0 SHF.R.U32.HI R2, RZ, R3, R7 ;  /* 0x00000003ff020219 */ /* 0x000fc80000011607 */
[--C-:B------:R-:W-:Y:S01]  /*13830*/  SHF.R.S32.HI R3, RZ, 0x1f, R2.reuse ;  /* 0x0000001fff037819 */ /* 0x100fe20000011402 */
[----:B------:R-:W-:-:S04]  /*13840*/  IMAD.MOV R7, RZ, RZ, -R2 ;  /* 0x000000ffff077224 */ /* 0x000fc800078e0a02 */
[----:B------:R-:W-:Y:S02]  /*13850*/  IMAD R7, R8, R7, R4 ;  /* 0x0000000708077224 */ /* 0x000fe400078e0204 */
[----:B--2---:R-:W-:-:S04]  /*13860*/  IMAD R8, R10, UR4, RZ ;  /* 0x000000040a087c24 */ /* 0x004fc8000f8e02ff */
[C---:B---3--:R-:W-:Y:S02]  /*13870*/  IMAD R8, R9.reuse, UR5, R8 ;  /* 0x0000000509087c24 */ /* 0x048fe4000f8e0208 */
[----:B------:R-:W-:Y:S01]  /*13880*/  IMAD.WIDE.U32 R2, R9, UR4, R2 ;  /* 0x0000000409027c25 */ /* 0x000fe2000f8e0002 */
[----:B------:R-:W-:-:S03]  /*13890*/  ULDC.64 UR4, c[0x0][0x418] ;  /* 0x0001060000047ab9 */ /* 0x000fc60000000a00 */
[----:B------:R-:W-:Y:S01]  /*138a0*/  IMAD.IADD R3, R8, 0x1, R3 ;  /* 0x0000000108037824 */ /* 0x000fe200078e0203 */
[----:B------:R-:W-:-:S04]  /*138b0*/  LEA R8, P0, R2, UR4, 0x2 ;  /* 0x0000000402087c11 */ /* 0x000fc8000f8010ff */
[----:B------:R-:W-:-:S05]  /*138c0*/  LEA.HI.X R9, R2, UR5, R3, 0x2, P0 ;  /* 0x0000000502097c11 */ /* 0x000fca00080f1403 */
[----:B------:R0:W5:Y:S04]  /*138d0*/  LDG.E R8, desc[UR6][R8.64] ;  /* 0x0000000608087981 */ /* 0x000168000c1e1900 */
.L_x_1304:
[----:B------:R-:W-:Y:S01]  /*138e0*/  IMAD R3, R0, 0x8, R17 ;  /* 0x0000000800037824 */ /* 0x000fe200078e0211 */
[----:B------:R-:W-:Y:S01]  /*138f0*/  SHF.L.U32 R2, R5, 0x1f, RZ ;  /* 0x0000001f05027819 */ /* 0x000fe200000006ff */
[----:B------:R-:W-:Y:S03]  /*13900*/  BSSY B2, `(.L_x_1305) ;  /* 0x0000003000027945 */ /* 0x000fe60003800000 */
[----:B------:R-:W2:Y:S02]  /*13910*/  SYNCS.PHASECHK.TRANS64.TRYWAIT P0, [R3+URZ+0x30840], R2 ;  /* 0x03084002030075a7 */ /* 0x000ea4000800017f */
[----:B--2---:R-:W-:Y:S05]  /*13920*/  @!P0 BRA `(.L_x_1306) ;  /* 0x0000003400b48947 */ /* 0x004fea0003800000 */
.L_x_1396:
[----:B------:R-:W-:Y:S05]  /*13930*/  BSYNC B2 ;  /* 0x0000000000027941 */ /* 0x000fea0003800000 */
.L_x_1305:
[----:B0-----:R-:W0:Y:S01]  /*13940*/  S2R R9, SR_TID.X ;  /* 0x0000000000097919 */ /* 0x001e220000002100 */
        /* <DEDUP_REMOVED lines=9> */
[----:B---3--:R-:W-:Y:S05]  /*139e0*/  @!P0 BRA `(.L_x_1308) ;  /* 0x0000000000048947 */ /* 0x008fea0003800000 */
[----:B------:R-:W-:Y:S01]  /*139f0*/  BPT.TRAP 0x1 ;  /* 0x000000040000795c */ /* 0x000fe20000300000 */
.L_x_1308:
[----:B------:R-:W-:Y:S05]  /*13a00*/  BSYNC B2 ;  /* 0x0000000000027941 */ /* 0x000fea0003800000 */
.L_x_1307:
[----:B------:R-:W-:Y:S01]  /*13a10*/  IMAD.MOV.U32 R11, RZ, RZ, RZ ;  /* 0x000000ffff0b7224 */ /* 0x000fe200078e00ff */
[----:B------:R-:W-:Y:S01]  /*13a20*/  UIADD3 UR4, UP0, UR38, 0x370, URZ ;  /* 0x0000037026047890 */ /* 0x000fe2000ff1e03f */
[----:B------:R-:W-:Y:S01]  /*13a30*/  IMAD R9, R0, 0x8000, R17 ;  /* 0x0000800000097824 */ /* 0x000fe200078e0211 */
[----:B------:R-:W-:Y:S01]  /*13a40*/  PLOP3.LUT P0, PT, PT, PT, PT, 0x80, 0x0 ;  /* 0x000000000000781c */ /* 0x000fe20003f0f070 */
[----:B--2---:R-:W-:Y:S01]  /*13a50*/  VIADD R3, R3, 0x30830 ;  /* 0x0003083003037836 */ /* 0x004fe20000000000 */
[----:B------:R-:W-:Y:S01]  /*13a60*/  R2UR UR10, R11 ;  /* 0x000000000b0a72ca */ /* 0x000fe200000e0000 */
[----:B------:R-:W-:Y:S01]  /*13a70*/  IMAD.SHL.U32 R2, R7, 0x40, RZ ;  /* 0x0000004007027824 */ /* 0x000fe200078e00ff */
[----:B------:R-:W-:Y:S01]  /*13a80*/  UIADD3.X UR5, URZ, UR39, URZ, UP0, !UPT ;  /* 0x000000273f057290 */ /* 0x000fe200087fe43f */
[----:B-1----:R-:W-:Y:S01]  /*13a90*/  VIADD R10, R9, 0x20400 ;  /* 0x00020400090a7836 */ /* 0x002fe20000000000 */
[----:B------:R-:W-:Y:S01]  /*13aa0*/  UMOV UR6, 0x0 ;  /* 0x0000000000067882 */ /* 0x000fe20000000000 */
[----:B------:R-:W-:-:S10]  /*13ab0*/  UMOV UR7, 0x14f00000 ;  /* 0x14f0000000077882 */ /* 0x000fd40000000000 */
.L_x_1309:
        /* <DEDUP_REMOVED lines=16> */
.L_x_1310:
        /* <DEDUP_REMOVED lines=16> */
.L_x_1311:
        /* <DEDUP_REMOVED lines=16> */
.L_x_1312:
        /* <DEDUP_REMOVED lines=16> */
.L_x_1397:
[----:B------:R-:W-:Y:S05]  /*13ec0*/  BSYNC B2 ;  /* 0x0000000000027941 */ /* 0x000fea0003800000 */
.L_x_1313:
[----:B------:R-:W-:Y:S01]  /*13ed0*/  BSSY B2, `(.L_x_1315) ;  /* 0x000000b000027945 */ /* 0x000fe20003800000 */
[----:B0-----:R-:W-:Y:S02]  /*13ee0*/  IMAD.MOV.U32 R2, RZ, RZ, 0x0 ;  /* 0x00000000ff027424 */ /* 0x001fe400078e00ff */
[----:B------:R-:W-:Y:S01]  /*13ef0*/  IMAD.MOV.U32 R3, RZ, RZ, 0x14f00000 ;  /* 0x14f00000ff037424 */ /* 0x000fe200078e00ff */
[----:B------:R-:W-:Y:S06]  /*13f00*/  @P1 BRA `(.L_x_1316) ;  /* 0x00000000001c1947 */ /* 0x000fec0003800000 */
[----:B------:R-:W0:Y:S02]  /*13f10*/  S2R R10, SR_TID.X ;  /* 0x00000000000a7919 */ /* 0x000e240000002100 */
[----:B0-----:R-:W-:Y:S01]  /*13f20*/  LOP3.LUT R15, R10, 0x1f, RZ, 0xc0, !PT ;  /* 0x0000001f0a0f7812 */ /* 0x001fe200078ec0ff */
[----:B------:R-:W-:-:S03]  /*13f30*/  IMAD.MOV.U32 R10, RZ, RZ, 0x8000 ;  /* 0x00008000ff0a7424 */ /* 0x000fc600078e00ff */
[----:B------:R-:W-:Y:S01]  /*13f40*/  ISETP.NE.AND P0, PT, R15, RZ, PT ;  /* 0x000000ff0f00720c */ /* 0x000fe20003f05270 */
[----:B------:R0:W-:-:S12]  /*13f50*/  SYNCS.ARRIVE.TRANS64 RZ, [R9+URZ+0x50], R10 ;  /* 0x0000500a09ff79a7 */ /* 0x0001d8000800003f */
[----:B0-----:R-:W-:Y:S05]  /*13f60*/  @!P0 BRA `(.L_x_1316) ;  /* 0x0000000000048947 */ /* 0x001fea0003800000 */
[----:B------:R-:W-:Y:S01]  /*13f70*/  BPT.TRAP 0x1 ;  /* 0x000000040000795c */ /* 0x000fe20000300000 */
.L_x_1316:
[----:B------:R-:W-:Y:S05]  /*13f80*/  BSYNC B2 ;  /* 0x0000000000027941 */ /* 0x000fea0003800000 */
.L_x_1315:
[----:B------:R-:W2:Y:S01]  /*13f90*/  LDL.LU R10, [R1] ;  /* 0x00000000010a7983 */ /* 0x000ea20000300800 */
        /* <DEDUP_REMOVED lines=9> */
[----:B--2---:R-:W-:-:S11]  /*14030*/  IMAD.SHL.U32 R10, R10, 0x40, RZ ;  /* 0x000000400a0a7824 */ /* 0x004fd600078e00ff */
.L_x_1317:
        /* <DEDUP_REMOVED lines=15> */
.L_x_1318:
        /* <DEDUP_REMOVED lines=15> */
.L_x_1319:
        /* <DEDUP_REMOVED lines=15> */
.L_x_1320:
        /* <DEDUP_REMOVED lines=12> */
.L_x_1303:
[----:B------:R-:W-:Y:S05]  /*143d0*/  BSYNC B1 ;  /* 0x0000000000017941 */ /* 0x000fea0003800000 */
.L_x_1302:
[----:B------:R-:W-:Y:S01]  /*143e0*/  VIADD R18, R0, 0x1 ;  /* 0x0000000100127836 */ /* 0x000fe20000000000 */
[----:B------:R-:W-:Y:S01]  /*143f0*/  LOP3.LUT P1, RZ, R19, 0x2, RZ, 0xc0, !PT ;  /* 0x0000000213ff7812 */ /* 0x000fe2000782c0ff */
[----:B------:R-:W-:Y:S01]  /*14400*/  BSSY B1, `(.L_x_1321) ;  /* 0x00000cf000017945 */ /* 0x000fe20003800000 */
[----:B0-----:R-:W-:Y:S02]  /*14410*/  VIADD R7, R4, 0xffffffff ;  /* 0xffffffff04077836 */ /* 0x001fe40000000000 */
[----:B------:R-:W-:-:S04]  /*14420*/  ISETP.NE.AND P0, PT, R18, 0x2, PT ;  /* 0x000000021200780c */ /* 0x000fc80003f05270 */
[----:B------:R-:W-:Y:S02]  /*14430*/  SEL R2, RZ, 0x1, P0 ;  /* 0x00000001ff027807 */ /* 0x000fe40000000000 */
[----:B------:R-:W-:Y:S02]  /*14440*/  SEL R18, R18, RZ, P0 ;  /* 0x000000ff12127207 */ /* 0x000fe40000000000 */
[----:B------:R-:W-:-:S05]  /*14450*/  LOP3.LUT R11, R5, R2, RZ, 0x3c, !PT ;  /* 0x00000002050b7212 */ /* 0x000fca00078e3cff */
[----:B------:R0:W-:Y:S01]  /*14460*/  STL [R1+0x8], R11 ;  /* 0x0000080b01007387 */ /* 0x0001e20000100800 */
[----:B------:R-:W-:Y:S05]  /*14470*/  @!P1 BRA `(.L_x_1322) ;  /* 0x0000000c001c9947 */ /* 0x000fea0003800000 */
[----:B------:R-:W-:Y:S01]  /*14480*/  LOP3.LUT P1, RZ, R19, 0x1, RZ, 0xc0, !PT ;  /* 0x0000000113ff7812 */ /* 0x000fe2000782c0ff */
[----:B-1----:R-:W-:-:S12]  /*14490*/  IMAD.MOV.U32 R10, RZ, RZ, R7 ;  /* 0x000000ffff0a7224 */ /* 0x002fd800078e0007 */
[----:B------:R-:W-:Y:S05]  /*144a0*/  @!P1 BRA `(.L_x_1323) ;  /* 0x0000000000549947 */ /* 0x000fea0003800000 */
[----:B------:R-:W2:Y:S01]  /*144b0*/  LDL R13, [R1+0xc] ;  /* 0x00000c00010d7983 */ /* 0x000ea20000100800 */
[----:B------:R-:W1:Y:S01]  /*144c0*/  LDC R9, c[0x0][0x43c] ;  /* 0x00010f00ff097b82 */ /* 0x000e620000000800 */
        /* <DEDUP_REMOVED lines=19> */
.L_x_1323:
[----:B------:R-:W-:Y:S01]  /*14600*/  IMAD R2, R18, 0x8, R17 ;  /* 0x0000000812027824 */ /* 0x000fe200078e0211 */
[----:B------:R-:W-:Y:S01]  /*14610*/  SHF.L.U32 R3, R11, 0x1f, RZ ;  /* 0x0000001f0b037819 */ /* 0x000fe200000006ff */
[----:B------:R-:W-:Y:S03]  /*14620*/  BSSY B2, `(.L_x_1324) ;  /* 0x0000003000027945 */ /* 0x000fe60003800000 */
[----:B------:R-:W2:Y:S02]  /*14630*/  SYNCS.PHASECHK.TRANS64.TRYWAIT P0, [R2+URZ+0x30840], R3 ;  /* 0x03084003020075a7 */ /* 0x000ea4000800017f */
[----:B--2---:R-:W-:Y:S05]  /*14640*/  @!P0 BRA `(.L_x_1325) ;  /* 0x0000002800948947 */ /* 0x004fea0003800000 */
.L_x_1398:
[----:B------:R-:W-:Y:S05]  /*14650*/  BSYNC B2 ;  /* 0x0000000000027941 */ /* 0x000fea0003800000 */
.L_x_1324:
        /* <DEDUP_REMOVED lines=12> */
.L_x_1327:
[----:B------:R-:W-:Y:S05]  /*14720*/  BSYNC B2 ;  /* 0x0000000000027941 */ /* 0x000fea0003800000 */
.L_x_1326:
[----:B------:R-:W-:Y:S01]  /*14730*/  IMAD.MOV.U32 R14, RZ, RZ, RZ ;  /* 0x000000ffff0e7224 */ /* 0x000fe200078e00ff */
[----:B------:R-:W-:Y:S01]  /*14740*/  UIADD3 UR4, UP0, UR38, 0x370, URZ ;  /* 0x0000037026047890 */ /* 0x000fe2000ff1e03f */
[C---:B--2---:R-:W-:Y:S01]  /*14750*/  IMAD R3, R18.reuse, 0x8, R6 ;  /* 0x0000000812037824 */ /* 0x044fe200078e0206 */
[----:B------:R-:W-:Y:S01]  /*14760*/  PLOP3.LUT P0, PT, PT, PT, PT, 0x80, 0x0 ;  /* 0x000000000000781c */ /* 0x000fe20003f0f070 */
[----:B------:R-:W-:Y:S01]  /*14770*/  IMAD R9, R18, 0x8000, R17 ;  /* 0x0000800012097824 */ /* 0x000fe200078e0211 */
[----:B------:R-:W-:Y:S01]  /*14780*/  R2UR UR10, R14 ;  /* 0x000000000e0a72ca */ /* 0x000fe200000e0000 */
[----:B------:R-:W-:Y:S01]  /*14790*/  VIADD R3, R3, 0x30 ;  /* 0x0000003003037836 */ /* 0x000fe20000000000 */
[----:B------:R-:W-:Y:S01]  /*147a0*/  UIADD3.X UR5, URZ, UR39, URZ, UP0, !UPT ;  /* 0x000000273f057290 */ /* 0x000fe200087fe43f */
[----:B------:R-:W-:Y:S01]  /*147b0*/  IMAD.SHL.U32 R2, R10, 0x40, RZ ;  /* 0x000000400a027824 */ /* 0x000fe200078e00ff */
[----:B------:R-:W-:Y:S01]  /*147c0*/  UMOV UR6, 0x0 ;  /* 0x0000000000067882 */ /* 0x000fe20000000000 */
[----:B0-----:R-:W-:Y:S01]  /*147d0*/  VIADD R11, R9, 0x20400 ;  /* 0x00020400090b7836 */ /* 0x001fe20000000000 */
[----:B------:R-:W-:-:S09]  /*147e0*/  UMOV UR7, 0x14f00000 ;  /* 0x14f0000000077882 */ /* 0x000fd20000000000 */
.L_x_1328:
        /* <DEDUP_REMOVED lines=16> */
.L_x_1329:
        /* <DEDUP_REMOVED lines=16> */
.L_x_1330:
        /* <DEDUP_REMOVED lines=16> */
.L_x_1331:
        /* <DEDUP_REMOVED lines=15> */
.L_x_1399:
[----:B------:R-:W-:Y:S05]  /*14be0*/  BSYNC B2 ;  /* 0x0000000000027941 */ /* 0x000fea0003800000 */
.L_x_1332:
[----:B------:R-:W-:Y:S01]  /*14bf0*/  BSSY B2, `(.L_x_1334) ;  /* 0x000000b000027945 */ /* 0x000fe20003800000 */
[----:B------:R-:W-:Y:S02]  /*14c00*/  IMAD.MOV.U32 R12, RZ, RZ, 0x0 ;  /* 0x00000000ff0c7424 */ /* 0x000fe400078e00ff */
[----:B------:R-:W-:Y:S01]  /*14c10*/  IMAD.MOV.U32 R13, RZ, RZ, 0x14f00000 ;  /* 0x14f00000ff0d7424 */ /* 0x000fe200078e00ff */
[----:B------:R-:W-:Y:S06]  /*14c20*/  @P1 BRA `(.L_x_1335) ;  /* 0x00000000001c1947 */ /* 0x000fec0003800000 */
[----:B------:R-:W1:Y:S02]  /*14c30*/  S2R R3, SR_TID.X ;  /* 0x0000000000037919 */ /* 0x000e640000002100 */
[----:B-1----:R-:W-:Y:S01]  /*14c40*/  LOP3.LUT R9, R3, 0x1f, RZ, 0xc0, !PT ;  /* 0x0000001f03097812 */ /* 0x002fe200078ec0ff */
[----:B------:R-:W-:-:S03]  /*14c50*/  IMAD.MOV.U32 R3, RZ, RZ, 0x8000 ;  /* 0x00008000ff037424 */ /* 0x000fc600078e00ff */
[----:B------:R-:W-:Y:S01]  /*14c60*/  ISETP.NE.AND P0, PT, R9, RZ, PT ;  /* 0x000000ff0900720c */ /* 0x000fe20003f05270 */
[----:B------:R1:W-:-:S12]  /*14c70*/  SYNCS.ARRIVE.TRANS64 RZ, [R2+URZ+0x50], R3 ;  /* 0x0000500302ff79a7 */ /* 0x0003d8000800003f */
[----:B-1----:R-:W-:Y:S05]  /*14c80*/  @!P0 BRA `(.L_x_1335) ;  /* 0x0000000000048947 */ /* 0x002fea0003800000 */
[----:B------:R-:W-:Y:S01]  /*14c90*/  BPT.TRAP 0x1 ;  /* 0x000000040000795c */ /* 0x000fe20000300000 */
.L_x_1335:
[----:B------:R-:W-:Y:S05]  /*14ca0*/  BSYNC B2 ;  /* 0x0000000000027941 */ /* 0x000fea0003800000 */
.L_x_1334:
[----:B------:R-:W2:Y:S01]  /*14cb0*/  LDL.LU R3, [R1] ;  /* 0x0000000001037983 */ /* 0x000ea20000300800 */
[----:B------:R-:W-:Y:S01]  /*14cc0*/  R2UR UR10, R14 ;  /* 0x000000000e0a72ca */ /* 0x000fe200000e0000 */
[----:B------:R-:W-:Y:S01]  /*14cd0*/  IMAD R0, R0, 0x8000, R17 ;  /* 0x0000800000007824 */ /* 0x000fe200078e0211 */
[----:B------:R-:W-:Y:S01]  /*14ce0*/  R2UR UR6, R12 ;  /* 0x000000000c0672ca */ /* 0x000fe200000e0000 */
[----:B------:R-:W-:Y:S01]  /*14cf0*/  UIADD3 UR4, UP0, UR38, 0x470, URZ ;  /* 0x0000047026047890 */ /* 0x000fe2000ff1e03f */
[----:B------:R-:W-:Y:S01]  /*14d00*/  R2UR UR7, R13 ;  /* 0x000000000d0772ca */ /* 0x000fe200000e0000 */
[----:B0-----:R-:W-:Y:S01]  /*14d10*/  VIADD R2, R2, 0x50 ;  /* 0x0000005002027836 */ /* 0x001fe20000000000 */
[----:B------:R-:W-:Y:S01]  /*14d20*/  PLOP3.LUT P0, PT, PT, PT, PT, 0x80, 0x0 ;  /* 0x000000000000781c */ /* 0x000fe20003f0f070 */
[----:B------:R-:W-:Y:S01]  /*14d30*/  VIADD R5, R0, 0x400 ;  /* 0x0000040000057836 */ /* 0x000fe20000000000 */
[----:B------:R-:W-:Y:S01]  /*14d40*/  UIADD3.X UR5, URZ, UR39, URZ, UP0, !UPT ;  /* 0x000000273f057290 */ /* 0x000fe200087fe43f */
[----:B--2---:R-:W-:-:S11]  /*14d50*/  IMAD.SHL.U32 R3, R3, 0x40, RZ ;  /* 0x0000004003037824 */ /* 0x004fd600078e00ff */
.L_x_1336:
        /* <DEDUP_REMOVED lines=15> */
.L_x_1337:
        /* <DEDUP_REMOVED lines=15> */
.L_x_1338:
        /* <DEDUP_REMOVED lines=15> */
.L_x_1339:
        /* <DEDUP_REMOVED lines=12> */
.L_x_1322:
[----:B------:R-:W-:Y:S05]  /*150f0*/  BSYNC B1 ;  /* 0x0000000000017941 */ /* 0x000fea0003800000 */
.L_x_1321:
[----:B------:R-:W-:Y:S01]  /*15100*/  ISETP.GT.AND P0, PT, R7, UR40, PT ;  /* 0x0000002807007c0c */ /* 0x000fe2000bf04270 */
[----:B------:R-:W-:-:S12]  /*15110*/  VIADD R4, R4, 0xfffffffe ;  /* 0xfffffffe04047836 */ /* 0x000fd80000000000 */
[----:B------:R-:W-:Y:S05]  /*15120*/  @P0 BRA `(.L_x_1340) ;  /* 0xffffffe400640947 */ /* 0x000fea000383ffff */
.L_x_1301:
[----:B------:R-:W-:Y:S05]  /*15130*/  BSYNC B0 ;  /* 0x0000000000007941 */ /* 0x000fea0003800000 */
.L_x_1280:
[----:B0-----:R-:W0:Y:S01]  /*15140*/  S2R R0, SR_TID.X ;  /* 0x0000000000007919 */ /* 0x001e220000002100 */
[----:B------:R-:W-:Y:S01]  /*15150*/  BSSY B0, `(.L_x_1341) ;  /* 0x0000012000007945 */ /* 0x000fe20003800000 */
[----:B0-----:R-:W-:-:S04]  /*15160*/  LOP3.LUT R6, R0, 0x7f, RZ, 0xc0, !PT ;  /* 0x0000007f00067812 */ /* 0x001fc800078ec0ff */
[----:B------:R-:W-:-:S13]  /*15170*/  ISETP.NE.AND P1, PT, R6, RZ, PT ;  /* 0x000000ff0600720c */ /* 0x000fda0003f25270 */
[----:B------:R-:W-:Y:S05]  /*15180*/  @P1 BRA `(.L_x_1342) ;  /* 0x0000000000381947 */ /* 0x000fea0003800000 */
[----:B------:R-:W0:Y:S01]  /*15190*/  S2R R3, SR_LANEID ;  /* 0x0000000000037919 */ /* 0x000e220000000000 */
[----:B------:R-:W-:Y:S01]  /*151a0*/  VOTEU.ANY UR4, UPT, PT ;  /* 0x0000000000047886 */ /* 0x000fe200038e0100 */
[----:B------:R-:W3:Y:S01]  /*151b0*/  LDC.64 R4, c[0x0][0xc80] ;  /* 0x00032000ff047b82 */ /* 0x000ee20000000a00 */
[----:B------:R-:W0:Y:S01]  /*151c0*/  FLO.U32 R0, UR4 ;  /* 0x0000000400007d00 */ /* 0x000e2200080e0000 */
[----:B------:R-:W-:-:S07]  /*151d0*/  ULDC.64 UR6, c[0x0][0x208] ;  /* 0x0000820000067ab9 */ /* 0x000fce0000000a00 */
[----:B------:R-:W3:Y:S01]  /*151e0*/  POPC R2, UR4 ;  /* 0x0000000400027d09 */ /* 0x000ee20008000000 */
[----:B0-----:R-:W-:-:S13]  /*151f0*/  ISETP.EQ.U32.AND P0, PT, R0, R3, PT ;  /* 0x000000030000720c */ /* 0x001fda0003f02070 */
[----:B---3--:R-:W3:Y:S01]  /*15200*/  @P0 ATOMG.E.ADD.STRONG.GPU PT, R5, desc[UR6][R4.64], R2 ;  /* 0x00000002040509a8 */ /* 0x008ee200081ee1c6 */
[----:B------:R-:W0:Y:S02]  /*15210*/  S2R R3, SR_LTMASK ;  /* 0x0000000000037919 */ /* 0x000e240000003900 */
[----:B0-----:R-:W-:-:S06]  /*15220*/  LOP3.LUT R3, R3, UR4, RZ, 0xc0, !PT ;  /* 0x0000000403037c12 */ /* 0x001fcc000f8ec0ff */
[----:B------:R-:W0:Y:S01]  /*15230*/  POPC R3, R3 ;  /* 0x0000000300037309 */ /* 0x000e220000000000 */
[----:B---3--:R-:W0:Y:S02]  /*15240*/  SHFL.IDX PT, R0, R5, R0, 0x1f ;  /* 0x00001f0005007589 */ /* 0x008e2400000e0000 */
[----:B0-----:R-:W-:-:S05]  /*15250*/  IADD3 R0, R0, UR44, R3 ;  /* 0x0000002c00007c10 */ /* 0x001fca000fffe003 */
[----:B------:R0:W-:Y:S02]  /*15260*/  STL [R1+0x14], R0 ;  /* 0x0000140001007387 */ /* 0x0001e40000100800 */
.L_x_1342:
[----:B------:R-:W-:Y:S05]  /*15270*/  BSYNC B0 ;  /* 0x0000000000007941 */ /* 0x000fea0003800000 */
.L_x_1341:
[----:B------:R-:W-:Y:S01]  /*15280*/  LOP3.LUT P0, RZ, R19, 0x2, RZ, 0xc0, !PT ;  /* 0x0000000213ff7812 */ /* 0x000fe2000780c0ff */
[----:B------:R-:W-:-:S12]  /*15290*/  BSSY B0, `(.L_x_1343) ;  /* 0x0000056000007945 */ /* 0x000fd80003800000 */
[----:B------:R-:W-:Y:S05]  /*152a0*/  @!P0 BRA `(.L_x_1344) ;  /* 0x0000000400508947 */ /* 0x000fea0003800000 */
[----:B------:R-:W3:Y:S01]  /*152b0*/  LDL R2, [R1+0x8] ;  /* 0x0000080001027983 */ /* 0x000ee20000100800 */
[----:B0-----:R-:W-:Y:S01]  /*152c0*/  IMAD R0, R18, 0x8, R17 ;  /* 0x0000000812007824 */ /* 0x001fe200078e0211 */
[----:B------:R-:W-:Y:S01]  /*152d0*/  BSSY B1, `(.L_x_1345) ;  /* 0x0000005000017945 */ /* 0x000fe20003800000 */
[----:B------:R-:W-:Y:S02]  /*152e0*/  ISETP.NE.AND P2, PT, R6, RZ, PT ;  /* 0x000000ff0600720c */ /* 0x000fe40003f45270 */
[----:B---3--:R-:W-:-:S04]  /*152f0*/  SHF.L.U32 R3, R2, 0x1f, RZ ;  /* 0x0000001f02037819 */ /* 0x008fc800000006ff */
[----:B------:R-:W0:Y:S02]  /*15300*/  SYNCS.PHASECHK.TRANS64.TRYWAIT P0, [R0+URZ+0x30860], R3 ;  /* 0x03086003000075a7 */ /* 0x000e24000800017f */
[----:B0-----:R-:W-:Y:S05]  /*15310*/  @!P0 BRA `(.L_x_1346) ;  /* 0x0000001c00888947 */ /* 0x001fea0003800000 */
.L_x_1400:
[----:B------:R-:W-:Y:S05]  /*15320*/  BSYNC B1 ;  /* 0x0000000000017941 */ /* 0x000fea0003800000 */
.L_x_1345:
[----:B------:R-:W-:Y:S04]  /*15330*/  BSSY B1, `(.L_x_1347) ;  /* 0x0000009000017945 */ /* 0x000fe80003800000 */
[----:B------:R-:W-:Y:S05]  /*15340*/  @P2 BRA `(.L_x_1348) ;  /* 0x00000000001c2947 */ /* 0x000fea0003800000 */
[----:B------:R-:W3:Y:S01]  /*15350*/  S2R R2, SR_TID.X ;  /* 0x0000000000027919 */ /* 0x000ee20000002100 */
[----:B0-----:R-:W-:-:S04]  /*15360*/  IMAD.MOV.U32 R3, RZ, RZ, 0x8000 ;  /* 0x00008000ff037424 */ /* 0x001fc800078e00ff */
[----:B------:R4:W-:Y:S01]  /*15370*/  SYNCS.ARRIVE.TRANS64 RZ, [R0+URZ+0x30850], R3 ;  /* 0x0308500300ff79a7 */ /* 0x0009e2000800003f */
[----:B---3--:R-:W-:-:S04]  /*15380*/  LOP3.LUT R2, R2, 0x1f, RZ, 0xc0, !PT ;  /* 0x0000001f02027812 */ /* 0x008fc800078ec0ff */
[----:B------:R-:W-:-:S13]  /*15390*/  ISETP.NE.AND P0, PT, R2, RZ, PT ;  /* 0x000000ff0200720c */ /* 0x000fda0003f05270 */
[----:B----4-:R-:W-:Y:S05]  /*153a0*/  @!P0 BRA `(.L_x_1348) ;  /* 0x0000000000048947 */ /* 0x010fea0003800000 */
[----:B------:R-:W-:Y:S01]  /*153b0*/  BPT.TRAP 0x1 ;  /* 0x000000040000795c */ /* 0x000fe20000300000 */
.L_x_1348:
[----:B------:R-:W-:Y:S05]  /*153c0*/  BSYNC B1 ;  /* 0x0000000000017941 */ /* 0x000fea0003800000 */
.L_x_1347:
[----:B------:R-:W3:Y:S01]  /*153d0*/  LDL.LU R2, [R1] ;  /* 0x0000000001027983 */ /* 0x000ee20000300800 */
[----:B------:R-:W-:Y:S01]  /*153e0*/  UIADD3 UR4, UP0, UR38, 0x470, URZ ;  /* 0x0000047026047890 */ /* 0x000fe2000ff1e03f */
[----:B------:R-:W-:Y:S01]  /*153f0*/  PLOP3.LUT P0, PT, PT, PT, PT, 0x80, 0x0 ;  /* 0x000000000000781c */ /* 0x000fe20003f0f070 */
[----:B0-----:R-:W-:Y:S01]  /*15400*/  VIADD R0, R0, 0x30850 ;  /* 0x0003085000007836 */ /* 0x001fe20000000000 */
[----:B------:R-:W-:Y:S01]  /*15410*/  UMOV UR6, 0x0 ;  /* 0x0000000000067882 */ /* 0x000fe20000000000 */
[----:B------:R-:W-:Y:S01]  /*15420*/  UIADD3.X UR5, URZ, UR39, URZ, UP0, !UPT ;  /* 0x000000273f057290 */ /* 0x000fe200087fe43f */
[----:B------:R-:W-:Y:S01]  /*15430*/  UMOV UR7, 0x14f00000 ;  /* 0x14f0000000077882 */ /* 0x000fe20000000000 */
[----:B------:R-:W-:Y:S01]  /*15440*/  UMOV UR10, URZ ;  /* 0x0000003f000a7c82 */ /* 0x000fe20008000000 */
[----:B---3--:R-:W-:Y:S02]  /*15450*/  IMAD.SHL.U32 R3, R2, 0x40, RZ ;  /* 0x0000004002037824 */ /* 0x008fe400078e00ff */
[----:B------:R-:W-:-:S04]  /*15460*/  IMAD R2, R18, 0x8000, R17 ;  /* 0x0000800012027824 */ /* 0x000fc800078e0211 */
[----:B------:R-:W-:-:S07]  /*15470*/  VIADD R4, R2, 0x400 ;  /* 0x0000040002047836 */ /* 0x000fce0000000000 */
.L_x_1349:
        /* <DEDUP_REMOVED lines=15> */
.L_x_1350:
        /* <DEDUP_REMOVED lines=15> */
.L_x_1351:
        /* <DEDUP_REMOVED lines=15> */
.L_x_1352:
        /* <DEDUP_REMOVED lines=9> */
[----:B---3--:R-:W-:Y:S05]  /*157e0*/  @P0 BRA.U.ANY `(.L_x_1352) ;  /* 0xfffffffd00d80947 */ /* 0x008fea000393ffff */
.L_x_1344:
[----:B------:R-:W-:Y:S05]  /*157f0*/  BSYNC B0 ;  /* 0x0000000000007941 */ /* 0x000fea0003800000 */
.L_x_1343:
[----:B------:R-:W3:Y:S01]  /*15800*/  LDL.LU R4, [R1+0x8] ;  /* 0x0000080001047983 */ /* 0x000ee20000300800 */
[----:B------:R-:W-:-:S05]  /*15810*/  VIADD R18, R18, 0x1 ;  /* 0x0000000112127836 */ /* 0x000fca0000000000 */
[----:B------:R-:W-:-:S04]  /*15820*/  ISETP.NE.AND P0, PT, R18, 0x2, PT ;  /* 0x000000021200780c */ /* 0x000fc80003f05270 */
[----:B0-----:R-:W-:Y:S02]  /*15830*/  SEL R0, RZ, 0x1, P0 ;  /* 0x00000001ff007807 */ /* 0x001fe40000000000 */
[----:B------:R-:W-:Y:S02]  /*15840*/  SEL R18, R18, RZ, P0 ;  /* 0x000000ff12127207 */ /* 0x000fe40000000000 */
[----:B---3--:R-:W-:-:S05]  /*15850*/  LOP3.LUT R4, R4, R0, RZ, 0x3c, !PT ;  /* 0x0000000004047212 */ /* 0x008fca00078e3cff */
[----:B------:R0:W-:Y:S02]  /*15860*/  STL [R1+0x8], R4 ;  /* 0x0000080401007387 */ /* 0x0001e40000100800 */
.L_x_1260:
[----:B------:R-:W-:Y:S05]  /*15870*/  BSYNC B7 ;  /* 0x0000000000077941 */ /* 0x000fea0003800000 */
.L_x_1258:
[----:B------:R4:W5:Y:S01]  /*15880*/  LDL R2, [R1+0x14] ;  /* 0x0000140001027983 */ /* 0x0009620000100800 */
[----:B------:R-:W-:-:S13]  /*15890*/  LOP3.LUT P0, RZ, R19, 0x4, RZ, 0xc0, !PT ;  /* 0x0000000413ff7812 */ /* 0x000fda000780c0ff */
[----:B----4-:R-:W-:Y:S05]  /*158a0*/  @!P0 BRA `(.L_x_1353) ;  /* 0x0000000000288947 */ /* 0x010fea0003800000 */
[----:B------:R-:W-:Y:S05]  /*158b0*/  WARPSYNC.ALL ;  /* 0x0000000000007948 */ /* 0x000fea0003800000 */
[----:B------:R-:W4:Y:S08]  /*158c0*/  S2UR UR5, SR_CgaCtaId ;  /* 0x00000000000579c3 */ /* 0x000f300000008800 */
[----:B------:R-:W-:Y:S06]  /*158d0*/  BAR.SYNC.DEFER_BLOCKING 0x5, 0x180 ;  /* 0x0146000000007b1d */ /* 0x000fec0000010000 */
[----:B------:R-:W-:-:S02]  /*158e0*/  UMOV UR4, 0x400 ;  /* 0x0000040000047882 */ /* 0x000fc40000000000 */
[----:B----4-:R-:W-:-:S06]  /*158f0*/  ULEA UR4, UR5, UR4, 0x18 ;  /* 0x0000000405047291 */ /* 0x010fcc000f8ec03f */
[----:B------:R-:W-:-:S05]  /*15900*/  IMAD.U32 R17, RZ, RZ, UR4 ;  /* 0x00000004ff117e24 */ /* 0x000fca000f8e00ff */
[----:B-----5:R-:W4:Y:S04]  /*15910*/  LDS R2, [R17+0x308d0] ;  /* 0x0308d00011027984 */ /* 0x020f280000000800 */
[----:B----4-:R4:W-:Y:S01]  /*15920*/  STL [R1+0x14], R2 ;  /* 0x0000140201007387 */ /* 0x0109e20000100800 */
[----:B------:R-:W-:Y:S06]  /*15930*/  BAR.ARV 0x4, 0x180 ;  /* 0x0106000000007b1d */ /* 0x000fec0000002000 */
[----:B------:R-:W-:Y:S05]  /*15940*/  BRA `(.L_x_1354) ;  /* 0x00000000002c7947 */ /* 0x000fea0003800000 */
.L_x_1353:
[----:B------:R-:W-:-:S03]  /*15950*/  UMOV UR4, 0xffffffff ;  /* 0xffffffff00047882 */ /* 0x000fc60000000000 */
[----:B------:R-:W-:Y:S05]  /*15960*/  BRA.DIV UR4, `(.L_x_1355) ;  /* 0x0000001a04087947 */ /* 0x000fea000b800000 */
[----:B-----5:R4:W0:Y:S02]  /*15970*/  SHFL.IDX PT, R14, R2, RZ, 0x1f ;  /* 0x00001fff020e7589 */ /* 0x02082400000e0000 */
.L_x_1403:
[----:B------:R-:W5:Y:S01]  /*15980*/  @!P1 S2R R3, SR_CgaCtaId ;  /* 0x0000000000039919 */ /* 0x000f620000008800 */
[----:B------:R-:W-:Y:S05]  /*15990*/  WARPSYNC.ALL ;  /* 0x0000000000007948 */ /* 0x000fea0003800000 */
[----:B------:R-:W-:Y:S01]  /*159a0*/  BAR.SYNC.DEFER_BLOCKING 0x4, 0x180 ;  /* 0x0106000000007b1d */ /* 0x000fe20000010000 */
[----:B---3--:R-:W-:-:S05]  /*159b0*/  @!P1 MOV R0, 0x400 ;  /* 0x0000040000009802 */ /* 0x008fca0000000f00 */
[----:B0-----:R0:W-:Y:S01]  /*159c0*/  STL [R1+0x14], R14 ;  /* 0x0000140e01007387 */ /* 0x0011e20000100800 */
[----:B-----5:R-:W-:-:S05]  /*159d0*/  @!P1 LEA R17, R3, R0, 0x18 ;  /* 0x0000000003119211 */ /* 0x020fca00078ec0ff */
[----:B------:R0:W-:Y:S01]  /*159e0*/  @!P1 STS [R17+0x308d0], R2 ;  /* 0x0308d00211009388 */ /* 0x0001e20000000800 */
[----:B------:R-:W-:Y:S06]  /*159f0*/  BAR.ARV 0x5, 0x180 ;  /* 0x0146000000007b1d */ /* 0x000fec0000002000 */
.L_x_1354:
[----:B---3--:R-:W3:Y:S01]  /*15a00*/  LDL R0, [R1+0x14] ;  /* 0x0000140001007983 */ /* 0x008ee20000100800 */
[----:B------:R-:W-:Y:S02]  /*15a10*/  ULDC UR4, c[0x0][0xc38] ;  /* 0x00030e0000047ab9 */ /* 0x000fe40000000800 */
[----:B---3--:R-:W-:-:S13]  /*15a20*/  ISETP.GE.AND P0, PT, R0, UR4, PT ;  /* 0x0000000400007c0c */ /* 0x008fda000bf06270 */
[----:B------:R-:W-:Y:S05]  /*15a30*/  @!P0 BRA `(.L_x_1356) ;  /* 0xffffffa800f88947 */ /* 0x000fea000383ffff */
.L_x_1249:
[----:B0-----:R-:W3:Y:S01]  /*15a40*/  LDL.LU R0, [R1+0x18] ;  /* 0x0000180001007983 */ /* 0x001ee20000300800 */
[----:B------:R-:W-:Y:S01]  /*15a50*/  BSSY B0, `(.L_x_1357) ;  /* 0x000000b000007945 */ /* 0x000fe20003800000 */
[----:B------:R-:W0:Y:S01]  /*15a60*/  S2R R5, SR_CgaCtaId ;  /* 0x0000000000057919 */ /* 0x000e220000008800 */
[----:B---3--:R-:W-:-:S05]  /*15a70*/  VIADD R0, R0, 0x1 ;  /* 0x0000000100007836 */ /* 0x008fca0000000000 */
[----:B----4-:R-:W-:-:S04]  /*15a80*/  LEA.HI R2, R0, R0, RZ, 0x1 ;  /* 0x0000000000027211 */ /* 0x010fc800078f08ff */
[----:B------:R-:W-:-:S05]  /*15a90*/  LOP3.LUT R3, R2, 0xfffffffe, RZ, 0xc0, !PT ;  /* 0xfffffffe02037812 */ /* 0x000fca00078ec0ff */
[----:B------:R-:W-:Y:S01]  /*15aa0*/  IMAD.IADD R3, R0, 0x1, -R3 ;  /* 0x0000000100037824 */ /* 0x000fe200078e0a03 */
[----:B------:R-:W-:-:S04]  /*15ab0*/  MOV R0, 0x400 ;  /* 0x0000040000007802 */ /* 0x000fc80000000f00 */
[----:B0-----:R-:W-:Y:S02]  /*15ac0*/  LEA R0, R5, R0, 0x18 ;  /* 0x0000000005007211 */ /* 0x001fe400078ec0ff */
[----:B------:R-:W-:-:S04]  /*15ad0*/  SHF.L.U32 R3, R3, 0x1f, RZ ;  /* 0x0000001f03037819 */ /* 0x000fc800000006ff */
[----:B------:R-:W0:Y:S02]  /*15ae0*/  SYNCS.PHASECHK.TRANS64.TRYWAIT P0, [R0+URZ+0x30820], R3 ;  /* 0x03082003000075a7 */ /* 0x000e24000800017f */
[----:B0-----:R-:W-:Y:S05]  /*15af0*/  @!P0 BRA `(.L_x_1358) ;  /* 0x0000001400cc8947 */ /* 0x001fea0003800000 */
.L_x_1404:
[----:B------:R-:W-:Y:S05]  /*15b00*/  BSYNC B0 ;  /* 0x0000000000007941 */ /* 0x000fea0003800000 */
.L_x_1357:
[----:B------:R-:W-:-:S03]  /*15b10*/  UMOV UR4, 0xffffffff ;  /* 0xffffffff00047882 */ /* 0x000fc60000000000 */
[----:B------:R-:W-:Y:S05]  /*15b20*/  BRA.DIV UR4, `(.L_x_1359) ;  /* 0x0000001604d47947 */ /* 0x000fea000b800000 */
[----:B------:R-:W3:Y:S02]  /*15b30*/  S2R R2, SR_TID.X ;  /* 0x0000000000027919 */ /* 0x000ee40000002100 */
[----:B---3--:R-:W-:-:S04]  /*15b40*/  SHF.R.U32.HI R2, RZ, 0x5, R2 ;  /* 0x00000005ff027819 */ /* 0x008fc80000011602 */
[----:B------:R-:W-:-:S05]  /*15b50*/  LOP3.LUT R2, R2, 0x3, RZ, 0xc0, !PT ;  /* 0x0000000302027812 */ /* 0x000fca00078ec0ff */
[----:B------:R3:W4:Y:S02]  /*15b60*/  SHFL.IDX PT, R14, R2, RZ, 0x1f ;  /* 0x00001fff020e7589 */ /* 0x00072400000e0000 */
.L_x_1407:
[----:B----4-:R-:W-:Y:S01]  /*15b70*/  ISETP.NE.AND P0, PT, R14, RZ, PT ;  /* 0x000000ff0e00720c */ /* 0x010fe20003f05270 */
[----:B------:R-:W-:-:S12]  /*15b80*/  BSSY B0, `(.L_x_1360) ;  /* 0x0000027000007945 */ /* 0x000fd80003800000 */
[----:B------:R-:W-:Y:S05]  /*15b90*/  @P0 BRA `(.L_x_1361) ;  /* 0x0000000000940947 */ /* 0x000fea0003800000 */
[----:B------:R-:W-:-:S03]  /*15ba0*/  UMOV UR4, 0xffffffff ;  /* 0xffffffff00047882 */ /* 0x000fc60000000000 */
[----:B------:R-:W-:Y:S05]  /*15bb0*/  BRA.DIV UR4, `(.L_x_1362) ;  /* 0x0000001604e47947 */ /* 0x000fea000b800000 */
[----:B------:R-:W-:-:S13]  /*15bc0*/  ELECT P6, URZ, PT ;  /* 0x00000000003f782f */ /* 0x000fda00038c0000 */
.L_x_1410:
        /* <DEDUP_REMOVED lines=8> */
.L_x_1363:
[----:B------:R-:W3:Y:S01]  /*15c50*/  LDL.LU R7, [R1+0x8] ;  /* 0x0000080001077983 */ /* 0x000ee20000300800 */
[----:B0-----:R-:W-:Y:S02]  /*15c60*/  VIADD R3, R0, 0x30840 ;  /* 0x0003084000037836 */ /* 0x001fe40000000000 */
[C---:B------:R-:W-:Y:S02]  /*15c70*/  VIADD R2, R18.reuse, 0x1 ;  /* 0x0000000112027836 */ /* 0x040fe40000000000 */
[----:B------:R-:W-:-:S03]  /*15c80*/  IMAD R6, R18, 0x8, R3 ;  /* 0x0000000812067824 */ /* 0x000fc600078e0203 */
[----:B------:R-:W-:-:S04]  /*15c90*/  ISETP.NE.AND P1, PT, R2, 0x2, PT ;  /* 0x000000020200780c */ /* 0x000fc80003f25270 */
[----:B------:R-:W-:Y:S02]  /*15ca0*/  SEL R4, RZ, 0x1, P1 ;  /* 0x00000001ff047807 */ /* 0x000fe40000800000 */
[C---:B---3--:R-:W-:Y:S02]  /*15cb0*/  SHF.L.U32 R5, R7.reuse, 0x1f, RZ ;  /* 0x0000001f07057819 */ /* 0x048fe400000006ff */
[----:B------:R-:W-:Y:S02]  /*15cc0*/  LOP3.LUT R7, R7, R4, RZ, 0x3c, !PT ;  /* 0x0000000407077212 */ /* 0x000fe400078e3cff */
[----:B------:R-:W0:Y:S01]  /*15cd0*/  SYNCS.PHASECHK.TRANS64.TRYWAIT P0, [R6+URZ], R5 ;  /* 0x00000005060075a7 */ /* 0x000e22000800017f */
[----:B------:R-:W-:Y:S02]  /*15ce0*/  SEL R4, R2, RZ, P1 ;  /* 0x000000ff02047207 */ /* 0x000fe40000800000 */
[----:B------:R-:W-:-:S03]  /*15cf0*/  SHF.L.U32 R2, R7, 0x1f, RZ ;  /* 0x0000001f07027819 */ /* 0x000fc600000006ff */
[----:B------:R-:W-:Y:S01]  /*15d00*/  IMAD R3, R4, 0x8, R3 ;  /* 0x0000000804037824 */ /* 0x000fe200078e0203 */
[----:B0-----:R-:W-:Y:S06]  /*15d10*/  @!P0 BRA `(.L_x_1364) ;  /* 0x0000001400ac8947 */ /* 0x001fec0003800000 */
.L_x_1411:
[----:B------:R-:W3:Y:S02]  /*15d20*/  SYNCS.PHASECHK.TRANS64.TRYWAIT P0, [R3+URZ], R2 ;  /* 0x00000002030075a7 */ /* 0x000ee4000800017f */
[----:B---3--:R-:W-:Y:S05]  /*15d30*/  @!P0 BRA `(.L_x_1365) ;  /* 0x0000001400b88947 */ /* 0x008fea0003800000 */
.L_x_1412:
[----:B------:R-:W-:Y:S05]  /*15d40*/  @!P2 BRA `(.L_x_1366) ;  /* 0x000000000004a947 */ /* 0x000fea0003800000 */
[----:B------:R-:W-:Y:S01]  /*15d50*/  BPT.TRAP 0x1 ;  /* 0x000000040000795c */ /* 0x000fe20000300000 */
.L_x_1366:
[----:B---3--:R-:W-:-:S04]  /*15d60*/  VIADD R3, R0, 0x30860 ;  /* 0x0003086000037836 */ /* 0x008fc80000000000 */
[----:B------:R-:W-:-:S04]  /*15d70*/  IMAD R18, R18, 0x8, R3 ;  /* 0x0000000812127824 */ /* 0x000fc800078e0203 */
[----:B------:R-:W3:Y:S02]  /*15d80*/  SYNCS.PHASECHK.TRANS64.TRYWAIT P0, [R18+URZ], R5 ;  /* 0x00000005120075a7 */ /* 0x000ee4000800017f */
[----:B---3--:R-:W-:Y:S05]  /*15d90*/  @!P0 BRA `(.L_x_1367) ;  /* 0x0000001400b48947 */ /* 0x008fea0003800000 */
.L_x_1413:
[----:B------:R-:W-:-:S07]  /*15da0*/  IMAD R3, R4, 0x8, R3 ;  /* 0x0000000804037824 */ /* 0x000fce00078e0203 */
.L_x_1368:
[----:B----4-:R4:W0:Y:S02]  /*15db0*/  SYNCS.PHASECHK.TRANS64.TRYWAIT P0, [R3+URZ], R2 ;  /* 0x00000002030075a7 */ /* 0x010824000800017f */
[----:B0-----:R-:W-:Y:S05]  /*15dc0*/  @!P0 NANOSLEEP.SYNCS 0x989680 ;  /* 0x009896800000895d */ /* 0x001fea0003900000 */
[----:B------:R-:W0:Y:S02]  /*15dd0*/  @!P0 SYNCS.PHASECHK.TRANS64 P0, [R3+URZ], R2 ;  /* 0x00000002030085a7 */ /* 0x000e24000800007f */
[----:B0-----:R-:W-:Y:S05]  /*15de0*/  @!P0 BRA `(.L_x_1368) ;  /* 0xfffffffc00f08947 */ /* 0x001fea000383ffff */
.L_x_1361:
[----:B------:R-:W-:Y:S05]  /*15df0*/  BSYNC B0 ;  /* 0x0000000000007941 */ /* 0x000fea0003800000 */
.L_x_1360:
[----:B------:R-:W-:Y:S05]  /*15e00*/  EXIT ;  /* 0x000000000000794d */ /* 0x000fea0003800000 */
.L_x_1162:
[----:B0-----:R-:W-:-:S04]  /*15e10*/  IMAD.U32 R3, RZ, RZ, UR38 ;  /* 0x00000026ff037e24 */ /* 0x001fc8000f8e00ff */
[----:B------:R0:W1:Y:S03]  /*15e20*/  SYNCS.PHASECHK.TRANS64.TRYWAIT P1, [R3+URZ+0x30800], R0 ;  /* 0x03080000030075a7 */ /* 0x000066000802017f */
[----:B-1----:R-:W-:Y:S05]  /*15e30*/  @!P1 NANOSLEEP.SYNCS 0x989680 ;  /* 0x009896800000995d */ /* 0x002fea0003900000 */
[----:B------:R-:W1:Y:S02]  /*15e40*/  @!P1 SYNCS.PHASECHK.TRANS64 P1, [R3+URZ+0x30800], R0 ;  /* 0x03080000030095a7 */ /* 0x000e64000802007f */
[----:B-1----:R-:W-:Y:S05]  /*15e50*/  @!P1 BRA `(.L_x_1162) ;  /* 0xfffffffc00ec9947 */ /* 0x002fea000383ffff */
[----:B------:R-:W-:Y:S05]  /*15e60*/  BRA `(.L_x_1369) ;  /* 0xfffffebc00a07947 */ /* 0x000fea000383ffff */
.L_x_1166:
[----:B-1----:R1:W2:Y:S02]  /*15e70*/  SYNCS.PHASECHK.TRANS64.TRYWAIT P2, [R57+URZ+0x30830], R0 ;  /* 0x03083000390075a7 */ /* 0x0022a4000804017f */
[----:B--2---:R-:W-:Y:S05]  /*15e80*/  @!P2 NANOSLEEP.SYNCS 0x989680 ;  /* 0x009896800000a95d */ /* 0x004fea0003900000 */
[----:B------:R-:W2:Y:S02]  /*15e90*/  @!P2 SYNCS.PHASECHK.TRANS64 P2, [R57+URZ+0x30830], R0 ;  /* 0x030830003900a5a7 */ /* 0x000ea4000804007f */
[----:B--2---:R-:W-:Y:S05]  /*15ea0*/  @!P2 BRA `(.L_x_1166) ;  /* 0xfffffffc00f0a947 */ /* 0x004fea000383ffff */
[----:B------:R-:W-:Y:S05]  /*15eb0*/  BRA `(.L_x_1165) ;  /* 0xfffffebc00c47947 */ /* 0x000fea000383ffff */
.L_x_1182:
[----:B-1----:R-:W-:-:S04]  /*15ec0*/  IMAD.U32 R152, RZ, RZ, UR7 ;  /* 0x00000007ff987e24 */ /* 0x002fc8000f8e00ff */
[----:B------:R1:W2:Y:S03]  /*15ed0*/  SYNCS.PHASECHK.TRANS64.TRYWAIT P2, [R152+URZ+0x30830], R21 ;  /* 0x03083015980075a7 */ /* 0x0002a6000804017f */
[----:B--2---:R-:W-:Y:S05]  /*15ee0*/  @!P2 NANOSLEEP.SYNCS 0x989680 ;  /* 0x009896800000a95d */ /* 0x004fea0003900000 */
[----:B------:R-:W2:Y:S02]  /*15ef0*/  @!P2 SYNCS.PHASECHK.TRANS64 P2, [R152+URZ+0x30830], R21 ;  /* 0x030830159800a5a7 */ /* 0x000ea4000804007f */
[----:B--2---:R-:W-:Y:S05]  /*15f00*/  @!P2 BRA `(.L_x_1182) ;  /* 0xfffffffc00eca947 */ /* 0x004fea000383ffff */
[----:B------:R-:W-:Y:S05]  /*15f10*/  BRA `(.L_x_1181) ;  /* 0xfffffee800b07947 */ /* 0x000fea000383ffff */
.L_x_1186:
[----:B0-----:R-:W-:-:S04]  /*15f20*/  IMAD.U32 R21, RZ, RZ, UR14 ;  /* 0x0000000eff157e24 */ /* 0x001fc8000f8e00ff */
[----:B------:R0:W2:Y:S03]  /*15f30*/  SYNCS.PHASECHK.TRANS64.TRYWAIT P2, [R21+URZ+0x30850], R0 ;  /* 0x03085000150075a7 */ /* 0x0000a6000804017f */
[----:B--2---:R-:W-:Y:S05]  /*15f40*/  @!P2 NANOSLEEP.SYNCS 0x989680 ;  /* 0x009896800000a95d */ /* 0x004fea0003900000 */
[----:B------:R-:W2:Y:S02]  /*15f50*/  @!P2 SYNCS.PHASECHK.TRANS64 P2, [R21+URZ+0x30850], R0 ;  /* 0x030850001500a5a7 */ /* 0x000ea4000804007f */
[----:B--2---:R-:W-:Y:S05]  /*15f60*/  @!P2 BRA `(.L_x_1186) ;  /* 0xfffffffc00eca947 */ /* 0x004fea000383ffff */
[----:B------:R-:W-:Y:S05]  /*15f70*/  BRA `(.L_x_1185) ;  /* 0xfffffef8004c7947 */ /* 0x000fea000383ffff */
.L_x_1203:
[----:B-1----:R-:W-:-:S04]  /*15f80*/  IMAD.U32 R4, RZ, RZ, UR6 ;  /* 0x00000006ff047e24 */ /* 0x002fc8000f8e00ff */
[----:B------:R1:W2:Y:S03]  /*15f90*/  SYNCS.PHASECHK.TRANS64.TRYWAIT P2, [R4+URZ+0x30830], R3 ;  /* 0x03083003040075a7 */ /* 0x0002a6000804017f */
[----:B--2---:R-:W-:Y:S05]  /*15fa0*/  @!P2 NANOSLEEP.SYNCS 0x989680 ;  /* 0x009896800000a95d */ /* 0x004fea0003900000 */
[----:B------:R-:W2:Y:S02]  /*15fb0*/  @!P2 SYNCS.PHASECHK.TRANS64 P2, [R4+URZ+0x30830], R3 ;  /* 0x030830030400a5a7 */ /* 0x000ea4000804007f */
[----:B--2---:R-:W-:Y:S05]  /*15fc0*/  @!P2 BRA `(.L_x_1203) ;  /* 0xfffffffc00eca947 */ /* 0x004fea000383ffff */
[----:B------:R-:W-:Y:S05]  /*15fd0*/  BRA `(.L_x_1202) ;  /* 0xffffff1800187947 */ /* 0x000fea000383ffff */
.L_x_1207:
[----:B01----:R-:W-:-:S04]  /*15fe0*/  IMAD.U32 R3, RZ, RZ, UR14 ;  /* 0x0000000eff037e24 */ /* 0x003fc8000f8e00ff */
[----:B------:R0:W1:Y:S03]  /*15ff0*/  SYNCS.PHASECHK.TRANS64.TRYWAIT P2, [R3+URZ+0x30850], R0 ;  /* 0x03085000030075a7 */ /* 0x000066000804017f */
[----:B-1----:R-:W-:Y:S05]  /*16000*/  @!P2 NANOSLEEP.SYNCS 0x989680 ;  /* 0x009896800000a95d */ /* 0x002fea0003900000 */
[----:B------:R-:W1:Y:S02]  /*16010*/  @!P2 SYNCS.PHASECHK.TRANS64 P2, [R3+URZ+0x30850], R0 ;  /* 0x030850000300a5a7 */ /* 0x000e64000804007f */
[----:B-1----:R-:W-:Y:S05]  /*16020*/  @!P2 BRA `(.L_x_1207) ;  /* 0xfffffffc00eca947 */ /* 0x002fea000383ffff */
[----:B------:R-:W-:Y:S05]  /*16030*/  BRA `(.L_x_1206) ;  /* 0xffffff2400b47947 */ /* 0x000fea000383ffff */
.L_x_1213:
[----:B-1----:R-:W-:-:S04]  /*16040*/  IMAD.U32 R4, RZ, RZ, UR6 ;  /* 0x00000006ff047e24 */ /* 0x002fc8000f8e00ff */
[----:B------:R1:W2:Y:S03]  /*16050*/  SYNCS.PHASECHK.TRANS64.TRYWAIT P2, [R4+URZ+0x30830], R3 ;  /* 0x03083003040075a7 */ /* 0x0002a6000804017f */
[----:B--2---:R-:W-:Y:S05]  /*16060*/  @!P2 NANOSLEEP.SYNCS 0x989680 ;  /* 0x009896800000a95d */ /* 0x004fea0003900000 */
[----:B------:R-:W2:Y:S02]  /*16070*/  @!P2 SYNCS.PHASECHK.TRANS64 P2, [R4+URZ+0x30830], R3 ;  /* 0x030830030400a5a7 */ /* 0x000ea4000804007f */
[----:B--2---:R-:W-:Y:S05]  /*16080*/  @!P2 BRA `(.L_x_1213) ;  /* 0xfffffffc00eca947 */ /* 0x004fea000383ffff */
[----:B------:R-:W-:Y:S05]  /*16090*/  BRA `(.L_x_1212) ;  /* 0xffffff3800387947 */ /* 0x000fea000383ffff */
.L_x_1217:
[----:B01----:R-:W-:-:S04]  /*160a0*/  IMAD.U32 R3, RZ, RZ, UR10 ;  /* 0x0000000aff037e24 */ /* 0x003fc8000f8e00ff */
[----:B------:R0:W1:Y:S03]  /*160b0*/  SYNCS.PHASECHK.TRANS64.TRYWAIT P2, [R3+URZ+0x30850], R0 ;  /* 0x03085000030075a7 */ /* 0x000066000804017f */
[----:B-1----:R-:W-:Y:S05]  /*160c0*/  @!P2 NANOSLEEP.SYNCS 0x989680 ;  /* 0x009896800000a95d */ /* 0x002fea0003900000 */
[----:B------:R-:W1:Y:S02]  /*160d0*/  @!P2 SYNCS.PHASECHK.TRANS64 P2, [R3+URZ+0x30850], R0 ;  /* 0x030850000300a5a7 */ /* 0x000e64000804007f */
[----:B-1----:R-:W-:Y:S05]  /*160e0*/  @!P2 BRA `(.L_x_1217) ;  /* 0xfffffffc00eca947 */ /* 0x002fea000383ffff */
[----:B------:R-:W-:Y:S05]  /*160f0*/  BRA `(.L_x_1216) ;  /* 0xffffff4400d47947 */ /* 0x000fea000383ffff */
.L_x_1230:
[----:B-1----:R-:W-:-:S04]  /*16100*/  IMAD.U32 R7, RZ, RZ, UR5 ;  /* 0x00000005ff077e24 */ /* 0x002fc8000f8e00ff */
[----:B------:R1:W2:Y:S03]  /*16110*/  SYNCS.PHASECHK.TRANS64.TRYWAIT P0, [R7+URZ+0x30850], R0 ;  /* 0x03085000070075a7 */ /* 0x0002a6000800017f */
[----:B--2---:R-:W-:Y:S05]  /*16120*/  @!P0 NANOSLEEP.SYNCS 0x989680 ;  /* 0x009896800000895d */ /* 0x004fea0003900000 */
[----:B------:R-:W2:Y:S02]  /*16130*/  @!P0 SYNCS.PHASECHK.TRANS64 P0, [R7+URZ+0x30850], R0 ;  /* 0x03085000070085a7 */ /* 0x000ea4000800007f */
[----:B--2---:R-:W-:Y:S05]  /*16140*/  @!P0 BRA `(.L_x_1230) ;  /* 0xfffffffc00ec8947 */ /* 0x004fea000383ffff */
[----:B------:R-:W-:Y:S05]  /*16150*/  BRA `(.L_x_1229) ;  /* 0xffffff6800c47947 */ /* 0x000fea000383ffff */
.L_x_1266:
[----:B------:R-:W-:Y:S02]  /*16160*/  IMAD.MOV.U32 R13, RZ, RZ, R4 ;  /* 0x000000ffff0d7224 */ /* 0x000fe400078e0004 */
[----:B------:R-:W-:Y:S02]  /*16170*/  IMAD.MOV.U32 R12, RZ, RZ, RZ ;  /* 0x000000ffff0c7224 */ /* 0x000fe400078e00ff */
[----:B------:R-:W-:Y:S02]  /*16180*/  IMAD.MOV.U32 R11, RZ, RZ, 0x1f ;  /* 0x0000001fff0b7424 */ /* 0x000fe400078e00ff */
[----:B------:R-:W-:-:S07]  /*16190*/  IMAD.MOV.U32 R15, RZ, RZ, -0x1 ;  /* 0xffffffffff0f7424 */ /* 0x000fce00078e00ff */
[----:B0-----:R-:W-:Y:S05]  /*161a0*/  WARPSYNC.COLLECTIVE R15, `(.L_x_1370) ;  /* 0x000000000f087348 */ /* 0x001fea0003c00000 */
[----:B------:R1:W2:Y:S02]  /*161b0*/  SHFL.IDX P6, R14, R13, R12, R11 ;  /* 0x0000000c0d0e7389 */ /* 0x0002a400000c000b */
[----:B012---:R-:W-:Y:S01]  /*161c0*/  ENDCOLLECTIVE ;  /* 0x000000000000791b */ /* 0x007fe20003800000 */
.L_x_1370:
[----:B------:R-:W-:Y:S05]  /*161d0*/  BRA `(.L_x_1371) ;  /* 0xffffffb000bc7947 */ /* 0x000fea000383ffff */
.L_x_1268:
[----:B------:R-:W-:Y:S01]  /*161e0*/  BSSY B0, `(.L_x_1372) ;  /* 0x0000006000007945 */ /* 0x000fe20003800000 */
[----:B------:R-:W-:-:S07]  /*161f0*/  IMAD.MOV.U32 R15, RZ, RZ, -0x1 ;  /* 0xffffffffff0f7424 */ /* 0x000fce00078e00ff */
[----:B01----:R-:W-:Y:S05]  /*16200*/  WARPSYNC.COLLECTIVE R15, `(.L_x_1373) ;  /* 0x000000000f0c7348 */ /* 0x003fea0003c00000 */
[----:B------:R-:W-:Y:S02]  /*16210*/  ELECT P6, UR62, PT ;  /* 0x00000000003e782f */ /* 0x000fe400038c0000 */
[----:B------:R-:W-:Y:S01]  /*16220*/  MOV R14, UR62 ;  /* 0x0000003e000e7c02 */ /* 0x000fe20008000f00 */
[----:B01----:R-:W-:Y:S10]  /*16230*/  ENDCOLLECTIVE ;  /* 0x000000000000791b */ /* 0x003ff40003800000 */
.L_x_1373:
[----:B------:R-:W-:Y:S05]  /*16240*/  BSYNC B0 ;  /* 0x0000000000007941 */ /* 0x000fea0003800000 */
.L_x_1372:
[----:B------:R-:W-:Y:S05]  /*16250*/  BRA `(.L_x_1374) ;  /* 0xffffffb000c07947 */ /* 0x000fea000383ffff */
.L_x_1270:
[----:B--2---:R2:W3:Y:S02]  /*16260*/  SYNCS.PHASECHK.TRANS64.TRYWAIT P0, [R0+URZ+0x30840], R2 ;  /* 0x03084002000075a7 */ /* 0x0044e4000800017f */
[----:B---3--:R-:W-:Y:S05]  /*16270*/  @!P0 NANOSLEEP.SYNCS 0x989680 ;  /* 0x009896800000895d */ /* 0x008fea0003900000 */
[----:B------:R-:W3:Y:S02]  /*16280*/  @!P0 SYNCS.PHASECHK.TRANS64 P0, [R0+URZ+0x30840], R2 ;  /* 0x03084002000085a7 */ /* 0x000ee4000800007f */
[----:B---3--:R-:W-:Y:S05]  /*16290*/  @!P0 BRA `(.L_x_1270) ;  /* 0xfffffffc00f08947 */ /* 0x008fea000383ffff */
[----:B------:R-:W-:Y:S05]  /*162a0*/  BRA `(.L_x_1375) ;  /* 0xffffffb4001c7947 */ /* 0x000fea000383ffff */
.L_x_1274:
[----:B------:R-:W-:Y:S02]  /*162b0*/  IMAD.MOV.U32 R13, RZ, RZ, R5 ;  /* 0x000000ffff0d7224 */ /* 0x000fe400078e0005 */
[----:B------:R-:W-:Y:S02]  /*162c0*/  IMAD.MOV.U32 R12, RZ, RZ, RZ ;  /* 0x000000ffff0c7224 */ /* 0x000fe400078e00ff */
[----:B------:R-:W-:Y:S02]  /*162d0*/  IMAD.MOV.U32 R11, RZ, RZ, 0x181f ;  /* 0x0000181fff0b7424 */ /* 0x000fe400078e00ff */
[----:B------:R-:W-:Y:S02]  /*162e0*/  IMAD.MOV.U32 R15, RZ, RZ, -0x1 ;  /* 0xffffffffff0f7424 */ /* 0x000fe400078e00ff */
[----:B------:R-:W-:-:S07]  /*162f0*/  VIADD R0, R10, UR43 ;  /* 0x0000002b0a007c36 */ /* 0x000fce0008000000 */
[----:B-----5:R-:W-:Y:S05]  /*16300*/  WARPSYNC.COLLECTIVE R15, `(.L_x_1376) ;  /* 0x000000000f087348 */ /* 0x020fea0003c00000 */
[----:B------:R0:W1:Y:S02]  /*16310*/  SHFL.IDX P6, R14, R13, R12, R11 ;  /* 0x0000000c0d0e7389 */ /* 0x00006400000c000b */
[----:B01---5:R-:W-:Y:S01]  /*16320*/  ENDCOLLECTIVE ;  /* 0x000000000000791b */ /* 0x023fe20003800000 */
.L_x_1376:
[----:B------:R-:W-:Y:S02]  /*16330*/  IMAD.MOV.U32 R13, RZ, RZ, R6 ;  /* 0x000000ffff0d7224 */ /* 0x000fe400078e0006 */
[----:B------:R-:W-:-:S07]  /*16340*/  IMAD.MOV.U32 R2, RZ, RZ, R14 ;  /* 0x000000ffff027224 */ /* 0x000fce00078e000e */
[----:B------:R-:W-:Y:S05]  /*16350*/  WARPSYNC.COLLECTIVE R15, `(.L_x_1377) ;  /* 0x000000000f087348 */ /* 0x000fea0003c00000 */
[----:B------:R0:W1:Y:S02]  /*16360*/  SHFL.IDX P6, R14, R13, R12, R11 ;  /* 0x0000000c0d0e7389 */ /* 0x00006400000c000b */
[----:B01----:R-:W-:Y:S01]  /*16370*/  ENDCOLLECTIVE ;  /* 0x000000000000791b */ /* 0x003fe20003800000 */
.L_x_1377:
[----:B------:R-:W-:Y:S01]  /*16380*/  ULDC UR4, c[0x0][0x288] ;  /* 0x0000a20000047ab9 */ /* 0x000fe20000000800 */
[----:B------:R-:W-:Y:S01]  /*16390*/  ULDC.64 UR6, c[0x0][0x208] ;  /* 0x0000820000067ab9 */ /* 0x000fe20000000a00 */
[----:B------:R-:W-:Y:S02]  /*163a0*/  IMAD R4, R7, UR4, RZ ;  /* 0x0000000407047c24 */ /* 0x000fe4000f8e02ff */
[----:B------:R-:W-:-:S03]  /*163b0*/  VIADD R7, R0, 0x10 ;  /* 0x0000001000077836 */ /* 0x000fc60000000000 */
        /* <DEDUP_REMOVED lines=20> */
.L_x_1378:
[----:B------:R-:W-:Y:S02]  /*16500*/  IMAD.MOV.U32 R13, RZ, RZ, R6 ;  /* 0x000000ffff0d7224 */ /* 0x000fe400078e0006 */
[----:B------:R-:W-:-:S07]  /*16510*/  IMAD.MOV.U32 R2, RZ, RZ, R14 ;  /* 0x000000ffff027224 */ /* 0x000fce00078e000e */
[----:B------:R-:W-:Y:S05]  /*16520*/  WARPSYNC.COLLECTIVE R15, `(.L_x_1379) ;  /* 0x000000000f087348 */ /* 0x000fea0003c00000 */
[----:B------:R0:W1:Y:S02]  /*16530*/  SHFL.IDX P6, R14, R13, R12, R11 ;  /* 0x0000000c0d0e7389 */ /* 0x00006400000c000b */
[----:B01----:R-:W-:Y:S01]  /*16540*/  ENDCOLLECTIVE ;  /* 0x000000000000791b */ /* 0x003fe20003800000 */
.L_x_1379:
        /* <DEDUP_REMOVED lines=19> */
.L_x_1380:
[----:B------:R-:W-:-:S05]  /*16680*/  VIADD R2, R0, 0x20 ;  /* 0x0000002000027836 */ /* 0x000fca0000000000 */
[----:B------:R-:W-:Y:S01]  /*16690*/  ISETP.GE.AND P4, PT, R2, R4, PT ;  /* 0x000000040200720c */ /* 0x000fe20003f86270 */
[----:B------:R-:W-:Y:S02]  /*166a0*/  IMAD.MOV.U32 R13, RZ, RZ, R6 ;  /* 0x000000ffff0d7224 */ /* 0x000fe400078e0006 */
[----:B------:R-:W-:-:S10]  /*166b0*/  IMAD.MOV.U32 R2, RZ, RZ, R14 ;  /* 0x000000ffff027224 */ /* 0x000fd400078e000e */
[----:B------:R-:W-:Y:S05]  /*166c0*/  WARPSYNC.COLLECTIVE R15, `(.L_x_1381) ;  /* 0x000000000f087348 */ /* 0x000fea0003c00000 */
[----:B------:R0:W1:Y:S02]  /*166d0*/  SHFL.IDX P6, R14, R13, R12, R11 ;  /* 0x0000000c0d0e7389 */ /* 0x00006400000c000b */
[----:B01----:R-:W-:Y:S01]  /*166e0*/  ENDCOLLECTIVE ;  /* 0x000000000000791b */ /* 0x003fe20003800000 */
.L_x_1381:
        /* <DEDUP_REMOVED lines=19> */
.L_x_1382:
[----:B------:R-:W-:-:S05]  /*16820*/  VIADD R2, R0, 0x30 ;  /* 0x0000003000027836 */ /* 0x000fca0000000000 */
[----:B------:R-:W-:Y:S01]  /*16830*/  ISETP.GE.AND P4, PT, R2, R4, PT ;  /* 0x000000040200720c */ /* 0x000fe20003f86270 */
[----:B------:R-:W-:Y:S02]  /*16840*/  IMAD.MOV.U32 R13, RZ, RZ, R6 ;  /* 0x000000ffff0d7224 */ /* 0x000fe400078e0006 */
[----:B------:R-:W-:-:S10]  /*16850*/  IMAD.MOV.U32 R2, RZ, RZ, R14 ;  /* 0x000000ffff027224 */ /* 0x000fd400078e000e */
[----:B------:R-:W-:Y:S05]  /*16860*/  WARPSYNC.COLLECTIVE R15, `(.L_x_1383) ;  /* 0x000000000f087348 */ /* 0x000fea0003c00000 */
[----:B------:R0:W1:Y:S02]  /*16870*/  SHFL.IDX P6, R14, R13, R12, R11 ;  /* 0x0000000c0d0e7389 */ /* 0x00006400000c000b */
[----:B01----:R-:W-:Y:S01]  /*16880*/  ENDCOLLECTIVE ;  /* 0x000000000000791b */ /* 0x003fe20003800000 */
.L_x_1383:
        /* <DEDUP_REMOVED lines=19> */
.L_x_1384:
[----:B------:R-:W-:-:S05]  /*169c0*/  VIADD R2, R0, 0x40 ;  /* 0x0000004000027836 */ /* 0x000fca0000000000 */
[----:B------:R-:W-:Y:S01]  /*169d0*/  ISETP.GE.AND P4, PT, R2, R4, PT ;  /* 0x000000040200720c */ /* 0x000fe20003f86270 */
[----:B------:R-:W-:Y:S02]  /*169e0*/  IMAD.MOV.U32 R13, RZ, RZ, R6 ;  /* 0x000000ffff0d7224 */ /* 0x000fe400078e0006 */
[----:B------:R-:W-:-:S10]  /*169f0*/  IMAD.MOV.U32 R2, RZ, RZ, R14 ;  /* 0x000000ffff027224 */ /* 0x000fd400078e000e */
[----:B------:R-:W-:Y:S05]  /*16a00*/  WARPSYNC.COLLECTIVE R15, `(.L_x_1385) ;  /* 0x000000000f087348 */ /* 0x000fea0003c00000 */
[----:B------:R0:W1:Y:S02]  /*16a10*/  SHFL.IDX P6, R14, R13, R12, R11 ;  /* 0x0000000c0d0e7389 */ /* 0x00006400000c000b */
[----:B01----:R-:W-:Y:S01]  /*16a20*/  ENDCOLLECTIVE ;  /* 0x000000000000791b */ /* 0x003fe20003800000 */
.L_x_1385:
        /* <DEDUP_REMOVED lines=19> */
.L_x_1386:
[----:B------:R-:W-:-:S05]  /*16b60*/  VIADD R2, R0, 0x50 ;  /* 0x0000005000027836 */ /* 0x000fca0000000000 */
[----:B------:R-:W-:Y:S01]  /*16b70*/  ISETP.GE.AND P4, PT, R2, R4, PT ;  /* 0x000000040200720c */ /* 0x000fe20003f86270 */
[----:B------:R-:W-:Y:S02]  /*16b80*/  IMAD.MOV.U32 R13, RZ, RZ, R6 ;  /* 0x000000ffff0d7224 */ /* 0x000fe400078e0006 */
[----:B------:R-:W-:-:S10]  /*16b90*/  IMAD.MOV.U32 R2, RZ, RZ, R14 ;  /* 0x000000ffff027224 */ /* 0x000fd400078e000e */
[----:B------:R-:W-:Y:S05]  /*16ba0*/  WARPSYNC.COLLECTIVE R15, `(.L_x_1387) ;  /* 0x000000000f087348 */ /* 0x000fea0003c00000 */
[----:B------:R0:W1:Y:S02]  /*16bb0*/  SHFL.IDX P6, R14, R13, R12, R11 ;  /* 0x0000000c0d0e7389 */ /* 0x00006400000c000b */
[----:B01----:R-:W-:Y:S01]  /*16bc0*/  ENDCOLLECTIVE ;  /* 0x000000000000791b */ /* 0x003fe20003800000 */
.L_x_1387:
        /* <DEDUP_REMOVED lines=19> */
.L_x_1388:
[----:B------:R-:W-:-:S05]  /*16d00*/  VIADD R2, R0, 0x60 ;  /* 0x0000006000027836 */ /* 0x000fca0000000000 */
[----:B------:R-:W-:Y:S01]  /*16d10*/  ISETP.GE.AND P4, PT, R2, R4, PT ;  /* 0x000000040200720c */ /* 0x000fe20003f86270 */
[----:B------:R-:W-:Y:S02]  /*16d20*/  IMAD.MOV.U32 R13, RZ, RZ, R6 ;  /* 0x000000ffff0d7224 */ /* 0x000fe400078e0006 */
[----:B------:R-:W-:-:S10]  /*16d30*/  IMAD.MOV.U32 R2, RZ, RZ, R14 ;  /* 0x000000ffff027224 */ /* 0x000fd400078e000e */
[----:B------:R-:W-:Y:S05]  /*16d40*/  WARPSYNC.COLLECTIVE R15, `(.L_x_1389) ;  /* 0x000000000f087348 */ /* 0x000fea0003c00000 */
[----:B------:R0:W1:Y:S02]  /*16d50*/  SHFL.IDX P6, R14, R13, R12, R11 ;  /* 0x0000000c0d0e7389 */ /* 0x00006400000c000b */
[----:B01----:R-:W-:Y:S01]  /*16d60*/  ENDCOLLECTIVE ;  /* 0x000000000000791b */ /* 0x003fe20003800000 */
.L_x_1389:
        /* <DEDUP_REMOVED lines=19> */
.L_x_1390:
[----:B------:R-:W-:Y:S02]  /*16ea0*/  IMAD.MOV.U32 R13, RZ, RZ, R6 ;  /* 0x000000ffff0d7224 */ /* 0x000fe400078e0006 */
[----:B------:R-:W-:-:S07]  /*16eb0*/  IMAD.MOV.U32 R7, RZ, RZ, R14 ;  /* 0x000000ffff077224 */ /* 0x000fce00078e000e */
[----:B------:R-:W-:Y:S05]  /*16ec0*/  WARPSYNC.COLLECTIVE R15, `(.L_x_1391) ;  /* 0x000000000f087348 */ /* 0x000fea0003c00000 */
[----:B------:R0:W1:Y:S02]  /*16ed0*/  SHFL.IDX P6, R14, R13, R12, R11 ;  /* 0x0000000c0d0e7389 */ /* 0x00006400000c000b */
[----:B01----:R-:W-:Y:S01]  /*16ee0*/  ENDCOLLECTIVE ;  /* 0x000000000000791b */ /* 0x003fe20003800000 */
.L_x_1391:
[----:B------:R-:W-:Y:S01]  /*16ef0*/  IMAD.MOV.U32 R2, RZ, RZ, R14 ;  /* 0x000000ffff027224 */ /* 0x000fe200078e000e */
[----:B------:R-:W-:Y:S06]  /*16f00*/  BRA `(.L_x_1392) ;  /* 0xffffffb400b07947 */ /* 0x000fec000383ffff */
.L_x_1279:
[----:B0-----:R0:W1:Y:S02]  /*16f10*/  SYNCS.PHASECHK.TRANS64.TRYWAIT P0, [R17+URZ+0x30820], R0 ;  /* 0x03082000110075a7 */ /* 0x001064000800017f */
[----:B-1----:R-:W-:Y:S05]  /*16f20*/  @!P0 NANOSLEEP.SYNCS 0x989680 ;  /* 0x009896800000895d */ /* 0x002fea0003900000 */
[----:B------:R-:W1:Y:S02]  /*16f30*/  @!P0 SYNCS.PHASECHK.TRANS64 P0, [R17+URZ+0x30820], R0 ;  /* 0x03082000110085a7 */ /* 0x000e64000800007f */
[----:B-1----:R-:W-:Y:S05]  /*16f40*/  @!P0 BRA `(.L_x_1279) ;  /* 0xfffffffc00f08947 */ /* 0x002fea000383ffff */
[----:B------:R-:W-:Y:S05]  /*16f50*/  BRA `(.L_x_1393) ;  /* 0xffffffb8002c7947 */ /* 0x000fea000383ffff */
.L_x_1286:
[----:B0-----:R0:W1:Y:S02]  /*16f60*/  SYNCS.PHASECHK.TRANS64.TRYWAIT P0, [R3+URZ+0x30840], R2 ;  /* 0x03084002030075a7 */ /* 0x001064000800017f */
[----:B-1----:R-:W-:Y:S05]  /*16f70*/  @!P0 NANOSLEEP.SYNCS 0x989680 ;  /* 0x009896800000895d */ /* 0x002fea0003900000 */
[----:B------:R-:W1:Y:S02]  /*16f80*/  @!P0 SYNCS.PHASECHK.TRANS64 P0, [R3+URZ+0x30840], R2 ;  /* 0x03084002030085a7 */ /* 0x000e64000800007f */
[----:B-1----:R-:W-:Y:S05]  /*16f90*/  @!P0 BRA `(.L_x_1286) ;  /* 0xfffffffc00f08947 */ /* 0x002fea000383ffff */
[----:B------:R-:W-:Y:S05]  /*16fa0*/  BRA `(.L_x_1394) ;  /* 0xffffffb800e87947 */ /* 0x000fea000383ffff */
.L_x_1294:
[----:B0-----:R0:W1:Y:S02]  /*16fb0*/  SYNCS.PHASECHK.TRANS64.TRYWAIT P0, [R3+URZ+0x60], R2 ;  /* 0x00006002030075a7 */ /* 0x001064000800017f */
[----:B-1----:R-:W-:Y:S05]  /*16fc0*/  @!P0 NANOSLEEP.SYNCS 0x989680 ;  /* 0x009896800000895d */ /* 0x002fea0003900000 */
[----:B------:R-:W1:Y:S02]  /*16fd0*/  @!P0 SYNCS.PHASECHK.TRANS64 P0, [R3+URZ+0x60], R2 ;  /* 0x00006002030085a7 */ /* 0x000e64000800007f */
[----:B-1----:R-:W-:Y:S05]  /*16fe0*/  @!P0 BRA `(.L_x_1294) ;  /* 0xfffffffc00f08947 */ /* 0x002fea000383ffff */
[----:B------:R-:W-:Y:S05]  /*16ff0*/  BRA `(.L_x_1395) ;  /* 0xffffffc000387947 */ /* 0x000fea000383ffff */
.L_x_1306:
[----:B--2---:R2:W3:Y:S02]  /*17000*/  SYNCS.PHASECHK.TRANS64.TRYWAIT P0, [R3+URZ+0x30840], R2 ;  /* 0x03084002030075a7 */ /* 0x0044e4000800017f */
[----:B---3--:R-:W-:Y:S05]  /*17010*/  @!P0 NANOSLEEP.SYNCS 0x989680 ;  /* 0x009896800000895d */ /* 0x008fea0003900000 */
[----:B------:R-:W3:Y:S02]  /*17020*/  @!P0 SYNCS.PHASECHK.TRANS64 P0, [R3+URZ+0x30840], R2 ;  /* 0x03084002030085a7 */ /* 0x000ee4000800007f */
[----:B---3--:R-:W-:Y:S05]  /*17030*/  @!P0 BRA `(.L_x_1306) ;  /* 0xfffffffc00f08947 */ /* 0x008fea000383ffff */
[----:B------:R-:W-:Y:S05]  /*17040*/  BRA `(.L_x_1396) ;  /* 0xffffffc800387947 */ /* 0x000fea000383ffff */
.L_x_1314:
[----:B0-----:R0:W1:Y:S02]  /*17050*/  SYNCS.PHASECHK.TRANS64.TRYWAIT P0, [R9+URZ+0x60], R2 ;  /* 0x00006002090075a7 */ /* 0x001064000800017f */
[----:B-1----:R-:W-:Y:S05]  /*17060*/  @!P0 NANOSLEEP.SYNCS 0x989680 ;  /* 0x009896800000895d */ /* 0x002fea0003900000 */
[----:B------:R-:W1:Y:S02]  /*17070*/  @!P0 SYNCS.PHASECHK.TRANS64 P0, [R9+URZ+0x60], R2 ;  /* 0x00006002090085a7 */ /* 0x000e64000800007f */
[----:B-1----:R-:W-:Y:S05]  /*17080*/  @!P0 BRA `(.L_x_1314) ;  /* 0xfffffffc00f08947 */ /* 0x002fea000383ffff */
[----:B------:R-:W-:Y:S05]  /*17090*/  BRA `(.L_x_1397) ;  /* 0xffffffcc00887947 */ /* 0x000fea000383ffff */
.L_x_1325:
[----:B--2---:R2:W3:Y:S02]  /*170a0*/  SYNCS.PHASECHK.TRANS64.TRYWAIT P0, [R2+URZ+0x30840], R3 ;  /* 0x03084003020075a7 */ /* 0x0044e4000800017f */
[----:B---3--:R-:W-:Y:S05]  /*170b0*/  @!P0 NANOSLEEP.SYNCS 0x989680 ;  /* 0x009896800000895d */ /* 0x008fea0003900000 */
[----:B------:R-:W3:Y:S02]  /*170c0*/  @!P0 SYNCS.PHASECHK.TRANS64 P0, [R2+URZ+0x30840], R3 ;  /* 0x03084003020085a7 */ /* 0x000ee4000800007f */
[----:B---3--:R-:W-:Y:S05]  /*170d0*/  @!P0 BRA `(.L_x_1325) ;  /* 0xfffffffc00f08947 */ /* 0x008fea000383ffff */
[----:B------:R-:W-:Y:S05]  /*170e0*/  BRA `(.L_x_1398) ;  /* 0xffffffd400587947 */ /* 0x000fea000383ffff */
.L_x_1333:
[----:B0-----:R0:W1:Y:S02]  /*170f0*/  SYNCS.PHASECHK.TRANS64.TRYWAIT P0, [R2+URZ+0x60], R5 ;  /* 0x00006005020075a7 */ /* 0x001064000800017f */
[----:B-1----:R-:W-:Y:S05]  /*17100*/  @!P0 NANOSLEEP.SYNCS 0x989680 ;  /* 0x009896800000895d */ /* 0x002fea0003900000 */
[----:B------:R-:W1:Y:S02]  /*17110*/  @!P0 SYNCS.PHASECHK.TRANS64 P0, [R2+URZ+0x60], R5 ;  /* 0x00006005020085a7 */ /* 0x000e64000800007f */
[----:B-1----:R-:W-:Y:S05]  /*17120*/  @!P0 BRA `(.L_x_1333) ;  /* 0xfffffffc00f08947 */ /* 0x002fea000383ffff */
[----:B------:R-:W-:Y:S05]  /*17130*/  BRA `(.L_x_1399) ;  /* 0xffffffd800a87947 */ /* 0x000fea000383ffff */
.L_x_1346:
[----:B0-----:R0:W3:Y:S02]  /*17140*/  SYNCS.PHASECHK.TRANS64.TRYWAIT P0, [R0+URZ+0x30860], R3 ;  /* 0x03086003000075a7 */ /* 0x0010e4000800017f */
[----:B---3--:R-:W-:Y:S05]  /*17150*/  @!P0 NANOSLEEP.SYNCS 0x989680 ;  /* 0x009896800000895d */ /* 0x008fea0003900000 */
[----:B------:R-:W3:Y:S02]  /*17160*/  @!P0 SYNCS.PHASECHK.TRANS64 P0, [R0+URZ+0x30860], R3 ;  /* 0x03086003000085a7 */ /* 0x000ee4000800007f */
[----:B---3--:R-:W-:Y:S05]  /*17170*/  @!P0 BRA `(.L_x_1346) ;  /* 0xfffffffc00f08947 */ /* 0x008fea000383ffff */
[----:B------:R-:W-:Y:S05]  /*17180*/  BRA `(.L_x_1400) ;  /* 0xffffffe000647947 */ /* 0x000fea000383ffff */
.L_x_1355:
[----:B------:R-:W-:Y:S01]  /*17190*/  BSSY B0, `(.L_x_1401) ;  /* 0x0000008000007945 */ /* 0x000fe20003800000 */
[----:B-----5:R-:W-:Y:S02]  /*171a0*/  IMAD.MOV.U32 R13, RZ, RZ, R2 ;  /* 0x000000ffff0d7224 */ /* 0x020fe400078e0002 */
[----:B------:R-:W-:Y:S02]  /*171b0*/  IMAD.MOV.U32 R12, RZ, RZ, RZ ;  /* 0x000000ffff0c7224 */ /* 0x000fe400078e00ff */
[----:B------:R-:W-:Y:S02]  /*171c0*/  IMAD.MOV.U32 R11, RZ, RZ, 0x1f ;  /* 0x0000001fff0b7424 */ /* 0x000fe400078e00ff */
[----:B------:R-:W-:-:S07]  /*171d0*/  IMAD.MOV.U32 R15, RZ, RZ, -0x1 ;  /* 0xffffffffff0f7424 */ /* 0x000fce00078e00ff */
[----:B0123--:R-:W-:Y:S05]  /*171e0*/  WARPSYNC.COLLECTIVE R15, `(.L_x_1402) ;  /* 0x000000000f087348 */ /* 0x00ffea0003c00000 */
[----:B------:R4:W0:Y:S02]  /*171f0*/  SHFL.IDX P6, R14, R13, R12, R11 ;  /* 0x0000000c0d0e7389 */ /* 0x00082400000c000b */
[----:B01234-:R-:W-:Y:S01]  /*17200*/  ENDCOLLECTIVE ;  /* 0x000000000000791b */ /* 0x01ffe20003800000 */
.L_x_1402:
[----:B------:R-:W-:Y:S05]  /*17210*/  BSYNC B0 ;  /* 0x0000000000007941 */ /* 0x000fea0003800000 */
.L_x_1401:
[----:B------:R-:W-:Y:S05]  /*17220*/  BRA `(.L_x_1403) ;  /* 0xffffffe400d47947 */ /* 0x000fea000383ffff */
.L_x_1358:
[----:B0-----:R0:W3:Y:S02]  /*17230*/  SYNCS.PHASECHK.TRANS64.TRYWAIT P0, [R0+URZ+0x30820], R3 ;  /* 0x03082003000075a7 */ /* 0x0010e4000800017f */
[----:B---3--:R-:W-:Y:S05]  /*17240*/  @!P0 NANOSLEEP.SYNCS 0x989680 ;  /* 0x009896800000895d */ /* 0x008fea0003900000 */
[----:B------:R-:W3:Y:S02]  /*17250*/  @!P0 SYNCS.PHASECHK.TRANS64 P0, [R0+URZ+0x30820], R3 ;  /* 0x03082003000085a7 */ /* 0x000ee4000800007f */
[----:B---3--:R-:W-:Y:S05]  /*17260*/  @!P0 BRA `(.L_x_1358) ;  /* 0xfffffffc00f08947 */ /* 0x008fea000383ffff */
[----:B------:R-:W-:Y:S05]  /*17270*/  BRA `(.L_x_1404) ;  /* 0xffffffe800207947 */ /* 0x000fea000383ffff */
.L_x_1359:
        /* <DEDUP_REMOVED lines=8> */
[----:B012---:R-:W-:Y:S05]  /*17300*/  WARPSYNC.COLLECTIVE R15, `(.L_x_1406) ;  /* 0x000000000f087348 */ /* 0x007fea0003c00000 */
[----:B------:R3:W4:Y:S02]  /*17310*/  SHFL.IDX P6, R14, R13, R12, R11 ;  /* 0x0000000c0d0e7389 */ /* 0x00072400000c000b */
[----:B01234-:R-:W-:Y:S01]  /*17320*/  ENDCOLLECTIVE ;  /* 0x000000000000791b */ /* 0x01ffe20003800000 */
.L_x_1406:
[----:B------:R-:W-:Y:S05]  /*17330*/  BSYNC B0 ;  /* 0x0000000000007941 */ /* 0x000fea0003800000 */
.L_x_1405:
[----:B------:R-:W-:Y:S05]  /*17340*/  BRA `(.L_x_1407) ;  /* 0xffffffe800087947 */ /* 0x000fea000383ffff */
.L_x_1362:
[----:B------:R-:W-:Y:S01]  /*17350*/  BSSY B1, `(.L_x_1408) ;  /* 0x0000006000017945 */ /* 0x000fe20003800000 */
[----:B------:R-:W-:-:S07]  /*17360*/  IMAD.MOV.U32 R15, RZ, RZ, -0x1 ;  /* 0xffffffffff0f7424 */ /* 0x000fce00078e00ff */
[----:B0123--:R-:W-:Y:S05]  /*17370*/  WARPSYNC.COLLECTIVE R15, `(.L_x_1409) ;  /* 0x000000000f0c7348 */ /* 0x00ffea0003c00000 */
[----:B------:R-:W-:Y:S02]  /*17380*/  ELECT P6, UR62, PT ;  /* 0x00000000003e782f */ /* 0x000fe400038c0000 */
[----:B------:R-:W-:Y:S01]  /*17390*/  MOV R14, UR62 ;  /* 0x0000003e000e7c02 */ /* 0x000fe20008000f00 */
[----:B0123--:R-:W-:Y:S10]  /*173a0*/  ENDCOLLECTIVE ;  /* 0x000000000000791b */ /* 0x00fff40003800000 */
.L_x_1409:
[----:B------:R-:W-:Y:S05]  /*173b0*/  BSYNC B1 ;  /* 0x0000000000017941 */ /* 0x000fea0003800000 */
.L_x_1408:
[----:B------:R-:W-:Y:S05]  /*173c0*/  BRA `(.L_x_1410) ;  /* 0xffffffe800007947 */ /* 0x000fea000383ffff */
.L_x_1364:
[----:B0-----:R0:W3:Y:S02]  /*173d0*/  SYNCS.PHASECHK.TRANS64.TRYWAIT P0, [R6+URZ], R5 ;  /* 0x00000005060075a7 */ /* 0x0010e4000800017f */
[----:B---3--:R-:W-:Y:S05]  /*173e0*/  @!P0 NANOSLEEP.SYNCS 0x989680 ;  /* 0x009896800000895d */ /* 0x008fea0003900000 */
[----:B------:R-:W3:Y:S02]  /*173f0*/  @!P0 SYNCS.PHASECHK.TRANS64 P0, [R6+URZ], R5 ;  /* 0x00000005060085a7 */ /* 0x000ee4000800007f */
[----:B---3--:R-:W-:Y:S05]  /*17400*/  @!P0 BRA `(.L_x_1364) ;  /* 0xfffffffc00f08947 */ /* 0x008fea000383ffff */
[----:B------:R-:W-:Y:S05]  /*17410*/  BRA `(.L_x_1411) ;  /* 0xffffffe800407947 */ /* 0x000fea000383ffff */
.L_x_1365:
[----:B---3--:R3:W4:Y:S02]  /*17420*/  SYNCS.PHASECHK.TRANS64.TRYWAIT P0, [R3+URZ], R2 ;  /* 0x00000002030075a7 */ /* 0x008724000800017f */
[----:B----4-:R-:W-:Y:S05]  /*17430*/  @!P0 NANOSLEEP.SYNCS 0x989680 ;  /* 0x009896800000895d */ /* 0x010fea0003900000 */
[----:B------:R-:W4:Y:S02]  /*17440*/  @!P0 SYNCS.PHASECHK.TRANS64 P0, [R3+URZ], R2 ;  /* 0x00000002030085a7 */ /* 0x000f24000800007f */
[----:B----4-:R-:W-:Y:S05]  /*17450*/  @!P0 BRA `(.L_x_1365) ;  /* 0xfffffffc00f08947 */ /* 0x010fea000383ffff */
[----:B------:R-:W-:Y:S05]  /*17460*/  BRA `(.L_x_1412) ;  /* 0xffffffe800347947 */ /* 0x000fea000383ffff */
.L_x_1367:
[----:B---3--:R3:W4:Y:S02]  /*17470*/  SYNCS.PHASECHK.TRANS64.TRYWAIT P0, [R18+URZ], R5 ;  /* 0x00000005120075a7 */ /* 0x008724000800017f */
[----:B----4-:R-:W-:Y:S05]  /*17480*/  @!P0 NANOSLEEP.SYNCS 0x989680 ;  /* 0x009896800000895d */ /* 0x010fea0003900000 */
[----:B------:R-:W4:Y:S02]  /*17490*/  @!P0 SYNCS.PHASECHK.TRANS64 P0, [R18+URZ], R5 ;  /* 0x00000005120085a7 */ /* 0x000f24000800007f */
[----:B----4-:R-:W-:Y:S05]  /*174a0*/  @!P0 BRA `(.L_x_1367) ;  /* 0xfffffffc00f08947 */ /* 0x010fea000383ffff */
[----:B------:R-:W-:Y:S05]  /*174b0*/  BRA `(.L_x_1413) ;  /* 0xffffffe800387947 */ /* 0x000fea000383ffff */
.L_x_1414:
        /* <DEDUP_REMOVED lines=12> */
.L_x_3428:


//--------------------- .text._ZN7cutlass13device_kernelIN5flash11enable_sm90INS1_16FlashAttnFwdSm90INS1_25CollectiveMainloopFwdSm90ILi2EN4cute5tupleIJNS5_1CILi1EEES8_S8_EEENS6_IJNS7_ILi128EEENS7_ILi64EEENS7_ILi256EEEEEELi256ENS_10bfloat16_tEfNS_4arch4Sm90ELb0ELb1ELb1ELb1ELb0ELb0ELb0ELb1ELb1ELb1ELb0ELb0EEENS1_21CollectiveEpilogueFwdINS6_IJSA_SC_SB_EEES9_SE_SG_Li256ELb1ELb1ELb0ELb0EEENS1_36VarlenDynamicPersistentTileSchedulerILi128ELi64ELi256ELi128ELb0ELb1ELb1ELb1ELb0ELb1EEEEEEEEEvNT_6ParamsE --------------------------
	.section	.text._ZN7cutlass13device_kernelIN5flash11enable_sm90INS1_16FlashAttnFwdSm90INS1_25CollectiveMainloopFwdSm90ILi2EN4cute5tupleIJNS5_1CILi1EEES8_S8_EEENS6_IJNS7_ILi128EEENS7_ILi64EEENS7_ILi256EEEEEELi256ENS_10bfloat16_tEfNS_4arch4Sm90ELb0ELb1ELb1ELb1ELb0ELb0ELb0ELb1ELb1ELb1ELb0ELb0EEENS1_21CollectiveEpilogueFwdINS6_IJSA_SC_SB_EEES9_SE_SG_Li256ELb1ELb1ELb0ELb0EEENS1_36VarlenDynamicPersistentTileSchedulerILi128ELi64ELi256ELi128ELb0ELb1ELb1ELb1ELb0ELb1EEEEEEEEEvNT_6ParamsE,"ax",@progbits
	.align	128
.text._ZN7cutlass13device_kernelIN5flash11enable_sm90INS1_16FlashAttnFwdSm90INS1_25CollectiveMainloopFwdSm90ILi2EN4cute5tupleIJNS5_1CILi1EEES8_S8_EEENS6_IJNS7_ILi128EEENS7_ILi64EEENS7_ILi256EEEEEELi256ENS_10bfloat16_tEfNS_4arch4Sm90ELb0ELb1ELb1ELb1ELb0ELb0ELb0ELb1ELb1ELb1ELb0ELb0EEENS1_21CollectiveEpilogueFwdINS6_IJSA_SC_SB_EEES9_SE_SG_Li256ELb1ELb1ELb0ELb0EEENS1_36VarlenDynamicPersistentTileSchedulerILi128ELi64ELi256ELi128ELb0ELb1ELb1ELb1ELb0ELb1EEEEEEEEEvNT_6ParamsE:
        .type           _ZN7cutlass13device_kernelIN5flash11enable_sm90INS1_16FlashAttnFwdSm90INS1_25CollectiveMainloopFwdSm90ILi2EN4cute5tupleIJNS5_1CILi1EEES8_S8_EEENS6_IJNS7_ILi128EEENS7_ILi64EEENS7_ILi256EEEEEELi256ENS_10bfloat16_tEfNS_4arch4Sm90ELb0ELb1ELb1ELb1ELb0ELb0ELb0ELb1ELb1ELb1ELb0ELb0EEENS1_21CollectiveEpilogueFwdINS6_IJSA_SC_SB_EEES9_SE_SG_Li256ELb1ELb1ELb0ELb0EEENS1_36VarlenDynamicPersistentTileSchedulerILi128ELi64ELi256ELi128ELb0ELb1ELb1ELb1ELb0ELb1EEEEEEEEEvNT_6ParamsE,@function
        .size           _ZN7cutlass13device_kernelIN5flash11enable_sm90INS1_16FlashAttnFwdSm90INS1_25CollectiveMainloopFwdSm90ILi2EN4cute5tupleIJNS5_1CILi1EEES8_S8_EEENS6_IJNS7_ILi128EEENS7_ILi64EEENS7_ILi256EEEEEELi256ENS_10bfloat16_tEfNS_4arch4Sm90ELb0ELb1ELb1ELb1ELb0ELb0ELb0ELb1ELb1ELb1ELb0ELb0EEENS1_21CollectiveEpilogueFwdINS6_IJSA_SC_SB_EEES9_SE_SG_Li256ELb1ELb1ELb0ELb0EEENS1_36VarlenDynamicPersistentTileSchedulerILi128ELi64ELi256ELi128ELb0ELb1ELb1ELb1ELb0ELb1EEEEEEEEEvNT_6ParamsE,(.L_x_3429 - _ZN7cutlass13device_kernelIN5flash11enable_sm90INS1_16FlashAttnFwdSm90INS1_25CollectiveMainloopFwdSm90ILi2EN4cute5tupleIJNS5_1CILi1EEES8_S8_EEENS6_IJNS7_ILi128EEENS7_ILi64EEENS7_ILi256EEEEEELi256ENS_10bfloat16_tEfNS_4arch4Sm90ELb0ELb1ELb1ELb1ELb0ELb0ELb0ELb1ELb1ELb1ELb0ELb0EEENS1_21CollectiveEpilogueFwdINS6_IJSA_SC_SB_EEES9_SE_SG_Li256ELb1ELb1ELb0ELb0EEENS1_36VarlenDynamicPersistentTileSchedulerILi128ELi64ELi256ELi128ELb0ELb1ELb1ELb1ELb0ELb1EEEEEEEEEvNT_6ParamsE)
        .other          _ZN7cutlass13device_kernelIN5flash11enable_sm90INS1_16FlashAttnFwdSm90INS1_25CollectiveMainloopFwdSm90ILi2EN4cute5tupleIJNS5_1CILi1EEES8_S8_EEENS6_IJNS7_ILi128EEENS7_ILi64EEENS7_ILi256EEEEEELi256ENS_10bfloat16_tEfNS_4arch4Sm90ELb0ELb1ELb1ELb1ELb0ELb0ELb0ELb1ELb1ELb1ELb0ELb0EEENS1_21CollectiveEpilogueFwdINS6_IJSA_SC_SB_EEES9_SE_SG_Li256ELb1ELb1ELb0ELb0EEENS1_36VarlenDynamicPersistentTileSchedulerILi128ELi64ELi256ELi128ELb0ELb1ELb1ELb1ELb0ELb1EEEEEEEEEvNT_6ParamsE,@"STO_CUDA_ENTRY STV_DEFAULT"
_ZN7cutlass13device_kernelIN5flash11enable_sm90INS1_16FlashAttnFwdSm90INS1_25CollectiveMainloopFwdSm90ILi2EN4cute5tupleIJNS5_1CILi1EEES8_S8_EEENS6_IJNS7_ILi128EEENS7_ILi64EEENS7_ILi256EEEEEELi256ENS_10bfloat16_tEfNS_4arch4Sm90ELb0ELb1ELb1ELb1ELb0ELb0ELb0ELb1ELb1ELb1ELb0ELb0EEENS1_21CollectiveEpilogueFwdINS6_IJSA_SC_SB_EEES9_SE_SG_Li256ELb1ELb1ELb0ELb0EEENS1_36VarlenDynamicPersistentTileSchedulerILi128ELi64ELi256ELi128ELb0ELb1ELb1ELb1ELb0ELb1EEEEEEEEEvNT_6ParamsE:
        /* <DEDUP_REMOVED lines=18> */
.L_x_1416:
[----:B------:R-:W-:Y:S05]  /*0120*/  BSYNC B0 ;  /* 0x0000000000007941 */ /* 0x000fea0003800000 */
.L_x_1415:
        /* <DEDUP_REMOVED lines=41> */
.L_x_1417:
        /* <DEDUP_REMOVED lines=22> */
.L_x_1418:
        /* <DEDUP_REMOVED lines=18> */
.L_x_1419:
        /* <DEDUP_REMOVED lines=22> */
.L_x_1420:
        /* <DEDUP_REMOVED lines=22> */
.L_x_1421:
        /* <DEDUP_REMOVED lines=8> */
.L_x_1423:
        /* <DEDUP_REMOVED lines=16> */
[----:B------:R-:W-:Y:S01]  /*0a80*/  UMOV UR36, URZ ;  /* 0x0000003f00247c82 */ /* 0x000fe20008000000 */
[----:B------:R-:W-:Y:S01]  /*0a90*/  R2UR UR7, R10 ;  /* 0x000000000a0772ca */ /* 0x000fe200000e0000 */
[----:B------:R-:W0:Y:S01]  /*0aa0*/  S2R R0, SR_TID.X ;  /* 0x0000000000007919 */ /* 0x000e220000002100 */
[----:B------:R-:W-:Y:S01]  /*0ab0*/  R2UR UR6, R11 ;  /* 0x000000000b0672ca */ /* 0x000fe200000e0000 */
[----:B------:R-:W-:Y:S01]  /*0ac0*/  UMOV UR37, URZ ;  /* 0x0000003f00257c82 */ /* 0x000fe20008000000 */
[----:B0-----:R-:W-:-:S05]  /*0ad0*/  VIADD R218, R0, 0xffffff80 ;  /* 0xffffff8000da7836 */ /* 0x001fca0000000000 */
[----:B------:R-:W-:-:S04]  /*0ae0*/  SHF.R.S32.HI R3, RZ, 0x1f, R218 ;  /* 0x0000001fff037819 */ /* 0x000fc800000114da */
[CC--:B------:R-:W-:Y:S02]  /*0af0*/  LEA.HI R5, R3.reuse, R218.reuse, RZ, 0x7 ;  /* 0x000000da03057211 */ /* 0x0c0fe400078f38ff */
[----:B------:R-:W-:Y:S02]  /*0b00*/  LEA.HI R0, R3, R218, RZ, 0x4 ;  /* 0x000000da03007211 */ /* 0x000fe400078f20ff */
[----:B------:R-:W-:Y:S02]  /*0b10*/  LOP3.LUT R209, R5, 0xffffff80, RZ, 0xc0, !PT ;  /* 0xffffff8005d17812 */ /* 0x000fe400078ec0ff */
[----:B------:R-:W-:Y:S02]  /*0b20*/  SHF.R.S32.HI R9, RZ, 0x4, R0 ;  /* 0x00000004ff097819 */ /* 0x000fe40000011400 */
[----:B------:R-:W-:Y:S01]  /*0b30*/  LOP3.LUT R7, R0, 0x3fffff0, RZ, 0xc0, !PT ;  /* 0x03fffff000077812 */ /* 0x000fe200078ec0ff */
[----:B------:R-:W-:Y:S01]  /*0b40*/  IMAD.IADD R209, R218, 0x1, -R209 ;  /* 0x00000001dad17824 */ /* 0x000fe200078e0ad1 */
[----:B------:R-:W-:-:S02]  /*0b50*/  LEA.HI R0, R0, R9, RZ, 0x1 ;  /* 0x0000000900007211 */ /* 0x000fc400078f08ff */
[----:B------:R-:W-:Y:S01]  /*0b60*/  LEA.HI R10, R3, R218, RZ, 0x2 ;  /* 0x000000da030a7211 */ /* 0x000fe200078f10ff */
[----:B------:R-:W-:Y:S01]  /*0b70*/  IMAD.IADD R7, R218, 0x1, -R7 ;  /* 0x00000001da077824 */ /* 0x000fe200078e0a07 */
[----:B------:R-:W-:Y:S02]  /*0b80*/  SHF.R.S32.HI R4, RZ, 0x1f, R209 ;  /* 0x0000001fff047819 */ /* 0x000fe400000114d1 */
[----:B------:R-:W-:Y:S02]  /*0b90*/  LOP3.LUT R0, R0, 0x1ffffffe, RZ, 0xc0, !PT ;  /* 0x1ffffffe00007812 */ /* 0x000fe400078ec0ff */
[----:B------:R-:W-:Y:S02]  /*0ba0*/  LEA.HI R6, R4, R209, RZ, 0x2 ;  /* 0x000000d104067211 */ /* 0x000fe400078f10ff */
[----:B------:R-:W-:Y:S01]  /*0bb0*/  SHF.R.S32.HI R210, RZ, 0x7, R5 ;  /* 0x00000007ffd27819 */ /* 0x000fe20000011405 */
[----:B------:R-:W-:Y:S01]  /*0bc0*/  IMAD.IADD R0, R9, 0x1, -R0 ;  /* 0x0000000109007824 */ /* 0x000fe200078e0a00 */
[----:B------:R-:W-:-:S02]  /*0bd0*/  SHF.R.S32.HI R8, RZ, 0x2, R6 ;  /* 0x00000002ff087819 */ /* 0x000fc40000011406 */
[----:B------:R-:W-:Y:S02]  /*0be0*/  SHF.R.S32.HI R11, RZ, 0x1f, R6 ;  /* 0x0000001fff0b7819 */ /* 0x000fe40000011406 */
[----:B------:R-:W-:Y:S02]  /*0bf0*/  LOP3.LUT R9, R10, 0xfffffffc, RZ, 0xc0, !PT ;  /* 0xfffffffc0a097812 */ /* 0x000fe400078ec0ff */
[----:B------:R-:W-:Y:S02]  /*0c00*/  LEA.HI R11, R11, R8, RZ, 0x3 ;  /* 0x000000080b0b7211 */ /* 0x000fe400078f18ff */
[----:B------:R-:W-:Y:S02]  /*0c10*/  LEA.HI R5, R5, R210, RZ, 0x1 ;  /* 0x000000d205057211 */ /* 0x000fe400078f08ff */
[----:B------:R-:W-:Y:S02]  /*0c20*/  LOP3.LUT R11, R11, 0xfffffff8, RZ, 0xc0, !PT ;  /* 0xfffffff80b0b7812 */ /* 0x000fe400078ec0ff */
[----:B------:R-:W-:-:S02]  /*0c30*/  LEA.HI R4, R4, R209, RZ, 0x5 ;  /* 0x000000d104047211 */ /* 0x000fc400078f28ff */
[----:B------:R-:W-:Y:S01]  /*0c40*/  LOP3.LUT R6, R6, 0x7ffffffc, RZ, 0xc0, !PT ;  /* 0x7ffffffc06067812 */ /* 0x000fe200078ec0ff */
[----:B------:R-:W-:Y:S01]  /*0c50*/  IMAD.IADD R11, R8, 0x1, -R11 ;  /* 0x00000001080b7824 */ /* 0x000fe200078e0a0b */
[----:B------:R-:W-:-:S03]  /*0c60*/  SHF.R.S32.HI R4, RZ, 0x5, R4 ;  /* 0x00000005ff047819 */ /* 0x000fc60000011404 */
[----:B------:R-:W-:Y:S02]  /*0c70*/  IMAD.IADD R17, R209, 0x1, -R6 ;  /* 0x00000001d1117824 */ /* 0x000fe400078e0a06 */
[----:B------:R-:W-:Y:S01]  /*0c80*/  IMAD R4, R4, 0x10, R11 ;  /* 0x0000001004047824 */ /* 0x000fe200078e020b */
[----:B--2---:R-:W-:Y:S02]  /*0c90*/  R2UR UR4, R2 ;  /* 0x00000000020472ca */ /* 0x004fe400000e0000 */
[CC--:B------:R-:W-:Y:S02]  /*0ca0*/  LEA.HI R2, R3.reuse, R218.reuse, RZ, 0x5 ;  /* 0x000000da03027211 */ /* 0x0c0fe400078f28ff */
[----:B------:R-:W-:-:S03]  /*0cb0*/  LEA.HI R3, R3, R218, RZ, 0x3 ;  /* 0x000000da03037211 */ /* 0x000fc600078f18ff */
[----:B------:R-:W-:Y:S01]  /*0cc0*/  IMAD.SHL.U32 R2, R2, 0x20, RZ ;  /* 0x0000002002027824 */ /* 0x000fe200078e00ff */
[----:B------:R-:W-:-:S04]  /*0cd0*/  SHF.R.S32.HI R206, RZ, 0x3, R3 ;  /* 0x00000003ffce7819 */ /* 0x000fc80000011403 */
[----:B------:R-:W-:Y:S01]  /*0ce0*/  LOP3.LUT R2, R2, 0xfffffc00, RZ, 0xc0, !PT ;  /* 0xfffffc0002027812 */ /* 0x000fe200078ec0ff */
[----:B------:R-:W-:-:S03]  /*0cf0*/  ULOP3.LUT UR8, UR4, 0x1, URZ, 0xfc, !UPT ;  /* 0x0000000104087892 */ /* 0x000fc6000f8efc3f */
[----:B------:R-:W-:Y:S01]  /*0d00*/  UMOV UR4, URZ ;  /* 0x0000003f00047c82 */ /* 0x000fe20008000000 */
[----:B------:R-:W-:Y:S02]  /*0d10*/  IMAD R7, R7, 0x40, R2 ;  /* 0x0000004007077824 */ /* 0x000fe400078e0202 */
[----:B------:R-:W-:Y:S01]  /*0d20*/  IMAD.IADD R2, R218, 0x1, -R9 ;  /* 0x00000001da027824 */ /* 0x000fe200078e0a09 */
[----:B------:R-:W-:Y:S01]  /*0d30*/  LOP3.LUT R9, R5, 0x3fffffe, RZ, 0xc0, !PT ;  /* 0x03fffffe05097812 */ /* 0x000fe200078ec0ff */
[----:B------:R-:W-:Y:S01]  /*0d40*/  IMAD R212, R0, 0x8, R7 ;  /* 0x0000000800d47824 */ /* 0x000fe200078e0207 */
[----:B------:R-:W-:Y:S01]  /*0d50*/  LOP3.LUT R5, R3, 0xfffffff8, RZ, 0xc0, !PT ;  /* 0xfffffff803057812 */ /* 0x000fe200078ec0ff */
[----:B------:R-:W-:Y:S01]  /*0d60*/  IMAD.U32 R213, RZ, RZ, UR8 ;  /* 0x00000008ffd57e24 */ /* 0x000fe2000f8e00ff */
[----:B------:R-:W-:Y:S01]  /*0d70*/  LEA.HI R8, R2, R2, RZ, 0x1 ;  /* 0x0000000202087211 */ /* 0x000fe200078f08ff */
[----:B------:R-:W-:Y:S02]  /*0d80*/  IMAD.IADD R9, R210, 0x1, -R9 ;  /* 0x00000001d2097824 */ /* 0x000fe400078e0a09 */
[----:B------:R-:W-:Y:S01]  /*0d90*/  IMAD.IADD R204, R218, 0x1, -R5 ;  /* 0x00000001dacc7824 */ /* 0x000fe200078e0a05 */
[----:B------:R-:W-:Y:S01]  /*0da0*/  LOP3.LUT R11, R8, 0x1ffffffe, RZ, 0xc0, !PT ;  /* 0x1ffffffe080b7812 */ /* 0x000fe200078ec0ff */
[----:B------:R-:W-:-:S02]  /*0db0*/  IMAD R211, R9, 0x40, R4 ;  /* 0x0000004009d37824 */ /* 0x000fc400078e0204 */
[----:B------:R-:W-:Y:S02]  /*0dc0*/  IMAD.SHL.U32 R19, R204, 0x8, RZ ;  /* 0x00000008cc137824 */ /* 0x000fe400078e00ff */
[----:B------:R-:W-:Y:S02]  /*0dd0*/  IMAD.IADD R2, R2, 0x1, -R11 ;  /* 0x0000000102027824 */ /* 0x000fe400078e0a0b */
[C---:B------:R-:W-:Y:S01]  /*0de0*/  VIADD R202, R19.reuse, 0x40 ;  /* 0x0000004013ca7836 */ /* 0x040fe20000000000 */
[----:B------:R-:W-:Y:S01]  /*0df0*/  SHF.R.S32.HI R217, RZ, 0x1f, R19 ;  /* 0x0000001fffd97819 */ /* 0x000fe20000011413 */
[C---:B------:R-:W-:Y:S02]  /*0e00*/  VIADD R201, R19.reuse, 0x80 ;  /* 0x0000008013c97836 */ /* 0x040fe40000000000 */
[----:B------:R-:W-:Y:S01]  /*0e10*/  VIADD R203, R19, 0xc0 ;  /* 0x000000c013cb7836 */ /* 0x000fe20000000000 */
[----:B------:R-:W-:Y:S01]  /*0e20*/  SHF.R.S32.HI R216, RZ, 0x1f, R202 ;  /* 0x0000001fffd87819 */ /* 0x000fe200000114ca */
[----:B------:R-:W-:Y:S01]  /*0e30*/  IMAD.U32 R208, RZ, RZ, UR4 ;  /* 0x00000004ffd07e24 */ /* 0x000fe2000f8e00ff */
[----:B------:R-:W-:Y:S01]  /*0e40*/  SHF.R.S32.HI R215, RZ, 0x1f, R201 ;  /* 0x0000001fffd77819 */ /* 0x000fe200000114c9 */
[----:B------:R-:W-:Y:S01]  /*0e50*/  IMAD R23, R2, 0x8, R211 ;  /* 0x0000000802177824 */ /* 0x000fe200078e02d3 */
[----:B------:R-:W-:-:S07]  /*0e60*/  SHF.R.S32.HI R214, RZ, 0x1f, R203 ;  /* 0x0000001fffd67819 */ /* 0x000fce00000114cb */
.L_x_1523:
[----:B------:R-:W-:Y:S01]  /*0e70*/  ULDC.64 UR8, c[0x0][0xa28] ;  /* 0x00028a0000087ab9 */ /* 0x000fe20000000a00 */
[----:B------:R-:W-:Y:S01]  /*0e80*/  ULDC.64 UR12, c[0x0][0x208] ;  /* 0x00008200000c7ab9 */ /* 0x000fe20000000a00 */
[----:B------:R-:W-:Y:S01]  /*0e90*/  UISETP.NE.U32.AND UP0, UPT, UR8, URZ, UPT ;  /* 0x0000003f0800728c */ /* 0x000fe2000bf05070 */
[----:B------:R-:W-:-:S03]  /*0ea0*/  ULDC UR4, c[0x0][0x424] ;  /* 0x0001090000047ab9 */ /* 0x000fc60000000800 */
[----:B------:R-:W-:-:S03]  /*0eb0*/  UISETP.NE.AND.EX UP0, UPT, UR9, URZ, UPT, UP0 ;  /* 0x0000003f0900728c */ /* 0x000fc6000bf05300 */
[----:B------:R-:W-:Y:S02]  /*0ec0*/  ULDC.64 UR8, c[0x0][0xa18] ;  /* 0x0002860000087ab9 */ /* 0x000fe40000000a00 */
[----:B------:R-:W-:Y:S01]  /*0ed0*/  UISETP.NE.U32.AND UP1, UPT, UR8, URZ, UPT ;  /* 0x0000003f0800728c */ /* 0x000fe2000bf25070 */
[----:B------:R-:W-:-:S03]  /*0ee0*/  PLOP3.LUT P0, PT, PT, PT, UP0, 0x80, 0x0 ;  /* 0x000000000000781c */ /* 0x000fc60003f0f008 */
[----:B------:R-:W-:-:S03]  /*0ef0*/  UISETP.NE.AND.EX UP1, UPT, UR9, URZ, UPT, UP1 ;  /* 0x0000003f0900728c */ /* 0x000fc6000bf25310 */
[----:B------:R-:W-:Y:S02]  /*0f00*/  @UP0 ULDC.64 UR8, c[0x0][0xa28] ;  /* 0x00028a0000080ab9 */ /* 0x000fe40000000a00 */
[----:B------:R-:W-:Y:S01]  /*0f10*/  @UP0 UIMAD.WIDE UR8, UR6, 0x4, UR8 ;  /* 0x00000004060808a5 */ /* 0x000fe2000f8e0208 */
[----:B------:R-:W-:-:S05]  /*0f20*/  PLOP3.LUT P2, PT, PT, PT, UP1, 0x80, 0x0 ;  /* 0x000000000000781c */ /* 0x000fca0003f4f018 */
[----:B------:R-:W-:Y:S01]  /*0f30*/  @UP1 ULDC.64 UR10, c[0x0][0xa18] ;  /* 0x00028600000a1ab9 */ /* 0x000fe20000000a00 */
[----:B01--4-:R-:W-:Y:S02]  /*0f40*/  IMAD.U32 R2, RZ, RZ, UR8 ;  /* 0x00000008ff027e24 */ /* 0x013fe4000f8e00ff */
[----:B------:R-:W-:Y:S01]  /*0f50*/  IMAD.U32 R3, RZ, RZ, UR9 ;  /* 0x00000009ff037e24 */ /* 0x000fe2000f8e00ff */
[----:B------:R-:W-:-:S04]  /*0f60*/  @UP1 UIMAD.WIDE UR8, UR6, 0x4, UR10 ;  /* 0x00000004060818a5 */ /* 0x000fc8000f8e020a */
[----:B--2---:R-:W2:Y:S02]  /*0f70*/  @P0 LDG.E R2, desc[UR12][R2.64] ;  /* 0x0000000c02020981 */ /* 0x004ea4000c1e1900 */
[----:B------:R-:W-:Y:S02]  /*0f80*/  IMAD.U32 R4, RZ, RZ, UR8 ;  /* 0x00000008ff047e24 */ /* 0x000fe4000f8e00ff */
[----:B------:R-:W-:Y:S01]  /*0f90*/  IMAD.U32 R5, RZ, RZ, UR9 ;  /* 0x00000009ff057e24 */ /* 0x000fe2000f8e00ff */
[----:B------:R-:W-:-:S04]  /*0fa0*/  ULDC.64 UR8, c[0x0][0x418] ;  /* 0x0001060000087ab9 */ /* 0x000fc80000000a00 */
[----:B---3--:R-:W3:Y:S01]  /*0fb0*/  @P2 LDG.E R4, desc[UR12][R4.64] ;  /* 0x0000000c04042981 */ /* 0x008ee2000c1e1900 */
[----:B------:R-:W-:Y:S01]  /*0fc0*/  UISETP.NE.U32.AND UP0, UPT, UR8, URZ, UPT ;  /* 0x0000003f0800728c */ /* 0x000fe2000bf05070 */
[----:B------:R-:W-:Y:S01]  /*0fd0*/  IMAD.U32 R205, RZ, RZ, UR7 ;  /* 0x00000007ffcd7e24 */ /* 0x000fe2000f8e00ff */
[----:B------:R-:W-:Y:S01]  /*0fe0*/  UMOV UR61, URZ ;  /* 0x0000003f003d7c82 */ /* 0x000fe20008000000 */
[----:B------:R-:W-:Y:S01]  /*0ff0*/  ULDC UR60, c[0x0][0x288] ;  /* 0x0000a200003c7ab9 */ /* 0x000fe20000000800 */
[----:B------:R-:W-:-:S03]  /*1000*/  UISETP.NE.AND.EX UP0, UPT, UR9, URZ, UPT, UP0 ;  /* 0x0000003f0900728c */ /* 0x000fc6000bf05300 */
[----:B------:R-:W-:Y:S01]  /*1010*/  ULDC.64 UR8, c[0x0][0xa20] ;  /* 0x0002880000087ab9 */ /* 0x000fe20000000a00 */
[----:B------:R-:W-:Y:S01]  /*1020*/  USEL UR4, UR4, 0x1, UP0 ;  /* 0x0000000104047887 */ /* 0x000fe20008000000 */
[----:B------:R-:W-:Y:S01]  /*1030*/  ISETP.NE.U32.AND P1, PT, RZ, UR8, PT ;  /* 0x00000008ff007c0c */ /* 0x000fe2000bf25070 */
[----:B------:R-:W-:Y:S02]  /*1040*/  ULDC UR8, c[0x0][0x2f0] ;  /* 0x0000bc0000087ab9 */ /* 0x000fe40000000800 */
[----:B------:R-:W-:Y:S01]  /*1050*/  UIMAD UR4, UR4, UR8, URZ ;  /* 0x00000008040472a4 */ /* 0x000fe2000f8e023f */
[----:B------:R-:W-:Y:S02]  /*1060*/  ISETP.NE.AND.EX P1, PT, RZ, UR9, PT, P1 ;  /* 0x00000009ff007c0c */ /* 0x000fe4000bf25310 */
[----:B--2---:R-:W-:Y:S02]  /*1070*/  @P0 R2UR UR61, R2 ;  /* 0x00000000023d02ca */ /* 0x004fe400000e0000 */
[----:B---3--:R-:W-:Y:S01]  /*1080*/  @P2 R2UR UR60, R4 ;  /* 0x00000000043c22ca */ /* 0x008fe200000e0000 */
[----:B------:R-:W-:-:S14]  /*1090*/  @P2 BRA `(.L_x_1424) ;  /* 0x0000000000382947 */ /* 0x000fdc0003800000 */
[----:B------:R-:W-:Y:S02]  /*10a0*/  ULDC.64 UR8, c[0x0][0xa00] ;  /* 0x0002800000087ab9 */ /* 0x000fe40000000a00 */
[----:B------:R-:W-:-:S04]  /*10b0*/  ISETP.NE.U32.AND P0, PT, RZ, UR8, PT ;  /* 0x00000008ff007c0c */ /* 0x000fc8000bf05070 */
[----:B------:R-:W-:-:S13]  /*10c0*/  ISETP.NE.AND.EX P0, PT, RZ, UR9, PT, P0 ;  /* 0x00000009ff007c0c */ /* 0x000fda000bf05300 */
[----:B------:R-:W-:Y:S05]  /*10d0*/  @!P0 BRA `(.L_x_1424) ;  /* 0x0000000000288947 */ /* 0x000fea0003800000 */
[----:B------:R-:W-:Y:S01]  /*10e0*/  ULDC.64 UR8, c[0x0][0xa00] ;  /* 0x0002800000087ab9 */ /* 0x000fe20000000a00 */
[----:B------:R-:W-:Y:S01]  /*10f0*/  ULDC.64 UR10, c[0x0][0x208] ;  /* 0x00008200000a7ab9 */ /* 0x000fe20000000a00 */
        /* <DEDUP_REMOVED lines=8> */
.L_x_1424:
[----:B------:R-:W-:Y:S01]  /*1180*/  IMAD.U32 R207, RZ, RZ, UR6 ;  /* 0x00000006ffcf7e24 */ /* 0x000fe2000f8e00ff */
[----:B------:R-:W-:Y:S06]  /*1190*/  @!P1 BRA `(.L_x_1425) ;  /* 0x0000000000209947 */ /* 0x000fec0003800000 */
[----:B------:R-:W-:Y:S01]  /*11a0*/  ULDC.64 UR8, c[0x0][0xa20] ;  /* 0x0002880000087ab9 */ /* 0x000fe20000000a00 */
[----:B------:R-:W-:Y:S01]  /*11b0*/  ULDC.64 UR10, c[0x0][0x208] ;  /* 0x00008200000a7ab9 */ /* 0x000fe20000000a00 */
[----:B------:R-:W-:-:S06]  /*11c0*/  UIMAD.WIDE UR6, UR6, 0x4, UR8 ;  /* 0x00000004060678a5 */ /* 0x000fcc000f8e0208 */
[----:B------:R-:W-:Y:S02]  /*11d0*/  IMAD.U32 R2, RZ, RZ, UR6 ;  /* 0x00000006ff027e24 */ /* 0x000fe4000f8e00ff */
[----:B------:R-:W-:-:S05]  /*11e0*/  IMAD.U32 R3, RZ, RZ, UR7 ;  /* 0x00000007ff037e24 */ /* 0x000fca000f8e00ff */
[----:B------:R-:W2:Y:S02]  /*11f0*/  LDG.E R2, desc[UR10][R2.64] ;  /* 0x0000000a02027981 */ /* 0x000ea4000c1e1900 */
[----:B--2---:R-:W-:Y:S01]  /*1200*/  R2UR UR4, R2 ;  /* 0x00000000020472ca */ /* 0x004fe200000e0000 */
[----:B------:R-:W-:-:S14]  /*1210*/  BRA `(.L_x_1426) ;  /* 0x0000000000387947 */ /* 0x000fdc0003800000 */
.L_x_1425:
        /* <DEDUP_REMOVED lines=14> */
.L_x_1426:
[----:B------:R-:W-:Y:S01]  /*1300*/  ULDC UR6, c[0x0][0x448] ;  /* 0x0001120000067ab9 */ /* 0x000fe20000000800 */
[----:B------:R-:W-:Y:S02]  /*1310*/  USHF.L.U32 UR5, UR5, 0x7, URZ ;  /* 0x0000000705057899 */ /* 0x000fe4000800063f */
[----:B------:R-:W-:Y:S02]  /*1320*/  UISETP.NE.AND UP0, UPT, UR6, 0x1, UPT ;  /* 0x000000010600788c */ /* 0x000fe4000bf05270 */
[----:B------:R-:W-:Y:S02]  /*1330*/  UIADD3 UR8, UR5, 0x7f, URZ ;  /* 0x0000007f05087890 */ /* 0x000fe4000fffe03f */
[----:B------:R-:W-:Y:S01]  /*1340*/  IMAD.U32 R22, RZ, RZ, UR5 ;  /* 0x00000005ff167e24 */ /* 0x000fe2000f8e00ff */
[----:B------:R-:W-:-:S03]  /*1350*/  UIADD3 UR61, -UR61, UR4, URZ ;  /* 0x000000043d3d7290 */ /* 0x000fc6000fffe13f */
[----:B------:R-:W-:Y:S01]  /*1360*/  ULDC.64 UR4, c[0x0][0x9e0] ;  /* 0x0002780000047ab9 */ /* 0x000fe20000000a00 */
[----:B------:R-:W-:Y:S02]  /*1370*/  UIADD3 UR9, UR61, 0x1, -UR60 ;  /* 0x000000013d097890 */ /* 0x000fe4000fffe83c */
[----:B------:R-:W-:Y:S01]  /*1380*/  @UP0 ULDC UR6, c[0x0][0x44c] ;  /* 0x0001130000060ab9 */ /* 0x000fe20000000800 */
[----:B------:R-:W-:Y:S02]  /*1390*/  UISETP.GE.AND UP1, UPT, UR5, 0x1, UPT ;  /* 0x000000010500788c */ /* 0x000fe4000bf26270 */
[----:B------:R-:W-:Y:S01]  /*13a0*/  UIMAD.WIDE.U32 UR6, UR8, UR6, URZ ;  /* 0x00000006080672a5 */ /* 0x000fe2000f8e003f */
[----:B------:R-:W-:-:S03]  /*13b0*/  @UP0 ULDC UR10, c[0x0][0x450] ;  /* 0x00011400000a0ab9 */ /* 0x000fc60000000800 */
[----:B------:R-:W-:Y:S01]  /*13c0*/  @UP0 USHF.R.U32.HI UR8, URZ, UR10, UR7 ;  /* 0x0000000a3f080299 */ /* 0x000fe20008011607 */
[----:B------:R-:W-:-:S03]  /*13d0*/  PLOP3.LUT P1, PT, PT, PT, UP1, 0x80, 0x0 ;  /* 0x000000000000781c */ /* 0x000fc60003f2f018 */
[----:B------:R-:W-:-:S04]  /*13e0*/  UIADD3 UR8, UR9, UR8, URZ ;  /* 0x0000000809087290 */ /* 0x000fc8000fffe03f */
[----:B------:R-:W-:-:S06]  /*13f0*/  UIADD3 UR4, UR8, UR4, URZ ;  /* 0x0000000408047290 */ /* 0x000fcc000fffe03f */
        /* <DEDUP_REMOVED lines=12> */
.L_x_1428:
[----:B------:R-:W-:-:S11]  /*14c0*/  UISETP.NE.AND UP1, UPT, UR5, 0x1, UPT ;  /* 0x000000010500788c */ /* 0x000fd6000bf25270 */
[----:B------:R-:W-:Y:S02]  /*14d0*/  @UP1 ULDC.64 UR8, c[0x0][0x9e8] ;  /* 0x00027a0000081ab9 */ /* 0x000fe40000000a00 */
[----:B------:R-:W-:-:S04]  /*14e0*/  UIMAD.WIDE.U32 UR6, UR4, UR8, URZ ;  /* 0x00000008040672a5 */ /* 0x000fc8000f8e003f */
[----:B------:R-:W-:-:S12]  /*14f0*/  @UP1 USHF.R.U32.HI UR4, URZ, UR9, UR7 ;  /* 0x000000093f041299 */ /* 0x000fd80008011607 */
.L_x_1429:
[----:B------:R-:W-:-:S06]  /*1500*/  UIMAD UR4, UR4, UR5, UR5 ;  /* 0x00000005040472a4 */ /* 0x000fcc000f8e0205 */
[----:B------:R-:W-:-:S07]  /*1510*/  VIMNMX R0, R0, UR4, PT ;  /* 0x0000000400007c48 */ /* 0x000fce000bfe0100 */
.L_x_1427:
[----:B------:R-:W-:Y:S01]  /*1520*/  R2UR UR8, R22 ;  /* 0x00000000160872ca */ /* 0x000fe200000e0000 */
[----:B------:R-:W-:Y:S01]  /*1530*/  UIADD3 UR4, UR61, 0x3f, URZ ;  /* 0x0000003f3d047890 */ /* 0x000fe2000fffe03f */
[----:B------:R-:W-:Y:S01]  /*1540*/  VIADD R0, R0, 0x3f ;  /* 0x0000003f00007836 */ /* 0x000fe20000000000 */
[----:B------:R-:W-:Y:S01]  /*1550*/  @UP0 ULDC UR6, c[0x0][0x44c] ;  /* 0x0001130000060ab9 */ /* 0x000fe20000000800 */
[----:B------:R-:W-:Y:S01]  /*1560*/  @UP0 ULDC UR10, c[0x0][0x450] ;  /* 0x00011400000a0ab9 */ /* 0x000fe20000000800 */
[----:B------:R-:W-:Y:S02]  /*1570*/  UIADD3 UR39, UR61, -UR60, URZ ;  /* 0x8000003c3d277290 */ /* 0x000fe4000fffe03f */
[----:B------:R-:W-:-:S04]  /*1580*/  SHF.R.S32.HI R3, RZ, 0x1f, R0 ;  /* 0x0000001fff037819 */ /* 0x000fc80000011400 */
[----:B------:R-:W-:Y:S02]  /*1590*/  LEA.HI R3, R3, R0, RZ, 0x6 ;  /* 0x0000000003037211 */ /* 0x000fe400078f30ff */
[----:B------:R-:W-:Y:S02]  /*15a0*/  UIMAD.WIDE.U32 UR6, UR8, UR6, URZ ;  /* 0x00000006080672a5 */ /* 0x000fe4000f8e003f */
[----:B------:R-:W-:Y:S01]  /*15b0*/  UMOV UR9, UR8 ;  /* 0x0000000800097c82 */ /* 0x000fe20008000000 */
[----:B------:R-:W-:Y:S01]  /*15c0*/  USHF.R.S32.HI UR8, URZ, 0x1f, UR4 ;  /* 0x0000001f3f087899 */ /* 0x000fe20008011404 */
[----:B------:R-:W-:Y:S01]  /*15d0*/  SHF.R.S32.HI R3, RZ, 0x6, R3 ;  /* 0x00000006ff037819 */ /* 0x000fe20000011403 */
[----:B------:R-:W-:Y:S02]  /*15e0*/  @UP0 USHF.R.U32.HI UR9, URZ, UR10, UR7 ;  /* 0x0000000a3f090299 */ /* 0x000fe40008011607 */
[----:B------:R-:W-:Y:S02]  /*15f0*/  ULEA.HI UR8, UR8, UR4, URZ, 0x6 ;  /* 0x0000000408087291 */ /* 0x000fe4000f8f303f */
[----:B------:R-:W-:-:S02]  /*1600*/  UIADD3 UR4, UR39, UR9, URZ ;  /* 0x0000000927047290 */ /* 0x000fc4000fffe03f */
[----:B------:R-:W-:Y:S01]  /*1610*/  USHF.R.S32.HI UR8, URZ, 0x6, UR8 ;  /* 0x000000063f087899 */ /* 0x000fe20008011408 */
[----:B------:R-:W-:Y:S02]  /*1620*/  ULDC UR9, c[0x0][0x9dc] ;  /* 0x0002770000097ab9 */ /* 0x000fe40000000800 */
[----:B------:R-:W-:-:S03]  /*1630*/  UIADD3 UR9, UR4, -UR9, URZ ;  /* 0x8000000904097290 */ /* 0x000fc6000fffe03f */
[----:B------:R-:W-:Y:S01]  /*1640*/  VIMNMX R62, R3, UR8, PT ;  /* 0x00000008033e7c48 */ /* 0x000fe2000bfe0100 */
[----:B------:R-:W-:Y:S08]  /*1650*/  @!P1 BRA `(.L_x_1430) ;  /* 0x0000000000449947 */ /* 0x000ff00003800000 */
        /* <DEDUP_REMOVED lines=10> */
.L_x_1431:
[----:B------:R-:W-:-:S11]  /*1700*/  UISETP.NE.AND UP0, UPT, UR5, 0x1, UPT ;  /* 0x000000010500788c */ /* 0x000fd6000bf05270 */
[----:B------:R-:W-:Y:S02]  /*1710*/  @UP0 ULDC.64 UR10, c[0x0][0x9e8] ;  /* 0x00027a00000a0ab9 */ /* 0x000fe40000000a00 */
[----:B------:R-:W-:-:S04]  /*1720*/  UIMAD.WIDE.U32 UR6, UR4, UR10, URZ ;  /* 0x0000000a040672a5 */ /* 0x000fc8000f8e003f */
[----:B------:R-:W-:-:S12]  /*1730*/  @UP0 USHF.R.U32.HI UR4, URZ, UR11, UR7 ;  /* 0x0000000b3f040299 */ /* 0x000fd80008011607 */
.L_x_1432:
[----:B------:R-:W-:-:S04]  /*1740*/  UIMAD UR4, UR4, UR5, URZ ;  /* 0x00000005040472a4 */ /* 0x000fc8000f8e023f */
[----:B------:R-:W-:-:S04]  /*1750*/  UISETP.LT.AND UP0, UPT, UR9, UR4, UPT ;  /* 0x000000040900728c */ /* 0x000fc8000bf01270 */
[----:B------:R-:W-:-:S12]  /*1760*/  USEL UR9, UR9, UR4, !UP0 ;  /* 0x0000000409097287 */ /* 0x000fd8000c000000 */
.L_x_1430:
        /* <DEDUP_REMOVED lines=44> */
[----:B------:R-:W-:Y:S01]  /*1a30*/  IMAD.MOV.U32 R16, RZ, RZ, RZ ;  /* 0x000000ffff107224 */ /* 0x000fe200078e00ff */
[----:B------:R-:W-:Y:S01]  /*1a40*/  CS2R R80, SRZ ;  /* 0x0000000000507805 */ /* 0x000fe2000001ff00 */
[----:B------:R-:W-:Y:S01]  /*1a50*/  IMAD.MOV.U32 R18, RZ, RZ, RZ ;  /* 0x000000ffff127224 */ /* 0x000fe200078e00ff */
        /* <DEDUP_REMOVED lines=26> */
[----:B------:R-:W-:Y:S02]  /*1c00*/  CS2R R28, SRZ ;  /* 0x00000000001c7805 */ /* 0x000fe4000001ff00 */
        /* <DEDUP_REMOVED lines=33> */
.L_x_1434:
        /* <DEDUP_REMOVED lines=11> */
.L_x_1667:
[----:B------:R-:W-:Y:S05]  /*1ed0*/  @!P0 BRA `(.L_x_1436) ;  /* 0x0000000000048947 */ /* 0x000fea0003800000 */
[----:B------:R-:W-:Y:S01]  /*1ee0*/  BPT.TRAP 0x1 ;  /* 0x000000040000795c */ /* 0x000fe20000300000 */
.L_x_1436:
[----:B------:R-:W-:Y:S02]  /*1ef0*/  IMAD.U32 R5, RZ, RZ, UR37 ;  /* 0x00000025ff057e24 */ /* 0x000fe4000f8e00ff */
[----:B0-----:R-:W-:-:S03]  /*1f00*/  IMAD.U32 R0, RZ, RZ, UR36 ;  /* 0x00000024ff007e24 */ /* 0x001fc6000f8e00ff */
[----:B------:R-:W-:Y:S02]  /*1f10*/  LEA R5, R5, UR38, 0x3 ;  /* 0x0000002605057c11 */ /* 0x000fe4000f8e18ff */
[----:B------:R-:W-:-:S04]  /*1f20*/  SHF.L.U32 R0, R0, 0x1f, RZ ;  /* 0x0000001f00007819 */ /* 0x000fc800000006ff */
[----:B------:R0:W1:Y:S01]  /*1f30*/  SYNCS.PHASECHK.TRANS64.TRYWAIT P2, [R5+URZ+0x30830], R0 ;  /* 0x03083000050075a7 */ /* 0x000062000804017f */
[----:B------:R-:W-:Y:S05]  /*1f40*/  @!P0 BRA `(.L_x_1437) ;  /* 0x0000000000048947 */ /* 0x000fea0003800000 */
[----:B------:R-:W-:Y:S01]  /*1f50*/  BPT.TRAP 0x1 ;  /* 0x000000040000795c */ /* 0x000fe20000300000 */
.L_x_1437:
[----:B------:R-:W2:Y:S02]  /*1f60*/  S2R R2, SR_TID.X ;  /* 0x0000000000027919 */ /* 0x000ea40000002100 */
[----:B--2---:R-:W-:Y:S01]  /*1f70*/  LOP3.LUT P1, RZ, R2, 0x7f, RZ, 0xc0, !PT ;  /* 0x0000007f02ff7812 */ /* 0x004fe2000782c0ff */
[----:B-1----:R-:W-:-:S12]  /*1f80*/  @P2 BRA `(.L_x_1438) ;  /* 0x0000000000082947 */ /* 0x002fd80003800000 */
[----:B------:R-:W1:Y:S02]  /*1f90*/  SYNCS.PHASECHK.TRANS64.TRYWAIT P2, [R5+URZ+0x30830], R0 ;  /* 0x03083000050075a7 */ /* 0x000e64000804017f */
[----:B-1----:R-:W-:Y:S05]  /*1fa0*/  @!P2 BRA `(.L_x_1439) ;  /* 0x000001600010a947 */ /* 0x002fea0003800000 */
.L_x_1438:
        /* <DEDUP_REMOVED lines=10> */
[----:B------:R-:W-:Y:S01]  /*2050*/  UMOV UR53, 0x40000040 ;  /* 0x4000004000357882 */ /* 0x000fe20000000000 */
[----:B------:R-:W-:-:S02]  /*2060*/  UMOV UR55, 0x40000040 ;  /* 0x4000004000377882 */ /* 0x000fc40000000000 */
[----:B------:R-:W-:Y:S02]  /*2070*/  ULOP3.LUT UR5, UR4, 0x10000, URZ, 0xfc, !UPT ;  /* 0x0001000004057892 */ /* 0x000fe4000f8efc3f */
[----:B------:R-:W-:Y:S01]  /*2080*/  ULOP3.LUT UR4, UR40, 0x10000, URZ, 0xfc, !UPT ;  /* 0x0001000028047892 */ /* 0x000fe2000f8efc3f */
[----:B------:R-:W-:Y:S01]  /*2090*/  UMOV UR13, 0x40000040 ;  /* 0x40000040000d7882 */ /* 0x000fe20000000000 */
[----:B------:R-:W-:Y:S02]  /*20a0*/  UMOV UR15, 0x40000040 ;  /* 0x40000040000f7882 */ /* 0x000fe40000000000 */
[----:B------:R-:W-:Y:S01]  /*20b0*/  IMAD.U32 R18, RZ, RZ, UR5 ;  /* 0x00000005ff127e24 */ /* 0x000fe2000f8e00ff */
[----:B------:R-:W-:Y:S02]  /*20c0*/  ULEA UR5, UR37, UR5, 0xb ;  /* 0x0000000525057291 */ /* 0x000fe4000f8e583f */
[----:B------:R-:W-:Y:S01]  /*20d0*/  UMOV UR8, UR4 ;  /* 0x0000000400087c82 */ /* 0x000fe20008000000 */
[----:B------:R-:W-:Y:S01]  /*20e0*/  UIADD3 UR6, UR4, 0x2, URZ ;  /* 0x0000000204067890 */ /* 0x000fe2000fffe03f */
[----:B------:R-:W-:Y:S01]  /*20f0*/  IMAD.U32 R14, RZ, RZ, UR8 ;  /* 0x00000008ff0e7e24 */ /* 0x000fe2000f8e00ff */
[----:B------:R-:W-:-:S02]  /*2100*/  UIADD3 UR7, UR5, 0x2, URZ ;  /* 0x0000000205077890 */ /* 0x000fc4000fffe03f */
        /* <DEDUP_REMOVED lines=74> */
[----:B------:R-:W-:Y:S01]  /*25b0*/  R2UR UR7, R22 ;  /* 0x00000000160772ca */ /* 0x000fe200000e0000 */
[----:B------:R-:W-:Y:S01]  /*25c0*/  IMAD.U32 R7, RZ, RZ, UR9 ;  /* 0x00000009ff077e24 */ /* 0x000fe2000f8e00ff */
[----:B------:R-:W-:-:S11]  /*25d0*/  ULDC UR6, c[0x0][0x9d8] ;  /* 0x0002760000067ab9 */ /* 0x000fd60000000800 */
[----:B01----:R-:W-:-:S04]  /*25e0*/  VIADD R0, R23, UR7 ;  /* 0x0000000717007c36 */ /* 0x003fc80008000000 */
[----:B------:R-:W-:Y:S01]  /*25f0*/  IMAD.MOV.U32 R2, RZ, RZ, R0 ;  /* 0x000000ffff027224 */ /* 0x000fe200078e0000 */
        /* <DEDUP_REMOVED lines=16> */
[----:B------:R-:W-:Y:S01]  /*2700*/  IMAD.MOV.U32 R3, RZ, RZ, -0x40 ;  /* 0xffffffc0ff037424 */ /* 0x000fe200078e00ff */
[----:B------:R-:W-:Y:S01]  /*2710*/  ULDC.64 UR4, c[0x0][0x9e0] ;  /* 0x0002780000047ab9 */ /* 0x000fe20000000a00 */
[----:B------:R-:W-:Y:S01]  /*2720*/  LEA R5, R62, 0xffffffc0, 0x6 ;  /* 0xffffffc03e057811 */ /* 0x000fe200078e30ff */
[----:B------:R-:W-:Y:S01]  /*2730*/  UISETP.GE.AND UP1, UPT, UR5, 0x1, UPT ;  /* 0x000000010500788c */ /* 0x000fe2000bf26270 */
[----:B------:R-:W-:Y:S01]  /*2740*/  @!P1 PRMT R0, RZ, 0x654, R0 ;  /* 0x00000654ff009816 */ /* 0x000fe20000000000 */
[----:B------:R-:W0:Y:S04]  /*2750*/  SHFL.IDX PT, R4, R2, RZ, 0x1c1f ;  /* 0x001c1fff02047589 */ /* 0x000e2800000e0000 */
        /* <DEDUP_REMOVED lines=39> */
[----:B------:R1:W-:Y:S01]  /*29d0*/  @!P1 SYNCS.ARRIVE.TRANS64.RED.A1T0 RZ, [R0+URZ], RZ ;  /* 0x000000ff00ff99a7 */ /* 0x0003e2000810043f */
[----:B------:R-:W-:Y:S01]  /*29e0*/  FMUL.FTZ R24, R24, UR6 ;  /* 0x0000000618187c20 */ /* 0x000fe20008410000 */
[----:B------:R2:W3:Y:S01]  /*29f0*/  MUFU.TANH R16, R30 ;  /* 0x0000001e00107308 */ /* 0x0004e20000002400 */
        /* <DEDUP_REMOVED lines=8> */
[----:B--2---:R-:W-:-:S02]  /*2a80*/  IMAD R30, R62, R3, 0x40 ;  /* 0x000000403e1e7424 */ /* 0x004fc400078e0203 */
[----:B------:R-:W-:Y:S01]  /*2a90*/  FMUL.FTZ R37, R37, UR6 ;  /* 0x0000000625257c20 */ /* 0x000fe20008410000 */
[----:B------:R-:W-:Y:S01]  /*2aa0*/  FMUL.FTZ R38, R38, UR6 ;  /* 0x0000000626267c20 */ /* 0x000fe20008410000 */
[----:B------:R-:W-:Y:S01]  /*2ab0*/  FMUL.FTZ R40, R40, UR6 ;  /* 0x0000000628287c20 */ /* 0x000fe20008410000 */
[----:B-1----:R-:W-:Y:S02]  /*2ac0*/  VIADD R0, R30, 0x1 ;  /* 0x000000011e007836 */ /* 0x002fe40000000000 */
        /* <DEDUP_REMOVED lines=15> */
[----:B------:R1:W2:Y:S01]  /*2bc0*/  MUFU.TANH R21, R34 ;  /* 0x0000002200157308 */ /* 0x0002a20000002400 */
[----:B------:R-:W-:-:S02]  /*2bd0*/  IMAD R3, R17, -0x2, R0 ;  /* 0xfffffffe11037824 */ /* 0x000fc400078e0200 */
[----:B------:R-:W-:Y:S01]  /*2be0*/  FMUL.FTZ R26, R26, UR6 ;  /* 0x000000061a1a7c20 */ /* 0x000fe20008410000 */
[----:B------:R-:W-:Y:S01]  /*2bf0*/  FMUL.FTZ R31, R31, UR6 ;  /* 0x000000061f1f7c20 */ /* 0x000fe20008410000 */
[----:B------:R-:W-:Y:S01]  /*2c00*/  FMUL.FTZ R39, R39, UR6 ;  /* 0x0000000627277c20 */ /* 0x000fe20008410000 */
[----:B------:R-:W-:Y:S02]  /*2c10*/  VIADD R0, R30, UR61 ;  /* 0x0000003d1e007c36 */ /* 0x000fe40008000000 */
[----:B------:R-:W4:Y:S01]  /*2c20*/  MUFU.TANH R24, R24 ;  /* 0x0000001800187308 */ /* 0x000f220000002400 */
[----:B-1----:R-:W-:-:S05]  /*2c30*/  IMAD.U32 R34, RZ, RZ, UR60 ;  /* 0x0000003cff227e24 */ /* 0x002fca000f8e00ff */
[----:B------:R-:W-:Y:S02]  /*2c40*/  IADD3 R3, -R34, UR61, R3 ;  /* 0x0000003d22037c10 */ /* 0x000fe4000fffe103 */
[----:B------:R-:W1:Y:S03]  /*2c50*/  MUFU.TANH R25, R25 ;  /* 0x0000001900197308 */ /* 0x000e660000002400 */
[----:B------:R-:W-:-:S05]  /*2c60*/  VIADD R34, R3, UR4 ;  /* 0x0000000403227c36 */ /* 0x000fca0008000000 */
        /* <DEDUP_REMOVED lines=26> */
[----:B------:R5:W1:Y:S08]  /*2e10*/  MUFU.TANH R20, R31 ;  /* 0x0000001f00147308 */ /* 0x000a700000002400 */
[----:B------:R3:W1:Y:S01]  /*2e20*/  MUFU.TANH R26, R39 ;  /* 0x00000027001a7308 */ /* 0x0006620000002400 */
[----:B-----5:R-:W-:-:S05]  /*2e30*/  IMAD R31, R17, -0x2, R0 ;  /* 0xfffffffe111f7824 */ /* 0x020fca00078e0200 */
[----:B0-----:R-:W-:Y:S01]  /*2e40*/  VIADDMNMX R0, R4, R34, R31, PT ;  /* 0x0000002204007246 */ /* 0x001fe2000380011f */
[----:B---3--:R-:W-:-:S04]  /*2e50*/  VIADD R39, R3, UR54 ;  /* 0x0000003603277c36 */ /* 0x008fc80008000000 */
[----:B------:R-:W-:Y:S01]  /*2e60*/  IMAD.IADD R3, R39, 0x1, R4 ;  /* 0x0000000127037824 */ /* 0x000fe200078e0204 */
[----:B--2-4-:R-:W-:Y:S06]  /*2e70*/  @P2 BRA `(.L_x_1440) ;  /* 0x00000000005c2947 */ /* 0x014fec0003800000 */
[----:B------:R-:W-:Y:S01]  /*2e80*/  IMAD.U32 R57, RZ, RZ, UR60 ;  /* 0x0000003cff397e24 */ /* 0x000fe2000f8e00ff */
[----:B------:R-:W-:Y:S04]  /*2e90*/  BSSY B0, `(.L_x_1441) ;  /* 0x0000011000007945 */ /* 0x000fe80003800000 */
[----:B------:R-:W-:-:S04]  /*2ea0*/  IADD3 R4, -R57, UR61, R4 ;  /* 0x0000003d39047c10 */ /* 0x000fc8000fffe104 */
        /* <DEDUP_REMOVED lines=10> */
.L_x_1442:
[----:B------:R-:W-:-:S06]  /*2f50*/  UISETP.NE.AND UP2, UPT, UR5, 0x1, UPT ;  /* 0x000000010500788c */ /* 0x000fcc000bf45270 */
[----:B------:R-:W-:-:S05]  /*2f60*/  PLOP3.LUT P2, PT, PT, PT, UP2, 0x80, 0x0 ;  /* 0x000000000000781c */ /* 0x000fca0003f4f028 */
[----:B------:R-:W-:-:S08]  /*2f70*/  @UP2 ULDC.64 UR6, c[0x0][0x9e8] ;  /* 0x00027a0000062ab9 */ /* 0x000fd00000000a00 */
[----:B------:R-:W-:-:S05]  /*2f80*/  @P2 IMAD.HI.U32 R57, R4, UR6, RZ ;  /* 0x0000000604392c27 */ /* 0x000fca000f8e00ff */
[----:B------:R-:W-:-:S07]  /*2f90*/  @P2 SHF.R.U32.HI R4, RZ, UR7, R57 ;  /* 0x00000007ff042c19 */ /* 0x000fce0008011639 */
.L_x_1443:
[----:B------:R-:W-:Y:S05]  /*2fa0*/  BSYNC B0 ;  /* 0x0000000000007941 */ /* 0x000fea0003800000 */
.L_x_1441:
[----:B------:R-:W-:-:S04]  /*2fb0*/  IMAD R4, R4, UR5, -R5 ;  /* 0x0000000504047c24 */ /* 0x000fc8000f8e0a05 */
[----:B------:R-:W-:-:S05]  /*2fc0*/  IMAD R4, R17, -0x2, R4 ;  /* 0xfffffffe11047824 */ /* 0x000fca00078e0204 */
[----:B------:R-:W-:Y:S02]  /*2fd0*/  VIMNMX R3, R3, R4, !PT ;  /* 0x0000000403037248 */ /* 0x000fe40007fe0100 */
[----:B------:R-:W-:-:S07]  /*2fe0*/  VIADDMNMX R0, R4, UR5, R0, PT ;  /* 0x0000000504007c46 */ /* 0x000fce000b800100 */
.L_x_1440:
[C---:B------:R-:W-:Y:S01]  /*2ff0*/  ISETP.GE.AND P2, PT, R30.reuse, 0x2, PT ;  /* 0x000000021e00780c */ /* 0x040fe20003f46270 */
[----:B------:R-:W0:Y:S01]  /*3000*/  SHFL.IDX PT, R2, R2, 0x1, 0x1c1f ;  /* 0x003c1f0002027f89 */ /* 0x000e2200000e0000 */
[C---:B------:R-:W-:Y:S02]  /*3010*/  ISETP.GE.AND P6, PT, R30.reuse, 0xa, PT ;  /* 0x0000000a1e00780c */ /* 0x040fe40003fc6270 */
[----:B------:R-:W-:Y:S02]  /*3020*/  ISETP.GT.AND P4, PT, R3, 0x1, !P2 ;  /* 0x000000010300780c */ /* 0x000fe40005784270 */
[----:B------:R-:W-:Y:S02]  /*3030*/  ISETP.GE.AND P3, PT, R30, 0x9, PT ;  /* 0x000000091e00780c */ /* 0x000fe40003f66270 */
[----:B------:R-:W-:Y:S02]  /*3040*/  ISETP.LT.OR P4, PT, R0, 0x2, P4 ;  /* 0x000000020000780c */ /* 0x000fe40002781670 */
[----:B------:R-:W-:-:S02]  /*3050*/  P2R R58, PR, RZ, 0x40 ;  /* 0x00000040ff3a7803 */ /* 0x000fc40000000000 */
[----:B-1----:R-:W-:Y:S02]  /*3060*/  FSEL R57, R25, -INF , !P4 ;  /* 0xff80000019397808 */ /* 0x002fe40006000000 */
[C---:B------:R-:W-:Y:S02]  /*3070*/  ISETP.GT.AND P4, PT, R3.reuse, 0x9, !P6 ;  /* 0x000000090300780c */ /* 0x040fe40007784270 */
[----:B------:R-:W-:Y:S02]  /*3080*/  ISETP.GT.AND P5, PT, R3, 0x8, !P3 ;  /* 0x000000080300780c */ /* 0x000fe40005fa4270 */
[----:B------:R-:W-:Y:S02]  /*3090*/  ISETP.LT.OR P4, PT, R0, 0xa, P4 ;  /* 0x0000000a0000780c */ /* 0x000fe40002781670 */
[----:B------:R-:W-:Y:S02]  /*30a0*/  ISETP.GE.AND P6, PT, R30, 0x11, PT ;  /* 0x000000111e00780c */ /* 0x000fe40003fc6270 */
[----:B------:R-:W-:-:S02]  /*30b0*/  FSEL R61, R29, -INF , !P4 ;  /* 0xff8000001d3d7808 */ /* 0x000fc40006000000 */
        /* <DEDUP_REMOVED lines=62> */
[----:B0-----:R-:W-:-:S03]  /*34a0*/  IMAD.IADD R3, R39, 0x1, R2 ;  /* 0x0000000127037824 */ /* 0x001fc600078e0202 */
[----:B------:R-:W-:Y:S02]  /*34b0*/  ISETP.LT.OR P6, PT, R0, 0x3a, P6 ;  /* 0x0000003a0000780c */ /* 0x000fe400037c1670 */
[----:B------:R-:W-:Y:S02]  /*34c0*/  VIADDMNMX R0, R2, R34, R31, PT ;  /* 0x0000002202007246 */ /* 0x000fe4000380011f */
[----:B------:R-:W-:Y:S02]  /*34d0*/  FSEL R53, R53, -INF , !P6 ;  /* 0xff80000035357808 */ /* 0x000fe40007000000 */
[----:B------:R-:W-:-:S13]  /*34e0*/  PLOP3.LUT P6, PT, PT, PT, UP1, 0x40, 0x0 ;  /* 0x000000000000781c */ /* 0x000fda0003fce818 */
[----:B------:R-:W-:Y:S05]  /*34f0*/  @P6 BRA `(.L_x_1444) ;  /* 0x0000000000646947 */ /* 0x000fea0003800000 */
        /* <DEDUP_REMOVED lines=14> */
.L_x_1446:
[----:B------:R-:W-:-:S06]  /*35e0*/  UISETP.NE.AND UP2, UPT, UR5, 0x1, UPT ;  /* 0x000000010500788c */ /* 0x000fcc000bf45270 */
[----:B------:R-:W-:-:S05]  /*35f0*/  PLOP3.LUT P6, PT, PT, PT, UP2, 0x80, 0x0 ;  /* 0x000000000000781c */ /* 0x000fca0003fcf028 */
[----:B------:R-:W-:-:S08]  /*3600*/  @UP2 ULDC.64 UR6, c[0x0][0x9e8] ;  /* 0x00027a0000062ab9 */ /* 0x000fd00000000a00 */
[----:B------:R-:W-:Y:S01]  /*3610*/  @P6 IMAD.HI.U32 R24, R2, UR6, RZ ;  /* 0x0000000602186c27 */ /* 0x000fe2000f8e00ff */
[----:B------:R-:W-:-:S13]  /*3620*/  PLOP3.LUT P6, PT, PT, PT, UP2, 0x80, 0x0 ;  /* 0x000000000000781c */ /* 0x000fda0003fcf028 */
[----:B------:R-:W-:-:S07]  /*3630*/  @P6 SHF.R.U32.HI R2, RZ, UR7, R24 ;  /* 0x00000007ff026c19 */ /* 0x000fce0008011618 */
.L_x_1447:
[----:B------:R-:W-:Y:S05]  /*3640*/  BSYNC B0 ;  /* 0x0000000000007941 */ /* 0x000fea0003800000 */
.L_x_1445:
[----:B------:R-:W-:-:S04]  /*3650*/  IMAD R2, R2, UR5, -R5 ;  /* 0x0000000502027c24 */ /* 0x000fc8000f8e0a05 */
[----:B------:R-:W-:-:S05]  /*3660*/  IMAD R2, R17, -0x2, R2 ;  /* 0xfffffffe11027824 */ /* 0x000fca00078e0202 */
[----:B------:R-:W-:Y:S02]  /*3670*/  VIMNMX R3, R3, R2, !PT ;  /* 0x0000000203037248 */ /* 0x000fe40007fe0100 */
[----:B------:R-:W-:-:S07]  /*3680*/  VIADDMNMX R0, R2, UR5, R0, PT ;  /* 0x0000000502007c46 */ /* 0x000fce000b800100 */
.L_x_1444:
[----:B------:R-:W-:Y:S01]  /*3690*/  ISETP.GT.AND P2, PT, R3, 0x1, !P2 ;  /* 0x000000010300780c */ /* 0x000fe20005744270 */
[----:B------:R-:W-:Y:S01]  /*36a0*/  ULDC UR6, c[0x0][0x988] ;  /* 0x0002620000067ab9 */ /* 0x000fe20000000800 */
[----:B------:R-:W-:Y:S01]  /*36b0*/  ISETP.NE.AND P6, PT, R4, RZ, PT ;  /* 0x000000ff0400720c */ /* 0x000fe20003fc5270 */
[----:B------:R-:W-:Y:S01]  /*36c0*/  @UP0 ULDC UR10, c[0x0][0x44c] ;  /* 0x00011300000a0ab9 */ /* 0x000fe20000000800 */
[----:B------:R-:W-:Y:S01]  /*36d0*/  ISETP.LT.OR P2, PT, R0, 0x2, P2 ;  /* 0x000000020000780c */ /* 0x000fe20001741670 */
[----:B------:R-:W-:Y:S01]  /*36e0*/  @UP0 ULDC UR14, c[0x0][0x450] ;  /* 0x00011400000e0ab9 */ /* 0x000fe20000000800 */
        /* <DEDUP_REMOVED lines=27> */
[----:B------:R-:W-:Y:S02]  /*38a0*/  ISETP.LT.OR P2, PT, R0, 0x19, P2 ;  /* 0x000000190000780c */ /* 0x000fe40001741670 */
[----:B------:R-:W-:Y:S02]  /*38b0*/  FMNMX.FTZ R4, R49, R4, !PT ;  /* 0x0000000431047209 */ /* 0x000fe40007810000 */
[----:B------:R-:W-:Y:S02]  /*38c0*/  FSEL R25, R38, -INF , !P2 ;  /* 0xff80000026197808 */ /* 0x000fe40005000000 */
[----:B------:R-:W-:Y:S02]  /*38d0*/  ISETP.NE.AND P2, PT, R33, RZ, PT ;  /* 0x000000ff2100720c */ /* 0x000fe40003f45270 */
[----:B------:R-:W-:Y:S02]  /*38e0*/  FMNMX.FTZ R4, R81, R4, !PT ;  /* 0x0000000451047209 */ /* 0x000fe40007810000 */
[----:B------:R-:W-:-:S02]  /*38f0*/  ISETP.GT.AND P2, PT, R3, 0x19, !P2 ;  /* 0x000000190300780c */ /* 0x000fc40005744270 */
[----:B------:R-:W-:Y:S02]  /*3900*/  ISETP.GT.AND P3, PT, R3, 0x8, !P3 ;  /* 0x000000080300780c */ /* 0x000fe40005f64270 */
[----:B------:R-:W-:Y:S02]  /*3910*/  ISETP.LT.OR P2, PT, R0, 0x1a, P2 ;  /* 0x0000001a0000780c */ /* 0x000fe40001741670 */
[----:B------:R-:W-:Y:S02]  /*3920*/  FMNMX.FTZ R32, R53, R4, !PT ;  /* 0x0000000435207209 */ /* 0x000fe40007810000 */
[----:B------:R-:W-:Y:S02]  /*3930*/  FSEL R26, R26, -INF , !P2 ;  /* 0xff8000001a1a7808 */ /* 0x000fe40005000000 */
[----:B------:R-:W-:Y:S01]  /*3940*/  ISETP.NE.AND P2, PT, R36, RZ, PT ;  /* 0x000000ff2400720c */ /* 0x000fe20003f45270 */
[----:B------:R-:W0:Y:S01]  /*3950*/  SHFL.BFLY PT, R31, R32, 0x2, 0x1f ;  /* 0x0c401f00201f7f89 */ /* 0x000e2200000e0000 */
[----:B------:R-:W-:-:S02]  /*3960*/  ISETP.LT.OR P3, PT, R0, 0x9, P3 ;  /* 0x000000090000780c */ /* 0x000fc40001f61670 */
[----:B------:R-:W-:Y:S02]  /*3970*/  ISETP.GT.AND P2, PT, R3, 0x20, !P2 ;  /* 0x000000200300780c */ /* 0x000fe40005744270 */
[----:B------:R-:W-:Y:S02]  /*3980*/  FSEL R16, R16, -INF , !P3 ;  /* 0xff80000010107808 */ /* 0x000fe40005800000 */
[----:B------:R-:W-:Y:S02]  /*3990*/  ISETP.LT.OR P2, PT, R0, 0x21, P2 ;  /* 0x000000210000780c */ /* 0x000fe40001741670 */
[----:B------:R-:W-:Y:S02]  /*39a0*/  ISETP.NE.AND P3, PT, R41, RZ, PT ;  /* 0x000000ff2900720c */ /* 0x000fe40003f65270 */
[----:B------:R-:W-:Y:S02]  /*39b0*/  FSEL R27, R42, -INF , !P2 ;  /* 0xff8000002a1b7808 */ /* 0x000fe40005000000 */
[----:B------:R-:W-:-:S02]  /*39c0*/  ISETP.NE.AND P2, PT, R40, RZ, PT ;  /* 0x000000ff2800720c */ /* 0x000fc40003f45270 */
[C---:B------:R-:W-:Y:S02]  /*39d0*/  ISETP.GT.AND P4, PT, R3.reuse, 0x31, !P4 ;  /* 0x000000310300780c */ /* 0x040fe40006784270 */
[C---:B------:R-:W-:Y:S02]  /*39e0*/  ISETP.GT.AND P2, PT, R3.reuse, 0x21, !P2 ;  /* 0x000000210300780c */ /* 0x040fe40005744270 */
[----:B------:R-:W-:Y:S02]  /*39f0*/  ISETP.GT.AND P5, PT, R3, 0x38, !P5 ;  /* 0x000000380300780c */ /* 0x000fe40006fa4270 */
[C---:B------:R-:W-:Y:S02]  /*3a00*/  ISETP.LT.OR P2, PT, R0.reuse, 0x22, P2 ;  /* 0x000000220000780c */ /* 0x040fe40001741670 */
[----:B------:R-:W-:Y:S02]  /*3a10*/  ISETP.LT.OR P4, PT, R0, 0x32, P4 ;  /* 0x000000320000780c */ /* 0x000fe40002781670 */
[----:B------:R-:W-:-:S02]  /*3a20*/  FSEL R28, R43, -INF , !P2 ;  /* 0xff8000002b1c7808 */ /* 0x000fc40005000000 */
[----:B------:R-:W-:Y:S02]  /*3a30*/  ISETP.GT.AND P2, PT, R3, 0x28, !P3 ;  /* 0x000000280300780c */ /* 0x000fe40005f44270 */
[----:B0-----:R-:W-:Y:S02]  /*3a40*/  FMNMX.FTZ R33, R32, R31, !PT ;  /* 0x0000001f20217209 */ /* 0x001fe40007810000 */
[----:B------:R-:W-:Y:S02]  /*3a50*/  ISETP.LT.OR P2, PT, R0, 0x29, P2 ;  /* 0x000000290000780c */ /* 0x000fe40001741670 */
[----:B------:R-:W-:Y:S01]  /*3a60*/  ISETP.NE.AND P3, PT, R45, RZ, PT ;  /* 0x000000ff2d00720c */ /* 0x000fe20003f65270 */
[----:B------:R-:W0:Y:S01]  /*3a70*/  SHFL.BFLY PT, R34, R33, 0x1, 0x1f ;  /* 0x0c201f0021227f89 */ /* 0x000e2200000e0000 */
[----:B------:R-:W-:Y:S02]  /*3a80*/  FSEL R29, R46, -INF , !P2 ;  /* 0xff8000002e1d7808 */ /* 0x000fe40005000000 */
[----:B------:R-:W-:-:S02]  /*3a90*/  ISETP.GT.AND P2, PT, R3, RZ, !P6 ;  /* 0x000000ff0300720c */ /* 0x000fc40007744270 */
[----:B------:R-:W-:Y:S02]  /*3aa0*/  ISETP.NE.AND P6, PT, R30, RZ, PT ;  /* 0x000000ff1e00720c */ /* 0x000fe40003fc5270 */
[----:B------:R-:W-:Y:S02]  /*3ab0*/  ISETP.LT.OR P2, PT, R0, 0x1, P2 ;  /* 0x000000010000780c */ /* 0x000fe40001741670 */
[----:B------:R-:W-:Y:S02]  /*3ac0*/  ISETP.GT.AND P3, PT, R3, 0x30, !P3 ;  /* 0x000000300300780c */ /* 0x000fe40005f64270 */
[----:B------:R-:W-:Y:S02]  /*3ad0*/  FSEL R2, R56, -INF , !P2 ;  /* 0xff80000038027808 */ /* 0x000fe40005000000 */
[----:B------:R-:W-:Y:S02]  /*3ae0*/  ISETP.NE.AND P2, PT, R44, RZ, PT ;  /* 0x000000ff2c00720c */ /* 0x000fe40003f45270 */
[----:B------:R-:W-:-:S02]  /*3af0*/  FMNMX.FTZ R31, R2, R5, !PT ;  /* 0x00000005021f7209 */ /* 0x000fc40007810000 */
[----:B------:R-:W-:Y:S02]  /*3b00*/  ISETP.GT.AND P2, PT, R3, 0x29, !P2 ;  /* 0x000000290300780c */ /* 0x000fe40005744270 */
[----:B------:R-:W-:Y:S02]  /*3b10*/  FMNMX.FTZ R31, R16, R31, !PT ;  /* 0x0000001f101f7209 */ /* 0x000fe40007810000 */
[----:B------:R-:W-:Y:S02]  /*3b20*/  ISETP.LT.OR P2, PT, R0, 0x2a, P2 ;  /* 0x0000002a0000780c */ /* 0x000fe40001741670 */
[----:B------:R-:W-:Y:S02]  /*3b30*/  FMNMX.FTZ R4, R20, R31, !PT ;  /* 0x0000001f14047209 */ /* 0x000fe40007810000 */
[----:B------:R-:W-:Y:S02]  /*3b40*/  ISETP.LT.OR P3, PT, R0, 0x31, P3 ;  /* 0x000000310000780c */ /* 0x000fe40001f61670 */
[----:B------:R-:W-:-:S02]  /*3b50*/  FMNMX.FTZ R31, R21, R4, !PT ;  /* 0x00000004151f7209 */ /* 0x000fc40007810000 */
[----:B0-----:R-:W-:Y:S02]  /*3b60*/  FMNMX.FTZ R4, R33, R34, !PT ;  /* 0x0000002221047209 */ /* 0x001fe40007810000 */
[----:B------:R-:W-:Y:S02]  /*3b70*/  FMNMX.FTZ R30, R24, R31, !PT ;  /* 0x0000001f181e7209 */ /* 0x000fe40007810000 */
[----:B------:R-:W-:Y:S01]  /*3b80*/  ISETP.LT.OR P5, PT, R0, 0x39, P5 ;  /* 0x000000390000780c */ /* 0x000fe20002fa1670 */
[----:B------:R-:W-:Y:S01]  /*3b90*/  FMUL.FTZ R33, R4, UR6 ;  /* 0x0000000604217c20 */ /* 0x000fe20008410000 */
[----:B------:R-:W-:Y:S02]  /*3ba0*/  FMNMX.FTZ R31, R25, R30, !PT ;  /* 0x0000001e191f7209 */ /* 0x000fe40007810000 */
[----:B------:R-:W-:Y:S02]  /*3bb0*/  FSEL R30, R47, -INF , !P2 ;  /* 0xff8000002f1e7808 */ /* 0x000fe40005000000 */
[----:B------:R-:W-:-:S02]  /*3bc0*/  FMNMX.FTZ R32, R26, R31, !PT ;  /* 0x0000001f1a207209 */ /* 0x000fc40007810000 */
[----:B------:R-:W-:Y:S02]  /*3bd0*/  FSETP.NEU.FTZ.AND P2, PT, R4, -INF , PT ;  /* 0xff8000000400780b */ /* 0x000fe40003f5d000 */
[----:B------:R-:W-:Y:S02]  /*3be0*/  FMNMX.FTZ R31, R27, R32, !PT ;  /* 0x000000201b1f7209 */ /* 0x000fe40007810000 */
        /* <DEDUP_REMOVED lines=15> */
[----:B------:R-:W-:Y:S01]  /*3ce0*/  MUFU.EX2 R37, R37 ;  /* 0x0000002500257308 */ /* 0x000fe20000000800 */
[----:B------:R-:W-:Y:S01]  /*3cf0*/  FSEL R0, R54, -INF , !P5 ;  /* 0xff80000036007808 */ /* 0x000fe20006800000 */
[--C-:B0-----:R-:W-:Y:S01]  /*3d00*/  FFMA.FTZ R35, R59, UR6, -R36.reuse ;  /* 0x000000063b237c23 */ /* 0x101fe20008010824 */
        /* <DEDUP_REMOVED lines=12> */
[----:B------:R-:W-:Y:S01]  /*3dd0*/  R2UR UR7, R22 ;  /* 0x00000000160772ca */ /* 0x000fe200000e0000 */
[----:B------:R-:W0:Y:S01]  /*3de0*/  SHFL.BFLY PT, R3, R34, 0x2, 0x1f ;  /* 0x0c401f0022037f89 */ /* 0x000e2200000e0000 */
[----:B------:R1:W-:Y:S08]  /*3df0*/  MUFU.EX2 R39, R38 ;  /* 0x0000002600277308 */ /* 0x0003f00000000800 */
[----:B------:R-:W-:Y:S01]  /*3e00*/  MUFU.EX2 R40, R40 ;  /* 0x0000002800287308 */ /* 0x000fe20000000800 */
[----:B-1----:R-:W-:-:S02]  /*3e10*/  FFMA.FTZ R38, R73, UR6, -R36 ;  /* 0x0000000649267c23 */ /* 0x002fc40008010824 */
[----:B------:R-:W-:-:S04]  /*3e20*/  UIMAD.WIDE.U32 UR10, UR7, UR10, URZ ;  /* 0x0000000a070a72a5 */ /* 0x000fc8000f8e003f */
[----:B------:R-:W-:Y:S01]  /*3e30*/  @UP0 USHF.R.U32.HI UR7, URZ, UR14, UR11 ;  /* 0x0000000e3f070299 */ /* 0x000fe2000801160b */
[----:B------:R-:W1:Y:S03]  /*3e40*/  MUFU.EX2 R41, R41 ;  /* 0x0000002900297308 */ /* 0x000e660000000800 */
[----:B------:R-:W-:Y:S01]  /*3e50*/  UIADD3 UR39, UR39, UR7, URZ ;  /* 0x0000000727277290 */ /* 0x000fe2000fffe03f */
[----:B0-----:R-:W-:-:S04]  /*3e60*/  FMNMX.FTZ R35, R34, R3, !PT ;  /* 0x0000000322237209 */ /* 0x001fc80007810000 */
[----:B------:R-:W-:Y:S01]  /*3e70*/  MUFU.EX2 R42, R42 ;  /* 0x0000002a002a7308 */ /* 0x000fe20000000800 */
[----:B------:R-:W-:Y:S01]  /*3e80*/  UIADD3 UR4, UR39, UR4, URZ ;  /* 0x0000000427047290 */ /* 0x000fe2000fffe03f */
[----:B------:R-:W0:Y:S06]  /*3e90*/  SHFL.BFLY PT, R34, R35, 0x1, 0x1f ;  /* 0x0c201f0023227f89 */ /* 0x000e2c00000e0000 */
[----:B------:R-:W2:Y:S01]  /*3ea0*/  MUFU.EX2 R43, R43 ;  /* 0x0000002b002b7308 */ /* 0x000ea20000000800 */
[----:B-1----:R-:W-:-:S07]  /*3eb0*/  F2FP.BF16.F32.PACK_AB R192, R41, R40 ;  /* 0x0000002829c0723e */ /* 0x002fce00000010ff */
[----:B------:R-:W-:Y:S08]  /*3ec0*/  MUFU.EX2 R44, R44 ;  /* 0x0000002c002c7308 */ /* 0x000ff00000000800 */
[----:B------:R-:W1:Y:S01]  /*3ed0*/  MUFU.EX2 R45, R38 ;  /* 0x00000026002d7308 */ /* 0x000e620000000800 */
[----:B--2---:R-:W-:Y:S02]  /*3ee0*/  F2FP.BF16.F32.PACK_AB R194, R43, R42 ;  /* 0x0000002a2bc2723e */ /* 0x004fe400000010ff */
[----:B0-----:R-:W-:Y:S01]  /*3ef0*/  FMNMX.FTZ R3, R35, R34, !PT ;  /* 0x0000002223037209 */ /* 0x001fe20007810000 */
[--C-:B------:R-:W-:Y:S01]  /*3f00*/  FFMA.FTZ R34, R81, UR6, -R36.reuse ;  /* 0x0000000651227c23 */ /* 0x100fe20008010824 */
[----:B------:R-:W-:Y:S01]  /*3f10*/  FFMA.FTZ R36, R53, UR6, -R36 ;  /* 0x0000000635247c23 */ /* 0x000fe20008010824 */
[----:B------:R-:W-:Y:S01]  /*3f20*/  FADD.FTZ R53, R196, R37 ;  /* 0x00000025c4357221 */ /* 0x000fe20000010000 */
[C---:B------:R-:W-:Y:S01]  /*3f30*/  FSETP.NEU.FTZ.AND P2, PT, R3.reuse, -INF , PT ;  /* 0xff8000000300780b */ /* 0x040fe20003f5d000 */
[----:B------:R-:W-:Y:S01]  /*3f40*/  FMUL.FTZ R35, R3, UR6 ;  /* 0x0000000603237c20 */ /* 0x000fe20008410000 */
[----:B------:R-:W-:Y:S01]  /*3f50*/  MUFU.EX2 R46, R46 ;  /* 0x0000002e002e7308 */ /* 0x000fe20000000800 */
[----:B------:R-:W-:-:S03]  /*3f60*/  F2FP.BF16.F32.PACK_AB R196, R37, R196 ;  /* 0x000000c425c4723e */ /* 0x000fc600000010ff */
        /* <DEDUP_REMOVED lines=20> */
[----:B------:R-:W-:Y:S01]  /*40b0*/  FFMA.FTZ R33, R33, UR6, -R51 ;  /* 0x0000000621217c23 */ /* 0x000fe20008010833 */
[----:B-1----:R-:W-:-:S05]  /*40c0*/  F2FP.BF16.F32.PACK_AB R188, R45, R44 ;  /* 0x0000002c2dbc723e */ /* 0x002fca00000010ff */
[----:B------:R1:W2:Y:S08]  /*40d0*/  MUFU.EX2 R199, R16 ;  /* 0x0000001000c77308 */ /* 0x0002b00000000800 */
[----:B------:R-:W3:Y:S01]  /*40e0*/  MUFU.EX2 R20, R20 ;  /* 0x0000001400147308 */ /* 0x000ee20000000800 */
[----:B-1----:R-:W-:Y:S01]  /*40f0*/  FADD.FTZ R16, R198, R53 ;  /* 0x00000035c6107221 */ /* 0x002fe20000010000 */
[----:B------:R-:W-:-:S02]  /*4100*/  F2FP.BF16.F32.PACK_AB R198, R39, R198 ;  /* 0x000000c627c6723e */ /* 0x000fc400000010ff */
[----:B0-----:R-:W-:Y:S01]  /*4110*/  F2FP.BF16.F32.PACK_AB R197, R5, R2 ;  /* 0x0000000205c5723e */ /* 0x001fe200000010ff */
[----:B------:R-:W-:-:S03]  /*4120*/  FADD.FTZ R53, R39, R16 ;  /* 0x0000001027357221 */ /* 0x000fc60000010000 */
[----:B------:R-:W0:Y:S01]  /*4130*/  MUFU.EX2 R21, R21 ;  /* 0x0000001500157308 */ /* 0x000e220000000800 */
[----:B------:R-:W-:-:S04]  /*4140*/  FADD.FTZ R16, R40, R53 ;  /* 0x0000003528107221 */ /* 0x000fc80000010000 */
[----:B------:R-:W-:Y:S01]  /*4150*/  FADD.FTZ R53, R41, R16 ;  /* 0x0000001029357221 */ /* 0x000fe20000010000 */
[----:B------:R-:W-:Y:S02]  /*4160*/  FADD.FTZ R16, R2, R5 ;  /* 0x0000000502107221 */ /* 0x000fe40000010000 */
[----:B------:R-:W1:Y:S01]  /*4170*/  MUFU.EX2 R24, R24 ;  /* 0x0000001800187308 */ /* 0x000e620000000800 */
[----:B------:R-:W-:Y:S01]  /*4180*/  FADD.FTZ R36, R42, R53 ;  /* 0x000000352a247221 */ /* 0x000fe20000010000 */
[----:B--2---:R-:W-:Y:S01]  /*4190*/  FADD.FTZ R53, R199, R16 ;  /* 0x00000010c7357221 */ /* 0x004fe20000010000 */
[C---:B---3--:R-:W-:Y:S02]  /*41a0*/  F2FP.BF16.F32.PACK_AB R199, R20.reuse, R199 ;  /* 0x000000c714c7723e */ /* 0x048fe400000010ff */
[----:B------:R-:W-:Y:S01]  /*41b0*/  FADD.FTZ R55, R43, R36 ;  /* 0x000000242b377221 */ /* 0x000fe20000010000 */
[----:B------:R-:W-:Y:S01]  /*41c0*/  FADD.FTZ R16, R20, R53 ;  /* 0x0000003514107221 */ /* 0x000fe20000010000 */
[----:B------:R-:W-:Y:S01]  /*41d0*/  VIADD R20, R62, 0xfffffffe ;  /* 0xfffffffe3e147836 */ /* 0x000fe20000000000 */
[----:B------:R-:W2:Y:S01]  /*41e0*/  MUFU.EX2 R25, R25 ;  /* 0x0000001900197308 */ /* 0x000ea20000000800 */
[----:B------:R-:W-:Y:S01]  /*41f0*/  FADD.FTZ R36, R44, R55 ;  /* 0x000000372c247221 */ /* 0x000fe20000010000 */
[----:B0-----:R-:W-:-:S03]  /*4200*/  FADD.FTZ R51, R21, R16 ;  /* 0x0000001015337221 */ /* 0x001fc60000010000 */
[----:B------:R-:W-:-:S03]  /*4210*/  FADD.FTZ R53, R45, R36 ;  /* 0x000000242d357221 */ /* 0x000fc60000010000 */
[----:B------:R-:W0:Y:S01]  /*4220*/  MUFU.EX2 R47, R47 ;  /* 0x0000002f002f7308 */ /* 0x000e220000000800 */
[----:B-1----:R-:W-:Y:S01]  /*4230*/  FADD.FTZ R16, R24, R51 ;  /* 0x0000003318107221 */ /* 0x002fe20000010000 */
[----:B------:R-:W-:Y:S01]  /*4240*/  FADD.FTZ R36, R46, R53 ;  /* 0x000000352e247221 */ /* 0x000fe20000010000 */
[----:B------:R-:W-:-:S05]  /*4250*/  F2FP.BF16.F32.PACK_AB R193, R24, R21 ;  /* 0x0000001518c1723e */ /* 0x000fca00000010ff */
        /* <DEDUP_REMOVED lines=11> */
[----:B0-----:R-:W-:-:S07]  /*4310*/  FADD.FTZ R37, R27, R16 ;  /* 0x000000101b257221 */ /* 0x001fce0000010000 */
[----:B------:R-:W0:Y:S01]  /*4320*/  MUFU.EX2 R29, R29 ;  /* 0x0000001d001d7308 */ /* 0x000e220000000800 */
[C---:B-1----:R-:W-:Y:S01]  /*4330*/  FADD.FTZ R39, R49.reuse, R36 ;  /* 0x0000002431277221 */ /* 0x042fe20000010000 */
[----:B------:R-:W-:-:S06]  /*4340*/  F2FP.BF16.F32.PACK_AB R184, R49, R48 ;  /* 0x0000003031b8723e */ /* 0x000fcc00000010ff */
        /* <DEDUP_REMOVED lines=14> */
[----:B-1----:R-:W-:Y:S01]  /*4430*/  FADD.FTZ R16, R34, R39 ;  /* 0x0000002722107221 */ /* 0x002fe20000010000 */
[----:B------:R-:W-:-:S03]  /*4440*/  F2FP.BF16.F32.PACK_AB R186, R35, R34 ;  /* 0x0000002223ba723e */ /* 0x000fc600000010ff */
[----:B------:R-:W-:Y:S01]  /*4450*/  FADD.FTZ R16, R35, R16 ;  /* 0x0000001023107221 */ /* 0x000fe20000010000 */
[----:B--2---:R-:W-:-:S04]  /*4460*/  FADD.FTZ R2, R0, R5 ;  /* 0x0000000500027221 */ /* 0x004fc80000010000 */
[C---:B0-----:R-:W-:Y:S01]  /*4470*/  FADD.FTZ R5, R33.reuse, R2 ;  /* 0x0000000221057221 */ /* 0x041fe20000010000 */
        /* <DEDUP_REMOVED lines=12> */
.L_x_1449:
[----:B------:R-:W-:-:S11]  /*4540*/  UISETP.NE.AND UP2, UPT, UR5, 0x1, UPT ;  /* 0x000000010500788c */ /* 0x000fd6000bf45270 */
[----:B------:R-:W-:Y:S02]  /*4550*/  @UP2 ULDC.64 UR10, c[0x0][0x9e8] ;  /* 0x00027a00000a2ab9 */ /* 0x000fe40000000a00 */
[----:B------:R-:W-:-:S04]  /*4560*/  UIMAD.WIDE.U32 UR14, UR7, UR10, URZ ;  /* 0x0000000a070e72a5 */ /* 0x000fc8000f8e003f */
[----:B------:R-:W-:-:S12]  /*4570*/  @UP2 USHF.R.U32.HI UR7, URZ, UR11, UR15 ;  /* 0x0000000b3f072299 */ /* 0x000fd8000801160f */
.L_x_1450:
[----:B------:R-:W-:-:S04]  /*4580*/  UIMAD UR5, UR7, UR5, UR5 ;  /* 0x00000005070572a4 */ /* 0x000fc8000f8e0205 */
[----:B------:R-:W-:-:S04]  /*4590*/  UISETP.LT.AND UP2, UPT, UR4, UR5, UPT ;  /* 0x000000050400728c */ /* 0x000fc8000bf41270 */
[----:B------:R-:W-:-:S12]  /*45a0*/  USEL UR4, UR4, UR5, UP2 ;  /* 0x0000000504047287 */ /* 0x000fd80009000000 */
.L_x_1448:
        /* <DEDUP_REMOVED lines=78> */
[----:B------:R-:W-:-:S05]  /*4a90*/  ULDC UR55, c[0x0][0x988] ;  /* 0x0002620000377ab9 */ /* 0x000fca0000000800 */
.L_x_1468:
[----:B------:R-:W-:-:S04]  /*4aa0*/  UIADD3 UR5, UR37, 0x1, URZ ;  /* 0x0000000125057890 */ /* 0x000fc8000fffe03f */
[----:B------:R-:W-:-:S04]  /*4ab0*/  UISETP.NE.AND UP2, UPT, UR5, 0x2, UPT ;  /* 0x000000020500788c */ /* 0x000fc8000bf45270 */
[----:B------:R-:W-:Y:S02]  /*4ac0*/  USEL UR39, URZ, 0x1, UP2 ;  /* 0x000000013f277887 */ /* 0x000fe40009000000 */
[----:B------:R-:W-:Y:S02]  /*4ad0*/  USEL UR5, UR5, URZ, UP2 ;  /* 0x0000003f05057287 */ /* 0x000fe40009000000 */
[----:B------:R-:W-:Y:S01]  /*4ae0*/  ULOP3.LUT UR39, UR36, UR39, URZ, 0x3c, !UPT ;  /* 0x0000002724277292 */ /* 0x000fe2000f8e3c3f */
[----:B------:R-:W-:Y:S11]  /*4af0*/  @!P0 BRA `(.L_x_1452) ;  /* 0x0000000000048947 */ /* 0x000ff60003800000 */
[----:B------:R-:W-:Y:S01]  /*4b00*/  BPT.TRAP 0x1 ;  /* 0x000000040000795c */ /* 0x000fe20000300000 */
.L_x_1452:
[----:B------:R-:W-:Y:S01]  /*4b10*/  ULEA UR7, UR5, UR38, 0x3 ;  /* 0x0000002605077291 */ /* 0x000fe2000f8e183f */
[----:B------:R-:W-:-:S05]  /*4b20*/  IMAD.U32 R21, RZ, RZ, UR39 ;  /* 0x00000027ff157e24 */ /* 0x000fca000f8e00ff */
[----:B------:R-:W-:-:S04]  /*4b30*/  SHF.L.U32 R21, R21, 0x1f, RZ ;  /* 0x0000001f15157819 */ /* 0x000fc800000006ff */
[----:B------:R0:W1:Y:S01]  /*4b40*/  SYNCS.PHASECHK.TRANS64.TRYWAIT P2, [UR7+0x30830], R21 ;  /* 0x03083015ff0075a7 */ /* 0x0000620008040147 */
[----:B------:R-:W-:Y:S05]  /*4b50*/  @!P0 BRA `(.L_x_1453) ;  /* 0x0000000000048947 */ /* 0x000fea0003800000 */
[----:B------:R-:W-:Y:S01]  /*4b60*/  BPT.TRAP 0x1 ;  /* 0x000000040000795c */ /* 0x000fe20000300000 */
.L_x_1453:
[----:B-1----:R-:W-:Y:S05]  /*4b70*/  @P2 BRA `(.L_x_1454) ;  /* 0x0000000000082947 */ /* 0x002fea0003800000 */
[----:B------:R-:W1:Y:S02]  /*4b80*/  SYNCS.PHASECHK.TRANS64.TRYWAIT P2, [UR7+0x30830], R21 ;  /* 0x03083015ff0075a7 */ /* 0x000e640008040147 */
[----:B-1----:R-:W-:Y:S05]  /*4b90*/  @!P2 BRA `(.L_x_1455) ;  /* 0x000001340028a947 */ /* 0x002fea0003800000 */
.L_x_1454:
        /* <DEDUP_REMOVED lines=228> */
.L_x_1456:
[----:B------:R-:W-:Y:S01]  /*59e0*/  ULEA UR14, UR37, UR38, 0x3 ;  /* 0x00000026250e7291 */ /* 0x000fe2000f8e183f */
[----:B------:R-:W-:-:S05]  /*59f0*/  IMAD.U32 R0, RZ, RZ, UR36 ;  /* 0x00000024ff007e24 */ /* 0x000fca000f8e00ff */
[----:B------:R-:W-:-:S04]  /*5a00*/  SHF.L.U32 R0, R0, 0x1f, RZ ;  /* 0x0000001f00007819 */ /* 0x000fc800000006ff */
[----:B------:R1:W2:Y:S01]  /*5a10*/  SYNCS.PHASECHK.TRANS64.TRYWAIT P2, [UR14+0x30850], R0 ;  /* 0x03085000ff0075a7 */ /* 0x0002a2000804014e */
[----:B------:R-:W-:Y:S05]  /*5a20*/  @!P0 BRA `(.L_x_1457) ;  /* 0x0000000000048947 */ /* 0x000fea0003800000 */
[----:B------:R-:W-:Y:S01]  /*5a30*/  BPT.TRAP 0x1 ;  /* 0x000000040000795c */ /* 0x000fe20000300000 */
.L_x_1457:
[----:B--2---:R-:W-:Y:S05]  /*5a40*/  @P2 BRA `(.L_x_1458) ;  /* 0x0000000000082947 */ /* 0x004fea0003800000 */
[----:B------:R-:W2:Y:S02]  /*5a50*/  SYNCS.PHASECHK.TRANS64.TRYWAIT P2, [UR14+0x30850], R0 ;  /* 0x03085000ff0075a7 */ /* 0x000ea4000804014e */
[----:B--2---:R-:W-:Y:S05]  /*5a60*/  @!P2 BRA `(.L_x_1459) ;  /* 0x00000124008ca947 */ /* 0x004fea0003800000 */
.L_x_1458:
[----:B------:R-:W-:Y:S01]  /*5a70*/  UIADD3 UR6, UR38, 0x400, URZ ;  /* 0x0000040026067890 */ /* 0x000fe2000fffe03f */
[----:B------:R-:W-:Y:S01]  /*5a80*/  WARPGROUP.ARRIVE ;  /* 0x00000000000079c5 */ /* 0x000fe20000000000 */
[----:B------:R-:W-:Y:S01]  /*5a90*/  UMOV UR11, 0x40000040 ;  /* 0x40000040000b7882 */ /* 0x000fe20000000000 */
[----:B------:R-:W-:Y:S01]  /*5aa0*/  R2UR UR15, R22 ;  /* 0x00000000160f72ca */ /* 0x000fe200000e0000 */
[----:B------:R-:W-:Y:S01]  /*5ab0*/  USHF.R.U32.HI UR6, URZ, 0x4, UR6 ;  /* 0x000000043f067899 */ /* 0x000fe20008011606 */
[----:B------:R-:W-:Y:S01]  /*5ac0*/  PLOP3.LUT P2, PT, PT, PT, UP0, 0x80, 0x0 ;  /* 0x000000000000781c */ /* 0x000fe20003f4f008 */
[----:B0-----:R-:W-:Y:S01]  /*5ad0*/  FMUL.FTZ R21, R158, UR4 ;  /* 0x000000049e157c20 */ /* 0x001fe20008410000 */
[----:B------:R-:W-:Y:S01]  /*5ae0*/  PLOP3.LUT P3, PT, PT, PT, UP0, 0x80, 0x0 ;  /* 0x000000000000781c */ /* 0x000fe20003f6f008 */
[----:B------:R-:W-:Y:S01]  /*5af0*/  ULOP3.LUT UR6, UR6, 0x3fff, URZ, 0xc0, !UPT ;  /* 0x00003fff06067892 */ /* 0x000fe2000f8ec03f */
[----:B------:R-:W-:Y:S01]  /*5b00*/  FMUL.FTZ R158, R167, UR4 ;  /* 0x00000004a79e7c20 */ /* 0x000fe20008410000 */
[----:B-1----:R-:W-:Y:S01]  /*5b10*/  FMUL.FTZ R0, R154, UR4 ;  /* 0x000000049a007c20 */ /* 0x002fe20008410000 */
[----:B------:R-:W-:Y:S01]  /*5b20*/  FMUL.FTZ R2, R155, UR4 ;  /* 0x000000049b027c20 */ /* 0x000fe20008410000 */
[----:B------:R-:W-:Y:S01]  /*5b30*/  ULOP3.LUT UR6, UR6, 0x2000000, URZ, 0xfc, !UPT ;  /* 0x0200000006067892 */ /* 0x000fe2000f8efc3f */
[----:B------:R-:W-:Y:S01]  /*5b40*/  FMUL.FTZ R154, R159, UR4 ;  /* 0x000000049f9a7c20 */ /* 0x000fe20008410000 */
[----:B------:R-:W-:Y:S01]  /*5b50*/  FMUL.FTZ R155, R162, UR4 ;  /* 0x00000004a29b7c20 */ /* 0x000fe20008410000 */
[----:B------:R-:W-:Y:S01]  /*5b60*/  FMUL.FTZ R159, R170, UR4 ;  /* 0x00000004aa9f7c20 */ /* 0x000fe20008410000 */
[----:B------:R-:W-:Y:S01]  /*5b70*/  ULEA UR6, UR37, UR6, 0xb ;  /* 0x0000000625067291 */ /* 0x000fe2000f8e583f */
[----:B------:R-:W-:-:S02]  /*5b80*/  VIADD R167, R23, UR15 ;  /* 0x0000000f17a77c36 */ /* 0x000fc40008000000 */
[----:B------:R-:W-:Y:S01]  /*5b90*/  FMUL.FTZ R162, R174, UR4 ;  /* 0x00000004aea27c20 */ /* 0x000fe20008410000 */
[----:B------:R-:W0:Y:S03]  /*5ba0*/  MUFU.TANH R0, R0 ;  /* 0x0000000000007308 */ /* 0x000e260000002400 */
[----:B------:R-:W-:Y:S02]  /*5bb0*/  UMOV UR10, UR6 ;  /* 0x00000006000a7c82 */ /* 0x000fe40008000000 */
[----:B------:R-:W-:Y:S01]  /*5bc0*/  HGMMA.64x256x16.F32.BF16 R24, R196, gdesc[UR8].tnspB, R24, gsb0 ;  /* 0x43e00008c4187df0 */ /* 0x000fe20008001818 */
[----:B------:R-:W-:Y:S02]  /*5bd0*/  UIADD3 UR10, UR6, 0x80, URZ ;  /* 0x00000080060a7890 */ /* 0x000fe4000fffe03f */
[----:B------:R-:W1:Y:S01]  /*5be0*/  MUFU.TANH R2, R2 ;  /* 0x0000000200027308 */ /* 0x000e620000002400 */
[----:B------:R-:W-:-:S07]  /*5bf0*/  UMOV UR11, 0x40000040 ;  /* 0x40000040000b7882 */ /* 0x000fce0000000000 */
[----:B------:R-:W2:Y:S08]  /*5c00*/  MUFU.TANH R21, R21 ;  /* 0x0000001500157308 */ /* 0x000eb00000002400 */
[----:B------:R-:W3:Y:S08]  /*5c10*/  MUFU.TANH R154, R154 ;  /* 0x0000009a009a7308 */ /* 0x000ef00000002400 */
[----:B------:R-:W4:Y:S08]  /*5c20*/  MUFU.TANH R155, R155 ;  /* 0x0000009b009b7308 */ /* 0x000f300000002400 */
[----:B------:R-:W0:Y:S08]  /*5c30*/  MUFU.TANH R158, R158 ;  /* 0x0000009e009e7308 */ /* 0x000e300000002400 */
[----:B------:R-:W0:Y:S08]  /*5c40*/  MUFU.TANH R159, R159 ;  /* 0x0000009f009f7308 */ /* 0x000e300000002400 */
[----:B------:R-:W0:Y:S01]  /*5c50*/  MUFU.TANH R162, R162 ;  /* 0x000000a200a27308 */ /* 0x000e220000002400 */
[----:B------:R-:W-:-:S02]  /*5c60*/  WARPGROUP.DEPBAR.LE gsb0, 0x0 ;  /* 0x00008000000079c5 */ /* 0x000fc40000010000 */
[----:B------:R-:W-:-:S06]  /*5c70*/  WARPGROUP.ARRIVE ;  /* 0x00000000000079c5 */ /* 0x000fcc0000000000 */
[----:B------:R-:W-:Y:S01]  /*5c80*/  HGMMA.64x256x16.F32.BF16 R24, R192, gdesc[UR8].tnspB, R24, gsb0 ;  /* 0x43e00008c0187df0 */ /* 0x000fe20008001818 */
[----:B------:R-:W-:Y:S01]  /*5c90*/  UIADD3 UR10, UR6, 0x100, URZ ;  /* 0x00000100060a7890 */ /* 0x000fe2000fffe03f */
[----:B------:R-:W-:Y:S01]  /*5ca0*/  UMOV UR11, 0x40000040 ;  /* 0x40000040000b7882 */ /* 0x000fe20000000000 */
[----:B------:R-:W-:Y:S02]  /*5cb0*/  WARPGROUP.DEPBAR.LE gsb0, 0x0 ;  /* 0x00008000000079c5 */ /* 0x000fe40000010000 */
[----:B------:R-:W-:Y:S01]  /*5cc0*/  WARPGROUP.ARRIVE ;  /* 0x00000000000079c5 */ /* 0x000fe20000000000 */
[----:B------:R-:W-:Y:S01]  /*5cd0*/  FMUL.FTZ R192, R168, UR4 ;  /* 0x00000004a8c07c20 */ /* 0x000fe20008410000 */
[----:B------:R-:W-:Y:S01]  /*5ce0*/  FMUL.FTZ R193, R169, UR4 ;  /* 0x00000004a9c17c20 */ /* 0x000fe20008410000 */
[----:B------:R-:W-:Y:S01]  /*5cf0*/  FMUL.FTZ R194, R172, UR4 ;  /* 0x00000004acc27c20 */ /* 0x000fe20008410000 */
[----:B------:R-:W-:Y:S01]  /*5d00*/  FMUL.FTZ R195, R173, UR4 ;  /* 0x00000004adc37c20 */ /* 0x000fe20008410000 */
[----:B------:R-:W-:-:S15]  /*5d10*/  IMAD.U32 R169, RZ, RZ, UR60 ;  /* 0x0000003cffa97e24 */ /* 0x000fde000f8e00ff */
[----:B------:R-:W-:-:S03]  /*5d20*/  NOP ;  /* 0x0000000000007918 */ /* 0x000fc60000000000 */
        /* <DEDUP_REMOVED lines=11> */
[----:B------:R-:W-:Y:S01]  /*5de0*/  @P2 IMAD.HI.U32 R152, R167, UR6, RZ ;  /* 0x00000006a7982c27 */ /* 0x000fe2000f8e00ff */
[----:B------:R-:W-:-:S03]  /*5df0*/  @UP0 ULDC UR6, c[0x0][0x450] ;  /* 0x0001140000060ab9 */ /* 0x000fc60000000800 */
[----:B------:R-:W-:Y:S01]  /*5e00*/  FMUL.FTZ R189, R153, UR4 ;  /* 0x0000000499bd7c20 */ /* 0x000fe20008410000 */
[----:B------:R-:W-:Y:S01]  /*5e10*/  FMUL.FTZ R191, R156, UR4 ;  /* 0x000000049cbf7c20 */ /* 0x000fe20008410000 */
[----:B------:R-:W-:Y:S01]  /*5e20*/  HGMMA.64x256x16.F32.BF16 R24, R184, gdesc[UR8].tnspB, R24, gsb0 ;  /* 0x43e00008b8187df0 */ /* 0x000fe20008001818 */
[----:B------:R-:W-:Y:S01]  /*5e30*/  @P3 SHF.R.U32.HI R167, RZ, UR6, R152 ;  /* 0x00000006ffa73c19 */ /* 0x000fe20008011698 */
[----:B------:R-:W-:Y:S01]  /*5e40*/  FMUL.FTZ R190, R157, UR4 ;  /* 0x000000049dbe7c20 */ /* 0x000fe20008410000 */
[----:B------:R-:W-:Y:S01]  /*5e50*/  FMUL.FTZ R156, R163, UR4 ;  /* 0x00000004a39c7c20 */ /* 0x000fe20008410000 */
[----:B------:R-:W-:Y:S01]  /*5e60*/  FMUL.FTZ R157, R166, UR4 ;  /* 0x00000004a69d7c20 */ /* 0x000fe20008410000 */
[----:B------:R-:W-:Y:S01]  /*5e70*/  FMUL.FTZ R163, R178, UR4 ;  /* 0x00000004b2a37c20 */ /* 0x000fe20008410000 */
[----:B------:R-:W5:Y:S01]  /*5e80*/  SHFL.IDX PT, R153, R167, RZ, 0x1c1f ;  /* 0x001c1fffa7997589 */ /* 0x000f6200000e0000 */
[----:B------:R-:W-:Y:S01]  /*5e90*/  FMUL.FTZ R178, R181, UR4 ;  /* 0x00000004b5b27c20 */ /* 0x000fe20008410000 */
[----:B------:R-:W-:Y:S01]  /*5ea0*/  FMUL.FTZ R166, R183, UR4 ;  /* 0x00000004b7a67c20 */ /* 0x000fe20008410000 */
[----:B------:R-:W-:Y:S01]  /*5eb0*/  IMAD.U32 R152, RZ, RZ, UR7 ;  /* 0x00000007ff987e24 */ /* 0x000fe2000f8e00ff */
[----:B------:R-:W-:Y:S01]  /*5ec0*/  PLOP3.LUT P2, PT, PT, PT, UP1, 0x40, 0x0 ;  /* 0x000000000000781c */ /* 0x000fe20003f4e818 */
[----:B------:R-:W0:Y:S01]  /*5ed0*/  MUFU.TANH R188, R188 ;  /* 0x000000bc00bc7308 */ /* 0x000e220000002400 */
[----:B------:R-:W-:Y:S01]  /*5ee0*/  ULDC UR6, c[0x0][0x9e0] ;  /* 0x0002780000067ab9 */ /* 0x000fe20000000800 */
        /* <DEDUP_REMOVED lines=13> */
[----:B------:R-:W-:Y:S02]  /*5fc0*/  IMAD.SHL.U32 R179, R20, 0x40, RZ ;  /* 0x0000004014b37824 */ /* 0x000fe400078e00ff */
[----:B------:R-:W-:Y:S01]  /*5fd0*/  FMUL.FTZ R185, R161, UR4 ;  /* 0x00000004a1b97c20 */ /* 0x000fe20008410000 */
[----:B------:R-:W-:Y:S01]  /*5fe0*/  FMUL.FTZ R161, R175, UR4 ;  /* 0x00000004afa17c20 */ /* 0x000fe20008410000 */
[----:B------:R-:W-:Y:S01]  /*5ff0*/  FMUL.FTZ R175, R176, UR4 ;  /* 0x00000004b0af7c20 */ /* 0x000fe20008410000 */
[----:B------:R-:W-:Y:S01]  /*6000*/  FMUL.FTZ R184, R160, UR4 ;  /* 0x00000004a0b87c20 */ /* 0x000fe20008410000 */
[----:B------:R-:W-:Y:S01]  /*6010*/  FMUL.FTZ R187, R165, UR4 ;  /* 0x00000004a5bb7c20 */ /* 0x000fe20008410000 */
[----:B------:R-:W-:Y:S01]  /*6020*/  FMUL.FTZ R176, R177, UR4 ;  /* 0x00000004b1b07c20 */ /* 0x000fe20008410000 */
[----:B------:R-:W-:Y:S01]  /*6030*/  IADD3 R168, -R179, 0x1, RZ ;  /* 0x00000001b3a87810 */ /* 0x000fe20007ffe1ff */
[----:B------:R-:W-:Y:S01]  /*6040*/  FMUL.FTZ R160, R171, UR4 ;  /* 0x00000004aba07c20 */ /* 0x000fe20008410000 */
[----:B------:R-:W-:Y:S01]  /*6050*/  FMUL.FTZ R177, R180, UR4 ;  /* 0x00000004b4b17c20 */ /* 0x000fe20008410000 */
[----:B------:R-:W-:Y:S01]  /*6060*/  FMUL.FTZ R165, R182, UR4 ;  /* 0x00000004b6a57c20 */ /* 0x000fe20008410000 */
[----:B------:R-:W0:Y:S01]  /*6070*/  MUFU.TANH R184, R184 ;  /* 0x000000b800b87308 */ /* 0x000e220000002400 */
[----:B------:R-:W-:Y:S01]  /*6080*/  IMAD R168, R17, -0x2, R168 ;  /* 0xfffffffe11a87824 */ /* 0x000fe200078e02a8 */
[----:B------:R0:W-:Y:S04]  /*6090*/  @!P1 SYNCS.ARRIVE.TRANS64.RED.A1T0 RZ, [R152+URZ], RZ ;  /* 0x000000ff98ff99a7 */ /* 0x0001e8000810043f */
[----:B------:R-:W-:-:S02]  /*60a0*/  IADD3 R168, -R169, UR61, R168 ;  /* 0x0000003da9a87c10 */ /* 0x000fc4000fffe1a8 */
[----:B------:R-:W0:Y:S03]  /*60b0*/  MUFU.TANH R185, R185 ;  /* 0x000000b900b97308 */ /* 0x000e260000002400 */
[C---:B------:R-:W-:Y:S02]  /*60c0*/  VIADD R183, R168.reuse, UR6 ;  /* 0x00000006a8b77c36 */ /* 0x040fe40008000000 */
[----:B------:R-:W-:Y:S02]  /*60d0*/  VIADD R196, R168, UR54 ;  /* 0x00000036a8c47c36 */ /* 0x000fe40008000000 */
[--C-:B-----5:R-:W-:Y:S01]  /*60e0*/  IMAD.IADD R180, R183, 0x1, R153.reuse ;  /* 0x00000001b7b47824 */ /* 0x120fe200078e0299 */
[----:B------:R-:W0:Y:S01]  /*60f0*/  MUFU.TANH R186, R186 ;  /* 0x000000ba00ba7308 */ /* 0x000e220000002400 */
[----:B------:R-:W-:-:S07]  /*6100*/  IMAD.IADD R182, R196, 0x1, R153 ;  /* 0x00000001c4b67824 */ /* 0x000fce00078e0299 */
        /* <DEDUP_REMOVED lines=9> */
[----:B------:R-:W-:Y:S01]  /*61a0*/  IMAD.U32 R168, RZ, RZ, UR60 ;  /* 0x0000003cffa87e24 */ /* 0x000fe2000f8e00ff */
[----:B------:R-:W-:Y:S04]  /*61b0*/  BSSY B0, `(.L_x_1461) ;  /* 0x0000011000007945 */ /* 0x000fe80003800000 */
[----:B------:R-:W-:-:S04]  /*61c0*/  IADD3 R168, -R168, UR61, R153 ;  /* 0x0000003da8a87c10 */ /* 0x000fc8000fffe199 */
[----:B------:R-:W-:-:S13]  /*61d0*/  ISETP.GT.AND P2, PT, R168, -0x1, PT ;  /* 0xffffffffa800780c */ /* 0x000fda0003f44270 */
[----:B------:R-:W-:Y:S05]  /*61e0*/  @P2 BRA `(.L_x_1462) ;  /* 0x0000000000202947 */ /* 0x000fea0003800000 */
[----:B------:R-:W-:Y:S01]  /*61f0*/  IMAD.U32 R170, RZ, RZ, UR51 ;  /* 0x00000033ffaa7e24 */ /* 0x000fe2000f8e00ff */
[----:B------:R-:W-:-:S04]  /*6200*/  LOP3.LUT R169, RZ, R168, RZ, 0x33, !PT ;  /* 0x000000a8ffa97212 */ /* 0x000fc800078e33ff */
[----:B------:R-:W-:-:S13]  /*6210*/  ISETP.NE.AND P2, PT, R170, 0x1, PT ;  /* 0x00000001aa00780c */ /* 0x000fda0003f45270 */
[----:B0-----:R-:W0:Y:S02]  /*6220*/  @P2 LDC.64 R152, c[0x0][0x9e8] ;  /* 0x00027a00ff982b82 */ /* 0x001e240000000a00 */
[----:B0-----:R-:W-:-:S05]  /*6230*/  @P2 IMAD.HI.U32 R152, R169, R152, RZ ;  /* 0x00000098a9982227 */ /* 0x001fca00078e00ff */
[----:B------:R-:W-:-:S04]  /*6240*/  @P2 SHF.R.U32.HI R169, RZ, R153, R152 ;  /* 0x00000099ffa92219 */ /* 0x000fc80000011698 */
[----:B------:R-:W-:Y:S01]  /*6250*/  LOP3.LUT R168, RZ, R169, RZ, 0x33, !PT ;  /* 0x000000a9ffa87212 */ /* 0x000fe200078e33ff */
[----:B------:R-:W-:Y:S06]  /*6260*/  BRA `(.L_x_1463) ;  /* 0x0000000000147947 */ /* 0x000fec0003800000 */
.L_x_1462:
[----:B------:R-:W-:-:S05]  /*6270*/  IMAD.U32 R170, RZ, RZ, UR51 ;  /* 0x00000033ffaa7e24 */ /* 0x000fca000f8e00ff */
[----:B------:R-:W-:-:S13]  /*6280*/  ISETP.NE.AND P2, PT, R170, 0x1, PT ;  /* 0x00000001aa00780c */ /* 0x000fda0003f45270 */
[----:B0-----:R-:W0:Y:S02]  /*6290*/  @P2 LDC.64 R152, c[0x0][0x9e8] ;  /* 0x00027a00ff982b82 */ /* 0x001e240000000a00 */
[----:B0-----:R-:W-:-:S05]  /*62a0*/  @P2 IMAD.HI.U32 R152, R168, R152, RZ ;  /* 0x00000098a8982227 */ /* 0x001fca00078e00ff */
[----:B------:R-:W-:-:S07]  /*62b0*/  @P2 SHF.R.U32.HI R168, RZ, R153, R152 ;  /* 0x00000099ffa82219 */ /* 0x000fce0000011698 */
.L_x_1463:
[----:B------:R-:W-:Y:S05]  /*62c0*/  BSYNC B0 ;  /* 0x0000000000007941 */ /* 0x000fea0003800000 */
.L_x_1461:
[----:B------:R-:W-:-:S04]  /*62d0*/  IMAD R168, R168, R170, -R179 ;  /* 0x000000aaa8a87224 */ /* 0x000fc800078e0ab3 */
[----:B------:R-:W-:-:S05]  /*62e0*/  IMAD R153, R17, -0x2, R168 ;  /* 0xfffffffe11997824 */ /* 0x000fca00078e02a8 */
[----:B------:R-:W-:Y:S02]  /*62f0*/  VIADDMNMX R180, R153, R170, R180, PT ;  /* 0x000000aa99b47246 */ /* 0x000fe400038001b4 */
[----:B------:R-:W-:-:S07]  /*6300*/  VIMNMX R182, R182, R153, !PT ;  /* 0x00000099b6b67248 */ /* 0x000fce0007fe0100 */
.L_x_1460:
[----:B------:R-:W-:Y:S01]  /*6310*/  ISETP.GT.AND P2, PT, R20, -0x1, PT ;  /* 0xffffffff1400780c */ /* 0x000fe20003f44270 */
[----:B0-----:R0:W1:Y:S03]  /*6320*/  SHFL.IDX PT, R152, R167, 0x1, 0x1c1f ;  /* 0x003c1f00a7987f89 */ /* 0x00106600000e0000 */
[C---:B------:R-:W-:Y:S02]  /*6330*/  ISETP.GT.AND P5, PT, R182.reuse, RZ, P2 ;  /* 0x000000ffb600720c */ /* 0x040fe400017a4270 */
[----:B------:R-:W-:Y:S02]  /*6340*/  ISETP.GT.AND P4, PT, R182, 0x1, P2 ;  /* 0x00000001b600780c */ /* 0x000fe40001784270 */
[----:B------:R-:W-:Y:S02]  /*6350*/  ISETP.LT.OR P5, PT, R180, 0x1, P5 ;  /* 0x00000001b400780c */ /* 0x000fe40002fa1670 */
[----:B------:R-:W-:-:S02]  /*6360*/  ISETP.GT.AND P6, PT, R182, 0x8, P2 ;  /* 0x00000008b600780c */ /* 0x000fc400017c4270 */
[----:B------:R-:W-:Y:S02]  /*6370*/  FSEL R181, R188, -INF , !P5 ;  /* 0xff800000bcb57808 */ /* 0x000fe40006800000 */
[C---:B------:R-:W-:Y:S02]  /*6380*/  ISETP.GT.AND P5, PT, R182.reuse, 0x10, P2 ;  /* 0x00000010b600780c */ /* 0x040fe400017a4270 */
[----:B------:R-:W-:Y:S02]  /*6390*/  ISETP.GT.AND P3, PT, R182, 0x9, P2 ;  /* 0x00000009b600780c */ /* 0x000fe40001764270 */
[C---:B------:R-:W-:Y:S02]  /*63a0*/  ISETP.LT.OR P5, PT, R180.reuse, 0x11, P5 ;  /* 0x00000011b400780c */ /* 0x040fe40002fa1670 */
[----:B------:R-:W-:Y:S02]  /*63b0*/  ISETP.LT.OR P4, PT, R180, 0x2, P4 ;  /* 0x00000002b400780c */ /* 0x000fe40002781670 */
[----:B0-----:R-:W-:-:S02]  /*63c0*/  FSEL R167, R184, -INF , !P5 ;  /* 0xff800000b8a77808 */ /* 0x001fc40006800000 */
[----:B------:R-:W-:Y:S02]  /*63d0*/  ISETP.GT.AND P5, PT, R182, 0x20, P2 ;  /* 0x00000020b600780c */ /* 0x000fe400017a4270 */
[C---:B------:R-:W-:Y:S02]  /*63e0*/  ISETP.LT.OR P6, PT, R180.reuse, 0x9, P6 ;  /* 0x00000009b400780c */ /* 0x040fe400037c1670 */
[C---:B------:R-:W-:Y:S02]  /*63f0*/  ISETP.LT.OR P3, PT, R180.reuse, 0xa, P3 ;  /* 0x0000000ab400780c */ /* 0x040fe40001f61670 */
[----:B------:R-:W-:Y:S02]  /*6400*/  ISETP.LT.OR P5, PT, R180, 0x21, P5 ;  /* 0x00000021b400780c */ /* 0x000fe40002fa1670 */
[----:B------:R-:W-:Y:S02]  /*6410*/  FSEL R189, R189, -INF , !P4 ;  /* 0xff800000bdbd7808 */ /* 0x000fe40006000000 */
[----:B------:R-:W-:-:S02]  /*6420*/  FSEL R191, R191, -INF , !P6 ;  /* 0xff800000bfbf7808 */ /* 0x000fc40007000000 */
[----:B------:R-:W-:Y:S02]  /*6430*/  FSEL R190, R190, -INF , !P3 ;  /* 0xff800000bebe7808 */ /* 0x000fe40005800000 */
[C---:B------:R-:W-:Y:S02]  /*6440*/  ISETP.GT.AND P4, PT, R182.reuse, 0x11, P2 ;  /* 0x00000011b600780c */ /* 0x040fe40001784270 */
[C---:B------:R-:W-:Y:S02]  /*6450*/  ISETP.GT.AND P6, PT, R182.reuse, 0x18, P2 ;  /* 0x00000018b600780c */ /* 0x040fe400017c4270 */
[----:B------:R-:W-:Y:S02]  /*6460*/  ISETP.GT.AND P3, PT, R182, 0x19, P2 ;  /* 0x00000019b600780c */ /* 0x000fe40001764270 */
[----:B------:R-:W-:Y:S02]  /*6470*/  FSEL R171, R192, -INF , !P5 ;  /* 0xff800000c0ab7808 */ /* 0x000fe40006800000 */
[----:B------:R-:W-:-:S02]  /*6480*/  ISETP.GT.AND P5, PT, R182, 0x30, P2 ;  /* 0x00000030b600780c */ /* 0x000fc400017a4270 */
[C---:B------:R-:W-:Y:S02]  /*6490*/  ISETP.LT.OR P4, PT, R180.reuse, 0x12, P4 ;  /* 0x00000012b400780c */ /* 0x040fe40002781670 */
        /* <DEDUP_REMOVED lines=10> */
[----:B------:R-:W-:-:S02]  /*6540*/  PLOP3.LUT P5, PT, PT, PT, UP1, 0x40, 0x0 ;  /* 0x000000000000781c */ /* 0x000fc40003fae818 */
[C---:B------:R-:W-:Y:S02]  /*6550*/  ISETP.LT.OR P4, PT, R180.reuse, 0x22, P4 ;  /* 0x00000022b400780c */ /* 0x040fe40002781670 */
[C---:B------:R-:W-:Y:S02]  /*6560*/  ISETP.LT.OR P6, PT, R180.reuse, 0x29, P6 ;  /* 0x00000029b400780c */ /* 0x040fe400037c1670 */
[----:B------:R-:W-:Y:S02]  /*6570*/  ISETP.LT.OR P3, PT, R180, 0x2a, P3 ;  /* 0x0000002ab400780c */ /* 0x000fe40001f61670 */
[----:B------:R-:W-:Y:S02]  /*6580*/  FSEL R172, R193, -INF , !P4 ;  /* 0xff800000c1ac7808 */ /* 0x000fe40006000000 */
[----:B------:R-:W-:Y:S02]  /*6590*/  FSEL R173, R194, -INF , !P6 ;  /* 0xff800000c2ad7808 */ /* 0x000fe40007000000 */
[----:B------:R-:W-:-:S02]  /*65a0*/  FSEL R174, R195, -INF , !P3 ;  /* 0xff800000c3ae7808 */ /* 0x000fc40005800000 */
[C---:B------:R-:W-:Y:S02]  /*65b0*/  ISETP.GT.AND P4, PT, R182.reuse, 0x31, P2 ;  /* 0x00000031b600780c */ /* 0x040fe40001784270 */
[C---:B------:R-:W-:Y:S02]  /*65c0*/  ISETP.GT.AND P6, PT, R182.reuse, 0x38, P2 ;  /* 0x00000038b600780c */ /* 0x040fe400017c4270 */
[----:B------:R-:W-:Y:S02]  /*65d0*/  ISETP.GT.AND P3, PT, R182, 0x39, P2 ;  /* 0x00000039b600780c */ /* 0x000fe40001764270 */
[C---:B------:R-:W-:Y:S02]  /*65e0*/  ISETP.LT.OR P4, PT, R180.reuse, 0x32, P4 ;  /* 0x00000032b400780c */ /* 0x040fe40002781670 */
[C---:B------:R-:W-:Y:S02]  /*65f0*/  ISETP.LT.OR P6, PT, R180.reuse, 0x39, P6 ;  /* 0x00000039b400780c */ /* 0x040fe400037c1670 */
[----:B------:R-:W-:Y:S01]  /*6600*/  ISETP.LT.OR P3, PT, R180, 0x3a, P3 ;  /* 0x0000003ab400780c */ /* 0x000fe20001f61670 */
[--C-:B-1----:R-:W-:Y:S01]  /*6610*/  IMAD.IADD R180, R183, 0x1, R152.reuse ;  /* 0x00000001b7b47824 */ /* 0x102fe200078e0298 */
[----:B------:R-:W-:Y:S01]  /*6620*/  FSEL R176, R176, -INF , !P4 ;  /* 0xff800000b0b07808 */ /* 0x000fe20006000000 */
[----:B------:R-:W-:Y:S01]  /*6630*/  IMAD.IADD R183, R196, 0x1, R152 ;  /* 0x00000001c4b77824 */ /* 0x000fe200078e0298 */
[----:B------:R-:W-:-:S02]  /*6640*/  FSEL R177, R177, -INF , !P6 ;  /* 0xff800000b1b17808 */ /* 0x000fc40007000000 */
[----:B------:R-:W-:Y:S01]  /*6650*/  FSEL R178, R178, -INF , !P3 ;  /* 0xff800000b2b27808 */ /* 0x000fe20005800000 */
[----:B------:R-:W-:Y:S06]  /*6660*/  @P5 BRA `(.L_x_1464) ;  /* 0x00000000005c5947 */ /* 0x000fec0003800000 */
        /* <DEDUP_REMOVED lines=13> */
.L_x_1466:
[----:B------:R-:W-:-:S05]  /*6740*/  IMAD.U32 R187, RZ, RZ, UR51 ;  /* 0x00000033ffbb7e24 */ /* 0x000fca000f8e00ff */
[----:B------:R-:W-:-:S13]  /*6750*/  ISETP.NE.AND P3, PT, R187, 0x1, PT ;  /* 0x00000001bb00780c */ /* 0x000fda0003f65270 */
[----:B------:R-:W0:Y:S02]  /*6760*/  @P3 LDC.64 R152, c[0x0][0x9e8] ;  /* 0x00027a00ff983b82 */ /* 0x000e240000000a00 */
[----:B0-----:R-:W-:-:S05]  /*6770*/  @P3 IMAD.HI.U32 R152, R182, R152, RZ ;  /* 0x00000098b6983227 */ /* 0x001fca00078e00ff */
[----:B------:R-:W-:-:S07]  /*6780*/  @P3 SHF.R.U32.HI R182, RZ, R153, R152 ;  /* 0x00000099ffb63219 */ /* 0x000fce0000011698 */
.L_x_1467:
[----:B------:R-:W-:Y:S05]  /*6790*/  BSYNC B0 ;  /* 0x0000000000007941 */ /* 0x000fea0003800000 */
.L_x_1465:
[----:B------:R-:W-:-:S04]  /*67a0*/  IMAD R182, R182, R187, -R179 ;  /* 0x000000bbb6b67224 */ /* 0x000fc800078e0ab3 */
[----:B------:R-:W-:-:S05]  /*67b0*/  IMAD R182, R17, -0x2, R182 ;  /* 0xfffffffe11b67824 */ /* 0x000fca00078e02b6 */
[----:B------:R-:W-:Y:S02]  /*67c0*/  VIADDMNMX R180, R182, R187, R180, PT ;  /* 0x000000bbb6b47246 */ /* 0x000fe400038001b4 */
[----:B------:R-:W-:-:S07]  /*67d0*/  VIMNMX R183, R183, R182, !PT ;  /* 0x000000b6b7b77248 */ /* 0x000fce0007fe0100 */
.L_x_1464:
        /* <DEDUP_REMOVED lines=94> */
[----:B------:R1:W-:Y:S01]  /*6dc0*/  MUFU.EX2 R179, R190 ;  /* 0x000000be00b37308 */ /* 0x0003e20000000800 */
[----:B0-----:R-:W-:Y:S01]  /*6dd0*/  FMNMX.FTZ R181, R165, R180, !PT ;  /* 0x000000b4a5b57209 */ /* 0x001fe20007810000 */
[--C-:B------:R-:W-:Y:S01]  /*6de0*/  FFMA.FTZ R194, R169, UR6, -R0.reuse ;  /* 0x00000006a9c27c23 */ /* 0x100fe20008010800 */
[----:B------:R-:W-:Y:S01]  /*6df0*/  FSEL R177, R152, RZ, P4 ;  /* 0x000000ff98b17208 */ /* 0x000fe20002000000 */
[--C-:B------:R-:W-:Y:S01]  /*6e00*/  FFMA.FTZ R188, R171, UR6, -R0.reuse ;  /* 0x00000006abbc7c23 */ /* 0x100fe20008010800 */
[----:B------:R-:W-:Y:S01]  /*6e10*/  FMNMX.FTZ R181, R166, R181, !PT ;  /* 0x000000b5a6b57209 */ /* 0x000fe20007810000 */
[--C-:B------:R-:W-:Y:S01]  /*6e20*/  FFMA.FTZ R184, R175, UR6, -R0.reuse ;  /* 0x00000006afb87c23 */ /* 0x100fe20008010800 */
[--C-:B------:R-:W-:Y:S01]  /*6e30*/  FFMA.FTZ R196, R189, UR6, -R0.reuse ;  /* 0x00000006bdc47c23 */ /* 0x100fe20008010800 */
[--C-:B------:R-:W-:Y:S01]  /*6e40*/  FFMA.FTZ R198, R191, UR6, -R0.reuse ;  /* 0x00000006bfc67c23 */ /* 0x100fe20008010800 */
[--C-:B-1----:R-:W-:Y:S01]  /*6e50*/  FFMA.FTZ R190, R173, UR6, -R0.reuse ;  /* 0x00000006adbe7c23 */ /* 0x102fe20008010800 */
[----:B------:R-:W0:Y:S01]  /*6e60*/  SHFL.BFLY PT, R168, R181, 0x2, 0x1f ;  /* 0x0c401f00b5a87f89 */ /* 0x000e2200000e0000 */
[--C-:B------:R-:W-:Y:S01]  /*6e70*/  FFMA.FTZ R169, R170, UR6, -R0.reuse ;  /* 0x00000006aaa97c23 */ /* 0x100fe20008010800 */
        /* <DEDUP_REMOVED lines=8> */
[----:B------:R-:W1:Y:S01]  /*6f00*/  MUFU.EX2 R0, R0 ;  /* 0x0000000000007308 */ /* 0x000e620000000800 */
[----:B0-----:R-:W-:-:S05]  /*6f10*/  FMNMX.FTZ R168, R181, R168, !PT ;  /* 0x000000a8b5a87209 */ /* 0x001fca0007810000 */
[----:B------:R-:W0:Y:S02]  /*6f20*/  SHFL.BFLY PT, R181, R168, 0x1, 0x1f ;  /* 0x0c201f00a8b57f89 */ /* 0x000e2400000e0000 */
[----:B------:R-:W2:Y:S08]  /*6f30*/  MUFU.EX2 R192, R192 ;  /* 0x000000c000c07308 */ /* 0x000eb00000000800 */
[----:B------:R-:W3:Y:S08]  /*6f40*/  MUFU.EX2 R167, R167 ;  /* 0x000000a700a77308 */ /* 0x000ef00000000800 */
[----:B------:R-:W-:Y:S01]  /*6f50*/  MUFU.EX2 R194, R194 ;  /* 0x000000c200c27308 */ /* 0x000fe20000000800 */
[----:B0-----:R-:W-:-:S07]  /*6f60*/  FMNMX.FTZ R168, R168, R181, !PT ;  /* 0x000000b5a8a87209 */ /* 0x001fce0007810000 */
        /* <DEDUP_REMOVED lines=13> */
[----:B-1----:R-:W-:Y:S01]  /*7040*/  FFMA.FTZ R3, R0, R16, R153 ;  /* 0x0000001000037223 */ /* 0x002fe20000010099 */
        /* <DEDUP_REMOVED lines=9> */
[----:B------:R-:W-:Y:S01]  /*70e0*/  FFMA.FTZ R160, R160, UR6, -R181 ;  /* 0x00000006a0a07c23 */ /* 0x000fe200080108b5 */
[----:B------:R-:W-:-:S02]  /*70f0*/  IMAD.U32 R21, RZ, RZ, UR14 ;  /* 0x0000000eff157e24 */ /* 0x000fc4000f8e00ff */
[----:B------:R-:W-:Y:S01]  /*7100*/  FADD.FTZ R3, R179, R16 ;  /* 0x00000010b3037221 */ /* 0x000fe20000010000 */
[--C-:B------:R-:W-:Y:S01]  /*7110*/  FFMA.FTZ R185, R163, UR6, -R181.reuse ;  /* 0x00000006a3b97c23 */ /* 0x100fe200080108b5 */
[----:B------:R-:W-:Y:S01]  /*7120*/  FFMA.FTZ R164, R164, UR6, -R181 ;  /* 0x00000006a4a47c23 */ /* 0x000fe200080108b5 */
[----:B------:R-:W0:Y:S01]  /*7130*/  MUFU.EX2 R2, R2 ;  /* 0x0000000200027308 */ /* 0x000e220000000800 */
[----:B--2---:R-:W-:Y:S01]  /*7140*/  FADD.FTZ R162, R192, R3 ;  /* 0x00000003c0a27221 */ /* 0x004fe20000010000 */
[----:B------:R-:W-:Y:S02]  /*7150*/  @!P1 VIADD R21, R21, 0x30860 ;  /* 0x0003086015159836 */ /* 0x000fe40000000000 */
[--C-:B------:R-:W-:Y:S01]  /*7160*/  FFMA.FTZ R165, R165, UR6, -R181.reuse ;  /* 0x00000006a5a57c23 */ /* 0x100fe200080108b5 */
[----:B------:R-:W-:Y:S01]  /*7170*/  FFMA.FTZ R166, R166, UR6, -R181 ;  /* 0x00000006a6a67c23 */ /* 0x000fe200080108b5 */
[C---:B------:R-:W-:Y:S01]  /*7180*/  ISETP.GT.AND P2, PT, R20.reuse, UR50, PT ;  /* 0x0000003214007c0c */ /* 0x040fe2000bf44270 */
[----:B------:R-:W-:Y:S01]  /*7190*/  VIADD R20, R20, 0xffffffff ;  /* 0xffffffff14147836 */ /* 0x000fe20000000000 */
[----:B------:R-:W-:Y:S01]  /*71a0*/  @!P1 PRMT R21, RZ, 0x654, R21 ;  /* 0x00000654ff159816 */ /* 0x000fe20000000015 */
[----:B------:R-:W1:Y:S01]  /*71b0*/  MUFU.EX2 R199, R199 ;  /* 0x000000c700c77308 */ /* 0x000e620000000800 */
[----:B------:R-:W-:-:S02]  /*71c0*/  F2FP.BF16.F32.PACK_AB R196, R196, R153 ;  /* 0x00000099c4c4723e */ /* 0x000fc400000010ff */
[----:B------:R2:W-:Y:S01]  /*71d0*/  @!P1 SYNCS.ARRIVE.TRANS64.RED.A1T0 RZ, [R21+URZ], RZ ;  /* 0x000000ff15ff99a7 */ /* 0x0005e2000810043f */
[----:B------:R-:W-:Y:S02]  /*71e0*/  F2FP.BF16.F32.PACK_AB R198, R179, R198 ;  /* 0x000000c6b3c6723e */ /* 0x000fe400000010ff */
[----:B---3--:R-:W-:Y:S02]  /*71f0*/  F2FP.BF16.F32.PACK_AB R192, R167, R192 ;  /* 0x000000c0a7c0723e */ /* 0x008fe400000010ff */
[----:B------:R-:W3:Y:S01]  /*7200*/  MUFU.EX2 R154, R154 ;  /* 0x0000009a009a7308 */ /* 0x000ee20000000800 */
[----:B0-----:R-:W-:Y:S01]  /*7210*/  FFMA.FTZ R5, R2, R5, R197 ;  /* 0x0000000502057223 */ /* 0x001fe200000100c5 */
[----:B------:R-:W-:-:S03]  /*7220*/  F2FP.BF16.F32.PACK_AB R197, R4, R197 ;  /* 0x000000c504c5723e */ /* 0x000fc600000010ff */
[----:B------:R-:W-:Y:S01]  /*7230*/  FADD.FTZ R16, R4, R5 ;  /* 0x0000000504107221 */ /* 0x000fe20000010000 */
[----:B------:R-:W-:Y:S01]  /*7240*/  FADD.FTZ R5, R167, R162 ;  /* 0x000000a2a7057221 */ /* 0x000fe20000010000 */
[----:B------:R-:W-:Y:S01]  /*7250*/  FFMA.FTZ R162, R161, UR6, -R181 ;  /* 0x00000006a1a27c23 */ /* 0x000fe200080108b5 */
[----:B------:R-:W0:Y:S01]  /*7260*/  MUFU.EX2 R193, R193 ;  /* 0x000000c100c17308 */ /* 0x000e220000000800 */
[----:B-1----:R-:W-:Y:S01]  /*7270*/  FADD.FTZ R3, R199, R16 ;  /* 0x00000010c7037221 */ /* 0x002fe20000010000 */
[----:B------:R-:W-:Y:S01]  /*7280*/  FADD.FTZ R170, R194, R5 ;  /* 0x00000005c2aa7221 */ /* 0x000fe20000010000 */
[C---:B------:R-:W-:Y:S01]  /*7290*/  F2FP.BF16.F32.PACK_AB R194, R169.reuse, R194 ;  /* 0x000000c2a9c2723e */ /* 0x040fe200000010ff */
[----:B------:R-:W-:Y:S02]  /*72a0*/  IMAD.MOV.U32 R4, RZ, RZ, R152 ;  /* 0x000000ffff047224 */ /* 0x000fe400078e0098 */
[----:B------:R-:W-:Y:S02]  /*72b0*/  FADD.FTZ R5, R169, R170 ;  /* 0x000000aaa9057221 */ /* 0x000fe40000010000 */
[----:B------:R-:W1:Y:S01]  /*72c0*/  MUFU.EX2 R156, R156 ;  /* 0x0000009c009c7308 */ /* 0x000e620000000800 */
[----:B---3--:R-:W-:Y:S01]  /*72d0*/  FADD.FTZ R16, R154, R3 ;  /* 0x000000039a107221 */ /* 0x008fe20000010000 */
[----:B------:R-:W-:Y:S01]  /*72e0*/  FADD.FTZ R170, R188, R5 ;  /* 0x00000005bcaa7221 */ /* 0x000fe20000010000 */
[----:B------:R-:W-:-:S05]  /*72f0*/  F2FP.BF16.F32.PACK_AB R199, R154, R199 ;  /* 0x000000c79ac7723e */ /* 0x000fca00000010ff */
        /* <DEDUP_REMOVED lines=16> */
[C---:B0-----:R-:W-:Y:S01]  /*7400*/  FADD.FTZ R16, R160.reuse, R3 ;  /* 0x00000003a0107221 */ /* 0x041fe20000010000 */
[----:B------:R-:W-:-:S06]  /*7410*/  F2FP.BF16.F32.PACK_AB R189, R160, R189 ;  /* 0x000000bda0bd723e */ /* 0x000fcc00000010ff */
[----:B------:R-:W0:Y:S01]  /*7420*/  MUFU.EX2 R173, R173 ;  /* 0x000000ad00ad7308 */ /* 0x000e220000000800 */
[----:B-1----:R-:W-:-:S07]  /*7430*/  FADD.FTZ R170, R190, R5 ;  /* 0x00000005beaa7221 */ /* 0x002fce0000010000 */
[----:B------:R-:W1:Y:S01]  /*7440*/  MUFU.EX2 R162, R162 ;  /* 0x000000a200a27308 */ /* 0x000e620000000800 */
[----:B---3--:R-:W-:-:S07]  /*7450*/  FADD.FTZ R3, R191, R16 ;  /* 0x00000010bf037221 */ /* 0x008fce0000010000 */
[----:B------:R-:W3:Y:S01]  /*7460*/  MUFU.EX2 R184, R184 ;  /* 0x000000b800b87308 */ /* 0x000ee20000000800 */
[C---:B0-----:R-:W-:Y:S01]  /*7470*/  FADD.FTZ R5, R173.reuse, R170 ;  /* 0x000000aaad057221 */ /* 0x041fe20000010000 */
[----:B------:R-:W-:-:S06]  /*7480*/  F2FP.BF16.F32.PACK_AB R190, R173, R190 ;  /* 0x000000beadbe723e */ /* 0x000fcc00000010ff */
[----:B------:R-:W-:Y:S01]  /*7490*/  MUFU.EX2 R185, R185 ;  /* 0x000000b900b97308 */ /* 0x000fe20000000800 */
[----:B-1----:R-:W-:-:S07]  /*74a0*/  F2FP.BF16.F32.PACK_AB R191, R162, R191 ;  /* 0x000000bfa2bf723e */ /* 0x002fce00000010ff */
[----:B------:R-:W0:Y:S01]  /*74b0*/  MUFU.EX2 R175, R175 ;  /* 0x000000af00af7308 */ /* 0x000e220000000800 */
[----:B---3--:R-:W-:-:S07]  /*74c0*/  FADD.FTZ R170, R184, R5 ;  /* 0x00000005b8aa7221 */ /* 0x008fce0000010000 */
[----:B--2---:R1:W2:Y:S08]  /*74d0*/  MUFU.EX2 R21, R164 ;  /* 0x000000a400157308 */ /* 0x0042b00000000800 */
[----:B------:R-:W3:Y:S01]  /*74e0*/  MUFU.EX2 R186, R186 ;  /* 0x000000ba00ba7308 */ /* 0x000ee20000000800 */
[----:B-1----:R-:W-:Y:S01]  /*74f0*/  FADD.FTZ R164, R162, R3 ;  /* 0x00000003a2a47221 */ /* 0x002fe20000010000 */
[C---:B0-----:R-:W-:Y:S01]  /*7500*/  FADD.FTZ R5, R175.reuse, R170 ;  /* 0x000000aaaf057221 */ /* 0x041fe20000010000 */
[----:B------:R-:W-:Y:S01]  /*7510*/  F2FP.BF16.F32.PACK_AB R184, R175, R184 ;  /* 0x000000b8afb8723e */ /* 0x000fe200000010ff */
[----:B------:R-:W-:-:S02]  /*7520*/  IMAD.MOV.U32 R3, RZ, RZ, R168 ;  /* 0x000000ffff037224 */ /* 0x000fc400078e00a8 */
[----:B------:R-:W-:Y:S02]  /*7530*/  FADD.FTZ R164, R185, R164 ;  /* 0x000000a4b9a47221 */ /* 0x000fe40000010000 */
[----:B------:R-:W0:Y:S02]  /*7540*/  MUFU.EX2 R165, R165 ;  /* 0x000000a500a57308 */ /* 0x000e240000000800 */
[C---:B--2---:R-:W-:Y:S01]  /*7550*/  FADD.FTZ R164, R21.reuse, R164 ;  /* 0x000000a415a47221 */ /* 0x044fe20000010000 */
[----:B------:R-:W-:-:S05]  /*7560*/  F2FP.BF16.F32.PACK_AB R185, R21, R185 ;  /* 0x000000b915b9723e */ /* 0x000fca00000010ff */
[----:B------:R-:W1:Y:S01]  /*7570*/  MUFU.EX2 R177, R178 ;  /* 0x000000b200b17308 */ /* 0x000e620000000800 */
[----:B---3--:R-:W-:-:S07]  /*7580*/  FADD.FTZ R16, R186, R5 ;  /* 0x00000005ba107221 */ /* 0x008fce0000010000 */
[----:B------:R-:W2:Y:S01]  /*7590*/  MUFU.EX2 R166, R166 ;  /* 0x000000a600a67308 */ /* 0x000ea20000000800 */
[----:B0-----:R-:W-:Y:S01]  /*75a0*/  FADD.FTZ R164, R165, R164 ;  /* 0x000000a4a5a47221 */ /* 0x001fe20000010000 */
[C---:B-1----:R-:W-:Y:S01]  /*75b0*/  FADD.FTZ R16, R177.reuse, R16 ;  /* 0x00000010b1107221 */ /* 0x042fe20000010000 */
[----:B------:R-:W-:Y:S02]  /*75c0*/  F2FP.BF16.F32.PACK_AB R186, R177, R186 ;  /* 0x000000bab1ba723e */ /* 0x000fe400000010ff */
[C---:B--2---:R-:W-:Y:S01]  /*75d0*/  FADD.FTZ R5, R166.reuse, R164 ;  /* 0x000000a4a6057221 */ /* 0x044fe20000010000 */
[----:B------:R-:W-:Y:S01]  /*75e0*/  F2FP.BF16.F32.PACK_AB R187, R166, R165 ;  /* 0x000000a5a6bb723e */ /* 0x000fe200000010ff */
[----:B------:R-:W-:Y:S06]  /*75f0*/  @P2 BRA `(.L_x_1468) ;  /* 0xffffffd400282947 */ /* 0x000fec000383ffff */
[----:B------:R-:W-:Y:S01]  /*7600*/  IMAD.MOV.U32 R3, RZ, RZ, R168 ;  /* 0x000000ffff037224 */ /* 0x000fe200078e00a8 */
[----:B------:R-:W-:Y:S01]  /*7610*/  UMOV UR37, UR5 ;  /* 0x0000000500257c82 */ /* 0x000fe20008000000 */
[----:B------:R-:W-:Y:S01]  /*7620*/  IMAD.MOV.U32 R4, RZ, RZ, R152 ;  /* 0x000000ffff047224 */ /* 0x000fe200078e0098 */
[----:B------:R-:W-:-:S06]  /*7630*/  UMOV UR36, UR39 ;  /* 0x0000002700247c82 */ /* 0x000fcc0008000000 */
.L_x_1451:
[----:B------:R-:W-:Y:S01]  /*7640*/  R2UR UR5, R22 ;  /* 0x00000000160572ca */ /* 0x000fe200000e0000 */
[----:B------:R-:W-:Y:S01]  /*7650*/  ULDC UR4, c[0x0][0x448] ;  /* 0x0001120000047ab9 */ /* 0x000fe20000000800 */
[----:B------:R-:W-:Y:S01]  /*7660*/  ULDC UR7, c[0x0][0x9e4] ;  /* 0x0002790000077ab9 */ /* 0x000fe20000000800 */
[----:B------:R-:W-:Y:S02]  /*7670*/  UISETP.NE.AND UP0, UPT, UR4, 0x1, UPT ;  /* 0x000000010400788c */ /* 0x000fe4000bf05270 */
[----:B------:R-:W-:Y:S02]  /*7680*/  UISETP.GE.AND UP1, UPT, UR7, 0x1, UPT ;  /* 0x000000010700788c */ /* 0x000fe4000bf26270 */
[----:B------:R-:W-:-:S04]  /*7690*/  UIADD3 UR11, UR61, 0x1, -UR60 ;  /* 0x000000013d0b7890 */ /* 0x000fc8000fffe83c */
[----:B------:R-:W-:Y:S02]  /*76a0*/  PLOP3.LUT P6, PT, PT, PT, UP1, 0x80, 0x0 ;  /* 0x000000000000781c */ /* 0x000fe40003fcf018 */
[----:B------:R-:W-:Y:S01]  /*76b0*/  UIADD3 UR10, UR5, 0x7f, URZ ;  /* 0x0000007f050a7890 */ /* 0x000fe2000fffe03f */
[----:B------:R-:W-:Y:S01]  /*76c0*/  @UP0 ULDC UR4, c[0x0][0x44c] ;  /* 0x0001130000040ab9 */ /* 0x000fe20000000800 */
[----:B------:R-:W-:Y:S02]  /*76d0*/  @UP0 ULDC UR14, c[0x0][0x450] ;  /* 0x00011400000e0ab9 */ /* 0x000fe40000000800 */
[----:B------:R-:W-:-:S04]  /*76e0*/  UIMAD.WIDE.U32 UR4, UR10, UR4, URZ ;  /* 0x000000040a0472a5 */ /* 0x000fc8000f8e003f */
[----:B------:R-:W-:-:S03]  /*76f0*/  @UP0 USHF.R.U32.HI UR10, URZ, UR14, UR5 ;  /* 0x0000000e3f0a0299 */ /* 0x000fc60008011605 */
[----:B------:R-:W-:Y:S01]  /*7700*/  ULDC UR14, c[0x0][0x9dc] ;  /* 0x00027700000e7ab9 */ /* 0x000fe20000000800 */
[----:B------:R-:W-:-:S04]  /*7710*/  UIADD3 UR10, UR11, UR10, URZ ;  /* 0x0000000a0b0a7290 */ /* 0x000fc8000fffe03f */
[----:B------:R-:W-:Y:S01]  /*7720*/  UIADD3 UR14, UR10, -UR14, URZ ;  /* 0x8000000e0a0e7290 */ /* 0x000fe2000fffe03f */
[----:B------:R-:W-:Y:S11]  /*7730*/  @!P6 BRA `(.L_x_1469) ;  /* 0x000000000048e947 */ /* 0x000ff60003800000 */
[----:B------:R-:W-:Y:S02]  /*7740*/  UMOV UR15, UR10 ;  /* 0x0000000a000f7c82 */ /* 0x000fe40008000000 */
        /* <DEDUP_REMOVED lines=10> */
.L_x_1470:
[----:B------:R-:W-:-:S11]  /*77f0*/  UISETP.NE.AND UP1, UPT, UR7, 0x1, UPT ;  /* 0x000000010700788c */ /* 0x000fd6000bf25270 */
[----:B------:R-:W-:Y:S02]  /*7800*/  @UP1 ULDC.64 UR4, c[0x0][0x9e8] ;  /* 0x00027a0000041ab9 */ /* 0x000fe40000000a00 */
[----:B------:R-:W-:-:S04]  /*7810*/  UIMAD.WIDE.U32 UR10, UR15, UR4, URZ ;  /* 0x000000040f0a72a5 */ /* 0x000fc8000f8e003f */
[----:B------:R-:W-:-:S12]  /*7820*/  @UP1 USHF.R.U32.HI UR15, URZ, UR5, UR11 ;  /* 0x000000053f0f1299 */ /* 0x000fd8000801160b */
.L_x_1471:
[----:B------:R-:W-:-:S04]  /*7830*/  UIMAD UR7, UR15, UR7, URZ ;  /* 0x000000070f0772a4 */ /* 0x000fc8000f8e023f */
[----:B------:R-:W-:-:S04]  /*7840*/  UISETP.LT.AND UP1, UPT, UR14, UR7, UPT ;  /* 0x000000070e00728c */ /* 0x000fc8000bf21270 */
[----:B------:R-:W-:-:S12]  /*7850*/  USEL UR14, UR14, UR7, !UP1 ;  /* 0x000000070e0e7287 */ /* 0x000fd8000c800000 */
.L_x_1469:
[----:B------:R-:W-:Y:S01]  /*7860*/  UIADD3 UR14, UR14, 0x3f, URZ ;  /* 0x0000003f0e0e7890 */ /* 0x000fe2000fffe03f */
[----:B------:R-:W-:-:S03]  /*7870*/  R2UR UR5, R200 ;  /* 0x00000000c80572ca */ /* 0x000fc600000e0000 */
[----:B------:R-:W-:-:S04]  /*7880*/  USHF.R.S32.HI UR4, URZ, 0x1f, UR14 ;  /* 0x0000001f3f047899 */ /* 0x000fc8000801140e */
[----:B------:R-:W-:-:S04]  /*7890*/  ULEA.HI UR4, UR4, UR14, URZ, 0x6 ;  /* 0x0000000e04047291 */ /* 0x000fc8000f8f303f */
[----:B------:R-:W-:-:S04]  /*78a0*/  USHF.R.S32.HI UR4, URZ, 0x6, UR4 ;  /* 0x000000063f047899 */ /* 0x000fc80008011404 */
[----:B------:R-:W-:-:S04]  /*78b0*/  UISETP.LT.AND UP1, UPT, UR5, UR4, UPT ;  /* 0x000000040500728c */ /* 0x000fc8000bf21270 */
[----:B------:R-:W-:-:S06]  /*78c0*/  USEL UR39, UR5, UR4, !UP1 ;  /* 0x0000000405277287 */ /* 0x000fcc000c800000 */
[----:B------:R-:W-:-:S13]  /*78d0*/  ISETP.GE.AND P2, PT, R20, UR39, PT ;  /* 0x0000002714007c0c */ /* 0x000fda000bf46270 */
[----:B------:R-:W-:Y:S05]  /*78e0*/  @!P2 BRA `(.L_x_1472) ;  /* 0x000000200038a947 */ /* 0x000fea0003800000 */
[----:B------:R-:W-:Y:S01]  /*78f0*/  IMAD.MOV.U32 R220, RZ, RZ, R3 ;  /* 0x000000ffffdc7224 */ /* 0x000fe200078e0003 */
[----:B------:R-:W-:Y:S01]  /*7900*/  UMOV UR7, UR36 ;  /* 0x0000002400077c82 */ /* 0x000fe20008000000 */
[----:B------:R-:W-:Y:S01]  /*7910*/  IMAD.MOV.U32 R21, RZ, RZ, R4 ;  /* 0x000000ffff157224 */ /* 0x000fe200078e0004 */
[----:B------:R-:W-:Y:S01]  /*7920*/  UMOV UR4, UR37 ;  /* 0x0000002500047c82 */ /* 0x000fe20008000000 */
[----:B------:R-:W-:Y:S01]  /*7930*/  ULDC UR5, c[0x0][0x9d8] ;  /* 0x0002760000057ab9 */ /* 0x000fe20000000800 */
[----:B------:R-:W-:-:S05]  /*7940*/  ULDC UR50, c[0x0][0x988] ;  /* 0x0002620000327ab9 */ /* 0x000fca0000000800 */
.L_x_1481:
[----:B------:R-:W-:-:S04]  /*7950*/  UIADD3 UR37, UR4, 0x1, URZ ;  /* 0x0000000104257890 */ /* 0x000fc8000fffe03f */
[----:B------:R-:W-:-:S04]  /*7960*/  UISETP.NE.AND UP1, UPT, UR37, 0x2, UPT ;  /* 0x000000022500788c */ /* 0x000fc8000bf25270 */
[----:B------:R-:W-:Y:S02]  /*7970*/  USEL UR36, URZ, 0x1, UP1 ;  /* 0x000000013f247887 */ /* 0x000fe40008800000 */
[----:B------:R-:W-:Y:S02]  /*7980*/  USEL UR37, UR37, URZ, UP1 ;  /* 0x0000003f25257287 */ /* 0x000fe40008800000 */
[----:B------:R-:W-:Y:S01]  /*7990*/  ULOP3.LUT UR36, UR7, UR36, URZ, 0x3c, !UPT ;  /* 0x0000002407247292 */ /* 0x000fe2000f8e3c3f */
[----:B------:R-:W-:Y:S11]  /*79a0*/  @!P0 BRA `(.L_x_1473) ;  /* 0x0000000000048947 */ /* 0x000ff60003800000 */
[----:B------:R-:W-:Y:S01]  /*79b0*/  BPT.TRAP 0x1 ;  /* 0x000000040000795c */ /* 0x000fe20000300000 */
.L_x_1473:
[----:B------:R-:W-:Y:S01]  /*79c0*/  ULEA UR6, UR37, UR38, 0x3 ;  /* 0x0000002625067291 */ /* 0x000fe2000f8e183f */
[----:B------:R-:W-:-:S05]  /*79d0*/  IMAD.U32 R3, RZ, RZ, UR36 ;  /* 0x00000024ff037e24 */ /* 0x000fca000f8e00ff */
[----:B------:R-:W-:-:S04]  /*79e0*/  SHF.L.U32 R3, R3, 0x1f, RZ ;  /* 0x0000001f03037819 */ /* 0x000fc800000006ff */
[----:B------:R0:W1:Y:S01]  /*79f0*/  SYNCS.PHASECHK.TRANS64.TRYWAIT P2, [UR6+0x30830], R3 ;  /* 0x03083003ff0075a7 */ /* 0x0000620008040146 */
[----:B------:R-:W-:Y:S05]  /*7a00*/  @!P0 BRA `(.L_x_1474) ;  /* 0x0000000000048947 */ /* 0x000fea0003800000 */
[----:B------:R-:W-:Y:S01]  /*7a10*/  BPT.TRAP 0x1 ;  /* 0x000000040000795c */ /* 0x000fe20000300000 */
.L_x_1474:
[----:B-1----:R-:W-:Y:S05]  /*7a20*/  @P2 BRA `(.L_x_1475) ;  /* 0x0000000000082947 */ /* 0x002fea0003800000 */
[----:B------:R-:W1:Y:S02]  /*7a30*/  SYNCS.PHASECHK.TRANS64.TRYWAIT P2, [UR6+0x30830], R3 ;  /* 0x03083003ff0075a7 */ /* 0x000e640008040146 */
[----:B-1----:R-:W-:Y:S05]  /*7a40*/  @!P2 BRA `(.L_x_1476) ;  /* 0x0000010400aca947 */ /* 0x002fea0003800000 */
.L_x_1475:
        /* <DEDUP_REMOVED lines=228> */
.L_x_1477:
[----:B------:R-:W-:Y:S01]  /*8890*/  ULEA UR14, UR4, UR38, 0x3 ;  /* 0x00000026040e7291 */ /* 0x000fe2000f8e183f */
[----:B------:R-:W-:-:S05]  /*88a0*/  IMAD.U32 R0, RZ, RZ, UR7 ;  /* 0x00000007ff007e24 */ /* 0x000fca000f8e00ff */
[----:B------:R-:W-:-:S04]  /*88b0*/  SHF.L.U32 R0, R0, 0x1f, RZ ;  /* 0x0000001f00007819 */ /* 0x000fc800000006ff */
[----:B------:R2:W3:Y:S01]  /*88c0*/  SYNCS.PHASECHK.TRANS64.TRYWAIT P2, [UR14+0x30850], R0 ;  /* 0x03085000ff0075a7 */ /* 0x0004e2000804014e */
[----:B------:R-:W-:Y:S05]  /*88d0*/  @!P0 BRA `(.L_x_1478) ;  /* 0x0000000000048947 */ /* 0x000fea0003800000 */
[----:B------:R-:W-:Y:S01]  /*88e0*/  BPT.TRAP 0x1 ;  /* 0x000000040000795c */ /* 0x000fe20000300000 */
.L_x_1478:
[----:B---3--:R-:W-:Y:S05]  /*88f0*/  @P2 BRA `(.L_x_1479) ;  /* 0x0000000000082947 */ /* 0x008fea0003800000 */
[----:B------:R-:W3:Y:S02]  /*8900*/  SYNCS.PHASECHK.TRANS64.TRYWAIT P2, [UR14+0x30850], R0 ;  /* 0x03085000ff0075a7 */ /* 0x000ee4000804014e */
[----:B---3--:R-:W-:Y:S05]  /*8910*/  @!P2 BRA `(.L_x_1480) ;  /* 0x000000f80010a947 */ /* 0x008fea0003800000 */
.L_x_1479:
        /* <DEDUP_REMOVED lines=40> */
[C---:B------:R-:W-:Y:S01]  /*8ba0*/  ISETP.GT.AND P2, PT, R20.reuse, UR39, PT ;  /* 0x0000002714007c0c */ /* 0x040fe2000bf44270 */
        /* <DEDUP_REMOVED lines=44> */
[----:B------:R-:W-:-:S06]  /*8e70*/  FMUL.FTZ R173, R180, UR5 ;  /* 0x00000005b4ad7c20 */ /* 0x000fcc0008410000 */
[----:B------:R-:W0:Y:S01]  /*8e80*/  MUFU.TANH R161, R161 ;  /* 0x000000a100a17308 */ /* 0x000e220000002400 */
[----:B-1----:R-:W-:-:S04]  /*8e90*/  FMNMX.FTZ R0, R193, R0, !PT ;  /* 0x00000000c1007209 */ /* 0x002fc80007810000 */
[----:B------:R-:W-:-:S03]  /*8ea0*/  FMNMX.FTZ R177, R159, R0, !PT ;  /* 0x000000009fb17209 */ /* 0x000fc60007810000 */
[----:B------:R-:W1:Y:S01]  /*8eb0*/  MUFU.TANH R169, R169 ;  /* 0x000000a900a97308 */ /* 0x000e620000002400 */
[----:B------:R-:W-:-:S04]  /*8ec0*/  FMNMX.FTZ R177, R164, R177, !PT ;  /* 0x000000b1a4b17209 */ /* 0x000fc80007810000 */
[----:B--2---:R-:W-:-:S03]  /*8ed0*/  FMNMX.FTZ R0, R160, R177, !PT ;  /* 0x000000b1a0007209 */ /* 0x004fc60007810000 */
        /* <DEDUP_REMOVED lines=28> */
[----:B------:R-:W-:-:S03]  /*90a0*/  FMNMX.FTZ R21, R163, R0, !PT ;  /* 0x00000000a3157209 */ /* 0x000fc60007810000 */
        /* <DEDUP_REMOVED lines=81> */
[C---:B------:R-:W-:Y:S01]  /*95c0*/  FADD.FTZ R153, R196.reuse, R153 ;  /* 0x00000099c4997221 */ /* 0x040fe20000010000 */
        /* <DEDUP_REMOVED lines=55> */
[----:B0-----:R-:W-:Y:S01]  /*9940*/  FADD.FTZ R16, R186, R21 ;  /* 0x00000015ba107221 */ /* 0x001fe20000010000 */
[----:B------:R-:W-:-:S06]  /*9950*/  IMAD.MOV.U32 R21, RZ, RZ, R4 ;  /* 0x000000ffff157224 */ /* 0x000fcc00078e0004 */
[----:B------:R-:W0:Y:S01]  /*9960*/  MUFU.EX2 R173, R173 ;  /* 0x000000ad00ad7308 */ /* 0x000e220000000800 */
[----:B--2---:R-:W-:Y:S01]  /*9970*/  FADD.FTZ R5, R178, R5 ;  /* 0x00000005b2057221 */ /* 0x004fe20000010000 */
[C---:B-1----:R-:W-:Y:S01]  /*9980*/  FADD.FTZ R16, R169.reuse, R16 ;  /* 0x00000010a9107221 */ /* 0x042fe20000010000 */
[----:B------:R-:W-:Y:S02]  /*9990*/  F2FP.BF16.F32.PACK_AB R186, R169, R186 ;  /* 0x000000baa9ba723e */ /* 0x000fe400000010ff */
[C---:B0-----:R-:W-:Y:S01]  /*99a0*/  FADD.FTZ R5, R173.reuse, R5 ;  /* 0x00000005ad057221 */ /* 0x041fe20000010000 */
[----:B------:R-:W-:Y:S01]  /*99b0*/  F2FP.BF16.F32.PACK_AB R187, R173, R178 ;  /* 0x000000b2adbb723e */ /* 0x000fe200000010ff */
[----:B------:R-:W-:Y:S06]  /*99c0*/  @P2 BRA `(.L_x_1481) ;  /* 0xffffffdc00e02947 */ /* 0x000fec000383ffff */
.L_x_1472:
        /* <DEDUP_REMOVED lines=10> */
[----:B------:R-:W-:-:S05]  /*9a70*/  ULDC UR51, c[0x0][0x9e0] ;  /* 0x0002780000337ab9 */ /* 0x000fca0000000800 */
.L_x_1499:
[----:B------:R-:W-:-:S04]  /*9a80*/  UIADD3 UR37, UR4, 0x1, URZ ;  /* 0x0000000104257890 */ /* 0x000fc8000fffe03f */
[----:B------:R-:W-:-:S04]  /*9a90*/  UISETP.NE.AND UP1, UPT, UR37, 0x2, UPT ;  /* 0x000000022500788c */ /* 0x000fc8000bf25270 */
[----:B------:R-:W-:Y:S02]  /*9aa0*/  USEL UR36, URZ, 0x1, UP1 ;  /* 0x000000013f247887 */ /* 0x000fe40008800000 */
[----:B------:R-:W-:Y:S02]  /*9ab0*/  USEL UR37, UR37, URZ, UP1 ;  /* 0x0000003f25257287 */ /* 0x000fe40008800000 */
[----:B------:R-:W-:Y:S01]  /*9ac0*/  ULOP3.LUT UR36, UR7, UR36, URZ, 0x3c, !UPT ;  /* 0x0000002407247292 */ /* 0x000fe2000f8e3c3f */
[----:B------:R-:W-:Y:S11]  /*9ad0*/  @!P0 BRA `(.L_x_1483) ;  /* 0x0000000000048947 */ /* 0x000ff60003800000 */
[----:B------:R-:W-:Y:S01]  /*9ae0*/  BPT.TRAP 0x1 ;  /* 0x000000040000795c */ /* 0x000fe20000300000 */
.L_x_1483:
[----:B------:R-:W-:Y:S01]  /*9af0*/  ULEA UR6, UR37, UR38, 0x3 ;  /* 0x0000002625067291 */ /* 0x000fe2000f8e183f */
[----:B------:R-:W-:-:S05]  /*9b00*/  IMAD.U32 R3, RZ, RZ, UR36 ;  /* 0x00000024ff037e24 */ /* 0x000fca000f8e00ff */
[----:B------:R-:W-:-:S04]  /*9b10*/  SHF.L.U32 R3, R3, 0x1f, RZ ;  /* 0x0000001f03037819 */ /* 0x000fc800000006ff */
[----:B------:R0:W1:Y:S01]  /*9b20*/  SYNCS.PHASECHK.TRANS64.TRYWAIT P2, [UR6+0x30830], R3 ;  /* 0x03083003ff0075a7 */ /* 0x0000620008040146 */
[----:B------:R-:W-:Y:S05]  /*9b30*/  @!P0 BRA `(.L_x_1484) ;  /* 0x0000000000048947 */ /* 0x000fea0003800000 */
[----:B------:R-:W-:Y:S01]  /*9b40*/  BPT.TRAP 0x1 ;  /* 0x000000040000795c */ /* 0x000fe20000300000 */
.L_x_1484:
[----:B-1----:R-:W-:Y:S05]  /*9b50*/  @P2 BRA `(.L_x_1485) ;  /* 0x0000000000082947 */ /* 0x002fea0003800000 */
[----:B------:R-:W1:Y:S02]  /*9b60*/  SYNCS.PHASECHK.TRANS64.TRYWAIT P2, [UR6+0x30830], R3 ;  /* 0x03083003ff0075a7 */ /* 0x000e640008040146 */
[----:B-1----:R-:W-:Y:S05]  /*9b70*/  @!P2 BRA `(.L_x_1486) ;  /* 0x000000e40090a947 */ /* 0x002fea0003800000 */
.L_x_1485:
        /* <DEDUP_REMOVED lines=228> */
.L_x_1487:
[----:B------:R-:W-:Y:S01]  /*a9c0*/  ULEA UR10, UR4, UR38, 0x3 ;  /* 0x00000026040a7291 */ /* 0x000fe2000f8e183f */
[----:B------:R-:W-:-:S05]  /*a9d0*/  IMAD.U32 R0, RZ, RZ, UR7 ;  /* 0x00000007ff007e24 */ /* 0x000fca000f8e00ff */
[----:B------:R-:W-:-:S04]  /*a9e0*/  SHF.L.U32 R0, R0, 0x1f, RZ ;  /* 0x0000001f00007819 */ /* 0x000fc800000006ff */
[----:B------:R2:W3:Y:S01]  /*a9f0*/  SYNCS.PHASECHK.TRANS64.TRYWAIT P2, [UR10+0x30850], R0 ;  /* 0x03085000ff0075a7 */ /* 0x0004e2000804014a */
[----:B------:R-:W-:Y:S05]  /*aa00*/  @!P0 BRA `(.L_x_1488) ;  /* 0x0000000000048947 */ /* 0x000fea0003800000 */
[----:B------:R-:W-:Y:S01]  /*aa10*/  BPT.TRAP 0x1 ;  /* 0x000000040000795c */ /* 0x000fe20000300000 */
.L_x_1488:
[----:B---3--:R-:W-:Y:S05]  /*aa20*/  @P2 BRA `(.L_x_1489) ;  /* 0x0000000000082947 */ /* 0x008fea0003800000 */
[----:B------:R-:W3:Y:S02]  /*aa30*/  SYNCS.PHASECHK.TRANS64.TRYWAIT P2, [UR10+0x30850], R0 ;  /* 0x03085000ff0075a7 */ /* 0x000ee4000804014a */
[----:B---3--:R-:W-:Y:S05]  /*aa40*/  @!P2 BRA `(.L_x_1490) ;  /* 0x000000d400f4a947 */ /* 0x008fea0003800000 */
.L_x_1489:
[----:B------:R-:W-:Y:S01]  /*aa50*/  UIADD3 UR6, UR38, 0x400, URZ ;  /* 0x0000040026067890 */ /* 0x000fe2000fffe03f */
[----:B------:R-:W-:Y:S01]  /*aa60*/  WARPGROUP.ARRIVE ;  /* 0x00000000000079c5 */ /* 0x000fe20000000000 */
[----:B------:R-:W-:Y:S01]  /*aa70*/  UMOV UR7, 0x40000040 ;  /* 0x4000004000077882 */ /* 0x000fe20000000000 */
[----:B------:R-:W-:Y:S01]  /*aa80*/  R2UR UR11, R22 ;  /* 0x00000000160b72ca */ /* 0x000fe200000e0000 */
[----:B------:R-:W-:Y:S01]  /*aa90*/  USHF.R.U32.HI UR6, URZ, 0x4, UR6 ;  /* 0x000000043f067899 */ /* 0x000fe20008011606 */
[----:B------:R-:W-:Y:S01]  /*aaa0*/  PLOP3.LUT P2, PT, PT, PT, UP0, 0x80, 0x0 ;  /* 0x000000000000781c */ /* 0x000fe20003f4f008 */
[----:B0-2---:R-:W-:Y:S01]  /*aab0*/  FMUL.FTZ R0, R154, UR5 ;  /* 0x000000059a007c20 */ /* 0x005fe20008410000 */
[----:B------:R-:W-:Y:S01]  /*aac0*/  FMUL.FTZ R154, R159, UR5 ;  /* 0x000000059f9a7c20 */ /* 0x000fe20008410000 */
[----:B------:R-:W-:Y:S01]  /*aad0*/  ULOP3.LUT UR6, UR6, 0x3fff, URZ, 0xc0, !UPT ;  /* 0x00003fff06067892 */ /* 0x000fe2000f8ec03f */
[----:B------:R-:W-:Y:S01]  /*aae0*/  FMUL.FTZ R159, R170, UR5 ;  /* 0x00000005aa9f7c20 */ /* 0x000fe20008410000 */
[----:B-1----:R-:W-:-:S02]  /*aaf0*/  IMAD.U32 R3, RZ, RZ, UR37 ;  /* 0x00000025ff037e24 */ /* 0x002fc4000f8e00ff */
[----:B------:R-:W-:Y:S01]  /*ab00*/  FMUL.FTZ R4, R152, UR5 ;  /* 0x0000000598047c20 */ /* 0x000fe20008410000 */
[----:B------:R-:W-:Y:S01]  /*ab10*/  ULOP3.LUT UR6, UR6, 0x2000000, URZ, 0xfc, !UPT ;  /* 0x0200000006067892 */ /* 0x000fe2000f8efc3f */
[----:B------:R-:W-:Y:S01]  /*ab20*/  FMUL.FTZ R152, R155, UR5 ;  /* 0x000000059b987c20 */ /* 0x000fe20008410000 */
[----:B------:R-:W-:Y:S01]  /*ab30*/  FMUL.FTZ R155, R162, UR5 ;  /* 0x00000005a29b7c20 */ /* 0x000fe20008410000 */
[----:B------:R-:W-:Y:S01]  /*ab40*/  FMUL.FTZ R162, R174, UR5 ;  /* 0x00000005aea27c20 */ /* 0x000fe20008410000 */
[----:B------:R-:W-:Y:S01]  /*ab50*/  ULEA UR4, UR4, UR6, 0xb ;  /* 0x0000000604047291 */ /* 0x000fe2000f8e583f */
[----:B------:R-:W0:Y:S06]  /*ab60*/  MUFU.TANH R4, R4 ;  /* 0x0000000400047308 */ /* 0x000e2c0000002400 */
[----:B------:R-:W-:-:S02]  /*ab70*/  UMOV UR6, UR4 ;  /* 0x0000000400067c82 */ /* 0x000fc40008000000 */
[----:B------:R-:W-:Y:S01]  /*ab80*/  HGMMA.64x256x16.F32.BF16 R24, R196, gdesc[UR4].tnspB, R24, gsb0 ;  /* 0x43e00004c4187df0 */ /* 0x000fe20008001818 */
[----:B------:R-:W-:Y:S01]  /*ab90*/  UIADD3 UR6, UR4, 0x80, URZ ;  /* 0x0000008004067890 */ /* 0x000fe2000fffe03f */
[----:B------:R-:W1:Y:S01]  /*aba0*/  MUFU.TANH R0, R0 ;  /* 0x0000000000007308 */ /* 0x000e620000002400 */
[----:B------:R-:W-:-:S07]  /*abb0*/  UMOV UR7, 0x40000040 ;  /* 0x4000004000077882 */ /* 0x000fce0000000000 */
[----:B------:R-:W2:Y:S08]  /*abc0*/  MUFU.TANH R152, R152 ;  /* 0x0000009800987308 */ /* 0x000eb00000002400 */
[----:B------:R-:W3:Y:S08]  /*abd0*/  MUFU.TANH R154, R154 ;  /* 0x0000009a009a7308 */ /* 0x000ef00000002400 */
[----:B------:R-:W4:Y:S08]  /*abe0*/  MUFU.TANH R155, R155 ;  /* 0x0000009b009b7308 */ /* 0x000f300000002400 */
        /* <DEDUP_REMOVED lines=10> */
[----:B------:R-:W-:Y:S02]  /*ac90*/  VIADD R173, R23, UR11 ;  /* 0x0000000b17ad7c36 */ /* 0x000fe40008000000 */
[----:B------:R-:W-:Y:S01]  /*aca0*/  FMUL.FTZ R192, R169, UR5 ;  /* 0x00000005a9c07c20 */ /* 0x000fe20008410000 */
[----:B------:R-:W-:-:S15]  /*acb0*/  FMUL.FTZ R193, R172, UR5 ;  /* 0x00000005acc17c20 */ /* 0x000fde0008410000 */
[----:B------:R-:W-:-:S03]  /*acc0*/  NOP ;  /* 0x0000000000007918 */ /* 0x000fc60000000000 */
[----:B------:R-:W-:Y:S01]  /*acd0*/  HGMMA.64x256x16.F32.BF16 R24, R188, gdesc[UR4].tnspB, R24, gsb0 ;  /* 0x43e00004bc187df0 */ /* 0x000fe20008001818 */
[----:B------:R-:W-:Y:S01]  /*ace0*/  UIADD3 UR6, UR4, 0x180, URZ ;  /* 0x0000018004067890 */ /* 0x000fe2000fffe03f */
[----:B------:R-:W0:Y:S01]  /*acf0*/  MUFU.TANH R194, R194 ;  /* 0x000000c200c27308 */ /* 0x000e220000002400 */
[----:B------:R-:W-:Y:S01]  /*ad00*/  UMOV UR7, 0x40000040 ;  /* 0x4000004000077882 */ /* 0x000fe20000000000 */
[----:B------:R-:W-:Y:S02]  /*ad10*/  @UP0 ULDC UR4, c[0x0][0x44c] ;  /* 0x0001130000040ab9 */ /* 0x000fe40000000800 */
[----:B------:R-:W-:Y:S01]  /*ad20*/  @P2 IMAD.HI.U32 R2, R173, UR4, RZ ;  /* 0x00000004ad022c27 */ /* 0x000fe2000f8e00ff */
[----:B------:R-:W-:-:S03]  /*ad30*/  @UP0 ULDC UR4, c[0x0][0x450] ;  /* 0x0001140000040ab9 */ /* 0x000fc60000000800 */
[----:B------:R-:W0:Y:S01]  /*ad40*/  MUFU.TANH R192, R192 ;  /* 0x000000c000c07308 */ /* 0x000e220000002400 */
[----:B------:R-:W-:Y:S02]  /*ad50*/  @P2 SHF.R.U32.HI R173, RZ, UR4, R2 ;  /* 0x00000004ffad2c19 */ /* 0x000fe40008011602 */
[----:B------:R-:W-:Y:S01]  /*ad60*/  @!P1 LEA R2, R3, UR38, 0x3 ;  /* 0x0000002603029c11 */ /* 0x000fe2000f8e18ff */
[----:B------:R-:W-:Y:S02]  /*ad70*/  IMAD.U32 R3, RZ, RZ, UR60 ;  /* 0x0000003cff037e24 */ /* 0x000fe4000f8e00ff */
[----:B------:R-:W5:Y:S02]  /*ad80*/  SHFL.IDX PT, R170, R173, RZ, 0x1c1f ;  /* 0x001c1fffadaa7589 */ /* 0x000f6400000e0000 */
[----:B------:R-:W0:Y:S01]  /*ad90*/  MUFU.TANH R193, R193 ;  /* 0x000000c100c17308 */ /* 0x000e220000002400 */
[----:B------:R-:W-:-:S05]  /*ada0*/  @!P1 VIADD R2, R2, 0x30840 ;  /* 0x0003084002029836 */ /* 0x000fca0000000000 */
[----:B------:R-:W-:Y:S01]  /*adb0*/  @!P1 PRMT R2, RZ, 0x654, R2 ;  /* 0x00000654ff029816 */ /* 0x000fe20000000002 */
[----:B------:R-:W-:Y:S02]  /*adc0*/  WARPGROUP.DEPBAR.LE gsb0, 0x0 ;  /* 0x00008000000079c5 */ /* 0x000fe40000010000 */
[----:B------:R-:W-:Y:S01]  /*add0*/  WARPGROUP.ARRIVE ;  /* 0x00000000000079c5 */ /* 0x000fe20000000000 */
[----:B------:R-:W-:Y:S01]  /*ade0*/  FMUL.FTZ R190, R156, UR5 ;  /* 0x000000059cbe7c20 */ /* 0x000fe20008410000 */
[----:B------:R-:W-:Y:S01]  /*adf0*/  FMUL.FTZ R156, R163, UR5 ;  /* 0x00000005a39c7c20 */ /* 0x000fe20008410000 */
[----:B------:R-:W-:Y:S01]  /*ae00*/  FMUL.FTZ R163, R179, UR5 ;  /* 0x00000005b3a37c20 */ /* 0x000fe20008410000 */
[----:B------:R-:W-:Y:S02]  /*ae10*/  IMAD.SHL.U32 R179, R20, 0x40, RZ ;  /* 0x0000004014b37824 */ /* 0x000fe400078e00ff */
[----:B------:R-:W-:Y:S01]  /*ae20*/  FMUL.FTZ R188, R153, UR5 ;  /* 0x0000000599bc7c20 */ /* 0x000fe20008410000 */
[----:B------:R-:W-:Y:S01]  /*ae30*/  HGMMA.64x256x16.F32.BF16 R24, R184, gdesc[UR4].tnspB, R24, gsb0 ;  /* 0x43e00004b8187df0 */ /* 0x000fe20008001818 */
[----:B------:R-:W-:Y:S01]  /*ae40*/  FMUL.FTZ R189, R157, UR5 ;  /* 0x000000059dbd7c20 */ /* 0x000fe20008410000 */
[----:B------:R-:W-:Y:S01]  /*ae50*/  FMUL.FTZ R191, R168, UR5 ;  /* 0x00000005a8bf7c20 */ /* 0x000fe20008410000 */
[----:B------:R-:W-:Y:S01]  /*ae60*/  FMUL.FTZ R153, R158, UR5 ;  /* 0x000000059e997c20 */ /* 0x000fe20008410000 */
[----:B------:R-:W-:Y:S01]  /*ae70*/  FMUL.FTZ R157, R166, UR5 ;  /* 0x00000005a69d7c20 */ /* 0x000fe20008410000 */
[----:B------:R-:W-:Y:S01]  /*ae80*/  IADD3 R168, -R179, 0x1, RZ ;  /* 0x00000001b3a87810 */ /* 0x000fe20007ffe1ff */
[----:B------:R-:W-:Y:S01]  /*ae90*/  FMUL.FTZ R158, R167, UR5 ;  /* 0x00000005a79e7c20 */ /* 0x000fe20008410000 */
[----:B------:R-:W-:Y:S01]  /*aea0*/  FMUL.FTZ R166, R183, UR5 ;  /* 0x00000005b7a67c20 */ /* 0x000fe20008410000 */
[----:B------:R-:W0:Y:S02]  /*aeb0*/  MUFU.TANH R188, R188 ;  /* 0x000000bc00bc7308 */ /* 0x000e240000002400 */
[----:B------:R-:W-:-:S05]  /*aec0*/  IMAD R168, R17, -0x2, R168 ;  /* 0xfffffffe11a87824 */ /* 0x000fca00078e02a8 */
[----:B------:R-:W-:Y:S01]  /*aed0*/  IADD3 R168, -R3, UR61, R168 ;  /* 0x0000003d03a87c10 */ /* 0x000fe2000fffe1a8 */
[----:B------:R-:W0:Y:S04]  /*aee0*/  MUFU.TANH R190, R190 ;  /* 0x000000be00be7308 */ /* 0x000e280000002400 */
[C---:B------:R-:W-:Y:S02]  /*aef0*/  VIADD R183, R168.reuse, UR51 ;  /* 0x00000033a8b77c36 */ /* 0x040fe40008000000 */
[----:B------:R-:W-:Y:S02]  /*af00*/  VIADD R195, R168, UR54 ;  /* 0x00000036a8c37c36 */ /* 0x000fe40008000000 */
        /* <DEDUP_REMOVED lines=21> */
[----:B------:R-:W0:Y:S01]  /*b060*/  MUFU.TANH R184, R184 ;  /* 0x000000b800b87308 */ /* 0x000e220000002400 */
[----:B------:R0:W-:Y:S01]  /*b070*/  @!P1 SYNCS.ARRIVE.TRANS64.RED.A1T0 RZ, [R2+URZ], RZ ;  /* 0x000000ff02ff99a7 */ /* 0x0001e2000810043f */
[----:B-----5:R-:W-:-:S02]  /*b080*/  IMAD.IADD R181, R183, 0x1, R170 ;  /* 0x00000001b7b57824 */ /* 0x020fc400078e02aa */
[----:B------:R-:W-:-:S04]  /*b090*/  IMAD.IADD R182, R195, 0x1, R170 ;  /* 0x00000001c3b67824 */ /* 0x000fc800078e02aa */
        /* <DEDUP_REMOVED lines=25> */
.L_x_1493:
[----:B------:R-:W-:-:S05]  /*b230*/  IMAD.U32 R168, RZ, RZ, UR39 ;  /* 0x00000027ffa87e24 */ /* 0x000fca000f8e00ff */
[----:B------:R-:W-:-:S13]  /*b240*/  ISETP.NE.AND P2, PT, R168, 0x1, PT ;  /* 0x00000001a800780c */ /* 0x000fda0003f45270 */
[----:B0-----:R-:W0:Y:S02]  /*b250*/  @P2 LDC.64 R2, c[0x0][0x9e8] ;  /* 0x00027a00ff022b82 */ /* 0x001e240000000a00 */
[----:B0-----:R-:W-:-:S05]  /*b260*/  @P2 IMAD.HI.U32 R2, R167, R2, RZ ;  /* 0x00000002a7022227 */ /* 0x001fca00078e00ff */
[----:B------:R-:W-:-:S07]  /*b270*/  @P2 SHF.R.U32.HI R167, RZ, R3, R2 ;  /* 0x00000003ffa72219 */ /* 0x000fce0000011602 */
.L_x_1494:
[----:B------:R-:W-:Y:S05]  /*b280*/  BSYNC B0 ;  /* 0x0000000000007941 */ /* 0x000fea0003800000 */
.L_x_1492:
[----:B------:R-:W-:-:S04]  /*b290*/  IMAD R2, R167, R168, -R179 ;  /* 0x000000a8a7027224 */ /* 0x000fc800078e0ab3 */
[----:B------:R-:W-:-:S05]  /*b2a0*/  IMAD R2, R17, -0x2, R2 ;  /* 0xfffffffe11027824 */ /* 0x000fca00078e0202 */
[----:B------:R-:W-:Y:S02]  /*b2b0*/  VIADDMNMX R181, R2, R168, R181, PT ;  /* 0x000000a802b57246 */ /* 0x000fe400038001b5 */
[----:B------:R-:W-:-:S07]  /*b2c0*/  VIMNMX R182, R182, R2, !PT ;  /* 0x00000002b6b67248 */ /* 0x000fce0007fe0100 */
.L_x_1491:
[----:B------:R-:W-:-:S04]  /*b2d0*/  ISETP.GT.AND P2, PT, R20, -0x1, PT ;  /* 0xffffffff1400780c */ /* 0x000fc80003f44270 */
[C---:B------:R-:W-:Y:S02]  /*b2e0*/  ISETP.GT.AND P3, PT, R182.reuse, RZ, P2 ;  /* 0x000000ffb600720c */ /* 0x040fe40001764270 */
[C---:B------:R-:W-:Y:S02]  /*b2f0*/  ISETP.GT.AND P5, PT, R182.reuse, 0x1, P2 ;  /* 0x00000001b600780c */ /* 0x040fe400017a4270 */
[C---:B------:R-:W-:Y:S02]  /*b300*/  ISETP.LT.OR P4, PT, R181.reuse, 0x1, P3 ;  /* 0x00000001b500780c */ /* 0x040fe40001f81670 */
[----:B------:R-:W-:Y:S02]  /*b310*/  ISETP.GT.AND P3, PT, R182, 0x8, P2 ;  /* 0x00000008b600780c */ /* 0x000fe40001764270 */
[----:B0-----:R-:W-:Y:S02]  /*b320*/  FSEL R180, R4, -INF , !P4 ;  /* 0xff80000004b47808 */ /* 0x001fe40006000000 */
[----:B------:R-:W-:Y:S01]  /*b330*/  ISETP.GT.AND P4, PT, R182, 0x9, P2 ;  /* 0x00000009b600780c */ /* 0x000fe20001784270 */
[----:B------:R0:W1:Y:S01]  /*b340*/  SHFL.IDX PT, R4, R173, 0x1, 0x1c1f ;  /* 0x003c1f00ad047f89 */ /* 0x00006200000e0000 */
[----:B------:R-:W-:-:S02]  /*b350*/  ISETP.LT.OR P5, PT, R181, 0x2, P5 ;  /* 0x00000002b500780c */ /* 0x000fc40002fa1670 */
[C---:B------:R-:W-:Y:S02]  /*b360*/  ISETP.LT.OR P3, PT, R181.reuse, 0x9, P3 ;  /* 0x00000009b500780c */ /* 0x040fe40001f61670 */
[----:B------:R-:W-:Y:S02]  /*b370*/  ISETP.LT.OR P4, PT, R181, 0xa, P4 ;  /* 0x0000000ab500780c */ /* 0x000fe40002781670 */
[----:B------:R-:W-:Y:S02]  /*b380*/  FSEL R188, R188, -INF , !P5 ;  /* 0xff800000bcbc7808 */ /* 0x000fe40006800000 */
[----:B------:R-:W-:Y:S02]  /*b390*/  FSEL R190, R190, -INF , !P3 ;  /* 0xff800000bebe7808 */ /* 0x000fe40005800000 */
[----:B------:R-:W-:Y:S02]  /*b3a0*/  FSEL R189, R189, -INF , !P4 ;  /* 0xff800000bdbd7808 */ /* 0x000fe40006000000 */
[----:B------:R-:W-:-:S02]  /*b3b0*/  ISETP.GT.AND P5, PT, R182, 0x10, P2 ;  /* 0x00000010b600780c */ /* 0x000fc400017a4270 */
[C---:B------:R-:W-:Y:S02]  /*b3c0*/  ISETP.GT.AND P3, PT, R182.reuse, 0x11, P2 ;  /* 0x00000011b600780c */ /* 0x040fe40001764270 */
[----:B------:R-:W-:Y:S02]  /*b3d0*/  ISETP.GT.AND P4, PT, R182, 0x18, P2 ;  /* 0x00000018b600780c */ /* 0x000fe40001784270 */
[C---:B------:R-:W-:Y:S02]  /*b3e0*/  ISETP.LT.OR P5, PT, R181.reuse, 0x11, P5 ;  /* 0x00000011b500780c */ /* 0x040fe40002fa1670 */
[C---:B------:R-:W-:Y:S02]  /*b3f0*/  ISETP.LT.OR P3, PT, R181.reuse, 0x12, P3 ;  /* 0x00000012b500780c */ /* 0x040fe40001f61670 */
[----:B------:R-:W-:Y:S02]  /*b400*/  ISETP.LT.OR P4, PT, R181, 0x19, P4 ;  /* 0x00000019b500780c */ /* 0x000fe40002781670 */
[----:B------:R-:W-:-:S02]  /*b410*/  FSEL R167, R184, -INF , !P5 ;  /* 0xff800000b8a77808 */ /* 0x000fc40006800000 */
[----:B------:R-:W-:Y:S02]  /*b420*/  FSEL R168, R185, -INF , !P3 ;  /* 0xff800000b9a87808 */ /* 0x000fe40005800000 */
[----:B------:R-:W-:Y:S02]  /*b430*/  FSEL R169, R186, -INF , !P4 ;  /* 0xff800000baa97808 */ /* 0x000fe40006000000 */
[C---:B------:R-:W-:Y:S02]  /*b440*/  ISETP.GT.AND P5, PT, R182.reuse, 0x19, P2 ;  /* 0x00000019b600780c */ /* 0x040fe400017a4270 */
[C---:B------:R-:W-:Y:S02]  /*b450*/  ISETP.GT.AND P3, PT, R182.reuse, 0x20, P2 ;  /* 0x00000020b600780c */ /* 0x040fe40001764270 */
[----:B------:R-:W-:Y:S02]  /*b460*/  ISETP.GT.AND P4, PT, R182, 0x21, P2 ;  /* 0x00000021b600780c */ /* 0x000fe40001784270 */
        /* <DEDUP_REMOVED lines=12> */
[----:B0-----:R-:W-:-:S02]  /*b530*/  FSEL R173, R193, -INF , !P5 ;  /* 0xff800000c1ad7808 */ /* 0x001fc40006800000 */
[----:B------:R-:W-:Y:S02]  /*b540*/  FSEL R174, R194, -INF , !P3 ;  /* 0xff800000c2ae7808 */ /* 0x000fe40005800000 */
[----:B------:R-:W-:Y:S02]  /*b550*/  FSEL R175, R175, -INF , !P4 ;  /* 0xff800000afaf7808 */ /* 0x000fe40006000000 */
[C---:B------:R-:W-:Y:S02]  /*b560*/  ISETP.GT.AND P5, PT, R182.reuse, 0x31, P2 ;  /* 0x00000031b600780c */ /* 0x040fe400017a4270 */
[C---:B------:R-:W-:Y:S02]  /*b570*/  ISETP.GT.AND P3, PT, R182.reuse, 0x38, P2 ;  /* 0x00000038b600780c */ /* 0x040fe40001764270 */
[----:B------:R-:W-:Y:S01]  /*b580*/  ISETP.GT.AND P4, PT, R182, 0x39, P2 ;  /* 0x00000039b600780c */ /* 0x000fe20001784270 */
[----:B-1----:R-:W-:Y:S01]  /*b590*/  IMAD.IADD R182, R195, 0x1, R4 ;  /* 0x00000001c3b67824 */ /* 0x002fe200078e0204 */
[----:B------:R-:W-:-:S02]  /*b5a0*/  ISETP.LT.OR P5, PT, R181, 0x32, P5 ;  /* 0x00000032b500780c */ /* 0x000fc40002fa1670 */
[C---:B------:R-:W-:Y:S02]  /*b5b0*/  ISETP.LT.OR P3, PT, R181.reuse, 0x39, P3 ;  /* 0x00000039b500780c */ /* 0x040fe40001f61670 */
[----:B------:R-:W-:Y:S01]  /*b5c0*/  ISETP.LT.OR P4, PT, R181, 0x3a, P4 ;  /* 0x0000003ab500780c */ /* 0x000fe20002781670 */
[----:B------:R-:W-:Y:S01]  /*b5d0*/  IMAD.IADD R181, R183, 0x1, R4 ;  /* 0x00000001b7b57824 */ /* 0x000fe200078e0204 */
[----:B------:R-:W-:Y:S02]  /*b5e0*/  FSEL R176, R176, -INF , !P5 ;  /* 0xff800000b0b07808 */ /* 0x000fe40006800000 */
[----:B------:R-:W-:Y:S02]  /*b5f0*/  FSEL R177, R177, -INF , !P3 ;  /* 0xff800000b1b17808 */ /* 0x000fe40005800000 */
[----:B------:R-:W-:Y:S01]  /*b600*/  FSEL R178, R178, -INF , !P4 ;  /* 0xff800000b2b27808 */ /* 0x000fe20006000000 */
[----:B------:R-:W-:Y:S06]  /*b610*/  @!P6 BRA `(.L_x_1495) ;  /* 0x00000000005ce947 */ /* 0x000fec0003800000 */
        /* <DEDUP_REMOVED lines=13> */
.L_x_1497:
[----:B------:R-:W-:-:S05]  /*b6f0*/  IMAD.U32 R184, RZ, RZ, UR39 ;  /* 0x00000027ffb87e24 */ /* 0x000fca000f8e00ff */
[----:B------:R-:W-:-:S13]  /*b700*/  ISETP.NE.AND P3, PT, R184, 0x1, PT ;  /* 0x00000001b800780c */ /* 0x000fda0003f65270 */
[----:B------:R-:W0:Y:S02]  /*b710*/  @P3 LDC.64 R2, c[0x0][0x9e8] ;  /* 0x00027a00ff023b82 */ /* 0x000e240000000a00 */
[----:B0-----:R-:W-:-:S05]  /*b720*/  @P3 IMAD.HI.U32 R2, R4, R2, RZ ;  /* 0x0000000204023227 */ /* 0x001fca00078e00ff */
[----:B------:R-:W-:-:S07]  /*b730*/  @P3 SHF.R.U32.HI R4, RZ, R3, R2 ;  /* 0x00000003ff043219 */ /* 0x000fce0000011602 */
.L_x_1498:
[----:B------:R-:W-:Y:S05]  /*b740*/  BSYNC B0 ;  /* 0x0000000000007941 */ /* 0x000fea0003800000 */
.L_x_1496:
[----:B------:R-:W-:-:S04]  /*b750*/  IMAD R4, R4, R184, -R179 ;  /* 0x000000b804047224 */ /* 0x000fc800078e0ab3 */
[----:B------:R-:W-:-:S05]  /*b760*/  IMAD R4, R17, -0x2, R4 ;  /* 0xfffffffe11047824 */ /* 0x000fca00078e0204 */
[----:B------:R-:W-:Y:S02]  /*b770*/  VIADDMNMX R181, R4, R184, R181, PT ;  /* 0x000000b804b57246 */ /* 0x000fe400038001b5 */
[----:B------:R-:W-:-:S07]  /*b780*/  VIMNMX R182, R182, R4, !PT ;  /* 0x00000004b6b67248 */ /* 0x000fce0007fe0100 */
.L_x_1495:
[----:B------:R-:W-:Y:S01]  /*b790*/  FMNMX.FTZ R3, R180, R21, !PT ;  /* 0x00000015b4037209 */ /* 0x000fe20007810000 */
[----:B------:R-:W-:Y:S01]  /*b7a0*/  UMOV UR6, UR50 ;  /* 0x0000003200067c82 */ /* 0x000fe20008000000 */
[----:B------:R-:W-:Y:S01]  /*b7b0*/  ISETP.GT.AND P3, PT, R182, 0x1, P2 ;  /* 0x00000001b600780c */ /* 0x000fe20001764270 */
[----:B------:R-:W-:Y:S01]  /*b7c0*/  UMOV UR7, UR36 ;  /* 0x0000002400077c82 */ /* 0x000fe20008000000 */
[----:B------:R-:W-:Y:S02]  /*b7d0*/  FMNMX.FTZ R3, R188, R3, !PT ;  /* 0x00000003bc037209 */ /* 0x000fe40007810000 */
[----:B------:R-:W-:Y:S02]  /*b7e0*/  ISETP.LT.OR P3, PT, R181, 0x2, P3 ;  /* 0x00000002b500780c */ /* 0x000fe40001f61670 */
[----:B------:R-:W-:Y:S02]  /*b7f0*/  FMNMX.FTZ R2, R190, R3, !PT ;  /* 0x00000003be027209 */ /* 0x000fe40007810000 */
[----:B------:R-:W-:-:S02]  /*b800*/  FSEL R152, R152, -INF , !P3 ;  /* 0xff80000098987808 */ /* 0x000fc40005800000 */
[----:B------:R-:W-:Y:S02]  /*b810*/  FMNMX.FTZ R2, R189, R2, !PT ;  /* 0x00000002bd027209 */ /* 0x000fe40007810000 */
[C---:B------:R-:W-:Y:S02]  /*b820*/  ISETP.GT.AND P3, PT, R182.reuse, RZ, P2 ;  /* 0x000000ffb600720c */ /* 0x040fe40001764270 */
[----:B------:R-:W-:Y:S02]  /*b830*/  FMNMX.FTZ R3, R167, R2, !PT ;  /* 0x00000002a7037209 */ /* 0x000fe40007810000 */
        /* <DEDUP_REMOVED lines=8> */
[----:B------:R-:W-:-:S02]  /*b8c0*/  ISETP.LT.OR P4, PT, R181, 0x9, P4 ;  /* 0x00000009b500780c */ /* 0x000fc40002781670 */
[----:B------:R-:W-:Y:S02]  /*b8d0*/  FMNMX.FTZ R2, R172, R3, !PT ;  /* 0x00000003ac027209 */ /* 0x000fe40007810000 */
[----:B------:R-:W-:Y:S02]  /*b8e0*/  FSEL R154, R154, -INF , !P5 ;  /* 0xff8000009a9a7808 */ /* 0x000fe40006800000 */
[----:B------:R-:W-:Y:S02]  /*b8f0*/  FMNMX.FTZ R3, R173, R2, !PT ;  /* 0x00000002ad037209 */ /* 0x000fe40007810000 */
[----:B------:R-:W-:Y:S02]  /*b900*/  ISETP.GT.AND P5, PT, R182, 0x11, P2 ;  /* 0x00000011b600780c */ /* 0x000fe400017a4270 */
[----:B------:R-:W-:Y:S02]  /*b910*/  FMNMX.FTZ R2, R174, R3, !PT ;  /* 0x00000003ae027209 */ /* 0x000fe40007810000 */
[----:B------:R-:W-:-:S02]  /*b920*/  FSEL R153, R153, -INF , !P4 ;  /* 0xff80000099997808 */ /* 0x000fc40006000000 */
        /* <DEDUP_REMOVED lines=8> */
[C---:B------:R-:W-:Y:S01]  /*b9b0*/  ISETP.GT.AND P5, PT, R182.reuse, 0x20, P2 ;  /* 0x00000020b600780c */ /* 0x040fe200017a4270 */
[----:B------:R-:W0:Y:S01]  /*b9c0*/  SHFL.BFLY PT, R2, R3, 0x2, 0x1f ;  /* 0x0c401f0003027f89 */ /* 0x000e2200000e0000 */
[----:B------:R-:W-:Y:S02]  /*b9d0*/  FSEL R155, R155, -INF , !P4 ;  /* 0xff8000009b9b7808 */ /* 0x000fe40006000000 */
[----:B------:R-:W-:Y:S02]  /*b9e0*/  ISETP.LT.OR P5, PT, R181, 0x21, P5 ;  /* 0x00000021b500780c */ /* 0x000fe40002fa1670 */
[----:B------:R-:W-:-:S02]  /*b9f0*/  ISETP.GT.AND P4, PT, R182, 0x19, P2 ;  /* 0x00000019b600780c */ /* 0x000fc40001784270 */
[----:B------:R-:W-:Y:S02]  /*ba00*/  FSEL R159, R159, -INF , !P5 ;  /* 0xff8000009f9f7808 */ /* 0x000fe40006800000 */
[----:B------:R-:W-:Y:S02]  /*ba10*/  ISETP.LT.OR P4, PT, R181, 0x1a, P4 ;  /* 0x0000001ab500780c */ /* 0x000fe40002781670 */
[----:B------:R-:W-:Y:S02]  /*ba20*/  R2UR UR4, R200 ;  /* 0x00000000c80472ca */ /* 0x000fe400000e0000 */
[----:B------:R-:W-:Y:S02]  /*ba30*/  FSEL R158, R158, -INF , !P4 ;  /* 0xff8000009e9e7808 */ /* 0x000fe40006000000 */
[----:B------:R-:W-:-:S04]  /*ba40*/  ISETP.GT.AND P4, PT, R182, 0x28, P2 ;  /* 0x00000028b600780c */ /* 0x000fc80001784270 */
[----:B------:R-:W-:-:S04]  /*ba50*/  ISETP.LT.OR P4, PT, R181, 0x29, P4 ;  /* 0x00000029b500780c */ /* 0x000fc80002781670 */
[----:B------:R-:W-:Y:S02]  /*ba60*/  FSEL R162, R162, -INF , !P4 ;  /* 0xff800000a2a27808 */ /* 0x000fe40006000000 */
[----:B0-----:R-:W-:Y:S02]  /*ba70*/  FMNMX.FTZ R2, R3, R2, !PT ;  /* 0x0000000203027209 */ /* 0x001fe40007810000 */
[----:B------:R-:W-:-:S03]  /*ba80*/  ISETP.GT.AND P4, PT, R182, 0x30, P2 ;  /* 0x00000030b600780c */ /* 0x000fc60001784270 */
[----:B------:R-:W0:Y:S01]  /*ba90*/  SHFL.BFLY PT, R179, R2, 0x1, 0x1f ;  /* 0x0c201f0002b37f89 */ /* 0x000e2200000e0000 */
[----:B------:R-:W-:-:S04]  /*baa0*/  ISETP.LT.OR P4, PT, R181, 0x31, P4 ;  /* 0x00000031b500780c */ /* 0x000fc80002781670 */
[----:B------:R-:W-:Y:S02]  /*bab0*/  FSEL R164, R164, -INF , !P4 ;  /* 0xff800000a4a47808 */ /* 0x000fe40006000000 */
[----:B------:R-:W-:-:S04]  /*bac0*/  ISETP.GT.AND P4, PT, R182, 0x38, P2 ;  /* 0x00000038b600780c */ /* 0x000fc80001784270 */
[----:B------:R-:W-:-:S04]  /*bad0*/  ISETP.LT.OR P4, PT, R181, 0x39, P4 ;  /* 0x00000039b500780c */ /* 0x000fc80002781670 */
[----:B------:R-:W-:Y:S02]  /*bae0*/  FSEL R165, R165, -INF , !P4 ;  /* 0xff800000a5a57808 */ /* 0x000fe40006000000 */
[----:B0-----:R-:W-:Y:S02]  /*baf0*/  FMNMX.FTZ R4, R2, R179, !PT ;  /* 0x000000b302047209 */ /* 0x001fe40007810000 */
[----:B------:R-:W-:Y:S02]  /*bb00*/  FSEL R2, R0, -INF , !P3 ;  /* 0xff80000000027808 */ /* 0x000fe40005800000 */
[----:B------:R-:W-:Y:S01]  /*bb10*/  ISETP.GT.AND P3, PT, R182, 0x18, P2 ;  /* 0x00000018b600780c */ /* 0x000fe20001764270 */
[----:B------:R-:W-:Y:S01]  /*bb20*/  FMUL.FTZ R179, R4, UR6 ;  /* 0x0000000604b37c20 */ /* 0x000fe20008410000 */
[----:B------:R-:W-:Y:S02]  /*bb30*/  FMNMX.FTZ R3, R2, R219, !PT ;  /* 0x000000db02037209 */ /* 0x000fe40007810000 */
[----:B------:R-:W-:-:S02]  /*bb40*/  ISETP.LT.OR P3, PT, R181, 0x19, P3 ;  /* 0x00000019b500780c */ /* 0x000fc40001f61670 */
[----:B------:R-:W-:Y:S02]  /*bb50*/  FMNMX.FTZ R0, R152, R3, !PT ;  /* 0x0000000398007209 */ /* 0x000fe40007810000 */
[----:B------:R-:W-:Y:S02]  /*bb60*/  FSETP.NEU.FTZ.AND P5, PT, R4, -INF , PT ;  /* 0xff8000000400780b */ /* 0x000fe40003fbd000 */
[----:B------:R-:W-:Y:S02]  /*bb70*/  FMNMX.FTZ R3, R153, R0, !PT ;  /* 0x0000000099037209 */ /* 0x000fe40007810000 */
[----:B------:R-:W-:Y:S02]  /*bb80*/  FSEL R157, R157, -INF , !P3 ;  /* 0xff8000009d9d7808 */ /* 0x000fe40005800000 */
[----:B------:R-:W-:Y:S02]  /*bb90*/  FMNMX.FTZ R0, R154, R3, !PT ;  /* 0x000000039a007209 */ /* 0x000fe40007810000 */
[----:B------:R-:W-:-:S02]  /*bba0*/  ISETP.GT.AND P3, PT, R182, 0x21, P2 ;  /* 0x00000021b600780c */ /* 0x000fc40001764270 */
[----:B------:R-:W-:Y:S02]  /*bbb0*/  FMNMX.FTZ R3, R155, R0, !PT ;  /* 0x000000009b037209 */ /* 0x000fe40007810000 */
[----:B------:R-:W-:Y:S02]  /*bbc0*/  ISETP.LT.OR P3, PT, R181, 0x22, P3 ;  /* 0x00000022b500780c */ /* 0x000fe40001f61670 */
[----:B------:R-:W-:Y:S02]  /*bbd0*/  FMNMX.FTZ R0, R156, R3, !PT ;  /* 0x000000039c007209 */ /* 0x000fe40007810000 */
[----:B------:R-:W-:Y:S02]  /*bbe0*/  FSEL R3, R179, RZ, P5 ;  /* 0x000000ffb3037208 */ /* 0x000fe40002800000 */
[----:B------:R-:W-:Y:S02]  /*bbf0*/  FMNMX.FTZ R179, R157, R0, !PT ;  /* 0x000000009db37209 */ /* 0x000fe40007810000 */
[----:B------:R-:W-:Y:S01]  /*bc00*/  FSEL R160, R160, -INF , !P3 ;  /* 0xff800000a0a07808 */ /* 0x000fe20005800000 */
[--C-:B------:R-:W-:Y:S01]  /*bc10*/  FFMA.FTZ R196, R188, UR6, -R3.reuse ;  /* 0x00000006bcc47c23 */ /* 0x100fe20008010803 */
[----:B------:R-:W-:Y:S01]  /*bc20*/  FMNMX.FTZ R0, R158, R179, !PT ;  /* 0x000000b39e007209 */ /* 0x000fe20007810000 */
        /* <DEDUP_REMOVED lines=19> */
[----:B------:R-:W-:Y:S01]  /*bd60*/  ISETP.GT.AND P2, PT, R182, 0x39, P2 ;  /* 0x00000039b600780c */ /* 0x000fe20001744270 */
[--C-:B------:R-:W-:Y:S01]  /*bd70*/  FFMA.FTZ R173, R174, UR6, -R3.reuse ;  /* 0x00000006aead7c23 */ /* 0x100fe20008010803 */
[----:B------:R-:W-:Y:S01]  /*bd80*/  FSEL R163, R163, -INF , !P3 ;  /* 0xff800000a3a37808 */ /* 0x000fe20005800000 */
[--C-:B------:R-:W-:Y:S01]  /*bd90*/  FFMA.FTZ R175, R176, UR6, -R3.reuse ;  /* 0x00000006b0af7c23 */ /* 0x100fe20008010803 */
[----:B------:R-:W-:Y:S01]  /*bda0*/  FMNMX.FTZ R0, R164, R183, !PT ;  /* 0x000000b7a4007209 */ /* 0x000fe20007810000 */
[--C-:B------:R-:W-:Y:S01]  /*bdb0*/  FFMA.FTZ R186, R177, UR6, -R3.reuse ;  /* 0x00000006b1ba7c23 */ /* 0x100fe20008010803 */
[----:B------:R-:W-:Y:S01]  /*bdc0*/  ISETP.LT.OR P2, PT, R181, 0x3a, P2 ;  /* 0x0000003ab500780c */ /* 0x000fe20001741670 */
[--C-:B------:R-:W-:Y:S01]  /*bdd0*/  FFMA.FTZ R181, R189, UR6, -R3.reuse ;  /* 0x00000006bdb57c23 */ /* 0x100fe20008010803 */
[----:B------:R-:W-:Y:S01]  /*bde0*/  FMNMX.FTZ R0, R163, R0, !PT ;  /* 0x00000000a3007209 */ /* 0x000fe20007810000 */
[----:B------:R-:W-:Y:S01]  /*bdf0*/  FFMA.FTZ R178, R178, UR6, -R3 ;  /* 0x00000006b2b27c23 */ /* 0x000fe20008010803 */
[----:B------:R-:W-:Y:S01]  /*be00*/  FSEL R166, R166, -INF , !P2 ;  /* 0xff800000a6a67808 */ /* 0x000fe20005000000 */
[----:B------:R-:W-:Y:S01]  /*be10*/  MUFU.EX2 R179, R180 ;  /* 0x000000b400b37308 */ /* 0x000fe20000000800 */
[----:B------:R-:W-:-:S02]  /*be20*/  FMNMX.FTZ R183, R165, R0, !PT ;  /* 0x00000000a5b77209 */ /* 0x000fc40007810000 */
[----:B------:R-:W-:Y:S02]  /*be30*/  FSEL R168, R4, RZ, P5 ;  /* 0x000000ff04a87208 */ /* 0x000fe40002800000 */
[----:B------:R-:W-:-:S03]  /*be40*/  FMNMX.FTZ R183, R166, R183, !PT ;  /* 0x000000b7a6b77209 */ /* 0x000fc60007810000 */
[----:B------:R-:W-:Y:S01]  /*be50*/  FADD.FTZ R168, -R168, R21 ;  /* 0x00000015a8a87221 */ /* 0x000fe20000010100 */
[----:B------:R-:W-:Y:S01]  /*be60*/  MUFU.EX2 R196, R196 ;  /* 0x000000c400c47308 */ /* 0x000fe20000000800 */
[----:B------:R-:W0:Y:S02]  /*be70*/  SHFL.BFLY PT, R0, R183, 0x2, 0x1f ;  /* 0x0c401f00b7007f89 */ /* 0x000e2400000e0000 */
[----:B------:R-:W-:-:S05]  /*be80*/  FMUL.FTZ R168, R168, UR6 ;  /* 0x00000006a8a87c20 */ /* 0x000fca0008410000 */
        /* <DEDUP_REMOVED lines=9> */
[----:B------:R-:W0:Y:S01]  /*bf20*/  MUFU.EX2 R0, R168 ;  /* 0x000000a800007308 */ /* 0x000e220000000800 */
[C---:B------:R-:W-:Y:S01]  /*bf30*/  FSETP.NEU.FTZ.AND P2, PT, R3.reuse, -INF , PT ;  /* 0xff8000000300780b */ /* 0x040fe20003f5d000 */
[----:B------:R-:W-:-:S05]  /*bf40*/  FMUL.FTZ R177, R3, UR6 ;  /* 0x0000000603b17c20 */ /* 0x000fca0008410000 */
[----:B------:R-:W-:Y:S01]  /*bf50*/  FSEL R177, R177, RZ, P2 ;  /* 0x000000ffb1b17208 */ /* 0x000fe20001000000 */
[----:B------:R-:W1:Y:S04]  /*bf60*/  MUFU.EX2 R188, R188 ;  /* 0x000000bc00bc7308 */ /* 0x000e680000000800 */
[--C-:B------:R-:W-:Y:S01]  /*bf70*/  FFMA.FTZ R197, R2, UR6, -R177.reuse ;  /* 0x0000000602c57c23 */ /* 0x100fe200080108b1 */
[----:B------:R-:W-:Y:S01]  /*bf80*/  FSEL R2, R3, RZ, P2 ;  /* 0x000000ff03027208 */ /* 0x000fe20001000000 */
[--C-:B------:R-:W-:Y:S01]  /*bf90*/  FFMA.FTZ R152, R152, UR6, -R177.reuse ;  /* 0x0000000698987c23 */ /* 0x100fe200080108b1 */
[--C-:B------:R-:W-:Y:S01]  /*bfa0*/  FFMA.FTZ R199, R153, UR6, -R177.reuse ;  /* 0x0000000699c77c23 */ /* 0x100fe200080108b1 */
[----:B------:R-:W-:Y:S01]  /*bfb0*/  FFMA.FTZ R154, R154, UR6, -R177 ;  /* 0x000000069a9a7c23 */ /* 0x000fe200080108b1 */
[----:B0-----:R-:W-:Y:S01]  /*bfc0*/  FFMA.FTZ R153, R0, R16, R179 ;  /* 0x0000001000997223 */ /* 0x001fe200000100b3 */
[----:B------:R-:W-:Y:S01]  /*bfd0*/  FADD.FTZ R2, -R2, R219 ;  /* 0x000000db02027221 */ /* 0x000fe20000010100 */
[----:B------:R-:W-:Y:S01]  /*bfe0*/  MUFU.EX2 R197, R197 ;  /* 0x000000c500c57308 */ /* 0x000fe20000000800 */
[----:B------:R-:W-:Y:S01]  /*bff0*/  FFMA.FTZ R193, R155, UR6, -R177 ;  /* 0x000000069bc17c23 */ /* 0x000fe200080108b1 */
[----:B------:R-:W-:Y:S01]  /*c000*/  FADD.FTZ R153, R196, R153 ;  /* 0x00000099c4997221 */ /* 0x000fe20000010000 */
[----:B------:R-:W-:Y:S01]  /*c010*/  FMUL.FTZ R2, R2, UR6 ;  /* 0x0000000602027c20 */ /* 0x000fe20008410000 */
[--C-:B------:R-:W-:Y:S01]  /*c020*/  FFMA.FTZ R156, R156, UR6, -R177.reuse ;  /* 0x000000069c9c7c23 */ /* 0x100fe200080108b1 */
[----:B------:R-:W-:Y:S01]  /*c030*/  FFMA.FTZ R195, R157, UR6, -R177 ;  /* 0x000000069dc37c23 */ /* 0x000fe200080108b1 */
[----:B------:R-:W-:Y:S01]  /*c040*/  FADD.FTZ R16, R198, R153 ;  /* 0x00000099c6107221 */ /* 0x000fe20000010000 */
[--C-:B------:R-:W-:Y:S01]  /*c050*/  FFMA.FTZ R158, R158, UR6, -R177.reuse ;  /* 0x000000069e9e7c23 */ /* 0x100fe200080108b1 */
[----:B------:R-:W-:Y:S01]  /*c060*/  MUFU.EX2 R152, R152 ;  /* 0x0000009800987308 */ /* 0x000fe20000000800 */
[--C-:B------:R-:W-:Y:S01]  /*c070*/  FFMA.FTZ R191, R162, UR6, -R177.reuse ;  /* 0x00000006a2bf7c23 */ /* 0x100fe200080108b1 */
[----:B------:R-:W-:Y:S01]  /*c080*/  FADD.FTZ R153, R181, R16 ;  /* 0x00000010b5997221 */ /* 0x000fe20000010000 */
[--C-:B------:R-:W-:Y:S01]  /*c090*/  FFMA.FTZ R189, R159, UR6, -R177.reuse ;  /* 0x000000069fbd7c23 */ /* 0x100fe200080108b1 */
[--C-:B------:R-:W-:Y:S01]  /*c0a0*/  FFMA.FTZ R160, R160, UR6, -R177.reuse ;  /* 0x00000006a0a07c23 */ /* 0x100fe200080108b1 */
[----:B------:R-:W-:Y:S01]  /*c0b0*/  FFMA.FTZ R185, R164, UR6, -R177 ;  /* 0x00000006a4b97c23 */ /* 0x000fe200080108b1 */
[----:B------:R-:W-:Y:S01]  /*c0c0*/  FADD.FTZ R162, R192, R153 ;  /* 0x00000099c0a27221 */ /* 0x000fe20000010000 */
[--C-:B------:R-:W-:Y:S01]  /*c0d0*/  FFMA.FTZ R163, R163, UR6, -R177.reuse ;  /* 0x00000006a3a37c23 */ /* 0x100fe200080108b1 */
[----:B------:R-:W0:Y:S01]  /*c0e0*/  MUFU.EX2 R2, R2 ;  /* 0x0000000200027308 */ /* 0x000e220000000800 */
[--C-:B------:R-:W-:Y:S01]  /*c0f0*/  FFMA.FTZ R165, R165, UR6, -R177.reuse ;  /* 0x00000006a5a57c23 */ /* 0x100fe200080108b1 */
[----:B------:R-:W-:Y:S01]  /*c100*/  FADD.FTZ R153, R167, R162 ;  /* 0x000000a2a7997221 */ /* 0x000fe20000010000 */
[--C-:B------:R-:W-:Y:S01]  /*c110*/  FFMA.FTZ R162, R161, UR6, -R177.reuse ;  /* 0x00000006a1a27c23 */ /* 0x100fe200080108b1 */
[----:B------:R-:W-:Y:S01]  /*c120*/  FFMA.FTZ R166, R166, UR6, -R177 ;  /* 0x00000006a6a67c23 */ /* 0x000fe200080108b1 */
[----:B------:R-:W-:-:S02]  /*c130*/  IMAD.U32 R155, RZ, RZ, UR10 ;  /* 0x0000000aff9b7e24 */ /* 0x000fc4000f8e00ff */
[----:B------:R-:W-:Y:S01]  /*c140*/  FADD.FTZ R168, R194, R153 ;  /* 0x00000099c2a87221 */ /* 0x000fe20000010000 */
[----:B------:R-:W-:Y:S01]  /*c150*/  ISETP.GT.AND P2, PT, R20, UR4, PT ;  /* 0x0000000414007c0c */ /* 0x000fe2000bf44270 */
[----:B------:R-:W2:Y:S01]  /*c160*/  MUFU.EX2 R199, R199 ;  /* 0x000000c700c77308 */ /* 0x000ea20000000800 */
[----:B------:R-:W-:Y:S02]  /*c170*/  @!P1 VIADD R155, R155, 0x30860 ;  /* 0x000308609b9b9836 */ /* 0x000fe40000000000 */
[----:B------:R-:W-:Y:S01]  /*c180*/  FADD.FTZ R153, R169, R168 ;  /* 0x000000a8a9997221 */ /* 0x000fe20000010000 */
[----:B------:R-:W-:Y:S01]  /*c190*/  UMOV UR4, UR37 ;  /* 0x0000002500047c82 */ /* 0x000fe20008000000 */
[----:B------:R-:W-:Y:S01]  /*c1a0*/  F2FP.BF16.F32.PACK_AB R196, R196, R179 ;  /* 0x000000b3c4c4723e */ /* 0x000fe200000010ff */
[----:B------:R-:W-:Y:S02]  /*c1b0*/  VIADD R20, R20, 0xffffffff ;  /* 0xffffffff14147836 */ /* 0x000fe40000000000 */
[----:B-1----:R-:W-:Y:S01]  /*c1c0*/  FADD.FTZ R164, R188, R153 ;  /* 0x00000099bca47221 */ /* 0x002fe20000010000 */
[----:B------:R-:W-:Y:S01]  /*c1d0*/  @!P1 PRMT R155, RZ, 0x654, R155 ;  /* 0x00000654ff9b9816 */ /* 0x000fe2000000009b */
[----:B------:R-:W1:Y:S01]  /*c1e0*/  MUFU.EX2 R154, R154 ;  /* 0x0000009a009a7308 */ /* 0x000e620000000800 */
[----:B0-----:R-:W-:Y:S01]  /*c1f0*/  FFMA.FTZ R5, R2, R5, R197 ;  /* 0x0000000502057223 */ /* 0x001fe200000100c5 */
[----:B------:R-:W-:Y:S01]  /*c200*/  F2FP.BF16.F32.PACK_AB R198, R181, R198 ;  /* 0x000000c6b5c6723e */ /* 0x000fe200000010ff */
[----:B------:R0:W-:Y:S01]  /*c210*/  @!P1 SYNCS.ARRIVE.TRANS64.RED.A1T0 RZ, [R155+URZ], RZ ;  /* 0x000000ff9bff99a7 */ /* 0x0001e2000810043f */
[----:B------:R-:W-:Y:S01]  /*c220*/  F2FP.BF16.F32.PACK_AB R192, R167, R192 ;  /* 0x000000c0a7c0723e */ /* 0x000fe200000010ff */
[C---:B------:R-:W-:Y:S01]  /*c230*/  FADD.FTZ R16, R152.reuse, R5 ;  /* 0x0000000598107221 */ /* 0x040fe20000010000 */
[----:B------:R-:W-:Y:S01]  /*c240*/  F2FP.BF16.F32.PACK_AB R194, R169, R194 ;  /* 0x000000c2a9c2723e */ /* 0x000fe200000010ff */
[----:B------:R-:W-:Y:S01]  /*c250*/  IMAD.MOV.U32 R219, RZ, RZ, R3 ;  /* 0x000000ffffdb7224 */ /* 0x000fe200078e0003 */
[----:B------:R-:W3:Y:S01]  /*c260*/  MUFU.EX2 R193, R193 ;  /* 0x000000c100c17308 */ /* 0x000ee20000000800 */
[----:B--2---:R-:W-:Y:S01]  /*c270*/  FADD.FTZ R5, R199, R16 ;  /* 0x00000010c7057221 */ /* 0x004fe20000010000 */
[----:B------:R-:W-:-:S06]  /*c280*/  F2FP.BF16.F32.PACK_AB R197, R152, R197 ;  /* 0x000000c598c5723e */ /* 0x000fcc00000010ff */
[----:B------:R-:W2:Y:S01]  /*c290*/  MUFU.EX2 R156, R156 ;  /* 0x0000009c009c7308 */ /* 0x000ea20000000800 */
[C---:B-1----:R-:W-:Y:S01]  /*c2a0*/  FADD.FTZ R16, R154.reuse, R5 ;  /* 0x000000059a107221 */ /* 0x042fe20000010000 */
[----:B------:R-:W-:-:S06]  /*c2b0*/  F2FP.BF16.F32.PACK_AB R199, R154, R199 ;  /* 0x000000c79ac7723e */ /* 0x000fcc00000010ff */
[----:B------:R-:W1:Y:S01]  /*c2c0*/  MUFU.EX2 R195, R195 ;  /* 0x000000c300c37308 */ /* 0x000e620000000800 */
[----:B---3--:R-:W-:-:S07]  /*c2d0*/  FADD.FTZ R5, R193, R16 ;  /* 0x00000010c1057221 */ /* 0x008fce0000010000 */
[----:B------:R-:W3:Y:S01]  /*c2e0*/  MUFU.EX2 R171, R171 ;  /* 0x000000ab00ab7308 */ /* 0x000ee20000000800 */
[C---:B--2---:R-:W-:Y:S01]  /*c2f0*/  FADD.FTZ R16, R156.reuse, R5 ;  /* 0x000000059c107221 */ /* 0x044fe20000010000 */
[----:B------:R-:W-:-:S06]  /*c300*/  F2FP.BF16.F32.PACK_AB R193, R156, R193 ;  /* 0x000000c19cc1723e */ /* 0x000fcc00000010ff */
[----:B------:R-:W2:Y:S01]  /*c310*/  MUFU.EX2 R158, R158 ;  /* 0x0000009e009e7308 */ /* 0x000ea20000000800 */
[----:B-1----:R-:W-:-:S07]  /*c320*/  FADD.FTZ R5, R195, R16 ;  /* 0x00000010c3057221 */ /* 0x002fce0000010000 */
[----:B------:R-:W1:Y:S01]  /*c330*/  MUFU.EX2 R190, R190 ;  /* 0x000000be00be7308 */ /* 0x000e620000000800 */
[C---:B---3--:R-:W-:Y:S01]  /*c340*/  FADD.FTZ R153, R171.reuse, R164 ;  /* 0x000000a4ab997221 */ /* 0x048fe20000010000 */
[----:B------:R-:W-:-:S06]  /*c350*/  F2FP.BF16.F32.PACK_AB R188, R171, R188 ;  /* 0x000000bcabbc723e */ /* 0x000fcc00000010ff */
[----:B------:R-:W3:Y:S01]  /*c360*/  MUFU.EX2 R189, R189 ;  /* 0x000000bd00bd7308 */ /* 0x000ee20000000800 */
[C---:B--2---:R-:W-:Y:S01]  /*c370*/  FADD.FTZ R16, R158.reuse, R5 ;  /* 0x000000059e107221 */ /* 0x044fe20000010000 */
[----:B------:R-:W-:-:S06]  /*c380*/  F2FP.BF16.F32.PACK_AB R195, R158, R195 ;  /* 0x000000c39ec3723e */ /* 0x000fcc00000010ff */
[----:B------:R-:W2:Y:S01]  /*c390*/  MUFU.EX2 R173, R173 ;  /* 0x000000ad00ad7308 */ /* 0x000ea20000000800 */
[----:B-1----:R-:W-:-:S07]  /*c3a0*/  FADD.FTZ R164, R190, R153 ;  /* 0x00000099bea47221 */ /* 0x002fce0000010000 */
[----:B------:R-:W1:Y:S01]  /*c3b0*/  MUFU.EX2 R160, R160 ;  /* 0x000000a000a07308 */ /* 0x000e620000000800 */
[----:B---3--:R-:W-:-:S07]  /*c3c0*/  FADD.FTZ R5, R189, R16 ;  /* 0x00000010bd057221 */ /* 0x008fce0000010000 */
[----:B------:R-:W3:Y:S01]  /*c3d0*/  MUFU.EX2 R184, R184 ;  /* 0x000000b800b87308 */ /* 0x000ee20000000800 */
[C---:B--2---:R-:W-:Y:S01]  /*c3e0*/  FADD.FTZ R153, R173.reuse, R164 ;  /* 0x000000a4ad997221 */ /* 0x044fe20000010000 */
[----:B------:R-:W-:-:S06]  /*c3f0*/  F2FP.BF16.F32.PACK_AB R190, R173, R190 ;  /* 0x000000beadbe723e */ /* 0x000fcc00000010ff */
[----:B------:R-:W2:Y:S01]  /*c400*/  MUFU.EX2 R191, R191 ;  /* 0x000000bf00bf7308 */ /* 0x000ea20000000800 */
[C---:B-1----:R-:W-:Y:S01]  /*c410*/  FADD.FTZ R16, R160.reuse, R5 ;  /* 0x00000005a0107221 */ /* 0x042fe20000010000 */
[----:B------:R-:W-:-:S06]  /*c420*/  F2FP.BF16.F32.PACK_AB R189, R160, R189 ;  /* 0x000000bda0bd723e */ /* 0x000fcc00000010ff */
[----:B------:R-:W1:Y:S01]  /*c430*/  MUFU.EX2 R175, R175 ;  /* 0x000000af00af7308 */ /* 0x000e620000000800 */
[----:B---3--:R-:W-:-:S07]  /*c440*/  FADD.FTZ R164, R184, R153 ;  /* 0x00000099b8a47221 */ /* 0x008fce0000010000 */
[----:B------:R-:W3:Y:S01]  /*c450*/  MUFU.EX2 R162, R162 ;  /* 0x000000a200a27308 */ /* 0x000ee20000000800 */
[----:B--2---:R-:W-:-:S07]  /*c460*/  FADD.FTZ R5, R191, R16 ;  /* 0x00000010bf057221 */ /* 0x004fce0000010000 */
[----:B------:R-:W2:Y:S01]  /*c470*/  MUFU.EX2 R185, R185 ;  /* 0x000000b900b97308 */ /* 0x000ea20000000800 */
[C---:B-1----:R-:W-:Y:S01]  /*c480*/  FADD.FTZ R153, R175.reuse, R164 ;  /* 0x000000a4af997221 */ /* 0x042fe20000010000 */
[----:B------:R-:W-:-:S06]  /*c490*/  F2FP.BF16.F32.PACK_AB R184, R175, R184 ;  /* 0x000000b8afb8723e */ /* 0x000fcc00000010ff */
[----:B------:R-:W1:Y:S01]  /*c4a0*/  MUFU.EX2 R163, R163 ;  /* 0x000000a300a37308 */ /* 0x000e620000000800 */
[C---:B---3--:R-:W-:Y:S01]  /*c4b0*/  FADD.FTZ R164, R162.reuse, R5 ;  /* 0x00000005a2a47221 */ /* 0x048fe20000010000 */
[----:B------:R-:W-:-:S06]  /*c4c0*/  F2FP.BF16.F32.PACK_AB R191, R162, R191 ;  /* 0x000000bfa2bf723e */ /* 0x000fcc00000010ff */
[----:B------:R-:W3:Y:S01]  /*c4d0*/  MUFU.EX2 R186, R186 ;  /* 0x000000ba00ba7308 */ /* 0x000ee20000000800 */
[----:B--2---:R-:W-:-:S07]  /*c4e0*/  FADD.FTZ R164, R185, R164 ;  /* 0x000000a4b9a47221 */ /* 0x004fce0000010000 */
[----:B------:R-:W2:Y:S01]  /*c4f0*/  MUFU.EX2 R165, R165 ;  /* 0x000000a500a57308 */ /* 0x000ea20000000800 */
[C---:B-1----:R-:W-:Y:S01]  /*c500*/  FADD.FTZ R164, R163.reuse, R164 ;  /* 0x000000a4a3a47221 */ /* 0x042fe20000010000 */
[----:B------:R-:W-:-:S06]  /*c510*/  F2FP.BF16.F32.PACK_AB R185, R163, R185 ;  /* 0x000000b9a3b9723e */ /* 0x000fcc00000010ff */
[----:B------:R-:W1:Y:S01]  /*c520*/  MUFU.EX2 R21, R178 ;  /* 0x000000b200157308 */ /* 0x000e620000000800 */
[----:B---3--:R-:W-:-:S07]  /*c530*/  FADD.FTZ R16, R186, R153 ;  /* 0x00000099ba107221 */ /* 0x008fce0000010000 */
[----:B------:R-:W3:Y:S01]  /*c540*/  MUFU.EX2 R166, R166 ;  /* 0x000000a600a67308 */ /* 0x000ee20000000800 */
[----:B--2---:R-:W-:Y:S01]  /*c550*/  FADD.FTZ R164, R165, R164 ;  /* 0x000000a4a5a47221 */ /* 0x004fe20000010000 */
[C---:B-1----:R-:W-:Y:S01]  /*c560*/  FADD.FTZ R16, R21.reuse, R16 ;  /* 0x0000001015107221 */ /* 0x042fe20000010000 */
[----:B------:R-:W-:Y:S01]  /*c570*/  F2FP.BF16.F32.PACK_AB R186, R21, R186 ;  /* 0x000000ba15ba723e */ /* 0x000fe200000010ff */
[----:B------:R-:W-:Y:S02]  /*c580*/  IMAD.MOV.U32 R21, RZ, RZ, R4 ;  /* 0x000000ffff157224 */ /* 0x000fe400078e0004 */
[C---:B---3--:R-:W-:Y:S01]  /*c590*/  FADD.FTZ R5, R166.reuse, R164 ;  /* 0x000000a4a6057221 */ /* 0x048fe20000010000 */
[----:B------:R-:W-:Y:S01]  /*c5a0*/  F2FP.BF16.F32.PACK_AB R187, R166, R165 ;  /* 0x000000a5a6bb723e */ /* 0x000fe200000010ff */
[----:B0-----:R-:W-:Y:S06]  /*c5b0*/  @P2 BRA `(.L_x_1499) ;  /* 0xffffffd400302947 */ /* 0x001fec000383ffff */
.L_x_1482:
        /* <DEDUP_REMOVED lines=131> */
.L_x_1500:
[----:B------:R-:W-:Y:S01]  /*cdf0*/  ULEA UR5, UR37, UR38, 0x3 ;  /* 0x0000002625057291 */ /* 0x000fe2000f8e183f */
[----:B------:R-:W-:-:S05]  /*ce00*/  IMAD.U32 R0, RZ, RZ, UR36 ;  /* 0x00000024ff007e24 */ /* 0x000fca000f8e00ff */
[----:B------:R-:W-:-:S04]  /*ce10*/  SHF.L.U32 R0, R0, 0x1f, RZ ;  /* 0x0000001f00007819 */ /* 0x000fc800000006ff */
[----:B------:R0:W1:Y:S01]  /*ce20*/  SYNCS.PHASECHK.TRANS64.TRYWAIT P2, [UR5+0x30850], R0 ;  /* 0x03085000ff0075a7 */ /* 0x0000620008040145 */
[----:B------:R-:W-:Y:S05]  /*ce30*/  @!P0 BRA `(.L_x_1501) ;  /* 0x0000000000048947 */ /* 0x000fea0003800000 */
[----:B------:R-:W-:Y:S01]  /*ce40*/  BPT.TRAP 0x1 ;  /* 0x000000040000795c */ /* 0x000fe20000300000 */
.L_x_1501:
[----:B-1----:R-:W-:Y:S05]  /*ce50*/  @P2 BRA `(.L_x_1502) ;  /* 0x0000000000082947 */ /* 0x002fea0003800000 */
[----:B------:R-:W1:Y:S02]  /*ce60*/  SYNCS.PHASECHK.TRANS64.TRYWAIT P0, [UR5+0x30850], R0 ;  /* 0x03085000ff0075a7 */ /* 0x000e640008000145 */
[----:B-1----:R-:W-:Y:S05]  /*ce70*/  @!P0 BRA `(.L_x_1503) ;  /* 0x000000b400008947 */ /* 0x002fea0003800000 */
.L_x_1502:
        /* <DEDUP_REMOVED lines=197> */
.L_x_1433:
[----:B------:R-:W0:Y:S01]  /*dad0*/  S2R R5, SR_CgaCtaId ;  /* 0x0000000000057919 */ /* 0x000e220000008800 */
[----:B------:R-:W-:Y:S01]  /*dae0*/  MOV R168, 0x400 ;  /* 0x0000040000a87802 */ /* 0x000fe20000000f00 */
[----:B------:R-:W-:Y:S01]  /*daf0*/  BSSY B0, `(.L_x_1504) ;  /* 0x00002ef000007945 */ /* 0x000fe20003800000 */
[----:B------:R-:W-:Y:S02]  /*db00*/  BAR.SYNC.DEFER_BLOCKING 0x5, 0x180 ;  /* 0x0146000000007b1d */ /* 0x000fe40000010000 */
[----:B0-----:R-:W-:-:S05]  /*db10*/  LEA R168, R5, R168, 0x18 ;  /* 0x000000a805a87211 */ /* 0x001fca00078ec0ff */
[----:B------:R-:W0:Y:S02]  /*db20*/  LDS.128 R4, [R168+0x308d0] ;  /* 0x0308d000a8047984 */ /* 0x000e240000000c00 */
[----:B0-----:R-:W-:Y:S02]  /*db30*/  R2UR UR5, R5 ;  /* 0x00000000050572ca */ /* 0x001fe400000e0000 */
[----:B------:R-:W-:Y:S02]  /*db40*/  R2UR UR7, R6 ;  /* 0x00000000060772ca */ /* 0x000fe400000e0000 */
        /* <DEDUP_REMOVED lines=13> */
[----:B------:R-:W-:Y:S01]  /*dc20*/  F2FP.BF16.F32.PACK_AB R33, R162, R34 ;  /* 0x00000022a221723e */ /* 0x000fe200000010ff */
[----:B------:R-:W-:Y:S01]  /*dc30*/  ULDC.64 UR8, c[0x0][0xc00] ;  /* 0x0003000000087ab9 */ /* 0x000fe20000000a00 */
        /* <DEDUP_REMOVED lines=10> */
[----:B------:R-:W-:Y:S02]  /*dce0*/  MOV R4, R168 ;  /* 0x000000a800047202 */ /* 0x000fe40000000f00 */
[----:B0-----:R-:W-:Y:S02]  /*dcf0*/  MOV R5, R7 ;  /* 0x0000000700057202 */ /* 0x001fe40000000f00 */
[----:B------:R-:W-:-:S02]  /*dd00*/  F2FP.BF16.F32.PACK_AB R51, R157, R51 ;  /* 0x000000339d33723e */ /* 0x000fc400000010ff */
[----:B------:R-:W-:Y:S01]  /*dd10*/  F2FP.BF16.F32.PACK_AB R57, R156, R58 ;  /* 0x0000003a9c39723e */ /* 0x000fe200000010ff */
[----:B------:R-:W-:Y:S01]  /*dd20*/  IMAD.WIDE R98, R212, 0x2, R4 ;  /* 0x00000002d4627825 */ /* 0x000fe200078e0204 */
[----:B------:R-:W-:Y:S02]  /*dd30*/  F2FP.BF16.F32.PACK_AB R64, R65, R64 ;  /* 0x000000404140723e */ /* 0x000fe400000010ff */
[----:B------:R-:W-:Y:S02]  /*dd40*/  F2FP.BF16.F32.PACK_AB R58, R61, R60 ;  /* 0x0000003c3d3a723e */ /* 0x000fe400000010ff */
[C---:B------:R-:W-:Y:S02]  /*dd50*/  IADD3 R171, P1, R98.reuse, 0x20, RZ ;  /* 0x0000002062ab7810 */ /* 0x040fe40007f3e0ff */
[C---:B------:R-:W-:Y:S02]  /*dd60*/  IADD3 R173, P0, R98.reuse, 0x40, RZ ;  /* 0x0000004062ad7810 */ /* 0x040fe40007f1e0ff */
[C---:B------:R-:W-:Y:S01]  /*dd70*/  LOP3.LUT R7, R98.reuse, 0x380, RZ, 0xc0, !PT ;  /* 0x0000038062077812 */ /* 0x040fe200078ec0ff */
        /* <DEDUP_REMOVED lines=16> */
[----:B------:R-:W-:-:S02]  /*de80*/  SHF.R.U64 R7, R7, 0x3, RZ ;  /* 0x0000000307077819 */ /* 0x000fc400000012ff */
[----:B------:R-:W-:Y:S02]  /*de90*/  LOP3.LUT R14, R175, 0x380, RZ, 0xc0, !PT ;  /* 0x00000380af0e7812 */ /* 0x000fe400078ec0ff */
[----:B------:R-:W-:Y:S02]  /*dea0*/  LOP3.LUT R20, R177, 0x380, RZ, 0xc0, !PT ;  /* 0x00000380b1147812 */ /* 0x000fe400078ec0ff */
[----:B------:R-:W-:Y:S02]  /*deb0*/  IADD3 R187, P0, R98, 0x8020, RZ ;  /* 0x0000802062bb7810 */ /* 0x000fe40007f1e0ff */
[----:B------:R-:W-:Y:S02]  /*dec0*/  SHF.R.U64 R10, R10, 0x3, RZ ;  /* 0x000000030a0a7819 */ /* 0x000fe400000012ff */
[----:B------:R-:W-:Y:S01]  /*ded0*/  LOP3.LUT R30, R179, 0x380, RZ, 0xc0, !PT ;  /* 0x00000380b31e7812 */ /* 0x000fe200078ec0ff */
        /* <DEDUP_REMOVED lines=10> */
[----:B------:R-:W-:Y:S01]  /*df80*/  IMAD.X R95, RZ, RZ, R99, P5 ;  /* 0x000000ffff5f7224 */ /* 0x000fe200028e0663 */
[----:B------:R-:W-:-:S02]  /*df90*/  SHF.R.U64 R12, R12, 0x3, RZ ;  /* 0x000000030c0c7819 */ /* 0x000fc400000012ff */
[----:B------:R-:W-:Y:S01]  /*dfa0*/  LOP3.LUT R38, R181, 0x380, RZ, 0xc0, !PT ;  /* 0x00000380b5267812 */ /* 0x000fe200078ec0ff */
[--C-:B------:R-:W-:Y:S01]  /*dfb0*/  IMAD.X R9, RZ, RZ, R99.reuse, P1 ;  /* 0x000000ffff097224 */ /* 0x100fe200008e0663 */
[----:B------:R-:W-:Y:S01]  /*dfc0*/  LOP3.LUT R98, R7, R98, RZ, 0x3c, !PT ;  /* 0x0000006207627212 */ /* 0x000fe200078e3cff */
[----:B------:R-:W-:Y:S01]  /*dfd0*/  IMAD.X R7, RZ, RZ, R99, P2 ;  /* 0x000000ffff077224 */ /* 0x000fe200010e0663 */
[----:B------:R-:W-:Y:S02]  /*dfe0*/  SHF.R.U64 R14, R14, 0x3, RZ ;  /* 0x000000030e0e7819 */ /* 0x000fe400000012ff */
[----:B------:R-:W-:Y:S02]  /*dff0*/  LOP3.LUT R46, R183, 0x380, RZ, 0xc0, !PT ;  /* 0x00000380b72e7812 */ /* 0x000fe400078ec0ff */
[----:B------:R-:W-:Y:S02]  /*e000*/  SHF.R.U64 R20, R20, 0x3, RZ ;  /* 0x0000000314147819 */ /* 0x000fe400000012ff */
[----:B------:R-:W-:-:S02]  /*e010*/  LOP3.LUT R54, R185, 0x380, RZ, 0xc0, !PT ;  /* 0x00000380b9367812 */ /* 0x000fc400078ec0ff */
[----:B------:R-:W-:Y:S02]  /*e020*/  LOP3.LUT R10, R10, R171, RZ, 0x3c, !PT ;  /* 0x000000ab0a0a7212 */ /* 0x000fe400078e3cff */
[----:B------:R-:W-:Y:S02]  /*e030*/  SHF.R.U64 R30, R30, 0x3, RZ ;  /* 0x000000031e1e7819 */ /* 0x000fe400000012ff */
[----:B------:R-:W-:Y:S02]  /*e040*/  LOP3.LUT R62, R187, 0x380, RZ, 0xc0, !PT ;  /* 0x00000380bb3e7812 */ /* 0x000fe400078ec0ff */
[----:B------:R-:W-:Y:S02]  /*e050*/  LOP3.LUT R12, R12, R173, RZ, 0x3c, !PT ;  /* 0x000000ad0c0c7212 */ /* 0x000fe400078e3cff */
[----:B------:R-:W-:Y:S02]  /*e060*/  SHF.R.U64 R38, R38, 0x3, RZ ;  /* 0x0000000326267819 */ /* 0x000fe400000012ff */
[----:B------:R-:W-:-:S02]  /*e070*/  LOP3.LUT R70, R189, 0x380, RZ, 0xc0, !PT ;  /* 0x00000380bd467812 */ /* 0x000fc400078ec0ff */
[----:B------:R-:W-:Y:S02]  /*e080*/  LOP3.LUT R14, R14, R175, RZ, 0x3c, !PT ;  /* 0x000000af0e0e7212 */ /* 0x000fe400078e3cff */
[----:B------:R-:W-:Y:S02]  /*e090*/  SHF.R.U64 R46, R46, 0x3, RZ ;  /* 0x000000032e2e7819 */ /* 0x000fe400000012ff */
[----:B------:R-:W-:Y:S02]  /*e0a0*/  LOP3.LUT R78, R191, 0x380, RZ, 0xc0, !PT ;  /* 0x00000380bf4e7812 */ /* 0x000fe400078ec0ff */
[----:B------:R-:W-:Y:S01]  /*e0b0*/  MOV R98, R98 ;  /* 0x0000006200627202 */ /* 0x000fe20000000f00 */
[----:B------:R-:W-:Y:S01]  /*e0c0*/  BAR.SYNC.DEFER_BLOCKING 0x1, 0x100 ;  /* 0x0044000000007b1d */ /* 0x000fe20000010000 */
[----:B------:R-:W-:Y:S02]  /*e0d0*/  LOP3.LUT R94, R6, 0x380, RZ, 0xc0, !PT ;  /* 0x00000380065e7812 */ /* 0x000fe400078ec0ff */
[----:B------:R-:W-:-:S02]  /*e0e0*/  LOP3.LUT R20, R20, R177, RZ, 0x3c, !PT ;  /* 0x000000b114147212 */ /* 0x000fc400078e3cff */
[----:B------:R-:W-:Y:S02]  /*e0f0*/  SHF.R.U64 R54, R54, 0x3, RZ ;  /* 0x0000000336367819 */ /* 0x000fe400000012ff */
[----:B------:R-:W-:Y:S02]  /*e100*/  LOP3.LUT R86, R193, 0x380, RZ, 0xc0, !PT ;  /* 0x00000380c1567812 */ /* 0x000fe400078ec0ff */
[----:B------:R-:W-:Y:S02]  /*e110*/  LOP3.LUT R99, R170, 0x380, RZ, 0xc0, !PT ;  /* 0x00000380aa637812 */ /* 0x000fe400078ec0ff */
[----:B------:R-:W-:Y:S02]  /*e120*/  LOP3.LUT R30, R30, R179, RZ, 0x3c, !PT ;  /* 0x000000b31e1e7212 */ /* 0x000fe400078e3cff */
[----:B------:R-:W-:Y:S02]  /*e130*/  SHF.R.U64 R62, R62, 0x3, RZ ;  /* 0x000000033e3e7819 */ /* 0x000fe400000012ff */
[----:B------:R-:W-:-:S02]  /*e140*/  MOV R11, R10 ;  /* 0x0000000a000b7202 */ /* 0x000fc40000000f00 */
[----:B------:R-:W-:Y:S02]  /*e150*/  LOP3.LUT R38, R38, R181, RZ, 0x3c, !PT ;  /* 0x000000b526267212 */ /* 0x000fe400078e3cff */
[----:B------:R-:W-:Y:S02]  /*e160*/  SHF.R.U64 R70, R70, 0x3, RZ ;  /* 0x0000000346467819 */ /* 0x000fe400000012ff */
[----:B------:R-:W-:Y:S02]  /*e170*/  MOV R12, R12 ;  /* 0x0000000c000c7202 */ /* 0x000fe40000000f00 */
[----:B------:R-:W-:Y:S01]  /*e180*/  LOP3.LUT R46, R46, R183, RZ, 0x3c, !PT ;  /* 0x000000b72e2e7212 */ /* 0x000fe200078e3cff */
[----:B------:R0:W-:Y:S01]  /*e190*/  STSM.16.M88.4 [R98], R24 ;  /* 0x0000001862007844 */ /* 0x0001e20000000200 */
[----:B------:R-:W-:Y:S02]  /*e1a0*/  SHF.R.U64 R78, R78, 0x3, RZ ;  /* 0x000000034e4e7819 */ /* 0x000fe400000012ff */
[----:B------:R-:W-:Y:S01]  /*e1b0*/  LOP3.LUT R163, R169, 0x380, RZ, 0xc0, !PT ;  /* 0x00000380a9a37812 */ /* 0x000fe200078ec0ff */
[----:B------:R-:W-:Y:S01]  /*e1c0*/  STSM.16.M88.4 [R11], R32 ;  /* 0x000000200b007844 */ /* 0x000fe20000000200 */
[----:B------:R-:W-:-:S02]  /*e1d0*/  SHF.R.U64 R29, R94, 0x3, RZ ;  /* 0x000000035e1d7819 */ /* 0x000fc400000012ff */
[----:B------:R-:W-:Y:S01]  /*e1e0*/  MOV R14, R14 ;  /* 0x0000000e000e7202 */ /* 0x000fe20000000f00 */
[----:B------:R1:W-:Y:S01]  /*e1f0*/  STSM.16.M88.4 [R12], R40 ;  /* 0x000000280c007844 */ /* 0x0003e20000000200 */
[----:B------:R-:W-:Y:S02]  /*e200*/  LOP3.LUT R54, R54, R185, RZ, 0x3c, !PT ;  /* 0x000000b936367212 */ /* 0x000fe400078e3cff */
[----:B------:R-:W-:Y:S01]  /*e210*/  SHF.R.U64 R86, R86, 0x3, RZ ;  /* 0x0000000356567819 */ /* 0x000fe200000012ff */
[----:B------:R-:W-:Y:S01]  /*e220*/  STSM.16.M88.4 [R14], R48 ;  /* 0x000000300e007844 */ /* 0x000fe20000000200 */
[----:B------:R-:W-:Y:S02]  /*e230*/  SHF.R.U64 R99, R99, 0x3, RZ ;  /* 0x0000000363637819 */ /* 0x000fe400000012ff */
[----:B------:R-:W-:Y:S02]  /*e240*/  MOV R20, R20 ;  /* 0x0000001400147202 */ /* 0x000fe40000000f00 */
[----:B------:R-:W-:-:S02]  /*e250*/  F2FP.BF16.F32.PACK_AB R59, R155, R59 ;  /* 0x0000003b9b3b723e */ /* 0x000fc400000010ff */
[----:B------:R-:W-:Y:S02]  /*e260*/  F2FP.BF16.F32.PACK_AB R65, R154, R66 ;  /* 0x000000429a41723e */ /* 0x000fe400000010ff */
[----:B------:R-:W-:Y:S01]  /*e270*/  F2FP.BF16.F32.PACK_AB R72, R73, R72 ;  /* 0x000000484948723e */ /* 0x000fe200000010ff */
[----:B------:R-:W-:Y:S01]  /*e280*/  STSM.16.M88.4 [R20], R56 ;  /* 0x0000003814007844 */ /* 0x000fe20000000200 */
[----:B------:R-:W-:Y:S02]  /*e290*/  LOP3.LUT R62, R62, R187, RZ, 0x3c, !PT ;  /* 0x000000bb3e3e7212 */ /* 0x000fe400078e3cff */
[----:B------:R-:W-:Y:S02]  /*e2a0*/  MOV R30, R30 ;  /* 0x0000001e001e7202 */ /* 0x000fe40000000f00 */
[----:B------:R-:W-:Y:S02]  /*e2b0*/  F2FP.BF16.F32.PACK_AB R66, R69, R68 ;  /* 0x000000444542723e */ /* 0x000fe400000010ff */
        /* <DEDUP_REMOVED lines=11> */
[----:B------:R-:W-:Y:S01]  /*e370*/  LOP3.LUT R78, R78, R191, RZ, 0x3c, !PT ;  /* 0x000000bf4e4e7212 */ /* 0x000fe200078e3cff */
[----:B------:R-:W2:Y:S01]  /*e380*/  LDC R16, c[0x0][0xbe8] ;  /* 0x0002fa00ff107b82 */ /* 0x000ea20000000800 */
[----:B------:R-:W-:Y:S02]  /*e390*/  SHF.R.U64 R28, R163, 0x3, RZ ;  /* 0x00000003a31c7819 */ /* 0x000fe400000012ff */
[----:B------:R-:W-:Y:S02]  /*e3a0*/  LOP3.LUT R94, R29, R6, RZ, 0x3c, !PT ;  /* 0x000000061d5e7212 */ /* 0x000fe400078e3cff */
[----:B------:R-:W-:-:S02]  /*e3b0*/  MOV R46, R46 ;  /* 0x0000002e002e7202 */ /* 0x000fc40000000f00 */
[----:B------:R-:W-:Y:S02]  /*e3c0*/  F2FP.BF16.F32.PACK_AB R82, R85, R84 ;  /* 0x000000545552723e */ /* 0x000fe400000010ff */
[----:B------:R-:W-:Y:S02]  /*e3d0*/  F2FP.BF16.F32.PACK_AB R83, R3, R83 ;  /* 0x000000530353723e */ /* 0x000fe400000010ff */
[----:B------:R-:W-:Y:S02]  /*e3e0*/  F2FP.BF16.F32.PACK_AB R89, R91, R90 ;  /* 0x0000005a5b59723e */ /* 0x000fe400000010ff */
[----:B------:R-:W-:Y:S01]  /*e3f0*/  LOP3.LUT R86, R86, R193, RZ, 0x3c, !PT ;  /* 0x000000c156567212 */ /* 0x000fe200078e3cff */
[----:B------:R-:W-:Y:S01]  /*e400*/  STSM.16.M88.4 [R46], R80 ;  /* 0x000000502e007844 */ /* 0x000fe20000000200 */
[----:B------:R-:W-:Y:S02]  /*e410*/  LOP3.LUT R6, R99, R170, RZ, 0x3c, !PT ;  /* 0x000000aa63067212 */ /* 0x000fe400078e3cff */
[----:B------:R-:W-:-:S02]  /*e420*/  MOV R54, R54 ;  /* 0x0000003600367202 */ /* 0x000fc40000000f00 */
[----:B------:R-:W-:Y:S02]  /*e430*/  F2FP.BF16.F32.PACK_AB R90, R93, R92 ;  /* 0x0000005c5d5a723e */ /* 0x000fe400000010ff */
[----:B------:R-:W-:Y:S02]  /*e440*/  F2FP.BF16.F32.PACK_AB R91, R165, R164 ;  /* 0x000000a4a55b723e */ /* 0x000fe400000010ff */
[----:B------:R-:W-:Y:S02]  /*e450*/  F2FP.BF16.F32.PACK_AB R96, R97, R96 ;  /* 0x000000606160723e */ /* 0x000fe400000010ff */
[----:B------:R-:W-:Y:S01]  /*e460*/  F2FP.BF16.F32.PACK_AB R104, R105, R104 ;  /* 0x000000686968723e */ /* 0x000fe200000010ff */
[----:B------:R-:W-:Y:S01]  /*e470*/  STSM.16.M88.4 [R54], R88 ;  /* 0x0000005836007844 */ /* 0x000fe20000000200 */
[----:B------:R-:W-:Y:S02]  /*e480*/  MOV R62, R62 ;  /* 0x0000003e003e7202 */ /* 0x000fe40000000f00 */
[----:B------:R-:W-:-:S02]  /*e490*/  F2FP.BF16.F32.PACK_AB R97, R167, R166 ;  /* 0x000000a6a761723e */ /* 0x000fc400000010ff */
[----:B0-----:R-:W-:Y:S02]  /*e4a0*/  F2FP.BF16.F32.PACK_AB R98, R101, R100 ;  /* 0x000000646562723e */ /* 0x001fe400000010ff */
[----:B------:R-:W-:Y:S02]  /*e4b0*/  F2FP.BF16.F32.PACK_AB R99, R103, R102 ;  /* 0x000000666763723e */ /* 0x000fe400000010ff */
[----:B------:R-:W-:Y:S02]  /*e4c0*/  F2FP.BF16.F32.PACK_AB R105, R107, R106 ;  /* 0x0000006a6b69723e */ /* 0x000fe400000010ff */
[----:B------:R-:W-:Y:S01]  /*e4d0*/  F2FP.BF16.F32.PACK_AB R112, R113, R112 ;  /* 0x000000707170723e */ /* 0x000fe200000010ff */
[----:B------:R-:W-:Y:S01]  /*e4e0*/  STSM.16.M88.4 [R62], R96 ;  /* 0x000000603e007844 */ /* 0x000fe20000000200 */
[----:B------:R-:W-:Y:S02]  /*e4f0*/  MOV R70, R70 ;  /* 0x0000004600467202 */ /* 0x000fe40000000f00 */
[----:B------:R-:W-:-:S02]  /*e500*/  F2FP.BF16.F32.PACK_AB R106, R109, R108 ;  /* 0x0000006c6d6a723e */ /* 0x000fc400000010ff */
[----:B------:R-:W-:Y:S02]  /*e510*/  F2FP.BF16.F32.PACK_AB R107, R111, R110 ;  /* 0x0000006e6f6b723e */ /* 0x000fe400000010ff */
[----:B------:R-:W-:Y:S02]  /*e520*/  F2FP.BF16.F32.PACK_AB R113, R115, R114 ;  /* 0x000000727371723e */ /* 0x000fe400000010ff */
[----:B------:R-:W-:Y:S01]  /*e530*/  F2FP.BF16.F32.PACK_AB R120, R121, R120 ;  /* 0x000000787978723e */ /* 0x000fe200000010ff */
[----:B------:R-:W-:Y:S01]  /*e540*/  STSM.16.M88.4 [R70], R104 ;  /* 0x0000006846007844 */ /* 0x000fe20000000200 */
[----:B------:R-:W-:Y:S02]  /*e550*/  LOP3.LUT R8, R28, R169, RZ, 0x3c, !PT ;  /* 0x000000a91c087212 */ /* 0x000fe400078e3cff */
[----:B------:R-:W-:Y:S02]  /*e560*/  MOV R78, R78 ;  /* 0x0000004e004e7202 */ /* 0x000fe40000000f00 */
[----:B------:R-:W-:-:S02]  /*e570*/  F2FP.BF16.F32.PACK_AB R114, R117, R116 ;  /* 0x000000747572723e */ /* 0x000fc400000010ff */
[----:B------:R-:W-:Y:S02]  /*e580*/  F2FP.BF16.F32.PACK_AB R115, R119, R118 ;  /* 0x000000767773723e */ /* 0x000fe400000010ff */
[----:B------:R-:W-:Y:S02]  /*e590*/  F2FP.BF16.F32.PACK_AB R121, R123, R122 ;  /* 0x0000007a7b79723e */ /* 0x000fe400000010ff */
[----:B------:R-:W-:Y:S01]  /*e5a0*/  F2FP.BF16.F32.PACK_AB R128, R129, R128 ;  /* 0x000000808180723e */ /* 0x000fe200000010ff */
[----:B------:R-:W-:Y:S01]  /*e5b0*/  STSM.16.M88.4 [R78], R112 ;  /* 0x000000704e007844 */ /* 0x000fe20000000200 */
[----:B------:R-:W-:Y:S02]  /*e5c0*/  MOV R86, R86 ;  /* 0x0000005600567202 */ /* 0x000fe40000000f00 */
[----:B------:R-:W-:Y:S02]  /*e5d0*/  F2FP.BF16.F32.PACK_AB R122, R125, R124 ;  /* 0x0000007c7d7a723e */ /* 0x000fe400000010ff */
[----:B------:R-:W-:-:S02]  /*e5e0*/  F2FP.BF16.F32.PACK_AB R123, R127, R126 ;  /* 0x0000007e7f7b723e */ /* 0x000fc400000010ff */
[----:B------:R-:W-:Y:S02]  /*e5f0*/  F2FP.BF16.F32.PACK_AB R129, R131, R130 ;  /* 0x000000828381723e */ /* 0x000fe400000010ff */
[----:B------:R-:W-:Y:S01]  /*e600*/  F2FP.BF16.F32.PACK_AB R136, R137, R136 ;  /* 0x000000888988723e */ /* 0x000fe200000010ff */
[----:B------:R-:W-:Y:S01]  /*e610*/  STSM.16.M88.4 [R86], R120 ;  /* 0x0000007856007844 */ /* 0x000fe20000000200 */
[----:B------:R-:W-:Y:S02]  /*e620*/  MOV R94, R94 ;  /* 0x0000005e005e7202 */ /* 0x000fe40000000f00 */
[----:B------:R-:W-:Y:S02]  /*e630*/  F2FP.BF16.F32.PACK_AB R130, R133, R132 ;  /* 0x000000848582723e */ /* 0x000fe400000010ff */
[----:B------:R-:W-:Y:S02]  /*e640*/  F2FP.BF16.F32.PACK_AB R131, R135, R134 ;  /* 0x000000868783723e */ /* 0x000fe400000010ff */
[----:B------:R-:W-:-:S02]  /*e650*/  F2FP.BF16.F32.PACK_AB R137, R139, R138 ;  /* 0x0000008a8b89723e */ /* 0x000fc400000010ff */
[----:B------:R-:W-:Y:S01]  /*e660*/  F2FP.BF16.F32.PACK_AB R144, R145, R144 ;  /* 0x000000909190723e */ /* 0x000fe200000010ff */
[----:B------:R-:W-:Y:S01]  /*e670*/  STSM.16.M88.4 [R94], R128 ;  /* 0x000000805e007844 */ /* 0x000fe20000000200 */
[----:B------:R-:W-:Y:S02]  /*e680*/  MOV R10, R6 ;  /* 0x00000006000a7202 */ /* 0x000fe40000000f00 */
[----:B------:R-:W-:Y:S02]  /*e690*/  F2FP.BF16.F32.PACK_AB R138, R141, R140 ;  /* 0x0000008c8d8a723e */ /* 0x000fe400000010ff */
[----:B------:R-:W-:Y:S02]  /*e6a0*/  F2FP.BF16.F32.PACK_AB R139, R143, R142 ;  /* 0x0000008e8f8b723e */ /* 0x000fe400000010ff */
[----:B------:R-:W-:Y:S02]  /*e6b0*/  F2FP.BF16.F32.PACK_AB R145, R147, R146 ;  /* 0x000000929391723e */ /* 0x000fe400000010ff */
[----:B------:R-:W-:Y:S01]  /*e6c0*/  MOV R8, R8 ;  /* 0x0000000800087202 */ /* 0x000fe20000000f00 */
[----:B------:R0:W-:Y:S01]  /*e6d0*/  STSM.16.M88.4 [R10], R136 ;  /* 0x000000880a007844 */ /* 0x0001e20000000200 */
[----:B------:R-:W-:-:S02]  /*e6e0*/  F2FP.BF16.F32.PACK_AB R146, R149, R148 ;  /* 0x000000949592723e */ /* 0x000fc400000010ff */
[----:B------:R-:W-:Y:S02]  /*e6f0*/  F2FP.BF16.F32.PACK_AB R147, R151, R150 ;  /* 0x000000969793723e */ /* 0x000fe400000010ff */
[----:B------:R-:W-:Y:S02]  /*e700*/  R2UR UR4, R207 ;  /* 0x00000000cf0472ca */ /* 0x000fe400000e0000 */
[----:B------:R-:W-:Y:S01]  /*e710*/  PLOP3.LUT P0, PT, PT, PT, UP0, 0x80, 0x0 ;  /* 0x000000000000781c */ /* 0x000fe20003f0f008 */
[----:B------:R3:W-:Y:S10]  /*e720*/  STSM.16.M88.4 [R8], R144 ;  /* 0x0000009008007844 */ /* 0x0007f40000000200 */
[----:B------:R-:W-:-:S06]  /*e730*/  UIMAD.WIDE UR8, UR4, 0x4, UR8 ;  /* 0x00000004040878a5 */ /* 0x000fcc000f8e0208 */
[----:B------:R-:W-:Y:S02]  /*e740*/  IMAD.U32 R6, RZ, RZ, UR8 ;  /* 0x00000008ff067e24 */ /* 0x000fe4000f8e00ff */
[----:B------:R-:W-:Y:S01]  /*e750*/  IMAD.U32 R7, RZ, RZ, UR9 ;  /* 0x00000009ff077e24 */ /* 0x000fe2000f8e00ff */
[----:B------:R-:W-:Y:S01]  /*e760*/  BAR.SYNC.DEFER_BLOCKING 0x1, 0x100 ;  /* 0x0044000000007b1d */ /* 0x000fe20000010000 */
[----:B--2---:R-:W-:-:S05]  /*e770*/  ISETP.NE.AND P1, PT, R16, 0x1, PT ;  /* 0x000000011000780c */ /* 0x004fca0003f25270 */
[----:B------:R-:W-:Y:S01]  /*e780*/  ULDC.64 UR8, c[0x0][0xc08] ;  /* 0x0003020000087ab9 */ /* 0x000fe20000000a00 */
[----:B------:R-:W2:Y:S01]  /*e790*/  @P0 LDG.E R3, desc[UR12][R6.64] ;  /* 0x0000000c06030981 */ /* 0x000ea2000c1e1900 */
[----:B------:R-:W-:-:S06]  /*e7a0*/  UISETP.NE.U32.AND UP1, UPT, UR8, URZ, UPT ;  /* 0x0000003f0800728c */ /* 0x000fcc000bf25070 */
[----:B------:R-:W4:Y:S01]  /*e7b0*/  @P1 LDC R9, c[0x0][0xbec] ;  /* 0x0002fb00ff091b82 */ /* 0x000f220000000800 */
[----:B------:R-:W-:Y:S01]  /*e7c0*/  ULDC UR10, c[0x0][0xa88] ;  /* 0x0002a200000a7ab9 */ /* 0x000fe20000000800 */
[----:B------:R-:W-:-:S06]  /*e7d0*/  UISETP.NE.AND.EX UP1, UPT, UR9, URZ, UPT, UP1 ;  /* 0x0000003f0900728c */ /* 0x000fcc000bf25310 */
[----:B-1----:R-:W1:Y:S01]  /*e7e0*/  @P1 LDC R12, c[0x0][0xbf0] ;  /* 0x0002fc00ff0c1b82 */ /* 0x002e620000000800 */
[----:B------:R-:W-:-:S04]  /*e7f0*/  PLOP3.LUT P2, PT, PT, PT, UP1, 0x80, 0x0 ;  /* 0x000000000000781c */ /* 0x000fc80003f4f018 */
[----:B------:R-:W-:Y:S02]  /*e800*/  @UP1 ULDC.64 UR8, c[0x0][0xc08] ;  /* 0x0003020000081ab9 */ /* 0x000fe40000000a00 */
[----:B------:R-:W-:-:S03]  /*e810*/  @UP1 UIMAD.WIDE UR8, UR4, 0x4, UR8 ;  /* 0x00000004040818a5 */ /* 0x000fc6000f8e0208 */
[----:B------:R-:W-:-:S03]  /*e820*/  UMOV UR4, URZ ;  /* 0x0000003f00047c82 */ /* 0x000fc60008000000 */
[----:B0-----:R-:W-:Y:S02]  /*e830*/  IMAD.U32 R10, RZ, RZ, UR8 ;  /* 0x00000008ff0a7e24 */ /* 0x001fe4000f8e00ff */
[----:B------:R-:W-:Y:S01]  /*e840*/  IMAD.U32 R11, RZ, RZ, UR9 ;  /* 0x00000009ff0b7e24 */ /* 0x000fe2000f8e00ff */
[----:B--2---:R-:W-:Y:S01]  /*e850*/  @P0 R2UR UR4, R3 ;  /* 0x00000000030402ca */ /* 0x004fe200000e0000 */
[----:B------:R-:W-:-:S06]  /*e860*/  IMAD.U32 R3, RZ, RZ, UR10 ;  /* 0x0000000aff037e24 */ /* 0x000fcc000f8e00ff */
[----:B------:R3:W5:Y:S01]  /*e870*/  @P2 LDG.E R3, desc[UR12][R10.64] ;  /* 0x0000000c0a032981 */ /* 0x000762000c1e1900 */
[----:B-1--4-:R-:W-:Y:S07]  /*e880*/  @P2 BRA `(.L_x_1506) ;  /* 0x0000000000142947 */ /* 0x012fee0003800000 */
[----:B------:R-:W-:Y:S05]  /*e890*/  @!P0 BRA `(.L_x_1506) ;  /* 0x0000000000108947 */ /* 0x000fea0003800000 */
[----:B------:R-:W-:Y:S02]  /*e8a0*/  ULDC.64 UR8, c[0x0][0x208] ;  /* 0x0000820000087ab9 */ /* 0x000fe40000000a00 */
[----:B---3--:R-:W2:Y:S04]  /*e8b0*/  LDG.E R8, desc[UR8][R6.64] ;  /* 0x0000000806087981 */ /* 0x008ea8000c1e1900 */
[----:B-----5:R-:W2:Y:S02]  /*e8c0*/  LDG.E R3, desc[UR8][R6.64+0x4] ;  /* 0x0000040806037981 */ /* 0x020ea4000c1e1900 */
[----:B--2---:R-:W-:-:S07]  /*e8d0*/  IMAD.IADD R3, R3, 0x1, -R8 ;  /* 0x0000000103037824 */ /* 0x004fce00078e0a08 */
.L_x_1506:
[----:B------:R-:W-:Y:S01]  /*e8e0*/  R2UR UR20, R205 ;  /* 0x00000000cd1472ca */ /* 0x000fe200000e0000 */
[----:B------:R-:W-:Y:S01]  /*e8f0*/  USHF.R.S32.HI UR9, URZ, 0x1f, UR4 ;  /* 0x0000001f3f097899 */ /* 0x000fe20008011404 */
[----:B------:R-:W-:Y:S01]  /*e900*/  R2UR UR19, R22 ;  /* 0x00000000161372ca */ /* 0x000fe200000e0000 */
[----:B------:R-:W-:Y:S01]  /*e910*/  ULDC.64 UR14, c[0x0][0xb90] ;  /* 0x0002e400000e7ab9 */ /* 0x000fe20000000a00 */
[----:B------:R-:W-:Y:S01]  /*e920*/  R2UR UR13, R207 ;  /* 0x00000000cf0d72ca */ /* 0x000fe200000e0000 */
[----:B------:R-:W-:Y:S01]  /*e930*/  UMOV UR8, UR4 ;  /* 0x0000000400087c82 */ /* 0x000fe20008000000 */
[----:B-----5:R-:W-:Y:S01]  /*e940*/  IMAD R81, R3, R16, RZ ;  /* 0x0000001003517224 */ /* 0x020fe200078e02ff */
[----:B------:R-:W0:Y:S01]  /*e950*/  @P1 LDC R77, c[0x0][0xbf0] ;  /* 0x0002fc00ff4d1b82 */ /* 0x000e220000000800 */
[----:B------:R-:W-:-:S05]  /*e960*/  ULDC.64 UR22, c[0x0][0x208] ;  /* 0x0000820000167ab9 */ /* 0x000fca0000000a00 */
[----:B------:R-:W-:Y:S02]  /*e970*/  USHF.R.S32.HI UR16, URZ, 0x1f, UR20 ;  /* 0x0000001f3f107899 */ /* 0x000fe40008011414 */
[----:B---3--:R-:W-:Y:S01]  /*e980*/  VIADD R8, R23, UR19 ;  /* 0x0000001317087c36 */ /* 0x008fe20008000000 */
[----:B------:R-:W-:Y:S01]  /*e990*/  UIMAD.WIDE.U32 UR10, UR20, UR14, UR8 ;  /* 0x0000000e140a72a5 */ /* 0x000fe2000f8e0008 */
[----:B------:R-:W-:Y:S01]  /*e9a0*/  VIADD R18, R211, UR19 ;  /* 0x00000013d3127c36 */ /* 0x000fe20008000000 */
[----:B------:R-:W-:Y:S01]  /*e9b0*/  USHF.R.S32.HI UR8, URZ, 0x1f, UR13 ;  /* 0x0000001f3f087899 */ /* 0x000fe2000801140d */
[----:B------:R-:W-:Y:S01]  /*e9c0*/  @P1 IMAD.HI.U32 R7, R8, R9, RZ ;  /* 0x0000000908071227 */ /* 0x000fe200078e00ff */
[----:B------:R-:W-:Y:S02]  /*e9d0*/  UIMAD UR12, UR16, UR14, URZ ;  /* 0x0000000e100c72a4 */ /* 0x000fe4000f8e023f */
[----:B------:R-:W-:Y:S01]  /*e9e0*/  USEL UR18, UR8, URZ, !UP0 ;  /* 0x0000003f08127287 */ /* 0x000fe2000c000000 */
[----:B------:R-:W-:Y:S01]  /*e9f0*/  IMAD.MOV.U32 R6, RZ, RZ, R8 ;  /* 0x000000ffff067224 */ /* 0x000fe200078e0008 */
[----:B------:R-:W-:Y:S01]  /*ea00*/  UIMAD UR12, UR20, UR15, UR12 ;  /* 0x0000000f140c72a4 */ /* 0x000fe2000f8e020c */
[----:B------:R-:W-:Y:S01]  /*ea10*/  @P1 SHF.R.U32.HI R6, RZ, R12, R7 ;  /* 0x0000000cff061219 */ /* 0x000fe20000011607 */
[----:B------:R-:W-:Y:S01]  /*ea20*/  USEL UR17, UR13, URZ, !UP0 ;  /* 0x0000003f0d117287 */ /* 0x000fe2000c000000 */
[----:B------:R-:W-:Y:S01]  /*ea30*/  IMAD R7, R206, 0x40, R19 ;  /* 0x00000040ce077824 */ /* 0x000fe200078e0213 */
[----:B------:R-:W-:Y:S01]  /*ea40*/  ULDC.64 UR14, c[0x0][0xb98] ;  /* 0x0002e600000e7ab9 */ /* 0x000fe20000000a00 */
[----:B------:R-:W-:Y:S01]  /*ea50*/  UIADD3 UR11, UR11, UR12, URZ ;  /* 0x0000000c0b0b7290 */ /* 0x000fe2000fffe03f */
[----:B------:R-:W-:Y:S01]  /*ea60*/  IMAD.MOV R9, RZ, RZ, -R6 ;  /* 0x000000ffff097224 */ /* 0x000fe200078e0a06 */
[----:B------:R-:W-:Y:S01]  /*ea70*/  UIMAD UR8, UR18, UR14, URZ ;  /* 0x0000000e120872a4 */ /* 0x000fe2000f8e023f */
[----:B------:R-:W-:Y:S01]  /*ea80*/  IMAD.WIDE R4, R7, 0x2, R4 ;  /* 0x0000000207047825 */ /* 0x000fe200078e0204 */
[----:B------:R-:W-:Y:S01]  /*ea90*/  UIMAD.WIDE.U32 UR10, UR17, UR14, UR10 ;  /* 0x0000000e110a72a5 */ /* 0x000fe2000f8e000a */
[----:B------:R-:W-:Y:S01]  /*eaa0*/  SHF.R.S32.HI R7, RZ, 0x1f, R6 ;  /* 0x0000001fff077819 */ /* 0x000fe20000011406 */
[----:B------:R-:W-:Y:S01]  /*eab0*/  UIMAD UR8, UR17, UR15, UR8 ;  /* 0x0000000f110872a4 */ /* 0x000fe2000f8e0208 */
[----:B------:R-:W-:Y:S01]  /*eac0*/  IMAD R9, R16, R9, R8 ;  /* 0x0000000910097224 */ /* 0x000fe200078e0208 */
[----:B------:R-:W-:Y:S01]  /*ead0*/  IADD3 R11, P5, R4, 0x1000, RZ ;  /* 0x00001000040b7810 */ /* 0x000fe20007fbe0ff */
[----:B------:R-:W-:Y:S01]  /*eae0*/  ULDC.64 UR12, c[0x0][0xaa0] ;  /* 0x0002a800000c7ab9 */ /* 0x000fe20000000a00 */
[----:B------:R-:W-:-:S02]  /*eaf0*/  IADD3 R6, P0, R6, UR10, RZ ;  /* 0x0000000a06067c10 */ /* 0x000fc4000ff1e0ff */
[----:B------:R-:W-:Y:S01]  /*eb00*/  IMAD.U32 R10, RZ, RZ, UR8 ;  /* 0x00000008ff0a7e24 */ /* 0x000fe2000f8e00ff */
[----:B------:R-:W-:Y:S02]  /*eb10*/  SHF.R.S32.HI R8, RZ, 0x1f, R9 ;  /* 0x0000001fff087819 */ /* 0x000fe40000011409 */
[----:B------:R-:W-:Y:S02]  /*eb20*/  IADD3 R53, P3, R4, 0x4000, RZ ;  /* 0x0000400004357810 */ /* 0x000fe40007f7e0ff */
[----:B------:R-:W-:Y:S01]  /*eb30*/  IADD3.X R7, R7, UR11, R10, P0, !PT ;  /* 0x0000000b07077c10 */ /* 0x000fe200087fe40a */
[----:B------:R-:W-:Y:S01]  /*eb40*/  ULDC.64 UR10, c[0x0][0xb88] ;  /* 0x0002e200000a7ab9 */ /* 0x000fe20000000a00 */
[----:B------:R-:W-:Y:S01]  /*eb50*/  LOP3.LUT R52, R53, 0x380, RZ, 0xc0, !PT ;  /* 0x0000038035347812 */ /* 0x000fe200078ec0ff */
[----:B------:R-:W-:Y:S01]  /*eb60*/  IMAD R10, R8, UR10, RZ ;  /* 0x0000000a080a7c24 */ /* 0x000fe2000f8e02ff */
[----:B------:R-:W-:Y:S01]  /*eb70*/  LOP3.LUT R8, R11, 0x380, RZ, 0xc0, !PT ;  /* 0x000003800b087812 */ /* 0x000fe200078ec0ff */
[----:B------:R-:W-:Y:S01]  /*eb80*/  IMAD.WIDE.U32 R6, R9, UR10, R6 ;  /* 0x0000000a09067c25 */ /* 0x000fe2000f8e0006 */
[----:B------:R-:W-:-:S02]  /*eb90*/  SHF.R.U64 R52, R52, 0x3, RZ ;  /* 0x0000000334347819 */ /* 0x000fc400000012ff */
[----:B------:R-:W-:Y:S01]  /*eba0*/  SHF.R.U64 R8, R8, 0x3, RZ ;  /* 0x0000000308087819 */ /* 0x000fe200000012ff */
[----:B------:R-:W-:Y:S01]  /*ebb0*/  IMAD R15, R9, UR11, R10 ;  /* 0x0000000b090f7c24 */ /* 0x000fe2000f8e020a */
[----:B------:R-:W-:Y:S01]  /*ebc0*/  ULDC.64 UR10, c[0x0][0xb50] ;  /* 0x0002d400000a7ab9 */ /* 0x000fe20000000a00 */
[----:B------:R-:W-:Y:S01]  /*ebd0*/  LOP3.LUT R52, R52, R53, RZ, 0x3c, !PT ;  /* 0x0000003534347212 */ /* 0x000fe200078e3cff */
[----:B------:R-:W-:Y:S01]  /*ebe0*/  IMAD.X R53, RZ, RZ, R5, P3 ;  /* 0x000000ffff357224 */ /* 0x000fe200018e0605 */
[----:B------:R-:W-:Y:S01]  /*ebf0*/  LEA R14, P0, R6, UR10, 0x2 ;  /* 0x0000000a060e7c11 */ /* 0x000fe2000f8010ff */
[----:B------:R-:W-:Y:S01]  /*ec00*/  IMAD.IADD R7, R7, 0x1, R15 ;  /* 0x0000000107077824 */ /* 0x000fe200078e020f */
[----:B------:R-:W-:Y:S01]  /*ec10*/  LOP3.LUT R8, R8, R11, RZ, 0x3c, !PT ;  /* 0x0000000b08087212 */ /* 0x000fe200078e3cff */
[----:B------:R-:W-:Y:S01]  /*ec20*/  IMAD.X R9, RZ, RZ, R5, P5 ;  /* 0x000000ffff097224 */ /* 0x000fe200028e0605 */
[----:B------:R-:W-:Y:S01]  /*ec30*/  IADD3 R41, P3, R4, 0xa000, RZ ;  /* 0x0000a00004297810 */ /* 0x000fe20007f7e0ff */
[----:B------:R-:W-:Y:S01]  /*ec40*/  SHFL.IDX PT, R20, R14, RZ, 0x1c1f ;  /* 0x001c1fff0e147589 */ /* 0x000fe200000e0000 */
[----:B------:R-:W-:-:S02]  /*ec50*/  LEA.HI.X R11, R6, UR11, R7, 0x2, P0 ;  /* 0x0000000b060b7c11 */ /* 0x000fc400080f1407 */
[C---:B------:R-:W-:Y:S02]  /*ec60*/  IADD3 R29, P2, R4.reuse, 0x5000, RZ ;  /* 0x00005000041d7810 */ /* 0x040fe40007f5e0ff */
[C---:B------:R-:W-:Y:S01]  /*ec70*/  IADD3 R13, P4, R4.reuse, 0x2000, RZ ;  /* 0x00002000040d7810 */ /* 0x040fe20007f9e0ff */
[----:B------:R-:W1:Y:S01]  /*ec80*/  SHFL.IDX PT, R21, R11, RZ, 0x1c1f ;  /* 0x001c1fff0b157589 */ /* 0x000e6200000e0000 */
[----:B------:R-:W-:Y:S01]  /*ec90*/  IADD3 R25, P0, R4, 0x3000, RZ ;  /* 0x0000300004197810 */ /* 0x000fe20007f1e0ff */
[----:B------:R-:W-:Y:S01]  /*eca0*/  UIMAD UR10, UR9, UR12, URZ ;  /* 0x0000000c090a72a4 */ /* 0x000fe2000f8e023f */
[----:B------:R-:W-:Y:S01]  /*ecb0*/  LOP3.LUT R40, R41, 0x380, RZ, 0xc0, !PT ;  /* 0x0000038029287812 */ /* 0x000fe200078ec0ff */
[----:B------:R-:W-:Y:S01]  /*ecc0*/  SHFL.IDX PT, R42, R14, 0x1, 0x1c1f ;  /* 0x003c1f000e2a7f89 */ /* 0x000fe200000e0000 */
[----:B------:R-:W-:Y:S01]  /*ecd0*/  LOP3.LUT R24, R25, 0x380, RZ, 0xc0, !PT ;  /* 0x0000038019187812 */ /* 0x000fe200078ec0ff */
[----:B------:R-:W-:Y:S01]  /*ece0*/  VIADD R6, R18, 0x8 ;  /* 0x0000000812067836 */ /* 0x000fe20000000000 */
[----:B------:R-:W-:Y:S01]  /*ecf0*/  LOP3.LUT R28, R29, 0x380, RZ, 0xc0, !PT ;  /* 0x000003801d1c7812 */ /* 0x000fe200078ec0ff */
[----:B------:R-:W2:Y:S01]  /*ed00*/  SHFL.IDX PT, R43, R11, 0x1, 0x1c1f ;  /* 0x003c1f000b2b7f89 */ /* 0x000ea200000e0000 */
[----:B------:R-:W-:-:S02]  /*ed10*/  SHF.R.U64 R24, R24, 0x3, RZ ;  /* 0x0000000318187819 */ /* 0x000fc400000012ff */
[----:B------:R-:W-:Y:S02]  /*ed20*/  SHF.R.U64 R40, R40, 0x3, RZ ;  /* 0x0000000328287819 */ /* 0x000fe400000012ff */
[----:B------:R-:W-:Y:S02]  /*ed30*/  SHF.R.U64 R28, R28, 0x3, RZ ;  /* 0x000000031c1c7819 */ /* 0x000fe400000012ff */
[----:B------:R-:W-:Y:S01]  /*ed40*/  LOP3.LUT R24, R24, R25, RZ, 0x3c, !PT ;  /* 0x0000001918187212 */ /* 0x000fe200078e3cff */
[--C-:B------:R-:W-:Y:S01]  /*ed50*/  IMAD.X R25, RZ, RZ, R5.reuse, P0 ;  /* 0x000000ffff197224 */ /* 0x100fe200000e0605 */
[----:B------:R-:W-:Y:S02]  /*ed60*/  IADD3 R57, P0, R4, 0x9000, RZ ;  /* 0x0000900004397810 */ /* 0x000fe40007f1e0ff */
[----:B------:R-:W-:Y:S01]  /*ed70*/  LOP3.LUT R40, R40, R41, RZ, 0x3c, !PT ;  /* 0x0000002928287212 */ /* 0x000fe200078e3cff */
[--C-:B------:R-:W-:Y:S01]  /*ed80*/  IMAD.X R41, RZ, RZ, R5.reuse, P3 ;  /* 0x000000ffff297224 */ /* 0x100fe200018e0605 */
[----:B------:R-:W-:Y:S01]  /*ed90*/  LOP3.LUT R28, R28, R29, RZ, 0x3c, !PT ;  /* 0x0000001d1c1c7212 */ /* 0x000fe200078e3cff */
[----:B------:R-:W-:Y:S01]  /*eda0*/  IMAD.X R29, RZ, RZ, R5, P2 ;  /* 0x000000ffff1d7224 */ /* 0x000fe200010e0605 */
[----:B------:R-:W-:-:S02]  /*edb0*/  IADD3 R10, P3, R4, 0xf000, RZ ;  /* 0x0000f000040a7810 */ /* 0x000fc40007f7e0ff */
[----:B------:R-:W-:Y:S02]  /*edc0*/  LOP3.LUT R56, R57, 0x380, RZ, 0xc0, !PT ;  /* 0x0000038039387812 */ /* 0x000fe400078ec0ff */
[C---:B------:R-:W-:Y:S02]  /*edd0*/  IADD3 R45, P2, R4.reuse, 0xb000, RZ ;  /* 0x0000b000042d7810 */ /* 0x040fe40007f5e0ff */
[----:B------:R-:W-:Y:S02]  /*ede0*/  LOP3.LUT R12, R13, 0x380, RZ, 0xc0, !PT ;  /* 0x000003800d0c7812 */ /* 0x000fe400078ec0ff */
[C---:B------:R-:W-:Y:S02]  /*edf0*/  IADD3 R33, P6, R4.reuse, 0x6000, RZ ;  /* 0x0000600004217810 */ /* 0x040fe40007fde0ff */
[----:B------:R-:W-:Y:S01]  /*ee00*/  IADD3 R37, P5, R4, 0x7000, RZ ;  /* 0x0000700004257810 */ /* 0x000fe20007fbe0ff */
[----:B------:R-:W-:Y:S01]  /*ee10*/  UIMAD.WIDE.U32 UR8, UR4, UR12, URZ ;  /* 0x0000000c040872a5 */ /* 0x000fe2000f8e003f */
[----:B------:R-:W-:Y:S01]  /*ee20*/  LOP3.LUT R3, R10, 0x380, RZ, 0xc0, !PT ;  /* 0x000003800a037812 */ /* 0x000fe200078ec0ff */
[----:B------:R-:W-:Y:S01]  /*ee30*/  UIMAD UR10, UR4, UR13, UR10 ;  /* 0x0000000d040a72a4 */ /* 0x000fe2000f8e020a */
[----:B------:R-:W-:Y:S01]  /*ee40*/  SHF.R.U64 R56, R56, 0x3, RZ ;  /* 0x0000000338387819 */ /* 0x000fe200000012ff */
[----:B------:R-:W-:Y:S01]  /*ee50*/  IMAD.X R49, RZ, RZ, R5, P3 ;  /* 0x000000ffff317224 */ /* 0x000fe200018e0605 */
[----:B------:R-:W-:Y:S01]  /*ee60*/  LOP3.LUT R44, R45, 0x380, RZ, 0xc0, !PT ;  /* 0x000003802d2c7812 */ /* 0x000fe200078ec0ff */
[----:B------:R-:W-:Y:S01]  /*ee70*/  ULDC.64 UR12, c[0x0][0xae8] ;  /* 0x0002ba00000c7ab9 */ /* 0x000fe20000000a00 */
[----:B------:R-:W-:-:S02]  /*ee80*/  SHF.R.U64 R3, R3, 0x3, RZ ;  /* 0x0000000303037819 */ /* 0x000fc400000012ff */
[----:B------:R-:W-:Y:S01]  /*ee90*/  LOP3.LUT R56, R56, R57, RZ, 0x3c, !PT ;  /* 0x0000003938387212 */ /* 0x000fe200078e3cff */
[--C-:B------:R-:W-:Y:S01]  /*eea0*/  IMAD.X R57, RZ, RZ, R5.reuse, P0 ;  /* 0x000000ffff397224 */ /* 0x100fe200000e0605 */
[----:B------:R-:W-:Y:S02]  /*eeb0*/  SHF.R.U64 R44, R44, 0x3, RZ ;  /* 0x000000032c2c7819 */ /* 0x000fe400000012ff */
[----:B------:R-:W-:Y:S02]  /*eec0*/  LOP3.LUT P0, RZ, R209, 0x3, RZ, 0xc0, !PT ;  /* 0x00000003d1ff7812 */ /* 0x000fe4000780c0ff */
[----:B------:R-:W-:Y:S02]  /*eed0*/  LOP3.LUT R48, R3, R10, RZ, 0x3c, !PT ;  /* 0x0000000a03307212 */ /* 0x000fe400078e3cff */
[----:B------:R-:W-:Y:S01]  /*eee0*/  LOP3.LUT R44, R44, R45, RZ, 0x3c, !PT ;  /* 0x0000002d2c2c7212 */ /* 0x000fe200078e3cff */
[----:B------:R-:W3:Y:S01]  /*eef0*/  @P1 LDC R3, c[0x0][0xbec] ;  /* 0x0002fb00ff031b82 */ /* 0x000ee20000000800 */
[----:B------:R-:W-:Y:S01]  /*ef00*/  IMAD.X R45, RZ, RZ, R5, P2 ;  /* 0x000000ffff2d7224 */ /* 0x000fe200010e0605 */
[----:B------:R-:W-:-:S02]  /*ef10*/  SHF.R.U64 R12, R12, 0x3, RZ ;  /* 0x000000030c0c7819 */ /* 0x000fc400000012ff */
[----:B------:R-:W-:Y:S02]  /*ef20*/  ISETP.GE.OR P2, PT, R18, R81, P0 ;  /* 0x000000511200720c */ /* 0x000fe40000746670 */
[----:B------:R-:W-:Y:S01]  /*ef30*/  LOP3.LUT R12, R12, R13, RZ, 0x3c, !PT ;  /* 0x0000000d0c0c7212 */ /* 0x000fe200078e3cff */
[--C-:B------:R-:W-:Y:S01]  /*ef40*/  IMAD.X R13, RZ, RZ, R5.reuse, P4 ;  /* 0x000000ffff0d7224 */ /* 0x100fe200020e0605 */
[----:B------:R-:W-:Y:S02]  /*ef50*/  IADD3 R65, P4, R4, 0x8000, RZ ;  /* 0x0000800004417810 */ /* 0x000fe40007f9e0ff */
[----:B------:R-:W-:Y:S02]  /*ef60*/  LOP3.LUT R32, R33, 0x380, RZ, 0xc0, !PT ;  /* 0x0000038021207812 */ /* 0x000fe400078ec0ff */
[----:B------:R-:W-:Y:S02]  /*ef70*/  LOP3.LUT R36, R37, 0x380, RZ, 0xc0, !PT ;  /* 0x0000038025247812 */ /* 0x000fe400078ec0ff */
[----:B------:R-:W-:Y:S01]  /*ef80*/  LOP3.LUT R64, R65, 0x380, RZ, 0xc0, !PT ;  /* 0x0000038041407812 */ /* 0x000fe200078ec0ff */
[----:B------:R-:W-:Y:S01]  /*ef90*/  UIADD3 UR9, UR9, UR10, URZ ;  /* 0x0000000a09097290 */ /* 0x000fe2000fffe03f */
[----:B------:R-:W-:Y:S01]  /*efa0*/  SHF.R.U64 R32, R32, 0x3, RZ ;  /* 0x0000000320207819 */ /* 0x000fe200000012ff */
[----:B-1----:R1:W-:Y:S01]  /*efb0*/  @!P2 ST.E desc[UR22][R20.64], R0 ;  /* 0x000000001400a985 */ /* 0x0023e2000c101916 */
[----:B------:R-:W-:Y:S01]  /*efc0*/  SHF.R.U64 R36, R36, 0x3, RZ ;  /* 0x0000000324247819 */ /* 0x000fe200000012ff */
[----:B------:R-:W-:Y:S01]  /*efd0*/  UIMAD UR4, UR16, UR12, URZ ;  /* 0x0000000c100472a4 */ /* 0x000fe2000f8e023f */
[----:B------:R-:W-:Y:S01]  /*efe0*/  SHF.R.U64 R64, R64, 0x3, RZ ;  /* 0x0000000340407819 */ /* 0x000fe200000012ff */
[----:B------:R-:W-:Y:S01]  /*eff0*/  UIMAD.WIDE.U32 UR8, UR20, UR12, UR8 ;  /* 0x0000000c140872a5 */ /* 0x000fe2000f8e0008 */
[----:B------:R-:W-:Y:S01]  /*f000*/  LOP3.LUT R32, R32, R33, RZ, 0x3c, !PT ;  /* 0x0000002120207212 */ /* 0x000fe200078e3cff */
[--C-:B------:R-:W-:Y:S01]  /*f010*/  IMAD.X R33, RZ, RZ, R5.reuse, P6 ;  /* 0x000000ffff217224 */ /* 0x100fe200030e0605 */
[----:B------:R-:W-:Y:S01]  /*f020*/  LOP3.LUT R36, R36, R37, RZ, 0x3c, !PT ;  /* 0x0000002524247212 */ /* 0x000fe200078e3cff */
[--C-:B------:R-:W-:Y:S01]  /*f030*/  IMAD.X R37, RZ, RZ, R5.reuse, P5 ;  /* 0x000000ffff257224 */ /* 0x100fe200028e0605 */
[----:B------:R-:W-:Y:S01]  /*f040*/  LOP3.LUT R64, R64, R65, RZ, 0x3c, !PT ;  /* 0x0000004140407212 */ /* 0x000fe200078e3cff */
[----:B------:R-:W-:Y:S01]  /*f050*/  IMAD.X R65, RZ, RZ, R5, P4 ;  /* 0x000000ffff417224 */ /* 0x000fe200020e0605 */
[----:B------:R-:W-:Y:S01]  /*f060*/  ULDC.64 UR10, c[0x0][0xaf0] ;  /* 0x0002bc00000a7ab9 */ /* 0x000fe20000000a00 */
[----:B-1----:R-:W-:Y:S01]  /*f070*/  IMAD R0, R204, 0x20, R206 ;  /* 0x00000020cc007824 */ /* 0x002fe200078e02ce */
[----:B------:R-:W-:Y:S01]  /*f080*/  UIMAD UR4, UR20, UR13, UR4 ;  /* 0x0000000d140472a4 */ /* 0x000fe2000f8e0204 */
[----:B------:R-:W-:-:S02]  /*f090*/  IADD3 R73, P6, R4, 0xc000, RZ ;  /* 0x0000c00004497810 */ /* 0x000fc40007fde0ff */
[----:B------:R-:W-:Y:S01]  /*f0a0*/  VIADD R18, R0, UR19 ;  /* 0x0000001300127c36 */ /* 0x000fe20008000000 */
[C---:B------:R-:W-:Y:S02]  /*f0b0*/  IADD3 R69, P5, R4.reuse, 0xd000, RZ ;  /* 0x0000d00004457810 */ /* 0x040fe40007fbe0ff */
[----:B------:R-:W-:Y:S01]  /*f0c0*/  IADD3 R61, P4, R4, 0xe000, RZ ;  /* 0x0000e000043d7810 */ /* 0x000fe20007f9e0ff */
[----:B---3--:R-:W-:Y:S01]  /*f0d0*/  @P1 IMAD.HI.U32 R0, R18, R3, RZ ;  /* 0x0000000312001227 */ /* 0x008fe200078e00ff */
[----:B------:R-:W-:Y:S01]  /*f0e0*/  UIADD3 UR9, UR9, UR4, URZ ;  /* 0x0000000409097290 */ /* 0x000fe2000fffe03f */
[----:B------:R-:W-:Y:S01]  /*f0f0*/  LOP3.LUT R72, R73, 0x380, RZ, 0xc0, !PT ;  /* 0x0000038049487812 */ /* 0x000fe200078ec0ff */
[----:B------:R-:W-:Y:S01]  /*f100*/  UIMAD UR4, UR18, UR10, URZ ;  /* 0x0000000a120472a4 */ /* 0x000fe2000f8e023f */
[----:B------:R-:W-:Y:S02]  /*f110*/  LOP3.LUT R68, R69, 0x380, RZ, 0xc0, !PT ;  /* 0x0000038045447812 */ /* 0x000fe400078ec0ff */
[----:B------:R-:W-:-:S02]  /*f120*/  LOP3.LUT R60, R61, 0x380, RZ, 0xc0, !PT ;  /* 0x000003803d3c7812 */ /* 0x000fc400078ec0ff */
[----:B------:R-:W-:Y:S01]  /*f130*/  ISETP.GE.OR P0, PT, R6, R81, P0 ;  /* 0x000000510600720c */ /* 0x000fe20000706670 */
[----:B------:R-:W-:Y:S01]  /*f140*/  IMAD.MOV.U32 R21, RZ, RZ, R18 ;  /* 0x000000ffff157224 */ /* 0x000fe200078e0012 */
[----:B------:R-:W-:Y:S01]  /*f150*/  LOP3.LUT R7, R4, 0x380, RZ, 0xc0, !PT ;  /* 0x0000038004077812 */ /* 0x000fe200078ec0ff */
[----:B------:R-:W-:Y:S01]  /*f160*/  UIMAD UR4, UR17, UR11, UR4 ;  /* 0x0000000b110472a4 */ /* 0x000fe2000f8e0204 */
[----:B0-----:R-:W-:Y:S01]  /*f170*/  @P1 SHF.R.U32.HI R21, RZ, R77, R0 ;  /* 0x0000004dff151219 */ /* 0x001fe20000011600 */
[----:B------:R-:W-:Y:S01]  /*f180*/  UIMAD.WIDE.U32 UR8, UR17, UR10, UR8 ;  /* 0x0000000a110872a5 */ /* 0x000fe2000f8e0008 */
[----:B------:R-:W-:Y:S02]  /*f190*/  SHF.R.U64 R72, R72, 0x3, RZ ;  /* 0x0000000348487819 */ /* 0x000fe400000012ff */
[----:B------:R-:W-:Y:S02]  /*f1a0*/  SHF.R.U64 R68, R68, 0x3, RZ ;  /* 0x0000000344447819 */ /* 0x000fe400000012ff */
[----:B------:R-:W-:-:S02]  /*f1b0*/  SHF.R.U64 R60, R60, 0x3, RZ ;  /* 0x000000033c3c7819 */ /* 0x000fc400000012ff */
[----:B------:R-:W-:Y:S01]  /*f1c0*/  SHF.R.U64 R7, R7, 0x3, RZ ;  /* 0x0000000307077819 */ /* 0x000fe200000012ff */
[----:B------:R-:W-:Y:S01]  /*f1d0*/  UIADD3 UR4, UR9, UR4, URZ ;  /* 0x0000000409047290 */ /* 0x000fe2000fffe03f */
[--C-:B------:R-:W-:Y:S01]  /*f1e0*/  SHF.R.S32.HI R0, RZ, 0x1f, R21.reuse ;  /* 0x0000001fff007819 */ /* 0x100fe20000011415 */
[----:B------:R-:W-:Y:S01]  /*f1f0*/  IMAD.MOV R77, RZ, RZ, -R21 ;  /* 0x000000ffff4d7224 */ /* 0x000fe200078e0a15 */
[----:B------:R-:W-:Y:S01]  /*f200*/  LOP3.LUT R72, R72, R73, RZ, 0x3c, !PT ;  /* 0x0000004948487212 */ /* 0x000fe200078e3cff */
[--C-:B------:R-:W-:Y:S01]  /*f210*/  IMAD.X R73, RZ, RZ, R5.reuse, P6 ;  /* 0x000000ffff497224 */ /* 0x100fe200030e0605 */
[----:B------:R-:W-:Y:S01]  /*f220*/  LOP3.LUT R68, R68, R69, RZ, 0x3c, !PT ;  /* 0x0000004544447212 */ /* 0x000fe200078e3cff */
[--C-:B------:R-:W-:Y:S01]  /*f230*/  IMAD.X R69, RZ, RZ, R5.reuse, P5 ;  /* 0x000000ffff457224 */ /* 0x100fe200028e0605 */
[----:B------:R-:W-:Y:S01]  /*f240*/  LOP3.LUT R60, R60, R61, RZ, 0x3c, !PT ;  /* 0x0000003d3c3c7212 */ /* 0x000fe200078e3cff */
[----:B------:R-:W-:Y:S01]  /*f250*/  IMAD.X R61, RZ, RZ, R5, P4 ;  /* 0x000000ffff3d7224 */ /* 0x000fe200020e0605 */
[----:B------:R-:W-:Y:S01]  /*f260*/  LOP3.LUT R4, R7, R4, RZ, 0x3c, !PT ;  /* 0x0000000407047212 */ /* 0x000fe200078e3cff */
[----:B------:R-:W-:Y:S01]  /*f270*/  ULDC.64 UR10, c[0x0][0xae0] ;  /* 0x0002b800000a7ab9 */ /* 0x000fe20000000a00 */
[----:B------:R-:W-:Y:S01]  /*f280*/  IMAD R77, R16, R77, R18 ;  /* 0x0000004d104d7224 */ /* 0x000fe200078e0212 */
[----:B--2---:R0:W-:Y:S01]  /*f290*/  @!P0 ST.E desc[UR22][R42.64], R2 ;  /* 0x000000022a008985 */ /* 0x0041e2000c101916 */
[----:B------:R-:W-:-:S02]  /*f2a0*/  IMAD R0, R0, UR10, RZ ;  /* 0x0000000a00007c24 */ /* 0x000fc4000f8e02ff */
[----:B------:R-:W-:Y:S01]  /*f2b0*/  IMAD.U32 R3, RZ, RZ, UR9 ;  /* 0x00000009ff037e24 */ /* 0x000fe2000f8e00ff */
[----:B------:R-:W5:Y:S01]  /*f2c0*/  LD.E.128 R4, desc[UR22][R4.64] ;  /* 0x0000001604047980 */ /* 0x000f62000c101d00 */
[----:B------:R-:W-:Y:S02]  /*f2d0*/  IMAD.U32 R3, RZ, RZ, UR4 ;  /* 0x00000004ff037e24 */ /* 0x000fe4000f8e00ff */
[----:B------:R-:W-:Y:S01]  /*f2e0*/  IMAD R79, R21, UR11, R0 ;  /* 0x0000000b154f7c24 */ /* 0x000fe2000f8e0200 */
[----:B------:R-:W5:Y:S01]  /*f2f0*/  LD.E.128 R8, desc[UR22][R8.64] ;  /* 0x0000001608087980 */ /* 0x000f62000c101d00 */
[----:B------:R-:W-:Y:S01]  /*f300*/  SHF.R.S32.HI R0, RZ, 0x1f, R77 ;  /* 0x0000001fff007819 */ /* 0x000fe2000001144d */
[----:B0-----:R-:W-:Y:S02]  /*f310*/  IMAD.U32 R2, RZ, RZ, UR8 ;  /* 0x00000008ff027e24 */ /* 0x001fe4000f8e00ff */
[----:B------:R-:W5:Y:S01]  /*f320*/  LD.E.128 R12, desc[UR22][R12.64] ;  /* 0x000000160c0c7980 */ /* 0x000f62000c101d00 */
[----:B------:R-:W-:-:S03]  /*f330*/  ULDC.64 UR8, c[0x0][0xad8] ;  /* 0x0002b60000087ab9 */ /* 0x000fc60000000a00 */
[----:B------:R-:W5:Y:S01]  /*f340*/  LD.E.128 R24, desc[UR22][R24.64] ;  /* 0x0000001618187980 */ /* 0x000f62000c101d00 */
[----:B------:R-:W-:-:S03]  /*f350*/  IMAD.WIDE.U32 R2, R21, UR10, R2 ;  /* 0x0000000a15027c25 */ /* 0x000fc6000f8e0002 */
[----:B------:R-:W5:Y:S04]  /*f360*/  LD.E.128 R52, desc[UR22][R52.64] ;  /* 0x0000001634347980 */ /* 0x000f68000c101d00 */
        /* <DEDUP_REMOVED lines=10> */
[----:B------:R-:W5:Y:S01]  /*f410*/  LD.E.128 R48, desc[UR22][R48.64] ;  /* 0x0000001630307980 */ /* 0x000f62000c101d00 */
[----:B------:R-:W-:Y:S01]  /*f420*/  IMAD.IADD R3, R3, 0x1, R79 ;  /* 0x0000000103037824 */ /* 0x000fe200078e024f */
[----:B------:R-:W-:Y:S01]  /*f430*/  BSSY B1, `(.L_x_1507) ;  /* 0x000002c000017945 */ /* 0x000fe20003800000 */
[----:B------:R-:W-:Y:S01]  /*f440*/  IMAD R16, R0, UR8, RZ ;  /* 0x0000000800107c24 */ /* 0x000fe2000f8e02ff */
[----:B------:R-:W-:Y:S01]  /*f450*/  @!PT LDS RZ, [RZ] ;  /* 0x00000000fffff984 */ /* 0x000fe20000000800 */
[----:B------:R-:W-:Y:S01]  /*f460*/  @!PT LDS RZ, [RZ] ;  /* 0x00000000fffff984 */ /* 0x000fe20000000800 */
[----:B------:R-:W-:Y:S01]  /*f470*/  @!PT LDS RZ, [RZ] ;  /* 0x00000000fffff984 */ /* 0x000fe20000000800 */
[----:B------:R-:W-:Y:S01]  /*f480*/  @!PT LDS RZ, [RZ] ;  /* 0x00000000fffff984 */ /* 0x000fe20000000800 */
[----:B------:R0:W-:Y:S06]  /*f490*/  MEMBAR.ALL.CTA ;  /* 0x0000000000007992 */ /* 0x0001ec0000008000 */
[----:B0-----:R-:W0:Y:S01]  /*f4a0*/  FENCE.VIEW.ASYNC.S ;  /* 0x00000000000073c6 */ /* 0x001e220000000000 */
[----:B------:R-:W-:-:S02]  /*f4b0*/  VIADD R22, R206, UR19 ;  /* 0x00000013ce167c36 */ /* 0x000fc40008000000 */
[C---:B------:R-:W-:Y:S02]  /*f4c0*/  IMAD R21, R77.reuse, UR9, R16 ;  /* 0x000000094d157c24 */ /* 0x040fe4000f8e0210 */
[----:B------:R-:W-:Y:S01]  /*f4d0*/  IMAD.WIDE.U32 R2, R77, UR8, R2 ;  /* 0x000000084d027c25 */ /* 0x000fe2000f8e0002 */
[CC--:B------:R-:W-:Y:S01]  /*f4e0*/  ISETP.GE.AND P2, PT, R22.reuse, R81.reuse, PT ;  /* 0x000000511600720c */ /* 0x0c0fe20003f46270 */
[----:B------:R-:W-:Y:S02]  /*f4f0*/  ULDC.64 UR8, c[0x0][0xa80] ;  /* 0x0002a00000087ab9 */ /* 0x000fe40000000a00 */
[----:B------:R-:W-:Y:S01]  /*f500*/  VIADD R0, R22, 0x20 ;  /* 0x0000002016007836 */ /* 0x000fe20000000000 */
[----:B------:R-:W-:Y:S01]  /*f510*/  LEA R16, P3, R2, UR8, 0x1 ;  /* 0x0000000802107c11 */ /* 0x000fe2000f8608ff */
[----:B------:R-:W-:Y:S02]  /*f520*/  IMAD.IADD R3, R3, 0x1, R21 ;  /* 0x0000000103037824 */ /* 0x000fe400078e0215 */
[----:B------:R-:W-:Y:S01]  /*f530*/  VIADD R168, R168, 0x30820 ;  /* 0x00030820a8a87836 */ /* 0x000fe20000000000 */
[----:B------:R-:W-:Y:S01]  /*f540*/  ISETP.GE.AND P1, PT, R0, R81, PT ;  /* 0x000000510000720c */ /* 0x000fe20003f26270 */
[----:B------:R-:W-:Y:S01]  /*f550*/  VIADD R0, R22, 0x40 ;  /* 0x0000004016007836 */ /* 0x000fe20000000000 */
[----:B------:R-:W-:Y:S01]  /*f560*/  LEA.HI.X R18, R2, UR9, R3, 0x1, P3 ;  /* 0x0000000902127c11 */ /* 0x000fe200098f0c03 */
[----:B0-----:R0:W1:Y:S01]  /*f570*/  SHFL.IDX PT, R78, R16, RZ, 0x181f ;  /* 0x00181fff104e7589 */ /* 0x00106200000e0000 */
[----:B------:R-:W-:-:S02]  /*f580*/  PRMT R168, RZ, 0x654, R168 ;  /* 0x00000654ffa87816 */ /* 0x000fc400000000a8 */
[----:B------:R-:W-:Y:S02]  /*f590*/  ISETP.GE.AND P0, PT, R0, R81, PT ;  /* 0x000000510000720c */ /* 0x000fe40003f06270 */
[----:B------:R0:W2:Y:S01]  /*f5a0*/  SHFL.IDX PT, R0, R18, RZ, 0x181f ;  /* 0x00181fff12007589 */ /* 0x0000a200000e0000 */
[----:B------:R0:W-:Y:S01]  /*f5b0*/  SYNCS.ARRIVE.TRANS64.RED.A1T0 RZ, [R168+URZ], RZ ;  /* 0x000000ffa8ff79a7 */ /* 0x0001e2000810043f */
[----:B------:R-:W-:Y:S09]  /*f5c0*/  @P2 BRA `(.L_x_1508) ;  /* 0x0000000000482947 */ /* 0x000ff20003800000 */
        /* <DEDUP_REMOVED lines=18> */
.L_x_1508:
[----:B------:R-:W-:Y:S05]  /*f6f0*/  BSYNC B1 ;  /* 0x0000000000017941 */ /* 0x000fea0003800000 */
.L_x_1507:
[----:B--2---:R2:W4:Y:S01]  /*f700*/  SHFL.IDX PT, R0, R18, 0x1, 0x181f ;  /* 0x00381f0012007f89 */ /* 0x00452200000e0000 */
[----:B------:R-:W-:Y:S03]  /*f710*/  BSSY B1, `(.L_x_1509) ;  /* 0x0000015000017945 */ /* 0x000fe60003800000 */
[----:B---3--:R2:W3:Y:S01]  /*f720*/  SHFL.IDX PT, R20, R16, 0x1, 0x181f ;  /* 0x00381f0010147f89 */ /* 0x0084e200000e0000 */
[----:B------:R-:W-:Y:S05]  /*f730*/  @P1 BRA `(.L_x_1510) ;  /* 0x0000000000481947 */ /* 0x000fea0003800000 */
[----:B------:R-:W-:Y:S01]  /*f740*/  ULDC UR4, c[0x0][0xac8] ;  /* 0x0002b20000047ab9 */ /* 0x000fe20000000800 */
[----:B------:R-:W-:Y:S01]  /*f750*/  ULDC.64 UR8, c[0x0][0x208] ;  /* 0x0000820000087ab9 */ /* 0x000fe20000000a00 */
[----:B------:R-:W-:Y:S02]  /*f760*/  ISETP.GE.AND P4, PT, R19, UR4, PT ;  /* 0x0000000413007c0c */ /* 0x000fe4000bf86270 */
[----:B------:R-:W-:Y:S02]  /*f770*/  ISETP.GE.AND P3, PT, R202, UR4, PT ;  /* 0x00000004ca007c0c */ /* 0x000fe4000bf66270 */
[----:B------:R-:W-:Y:S02]  /*f780*/  ISETP.GE.AND P2, PT, R201, UR4, PT ;  /* 0x00000004c9007c0c */ /* 0x000fe4000bf46270 */
[----:B------:R-:W-:-:S07]  /*f790*/  ISETP.GE.AND P1, PT, R203, UR4, PT ;  /* 0x00000004cb007c0c */ /* 0x000fce000bf26270 */
[CC--:B---3--:R-:W-:Y:S02]  /*f7a0*/  @!P4 LEA R2, P6, R19.reuse, R20.reuse, 0x1 ;  /* 0x000000141302c211 */ /* 0x0c8fe400078c08ff */
[C---:B-----5:R-:W-:Y:S02]  /*f7b0*/  @!P3 LEA R4, P5, R202.reuse, R20, 0x1 ;  /* 0x00000014ca04b211 */ /* 0x060fe400078a08ff */
        /* <DEDUP_REMOVED lines=10> */
.L_x_1510:
[----:B------:R-:W-:Y:S05]  /*f860*/  BSYNC B1 ;  /* 0x0000000000017941 */ /* 0x000fea0003800000 */
.L_x_1509:
[----:B----4-:R4:W0:Y:S01]  /*f870*/  SHFL.IDX PT, R0, R18, 0x2, 0x181f ;  /* 0x00581f0012007f89 */ /* 0x01082200000e0000 */
[----:B------:R-:W-:Y:S03]  /*f880*/  BSSY B1, `(.L_x_1511) ;  /* 0x0000015000017945 */ /* 0x000fe60003800000 */
[----:B---3-5:R4:W3:Y:S01]  /*f890*/  SHFL.IDX PT, R8, R16, 0x2, 0x181f ;  /* 0x00581f0010087f89 */ /* 0x0288e200000e0000 */
[----:B------:R-:W-:Y:S05]  /*f8a0*/  @P0 BRA `(.L_x_1512) ;  /* 0x0000000000480947 */ /* 0x000fea0003800000 */
[----:B------:R-:W-:Y:S01]  /*f8b0*/  ULDC UR4, c[0x0][0xac8] ;  /* 0x0002b20000047ab9 */ /* 0x000fe20000000800 */
[----:B------:R-:W-:Y:S01]  /*f8c0*/  ULDC.64 UR8, c[0x0][0x208] ;  /* 0x0000820000087ab9 */ /* 0x000fe20000000a00 */
[----:B------:R-:W-:Y:S02]  /*f8d0*/  ISETP.GE.AND P3, PT, R19, UR4, PT ;  /* 0x0000000413007c0c */ /* 0x000fe4000bf66270 */
[----:B------:R-:W-:Y:S02]  /*f8e0*/  ISETP.GE.AND P2, PT, R202, UR4, PT ;  /* 0x00000004ca007c0c */ /* 0x000fe4000bf46270 */
[----:B------:R-:W-:Y:S02]  /*f8f0*/  ISETP.GE.AND P1, PT, R201, UR4, PT ;  /* 0x00000004c9007c0c */ /* 0x000fe4000bf26270 */
[----:B------:R-:W-:-:S07]  /*f900*/  ISETP.GE.AND P0, PT, R203, UR4, PT ;  /* 0x00000004cb007c0c */ /* 0x000fce000bf06270 */
[-C--:B---3--:R-:W-:Y:S02]  /*f910*/  @!P3 LEA R2, P6, R19, R8.reuse, 0x1 ;  /* 0x000000081302b211 */ /* 0x088fe400078c08ff */
[CC--:B------:R-:W-:Y:S02]  /*f920*/  @!P2 LEA R4, P5, R202.reuse, R8.reuse, 0x1 ;  /* 0x00000008ca04a211 */ /* 0x0c0fe400078a08ff */
        /* <DEDUP_REMOVED lines=10> */
.L_x_1512:
[----:B------:R-:W-:Y:S05]  /*f9d0*/  BSYNC B1 ;  /* 0x0000000000017941 */ /* 0x000fea0003800000 */
.L_x_1511:
[----:B0-----:R-:W-:Y:S01]  /*f9e0*/  VIADD R0, R22, 0x60 ;  /* 0x0000006016007836 */ /* 0x001fe20000000000 */
[----:B--2-4-:R-:W0:Y:S04]  /*f9f0*/  SHFL.IDX PT, R18, R18, 0x3, 0x181f ;  /* 0x00781f0012127f89 */ /* 0x014e2800000e0000 */
[----:B------:R-:W-:Y:S01]  /*fa00*/  ISETP.GE.AND P0, PT, R0, R81, PT ;  /* 0x000000510000720c */ /* 0x000fe20003f06270 */
[----:B------:R-:W2:-:S12]  /*fa10*/  SHFL.IDX PT, R16, R16, 0x3, 0x181f ;  /* 0x00781f0010107f89 */ /* 0x000e9800000e0000 */
[----:B------:R-:W-:Y:S05]  /*fa20*/  @P0 BRA `(.L_x_1513) ;  /* 0x0000000c00ec0947 */ /* 0x000fea0003800000 */
[----:B------:R-:W-:Y:S01]  /*fa30*/  ULDC UR4, c[0x0][0xac8] ;  /* 0x0002b20000047ab9 */ /* 0x000fe20000000800 */
[----:B------:R-:W-:Y:S01]  /*fa40*/  ULDC.64 UR8, c[0x0][0x208] ;  /* 0x0000820000087ab9 */ /* 0x000fe20000000a00 */
[----:B------:R-:W-:Y:S02]  /*fa50*/  ISETP.GE.AND P3, PT, R19, UR4, PT ;  /* 0x0000000413007c0c */ /* 0x000fe4000bf66270 */
[----:B------:R-:W-:Y:S02]  /*fa60*/  ISETP.GE.AND P4, PT, R202, UR4, PT ;  /* 0x00000004ca007c0c */ /* 0x000fe4000bf86270 */
[----:B------:R-:W-:-:S09]  /*fa70*/  ISETP.GE.AND P5, PT, R201, UR4, PT ;  /* 0x00000004c9007c0c */ /* 0x000fd2000bfa6270 */
[CC--:B--2---:R-:W-:Y:S02]  /*fa80*/  @!P3 LEA R2, P0, R19.reuse, R16.reuse, 0x1 ;  /* 0x000000101302b211 */ /* 0x0c4fe400078008ff */
        /* <DEDUP_REMOVED lines=10> */
[----:B----4-:R-:W-:Y:S01]  /*fb30*/  LEA R2, P0, R203, R16, 0x1 ;  /* 0x00000010cb027211 */ /* 0x010fe200078008ff */
[----:B------:R-:W-:-:S03]  /*fb40*/  ULDC.64 UR8, c[0x0][0x208] ;  /* 0x0000820000087ab9 */ /* 0x000fc60000000a00 */
[----:B------:R-:W-:-:S05]  /*fb50*/  LEA.HI.X R3, R203, R18, R214, 0x1, P0 ;  /* 0x00000012cb037211 */ /* 0x000fca00000f0cd6 */
[----:B------:R0:W-:Y:S01]  /*fb60*/  ST.E.128 desc[UR8][R2.64], R48 ;  /* 0x0000003002007985 */ /* 0x0001e2000c101d08 */
[----:B------:R-:W-:Y:S05]  /*fb70*/  BRA `(.L_x_1513) ;  /* 0x0000000c00987947 */ /* 0x000fea0003800000 */
.L_x_1505:
        /* <DEDUP_REMOVED lines=14> */
[----:B0-----:R-:W-:Y:S01]  /*fc60*/  ISETP.NE.AND P0, PT, R11, 0x1, PT ;  /* 0x000000010b00780c */ /* 0x001fe20003f05270 */
[----:B------:R-:W-:-:S04]  /*fc70*/  UISETP.NE.U32.AND UP1, UPT, UR8, URZ, UPT ;  /* 0x0000003f0800728c */ /* 0x000fc8000bf25070 */
[----:B------:R-:W-:-:S06]  /*fc80*/  UISETP.NE.AND.EX UP1, UPT, UR9, URZ, UPT, UP1 ;  /* 0x0000003f0900728c */ /* 0x000fcc000bf25310 */
[----:B------:R-:W-:Y:S02]  /*fc90*/  PLOP3.LUT P3, PT, PT, PT, UP1, 0x80, 0x0 ;  /* 0x000000000000781c */ /* 0x000fe40003f6f018 */
[----:B------:R-:W0:Y:S03]  /*fca0*/  @P0 LDC R9, c[0x0][0xbec] ;  /* 0x0002fb00ff090b82 */ /* 0x000e260000000800 */
[----:B------:R-:W-:Y:S02]  /*fcb0*/  @UP1 ULDC.64 UR8, c[0x0][0xc08] ;  /* 0x0003020000081ab9 */ /* 0x000fe40000000a00 */
[----:B------:R-:W-:-:S03]  /*fcc0*/  @UP1 UIMAD.WIDE UR8, UR4, 0x4, UR8 ;  /* 0x00000004040818a5 */ /* 0x000fc6000f8e0208 */
[----:B------:R-:W-:Y:S02]  /*fcd0*/  ULDC UR4, c[0x0][0xa88] ;  /* 0x0002a20000047ab9 */ /* 0x000fe40000000800 */
[----:B------:R-:W-:Y:S02]  /*fce0*/  IMAD.U32 R0, RZ, RZ, UR4 ;  /* 0x00000004ff007e24 */ /* 0x000fe4000f8e00ff */
[----:B------:R-:W-:Y:S02]  /*fcf0*/  IMAD.U32 R4, RZ, RZ, UR8 ;  /* 0x00000008ff047e24 */ /* 0x000fe4000f8e00ff */
[----:B------:R-:W-:Y:S01]  /*fd00*/  IMAD.U32 R5, RZ, RZ, UR9 ;  /* 0x00000009ff057e24 */ /* 0x000fe2000f8e00ff */
[----:B------:R-:W-:-:S04]  /*fd10*/  UMOV UR4, URZ ;  /* 0x0000003f00047c82 */ /* 0x000fc80008000000 */
[----:B------:R1:W5:Y:S01]  /*fd20*/  @P3 LDG.E R0, desc[UR12][R4.64] ;  /* 0x0000000c04003981 */ /* 0x000362000c1e1900 */
[----:B------:R-:W-:Y:S01]  /*fd30*/  USHF.R.S32.HI UR12, URZ, 0x1f, UR10 ;  /* 0x0000001f3f0c7899 */ /* 0x000fe2000801140a */
[----:B------:R-:W-:Y:S02]  /*fd40*/  ISETP.GE.AND P1, PT, R218, 0x80, PT ;  /* 0x00000080da00780c */ /* 0x000fe40003f26270 */
[----:B--2---:R-:W-:Y:S01]  /*fd50*/  @P2 R2UR UR4, R6 ;  /* 0x00000000060422ca */ /* 0x004fe200000e0000 */
[----:B01----:R-:W-:-:S14]  /*fd60*/  @P3 BRA `(.L_x_1514) ;  /* 0x0000000000143947 */ /* 0x003fdc0003800000 */
[----:B------:R-:W-:Y:S05]  /*fd70*/  @!P2 BRA `(.L_x_1514) ;  /* 0x000000000010a947 */ /* 0x000fea0003800000 */
[----:B------:R-:W-:Y:S02]  /*fd80*/  ULDC.64 UR8, c[0x0][0x208] ;  /* 0x0000820000087ab9 */ /* 0x000fe40000000a00 */
[----:B------:R-:W2:Y:S04]  /*fd90*/  LDG.E R5, desc[UR8][R2.64] ;  /* 0x0000000802057981 */ /* 0x000ea8000c1e1900 */
[----:B-----5:R-:W2:Y:S02]  /*fda0*/  LDG.E R0, desc[UR8][R2.64+0x4] ;  /* 0x0000040802007981 */ /* 0x020ea4000c1e1900 */
[----:B--2---:R-:W-:-:S07]  /*fdb0*/  IMAD.IADD R0, R0, 0x1, -R5 ;  /* 0x0000000100007824 */ /* 0x004fce00078e0a05 */
.L_x_1514:
[----:B------:R-:W-:Y:S01]  /*fdc0*/  R2UR UR9, R207 ;  /* 0x00000000cf0972ca */ /* 0x000fe200000e0000 */
[----:B------:R-:W-:Y:S01]  /*fdd0*/  USHF.R.S32.HI UR11, URZ, 0x1f, UR4 ;  /* 0x0000001f3f0b7899 */ /* 0x000fe20008011404 */
[----:B------:R-:W-:Y:S11]  /*fde0*/  BSSY B1, `(.L_x_1515) ;  /* 0x0000031000017945 */ /* 0x000ff60003800000 */
[----:B------:R-:W-:-:S02]  /*fdf0*/  USHF.R.S32.HI UR8, URZ, 0x1f, UR9 ;  /* 0x0000001f3f087899 */ /* 0x000fc40008011409 */
[----:B------:R-:W-:Y:S02]  /*fe00*/  USEL UR13, UR9, URZ, !UP0 ;  /* 0x0000003f090d7287 */ /* 0x000fe4000c000000 */
[----:B------:R-:W-:Y:S01]  /*fe10*/  USEL UR14, UR8, URZ, !UP0 ;  /* 0x0000003f080e7287 */ /* 0x000fe2000c000000 */
[----:B------:R-:W-:Y:S11]  /*fe20*/  @P1 BRA `(.L_x_1516) ;  /* 0x0000000000b01947 */ /* 0x000ff60003800000 */
[----:B------:R-:W0:Y:S01]  /*fe30*/  S2R R3, SR_TID.X ;  /* 0x0000000000037919 */ /* 0x000e220000002100 */
[----:B------:R-:W1:Y:S01]  /*fe40*/  LDC R7, c[0x0][0xbe8] ;  /* 0x0002fa00ff077b82 */ /* 0x000e620000000800 */
[----:B------:R-:W-:-:S13]  /*fe50*/  R2UR UR8, R22 ;  /* 0x00000000160872ca */ /* 0x000fda00000e0000 */
[----:B------:R-:W-:Y:S02]  /*fe60*/  IMAD.U32 R4, RZ, RZ, UR8 ;  /* 0x00000008ff047e24 */ /* 0x000fe4000f8e00ff */
[----:B-1---5:R-:W-:-:S03]  /*fe70*/  IMAD R2, R0, R7, RZ ;  /* 0x0000000700027224 */ /* 0x022fc600078e02ff */
[----:B0-----:R-:W-:-:S04]  /*fe80*/  IADD3 R4, R4, -0x80, R3 ;  /* 0xffffff8004047810 */ /* 0x001fc80007ffe003 */
        /* <DEDUP_REMOVED lines=8> */
[----:B------:R-:W-:Y:S01]  /*ff10*/  UMOV UR9, UR11 ;  /* 0x0000000b00097c82 */ /* 0x000fe20008000000 */
[----:B------:R-:W-:-:S06]  /*ff20*/  ULDC.64 UR18, c[0x0][0x208] ;  /* 0x0000820000127ab9 */ /* 0x000fcc0000000a00 */
        /* <DEDUP_REMOVED lines=8> */
[----:B------:R-:W-:-:S03]  /*ffb0*/  UIMAD UR10, UR13, UR17, UR10 ;  /* 0x000000110d0a72a4 */ /* 0x000fc6000f8e020a */
        /* <DEDUP_REMOVED lines=19> */
.L_x_1516:
[----:B------:R-:W-:Y:S05]  /*100f0*/  BSYNC B1 ;  /* 0x0000000000017941 */ /* 0x000fea0003800000 */
.L_x_1515:
[----:B0-----:R-:W0:Y:S01]  /*10100*/  @P0 LDC R3, c[0x0][0xbf0] ;  /* 0x0002fc00ff030b82 */ /* 0x001e220000000800 */
[----:B------:R-:W-:Y:S01]  /*10110*/  R2UR UR15, R22 ;  /* 0x00000000160f72ca */ /* 0x000fe200000e0000 */
        /* <DEDUP_REMOVED lines=8> */
[----:B------:R-:W-:Y:S02]  /*101a0*/  UIADD3 UR9, UR9, UR10, URZ ;  /* 0x0000000a09097290 */ /* 0x000fe4000fffe03f */
[----:B------:R-:W-:Y:S01]  /*101b0*/  UIMAD UR4, UR12, UR16, URZ ;  /* 0x000000100c0472a4 */ /* 0x000fe2000f8e023f */
[----:B------:R-:W-:Y:S01]  /*101c0*/  VIADD R6, R2, UR15 ;  /* 0x0000000f02067c36 */ /* 0x000fe20008000000 */
[----:B------:R-:W-:Y:S01]  /*101d0*/  UIMAD.WIDE.U32 UR8, UR18, UR16, UR8 ;  /* 0x00000010120872a5 */ /* 0x000fe2000f8e0008 */
[----:B------:R-:W-:Y:S01]  /*101e0*/  VIADD R8, R206, UR15 ;  /* 0x0000000fce087c36 */ /* 0x000fe20008000000 */
[----:B------:R-:W-:Y:S01]  /*101f0*/  UIMAD UR4, UR18, UR17, UR4 ;  /* 0x00000011120472a4 */ /* 0x000fe2000f8e0204 */
[----:B------:R-:W-:Y:S01]  /*10200*/  @P0 IMAD.HI.U32 R2, R6, R9, RZ ;  /* 0x0000000906020227 */ /* 0x000fe200078e00ff */
[----:B------:R-:W-:Y:S02]  /*10210*/  ULDC.64 UR10, c[0x0][0xaf0] ;  /* 0x0002bc00000a7ab9 */ /* 0x000fe40000000a00 */
[----:B------:R-:W-:Y:S01]  /*10220*/  UIADD3 UR9, UR9, UR4, URZ ;  /* 0x0000000409097290 */ /* 0x000fe2000fffe03f */
[----:B------:R-:W-:Y:S01]  /*10230*/  IMAD.MOV.U32 R5, RZ, RZ, R6 ;  /* 0x000000ffff057224 */ /* 0x000fe200078e0006 */
[----:B------:R-:W-:Y:S01]  /*10240*/  UIMAD UR4, UR14, UR10, URZ ;  /* 0x0000000a0e0472a4 */ /* 0x000fe2000f8e023f */
[----:B0-----:R-:W-:Y:S01]  /*10250*/  @P0 SHF.R.U32.HI R5, RZ, R3, R2 ;  /* 0x00000003ff050219 */ /* 0x001fe20000011602 */
[----:B------:R-:W-:-:S02]  /*10260*/  UIMAD.WIDE.U32 UR8, UR13, UR10, UR8 ;  /* 0x0000000a0d0872a5 */ /* 0x000fc4000f8e0008 */
[----:B------:R-:W-:Y:S01]  /*10270*/  UIMAD UR4, UR13, UR11, UR4 ;  /* 0x0000000b0d0472a4 */ /* 0x000fe2000f8e0204 */
[--C-:B------:R-:W-:Y:S01]  /*10280*/  SHF.R.S32.HI R2, RZ, 0x1f, R5.reuse ;  /* 0x0000001fff027819 */ /* 0x100fe20000011405 */
[----:B------:R-:W-:Y:S01]  /*10290*/  IMAD.MOV R7, RZ, RZ, -R5 ;  /* 0x000000ffff077224 */ /* 0x000fe200078e0a05 */
[----:B------:R-:W-:Y:S01]  /*102a0*/  ULDC.64 UR10, c[0x0][0xae0] ;  /* 0x0002b800000a7ab9 */ /* 0x000fe20000000a00 */
[----:B------:R-:W-:Y:S02]  /*102b0*/  UIADD3 UR4, UR9, UR4, URZ ;  /* 0x0000000409047290 */ /* 0x000fe4000fffe03f */
[----:B------:R-:W-:Y:S02]  /*102c0*/  IMAD.U32 R3, RZ, RZ, UR9 ;  /* 0x00000009ff037e24 */ /* 0x000fe4000f8e00ff */
[----:B------:R-:W-:Y:S02]  /*102d0*/  IMAD R4, R2, UR10, RZ ;  /* 0x0000000a02047c24 */ /* 0x000fe4000f8e02ff */
[----:B------:R-:W-:-:S02]  /*102e0*/  IMAD R7, R11, R7, R6 ;  /* 0x000000070b077224 */ /* 0x000fc400078e0206 */
        /* <DEDUP_REMOVED lines=8> */
[----:B-----5:R-:W-:Y:S02]  /*10370*/  IMAD R11, R0, R11, RZ ;  /* 0x0000000b000b7224 */ /* 0x020fe400078e02ff */
        /* <DEDUP_REMOVED lines=32> */
.L_x_1518:
[----:B------:R-:W-:Y:S05]  /*10580*/  BSYNC B1 ;  /* 0x0000000000017941 */ /* 0x000fea0003800000 */
.L_x_1517:
        /* <DEDUP_REMOVED lines=22> */
.L_x_1520:
[----:B------:R-:W-:Y:S05]  /*106f0*/  BSYNC B1 ;  /* 0x0000000000017941 */ /* 0x000fea0003800000 */
.L_x_1519:
        /* <DEDUP_REMOVED lines=22> */
.L_x_1522:
[----:B------:R-:W-:Y:S05]  /*10860*/  BSYNC B1 ;  /* 0x0000000000017941 */ /* 0x000fea0003800000 */
.L_x_1521:
[----:B0-----:R-:W-:Y:S01]  /*10870*/  VIADD R0, R8, 0x60 ;  /* 0x0000006008007836 */ /* 0x001fe20000000000 */
[----:B---3--:R0:W3:Y:S04]  /*10880*/  SHFL.IDX PT, R6, R5, 0x3, 0x181f ;  /* 0x00781f0005067f89 */ /* 0x0080e800000e0000 */
[----:B------:R-:W-:Y:S01]  /*10890*/  ISETP.GE.AND P0, PT, R0, R11, PT ;  /* 0x0000000b0000720c */ /* 0x000fe20003f06270 */
[----:B-1----:R0:W1:-:S12]  /*108a0*/  SHFL.IDX PT, R2, R4, 0x3, 0x181f ;  /* 0x00781f0004027f89 */ /* 0x00205800000e0000 */
[----:B0-----:R-:W-:Y:S05]  /*108b0*/  @P0 BRA `(.L_x_1513) ;  /* 0x0000000000480947 */ /* 0x001fea0003800000 */
[----:B------:R-:W-:Y:S01]  /*108c0*/  ULDC UR4, c[0x0][0xac8] ;  /* 0x0002b20000047ab9 */ /* 0x000fe20000000800 */
[----:B------:R-:W-:Y:S01]  /*108d0*/  ULDC.64 UR8, c[0x0][0x208] ;  /* 0x0000820000087ab9 */ /* 0x000fe20000000a00 */
[----:B------:R-:W-:Y:S02]  /*108e0*/  ISETP.GE.AND P3, PT, R19, UR4, PT ;  /* 0x0000000413007c0c */ /* 0x000fe4000bf66270 */
[----:B------:R-:W-:Y:S02]  /*108f0*/  ISETP.GE.AND P2, PT, R202, UR4, PT ;  /* 0x00000004ca007c0c */ /* 0x000fe4000bf46270 */
[----:B------:R-:W-:Y:S02]  /*10900*/  ISETP.GE.AND P1, PT, R201, UR4, PT ;  /* 0x00000004c9007c0c */ /* 0x000fe4000bf26270 */
[----:B------:R-:W-:-:S07]  /*10910*/  ISETP.GE.AND P0, PT, R203, UR4, PT ;  /* 0x00000004cb007c0c */ /* 0x000fce000bf06270 */
[-C--:B-12-4-:R-:W-:Y:S02]  /*10920*/  @!P3 LEA R4, P6, R19, R2.reuse, 0x1 ;  /* 0x000000021304b211 */ /* 0x096fe400078c08ff */
[CC--:B------:R-:W-:Y:S02]  /*10930*/  @!P2 LEA R8, P5, R202.reuse, R2.reuse, 0x1 ;  /* 0x00000002ca08a211 */ /* 0x0c0fe400078a08ff */
[----:B------:R-:W-:Y:S02]  /*10940*/  @!P1 LEA R10, P4, R201, R2, 0x1 ;  /* 0x00000002c90a9211 */ /* 0x000fe400078808ff */
[----:B---3--:R-:W-:Y:S02]  /*10950*/  @!P3 LEA.HI.X R5, R19, R6, R217, 0x1, P6 ;  /* 0x000000061305b211 */ /* 0x008fe400030f0cd9 */
        /* <DEDUP_REMOVED lines=8> */
.L_x_1513:
[----:B------:R-:W-:Y:S05]  /*109e0*/  BSYNC B0 ;  /* 0x0000000000007941 */ /* 0x000fea0003800000 */
.L_x_1504:
[----:B------:R-:W-:Y:S02]  /*109f0*/  ULDC UR4, c[0x0][0xc3c] ;  /* 0x00030f0000047ab9 */ /* 0x000fe40000000800 */
[----:B------:R-:W-:-:S06]  /*10a00*/  UISETP.GE.AND UP0, UPT, UR6, UR4, UPT ;  /* 0x000000040600728c */ /* 0x000fcc000bf06270 */
[----:B------:R-:W-:-:S13]  /*10a10*/  PLOP3.LUT P0, PT, PT, PT, UP0, 0x80, 0x0 ;  /* 0x000000000000781c */ /* 0x000fda0003f0f008 */
[----:B------:R-:W-:Y:S05]  /*10a20*/  @!P0 BRA `(.L_x_1523) ;  /* 0xffffff0400108947 */ /* 0x000fea000383ffff */
[----:B------:R-:W-:Y:S05]  /*10a30*/  EXIT ;  /* 0x000000000000794d */ /* 0x000fea0003800000 */
.L_x_1422:
        /* <DEDUP_REMOVED lines=15> */
[----:B------:R-:W2:Y:S01]  /*10b30*/  LDS.128 R16, [UR4+0x308d0] ;  /* 0x0308d004ff107984 */ /* 0x000ea20008000c00 */
[----:B------:R-:W-:Y:S06]  /*10b40*/  BAR.ARV 0x4, 0x180 ;  /* 0x0106000000007b1d */ /* 0x000fec0000002000 */
[----:B------:R-:W-:Y:S05]  /*10b50*/  BRA `(.L_x_1525) ;  /* 0x0000000800947947 */ /* 0x000fea0003800000 */
.L_x_1524:
[----:B------:R-:W1:Y:S01]  /*10b60*/  S2R R0, SR_TID.X ;  /* 0x0000000000007919 */ /* 0x000e620000002100 */
[----:B------:R-:W-:Y:S01]  /*10b70*/  ULDC UR4, c[0x0][0xc3c] ;  /* 0x00030f0000047ab9 */ /* 0x000fe20000000800 */
[----:B------:R-:W-:Y:S01]  /*10b80*/  ULDC.64 UR6, c[0x0][0x208] ;  /* 0x0000820000067ab9 */ /* 0x000fe20000000a00 */
[----:B------:R-:W-:Y:S01]  /*10b90*/  ULDC UR5, c[0x0][0xc38] ;  /* 0x00030e0000057ab9 */ /* 0x000fe20000000800 */
[----:B-1----:R-:W-:-:S04]  /*10ba0*/  LOP3.LUT R0, R0, 0x1f, RZ, 0xc0, !PT ;  /* 0x0000001f00007812 */ /* 0x002fc800078ec0ff */
        /* <DEDUP_REMOVED lines=38> */
.L_x_1530:
        /* <DEDUP_REMOVED lines=13> */
.L_x_1529:
[----:B------:R-:W-:Y:S05]  /*10ee0*/  BSYNC B0 ;  /* 0x0000000000007941 */ /* 0x000fea0003800000 */
.L_x_1528:
        /* <DEDUP_REMOVED lines=20> */
[----:B------:R-:W-:-:S07]  /*11030*/  IMAD.MOV.U32 R4, RZ, RZ, R10 ;  /* 0x000000ffff047224 */ /* 0x000fce00078e000a */
.L_x_1526:
[----:B------:R-:W-:Y:S01]  /*11040*/  IMAD.IADD R7, R6, 0x1, -R7 ;  /* 0x0000000106077824 */ /* 0x000fe200078e0a07 */
[----:B------:R-:W-:-:S03]  /*11050*/  ULDC.64 UR8, c[0x0][0x208] ;  /* 0x0000820000087ab9 */ /* 0x000fc60000000a00 */
[----:B------:R-:W-:-:S05]  /*11060*/  IMAD R2, R4, UR5, R7 ;  /* 0x0000000504027c24 */ /* 0x000fca000f8e0207 */
[----:B------:R-:W-:Y:S02]  /*11070*/  ISETP.GT.AND P0, PT, R2, UR6, PT ;  /* 0x0000000602007c0c */ /* 0x000fe4000bf04270 */
[----:B------:R-:W0:Y:S11]  /*11080*/  LDC.64 R2, c[0x0][0xc90] ;  /* 0x00032400ff027b82 */ /* 0x000e360000000a00 */
[----:B------:R-:W-:-:S04]  /*11090*/  VOTE.ANY R11, PT, !P0 ;  /* 0x00000000000b7806 */ /* 0x000fc800040e0100 */
[----:B------:R-:W1:Y:S02]  /*110a0*/  POPC R6, R11 ;  /* 0x0000000b00067309 */ /* 0x000e640000000000 */
[----:B-1----:R-:W-:-:S04]  /*110b0*/  VIADD R19, R6, UR4 ;  /* 0x0000000406137c36 */ /* 0x002fc80008000000 */
[----:B0-----:R-:W-:-:S05]  /*110c0*/  IMAD.WIDE R2, R19, 0x4, R2 ;  /* 0x0000000413027825 */ /* 0x001fca00078e0202 */
[----:B------:R-:W2:Y:S01]  /*110d0*/  LDG.E R10, desc[UR8][R2.64] ;  /* 0x00000008020a7981 */ /* 0x000ea2000c1e1900 */
[----:B------:R-:W-:-:S03]  /*110e0*/  ISETP.NE.AND P0, PT, R11, RZ, PT ;  /* 0x000000ff0b00720c */ /* 0x000fc60003f05270 */
[----:B------:R-:W2:Y:S02]  /*110f0*/  SHFL.IDX PT, R5, R5, R6, 0x1f ;  /* 0x00001f0605057589 */ /* 0x000ea400000e0000 */
[----:B--2---:R-:W-:-:S05]  /*11100*/  IMAD R8, R5, R10, RZ ;  /* 0x0000000a05087224 */ /* 0x004fca00078e02ff */
[----:B------:R-:W-:-:S04]  /*11110*/  IABS R9, R8 ;  /* 0x0000000800097213 */ /* 0x000fc80000000000 */
[----:B------:R-:W0:Y:S08]  /*11120*/  I2F.RP R12, R9 ;  /* 0x00000009000c7306 */ /* 0x000e300000209400 */
[----:B0-----:R-:W0:Y:S02]  /*11130*/  MUFU.RCP R12, R12 ;  /* 0x0000000c000c7308 */ /* 0x001e240000001000 */
[----:B0-----:R-:W-:-:S06]  /*11140*/  VIADD R13, R12, 0xffffffe ;  /* 0x0ffffffe0c0d7836 */ /* 0x001fcc0000000000 */
[----:B------:R0:W1:Y:S01]  /*11150*/  F2I.FTZ.U32.TRUNC.NTZ R3, R13 ;  /* 0x0000000d00037305 */ /* 0x000062000021f000 */
[----:B------:R-:W-:Y:S05]  /*11160*/  @!P0 BRA `(.L_x_1531) ;  /* 0x0000000000088947 */ /* 0x000fea0003800000 */
[----:B------:R-:W-:-:S05]  /*11170*/  VIADD R11, R6, 0xffffffff ;  /* 0xffffffff060b7836 */ /* 0x000fca0000000000 */
[----:B------:R2:W3:Y:S02]  /*11180*/  SHFL.IDX PT, R16, R4, R11, 0x1f ;  /* 0x00001f0b04107589 */ /* 0x0004e400000e0000 */
.L_x_1531:
[----:B-1----:R-:W-:Y:S01]  /*11190*/  IMAD.MOV R2, RZ, RZ, -R3 ;  /* 0x000000ffff027224 */ /* 0x002fe200078e0a03 */
[----:B--2---:R-:W-:Y:S01]  /*111a0*/  IABS R4, R8 ;  /* 0x0000000800047213 */ /* 0x004fe20000000000 */
[----:B---3--:R-:W-:Y:S02]  /*111b0*/  IMAD R16, R16, UR5, R7 ;  /* 0x0000000510107c24 */ /* 0x008fe4000f8e0207 */
[----:B------:R-:W-:Y:S02]  /*111c0*/  IMAD R7, R2, R9, RZ ;  /* 0x0000000902077224 */ /* 0x000fe400078e02ff */
[----:B------:R-:W-:Y:S02]  /*111d0*/  IMAD.MOV.U32 R2, RZ, RZ, RZ ;  /* 0x000000ffff027224 */ /* 0x000fe400078e00ff */
[----:B------:R-:W-:Y:S02]  /*111e0*/  IMAD.MOV R4, RZ, RZ, -R4 ;  /* 0x000000ffff047224 */ /* 0x000fe400078e0a04 */
[----:B------:R-:W-:Y:S01]  /*111f0*/  IMAD.HI.U32 R2, R3, R7, R2 ;  /* 0x0000000703027227 */ /* 0x000fe200078e0002 */
[----:B------:R-:W-:-:S04]  /*11200*/  IADD3 R7, -R16, UR6, RZ ;  /* 0x0000000610077c10 */ /* 0x000fc8000fffe1ff */
[----:B------:R-:W-:-:S05]  /*11210*/  IABS R3, R7 ;  /* 0x0000000700037213 */ /* 0x000fca0000000000 */
[----:B------:R-:W-:-:S04]  /*11220*/  IMAD.HI.U32 R2, R2, R3, RZ ;  /* 0x0000000302027227 */ /* 0x000fc800078e00ff */
[----:B------:R-:W-:Y:S01]  /*11230*/  IMAD R4, R2, R4, R3 ;  /* 0x0000000402047224 */ /* 0x000fe200078e0203 */
[----:B------:R-:W-:-:S04]  /*11240*/  LOP3.LUT R3, R7, R8, RZ, 0x3c, !PT ;  /* 0x0000000807037212 */ /* 0x000fc800078e3cff */
[----:B------:R-:W-:Y:S02]  /*11250*/  ISETP.GT.U32.AND P1, PT, R9, R4, PT ;  /* 0x000000040900720c */ /* 0x000fe40003f24070 */
[----:B------:R-:W-:-:S11]  /*11260*/  ISETP.GE.AND P2, PT, R3, RZ, PT ;  /* 0x000000ff0300720c */ /* 0x000fd60003f46270 */
[----:B------:R-:W-:Y:S02]  /*11270*/  @!P1 IMAD.IADD R4, R4, 0x1, -R9 ;  /* 0x0000000104049824 */ /* 0x000fe400078e0a09 */
[----:B------:R-:W-:Y:S01]  /*11280*/  @!P1 VIADD R2, R2, 0x1 ;  /* 0x0000000102029836 */ /* 0x000fe20000000000 */
[----:B------:R-:W-:Y:S02]  /*11290*/  ISETP.NE.AND P1, PT, R8, RZ, PT ;  /* 0x000000ff0800720c */ /* 0x000fe40003f25270 */
[----:B------:R-:W-:-:S13]  /*112a0*/  ISETP.GE.U32.AND P0, PT, R4, R9, PT ;  /* 0x000000090400720c */ /* 0x000fda0003f06070 */
[----:B------:R-:W-:-:S04]  /*112b0*/  @P0 VIADD R2, R2, 0x1 ;  /* 0x0000000102020836 */ /* 0x000fc80000000000 */
[----:B------:R-:W-:-:S04]  /*112c0*/  IMAD.MOV.U32 R9, RZ, RZ, R2 ;  /* 0x000000ffff097224 */ /* 0x000fc800078e0002 */
[----:B------:R-:W-:Y:S01]  /*112d0*/  @!P2 IMAD.MOV R9, RZ, RZ, -R9 ;  /* 0x000000ffff09a224 */ /* 0x000fe200078e0a09 */
[----:B------:R-:W-:-:S05]  /*112e0*/  @!P1 LOP3.LUT R9, RZ, R8, RZ, 0x33, !PT ;  /* 0x00000008ff099212 */ /* 0x000fca00078e33ff */
[----:B------:R-:W-:Y:S02]  /*112f0*/  IMAD R4, R10, R9, RZ ;  /* 0x000000090a047224 */ /* 0x000fe400078e02ff */
[----:B------:R-:W-:Y:S02]  /*11300*/  IMAD.MOV R9, RZ, RZ, -R9 ;  /* 0x000000ffff097224 */ /* 0x000fe400078e0a09 */
[----:B------:R-:W-:Y:S02]  /*11310*/  IMAD.MOV R3, RZ, RZ, -R4 ;  /* 0x000000ffff037224 */ /* 0x000fe400078e0a04 */
[----:B------:R-:W-:-:S03]  /*11320*/  IMAD R7, R8, R9, R7 ;  /* 0x0000000908077224 */ /* 0x000fc600078e0207 */
[----:B------:R-:W-:Y:S01]  /*11330*/  VIADDMNMX R10, R3, UR5, R10, PT ;  /* 0x00000005030a7c46 */ /* 0x000fe2000b80010a */
[----:B------:R-:W-:Y:S01]  /*11340*/  IMAD.IADD R4, R7, 0x1, R4 ;  /* 0x0000000107047824 */ /* 0x000fe200078e0204 */
[----:B------:R-:W-:Y:S02]  /*11350*/  IABS R8, R7 ;  /* 0x0000000700087213 */ /* 0x000fe40000000000 */
[----:B------:R-:W-:-:S04]  /*11360*/  IABS R6, R10 ;  /* 0x0000000a00067213 */ /* 0x000fc80000000000 */
[----:B------:R-:W1:Y:S08]  /*11370*/  I2F.RP R11, R6 ;  /* 0x00000006000b7306 */ /* 0x000e700000209400 */
[----:B-1----:R-:W1:Y:S02]  /*11380*/  MUFU.RCP R11, R11 ;  /* 0x0000000b000b7308 */ /* 0x002e640000001000 */
[----:B-1----:R-:W-:-:S06]  /*11390*/  VIADD R2, R11, 0xffffffe ;  /* 0x0ffffffe0b027836 */ /* 0x002fcc0000000000 */
[----:B------:R1:W2:Y:S02]  /*113a0*/  F2I.FTZ.U32.TRUNC.NTZ R3, R2 ;  /* 0x0000000200037305 */ /* 0x0002a4000021f000 */
[----:B-1----:R-:W-:Y:S02]  /*113b0*/  IMAD.MOV.U32 R2, RZ, RZ, RZ ;  /* 0x000000ffff027224 */ /* 0x002fe400078e00ff */
[----:B--2---:R-:W-:-:S04]  /*113c0*/  IMAD.MOV R9, RZ, RZ, -R3 ;  /* 0x000000ffff097224 */ /* 0x004fc800078e0a03 */
[----:B------:R-:W-:-:S04]  /*113d0*/  IMAD R9, R9, R6, RZ ;  /* 0x0000000609097224 */ /* 0x000fc800078e02ff */
[----:B------:R-:W-:Y:S01]  /*113e0*/  IMAD.HI.U32 R3, R3, R9, R2 ;  /* 0x0000000903037227 */ /* 0x000fe200078e0002 */
[-C--:B------:R-:W-:Y:S02]  /*113f0*/  IABS R9, R10.reuse ;  /* 0x0000000a00097213 */ /* 0x080fe40000000000 */
[----:B------:R-:W-:-:S03]  /*11400*/  LOP3.LUT R2, R7, R10, RZ, 0x3c, !PT ;  /* 0x0000000a07027212 */ /* 0x000fc600078e3cff */
[----:B------:R-:W-:Y:S01]  /*11410*/  IMAD.MOV R9, RZ, RZ, -R9 ;  /* 0x000000ffff097224 */ /* 0x000fe200078e0a09 */
[----:B------:R-:W-:Y:S01]  /*11420*/  ISETP.GE.AND P2, PT, R2, RZ, PT ;  /* 0x000000ff0200720c */ /* 0x000fe20003f46270 */
[----:B------:R-:W-:-:S04]  /*11430*/  IMAD.HI.U32 R3, R3, R8, RZ ;  /* 0x0000000803037227 */ /* 0x000fc800078e00ff */
[----:B------:R-:W-:-:S05]  /*11440*/  IMAD R9, R3, R9, R8 ;  /* 0x0000000903097224 */ /* 0x000fca00078e0208 */
[----:B------:R-:W-:-:S13]  /*11450*/  ISETP.GT.U32.AND P1, PT, R6, R9, PT ;  /* 0x000000090600720c */ /* 0x000fda0003f24070 */
[----:B------:R-:W-:Y:S02]  /*11460*/  @!P1 IMAD.IADD R9, R9, 0x1, -R6 ;  /* 0x0000000109099824 */ /* 0x000fe400078e0a06 */
[----:B------:R-:W-:Y:S01]  /*11470*/  @!P1 VIADD R3, R3, 0x1 ;  /* 0x0000000103039836 */ /* 0x000fe20000000000 */
[----:B------:R-:W-:Y:S02]  /*11480*/  ISETP.NE.AND P1, PT, R10, RZ, PT ;  /* 0x000000ff0a00720c */ /* 0x000fe40003f25270 */
[----:B------:R-:W-:-:S13]  /*11490*/  ISETP.GE.U32.AND P0, PT, R9, R6, PT ;  /* 0x000000060900720c */ /* 0x000fda0003f06070 */
[----:B------:R-:W-:-:S04]  /*114a0*/  @P0 VIADD R3, R3, 0x1 ;  /* 0x0000000103030836 */ /* 0x000fc80000000000 */
[----:B------:R-:W-:Y:S01]  /*114b0*/  @!P2 IMAD.MOV R3, RZ, RZ, -R3 ;  /* 0x000000ffff03a224 */ /* 0x000fe200078e0a03 */
[----:B------:R-:W-:Y:S01]  /*114c0*/  @!P1 LOP3.LUT R3, RZ, R10, RZ, 0x33, !PT ;  /* 0x0000000aff039212 */ /* 0x000fe200078e33ff */
[----:B------:R-:W-:-:S03]  /*114d0*/  IMAD.MOV R10, RZ, RZ, -R10 ;  /* 0x000000ffff0a7224 */ /* 0x000fc600078e0a0a */
[----:B------:R-:W-:Y:S01]  /*114e0*/  LOP3.LUT R2, RZ, R3, RZ, 0x33, !PT ;  /* 0x00000003ff027212 */ /* 0x000fe200078e33ff */
[----:B------:R-:W-:-:S04]  /*114f0*/  IMAD R18, R3, R10, R4 ;  /* 0x0000000a03127224 */ /* 0x000fc800078e0204 */
[----:B------:R-:W-:Y:S01]  /*11500*/  IMAD.IADD R17, R5, 0x1, R2 ;  /* 0x0000000105117824 */ /* 0x000fe200078e0202 */
[----:B------:R-:W-:Y:S06]  /*11510*/  BRA `(.L_x_1532) ;  /* 0x00000000000c7947 */ /* 0x000fec0003800000 */
.L_x_1527:
[----:B------:R-:W-:Y:S02]  /*11520*/  IMAD.MOV.U32 R17, RZ, RZ, RZ ;  /* 0x000000ffff117224 */ /* 0x000fe400078e00ff */
[----:B------:R-:W-:Y:S02]  /*11530*/  IMAD.U32 R16, RZ, RZ, UR6 ;  /* 0x00000006ff107e24 */ /* 0x000fe4000f8e00ff */
[----:B------:R-:W-:-:S07]  /*11540*/  IMAD.MOV.U32 R18, RZ, RZ, RZ ;  /* 0x000000ffff127224 */ /* 0x000fce00078e00ff */
.L_x_1532:
[----:B------:R-:W-:-:S13]  /*11550*/  ISETP.NE.AND P0, PT, R0, RZ, PT ;  /* 0x000000ff0000720c */ /* 0x000fda0003f05270 */
[----:B------:R-:W1:Y:S01]  /*11560*/  @!P0 S2R R3, SR_CgaCtaId ;  /* 0x0000000000038919 */ /* 0x000e620000008800 */
[----:B------:R-:W-:-:S04]  /*11570*/  @!P0 MOV R0, 0x400 ;  /* 0x0000040000008802 */ /* 0x000fc80000000f00 */
[----:B-1----:R-:W-:-:S05]  /*11580*/  @!P0 LEA R0, R3, R0, 0x18 ;  /* 0x0000000003008211 */ /* 0x002fca00078ec0ff */
[----:B------:R1:W-:Y:S01]  /*11590*/  @!P0 STS.128 [R0+0x308d0], R16 ;  /* 0x0308d01000008388 */ /* 0x0003e20000000c00 */
[----:B------:R-:W-:Y:S06]  /*115a0*/  BAR.ARV 0x5, 0x180 ;  /* 0x0146000000007b1d */ /* 0x000fec0000002000 */
.L_x_1525:
[----:B-1----:R-:W-:Y:S01]  /*115b0*/  IMAD.MOV.U32 R0, RZ, RZ, 0x1 ;  /* 0x00000001ff007424 */ /* 0x002fe200078e00ff */
[----:B------:R1:W-:Y:S01]  /*115c0*/  STL [R1+0x4], RZ ;  /* 0x000004ff01007387 */ /* 0x0003e20000100800 */
[----:B------:R-:W-:Y:S02]  /*115d0*/  ULDC UR4, c[0x0][0xc3c] ;  /* 0x00030f0000047ab9 */ /* 0x000fe40000000800 */
[----:B--2---:R-:W-:Y:S01]  /*115e0*/  ISETP.GE.AND P0, PT, R19, UR4, PT ;  /* 0x0000000413007c0c */ /* 0x004fe2000bf06270 */
[----:B------:R1:W-:Y:S04]  /*115f0*/  STL [R1+0x10], R0 ;  /* 0x0000100001007387 */ /* 0x0003e80000100800 */
[----:B------:R1:W-:Y:S08]  /*11600*/  STL [R1+0x38], RZ ;  /* 0x000038ff01007387 */ /* 0x0003f00000100800 */
[----:B-1----:R-:W-:Y:S05]  /*11610*/  @P0 BRA `(.L_x_1533) ;  /* 0x0000006400600947 */ /* 0x002fea0003800000 */
[----:B------:R-:W1:Y:S01]  /*11620*/  S2R R5, SR_TID.X ;  /* 0x0000000000057919 */ /* 0x000e620000002100 */
[----:B------:R-:W2:Y:S01]  /*11630*/  S2UR UR5, SR_CgaCtaId ;  /* 0x00000000000579c3 */ /* 0x000ea20000008800 */
[----:B------:R-:W-:Y:S01]  /*11640*/  UMOV UR4, 0x400 ;  /* 0x0000040000047882 */ /* 0x000fe20000000000 */
[----:B------:R-:W-:Y:S01]  /*11650*/  BSSY B8, `(.L_x_1533) ;  /* 0x0000654000087945 */ /* 0x000fe20003800000 */
[----:B------:R-:W-:Y:S01]  /*11660*/  ULDC UR38, c[0x0][0xc] ;  /* 0x0000030000267ab9 */ /* 0x000fe20000000800 */
[----:B------:R-:W-:Y:S01]  /*11670*/  ULDC.64 UR36, c[0x0][0x198] ;  /* 0x0000660000247ab9 */ /* 0x000fe20000000a00 */
[----:B--2---:R-:W-:Y:S01]  /*11680*/  ULEA UR4, UR5, UR4, 0x18 ;  /* 0x0000000405047291 */ /* 0x004fe2000f8ec03f */
[C---:B-1----:R-:W-:Y:S01]  /*11690*/  IMAD.SHL.U32 R0, R5.reuse, 0x8, RZ ;  /* 0x0000000805007824 */ /* 0x042fe200078e00ff */
[----:B------:R-:W-:-:S04]  /*116a0*/  LOP3.LUT R4, R5, 0x7f, RZ, 0xc0, !PT ;  /* 0x0000007f05047812 */ /* 0x000fc800078ec0ff */
[C---:B0-----:R-:W-:Y:S02]  /*116b0*/  LOP3.LUT R2, R0.reuse, 0x1f8, RZ, 0xc0, !PT ;  /* 0x000001f800027812 */ /* 0x041fe400078ec0ff */
        /* <DEDUP_REMOVED lines=9> */
[----:B------:R-:W-:Y:S01]  /*11750*/  STL [R1], R4 ;  /* 0x0000000401007387 */ /* 0x000fe20000100800 */
        /* <DEDUP_REMOVED lines=8> */
.L_x_1654:
[----:B------:R-:W-:Y:S05]  /*117e0*/  YIELD ;  /* 0x0000000000007946 */ /* 0x000fea0003800000 */
[----:B------:R-:W-:Y:S01]  /*117f0*/  ULDC.64 UR4, c[0x0][0xa28] ;  /* 0x00028a0000047ab9 */ /* 0x000fe20000000a00 */
[----:B----4-:R-:W-:Y:S01]  /*11800*/  IMAD.MOV.U32 R0, RZ, RZ, RZ ;  /* 0x000000ffff007224 */ /* 0x010fe200078e00ff */
[----:B------:R-:W-:Y:S01]  /*11810*/  ISETP.NE.U32.AND P0, PT, RZ, UR4, PT ;  /* 0x00000004ff007c0c */ /* 0x000fe2000bf05070 */
[----:B-1----:R-:W1:Y:S01]  /*11820*/  LDC.64 R4, c[0x0][0xa00] ;  /* 0x00028000ff047b82 */ /* 0x002e620000000a00 */
[----:B------:R-:W-:Y:S01]  /*11830*/  ULDC.64 UR8, c[0x0][0x208] ;  /* 0x0000820000087ab9 */ /* 0x000fe20000000a00 */
[----:B0-2---:R-:W-:-:S02]  /*11840*/  CS2R R8, SRZ ;  /* 0x0000000000087805 */ /* 0x005fc4000001ff00 */
[----:B------:R-:W-:Y:S01]  /*11850*/  ISETP.NE.AND.EX P0, PT, RZ, UR5, PT, P0 ;  /* 0x00000005ff007c0c */ /* 0x000fe2000bf05300 */
[----:B------:R-:W-:Y:S01]  /*11860*/  ULDC.64 UR4, c[0x0][0xa18] ;  /* 0x0002860000047ab9 */ /* 0x000fe20000000a00 */
[----:B------:R-:W-:-:S11]  /*11870*/  ULDC.64 UR6, c[0x0][0xa08] ;  /* 0x0002820000067ab9 */ /* 0x000fd60000000a00 */
[----:B------:R-:W2:Y:S02]  /*11880*/  @P0 LDC.64 R2, c[0x0][0xa28] ;  /* 0x00028a00ff020b82 */ /* 0x000ea40000000a00 */
[----:B--2---:R-:W-:-:S05]  /*11890*/  @P0 IMAD.WIDE R2, R19, 0x4, R2 ;  /* 0x0000000413020825 */ /* 0x004fca00078e0202 */
[----:B------:R2:W5:Y:S01]  /*118a0*/  @P0 LDG.E R0, desc[UR8][R2.64] ;  /* 0x0000000802000981 */ /* 0x000562000c1e1900 */
[----:B------:R-:W-:Y:S01]  /*118b0*/  ISETP.NE.U32.AND P0, PT, RZ, UR4, PT ;  /* 0x00000004ff007c0c */ /* 0x000fe2000bf05070 */
[----:B-1----:R-:W-:Y:S01]  /*118c0*/  IMAD.WIDE R4, R19, 0x4, R4 ;  /* 0x0000000413047825 */ /* 0x002fe200078e0204 */
[----:B------:R-:W-:Y:S02]  /*118d0*/  ISETP.NE.U32.AND P1, PT, RZ, UR6, PT ;  /* 0x00000006ff007c0c */ /* 0x000fe4000bf25070 */
[----:B------:R-:W-:Y:S01]  /*118e0*/  ISETP.NE.AND.EX P2, PT, RZ, UR5, PT, P0 ;  /* 0x00000005ff007c0c */ /* 0x000fe2000bf45300 */
[----:B------:R-:W-:Y:S01]  /*118f0*/  ULDC.64 UR4, c[0x0][0xa00] ;  /* 0x0002800000047ab9 */ /* 0x000fe20000000a00 */
[----:B------:R-:W-:Y:S02]  /*11900*/  ISETP.NE.AND.EX P1, PT, RZ, UR7, PT, P1 ;  /* 0x00000007ff007c0c */ /* 0x000fe4000bf25310 */
[----:B------:R-:W-:Y:S01]  /*11910*/  ISETP.NE.U32.AND P0, PT, RZ, UR4, PT ;  /* 0x00000004ff007c0c */ /* 0x000fe2000bf05070 */
[----:B--2---:R-:W1:Y:S03]  /*11920*/  LDC.64 R2, c[0x0][0xa08] ;  /* 0x00028200ff027b82 */ /* 0x004e660000000a00 */
[----:B------:R-:W-:-:S05]  /*11930*/  ISETP.NE.AND.EX P0, PT, RZ, UR5, PT, P0 ;  /* 0x00000005ff007c0c */ /* 0x000fca000bf05300 */
[----:B------:R-:W2:Y:S08]  /*11940*/  @P2 LDC.64 R6, c[0x0][0xa18] ;  /* 0x00028600ff062b82 */ /* 0x000eb00000000a00 */
[----:B------:R-:W3:Y:S01]  /*11950*/  @P0 LDG.E R9, desc[UR8][R4.64] ;  /* 0x0000000804090981 */ /* 0x000ee2000c1e1900 */
[----:B------:R-:W-:Y:S01]  /*11960*/  ULDC UR4, c[0x0][0x288] ;  /* 0x0000a20000047ab9 */ /* 0x000fe20000000800 */
[----:B-1----:R-:W-:-:S05]  /*11970*/  IMAD.WIDE R2, R19, 0x4, R2 ;  /* 0x0000000413027825 */ /* 0x002fca00078e0202 */
[----:B------:R-:W5:Y:S01]  /*11980*/  @P1 LDG.E R8, desc[UR8][R2.64] ;  /* 0x0000000802081981 */ /* 0x000f62000c1e1900 */
[----:B--2---:R-:W-:-:S03]  /*11990*/  @P2 IMAD.WIDE R6, R19, 0x4, R6 ;  /* 0x0000000413062825 */ /* 0x004fc600078e0206 */
[----:B---3--:R1:W-:Y:S02]  /*119a0*/  STL [R1+0x34], R9 ;  /* 0x0000340901007387 */ /* 0x0083e40000100800 */
[----:B-1----:R-:W-:Y:S01]  /*119b0*/  IMAD.U32 R9, RZ, RZ, UR4 ;  /* 0x00000004ff097e24 */ /* 0x002fe2000f8e00ff */
[----:B------:R-:W-:-:S05]  /*119c0*/  ULDC.64 UR4, c[0x0][0x418] ;  /* 0x0001060000047ab9 */ /* 0x000fca0000000a00 */
        /* <DEDUP_REMOVED lines=12> */
[----:B------:R-:W1:Y:S04]  /*11a90*/  LDG.E R7, desc[UR4][R4.64] ;  /* 0x0000000404077981 */ /* 0x000e68000c1e1900 */
[----:B------:R-:W1:Y:S02]  /*11aa0*/  LDG.E R4, desc[UR4][R4.64+0x4] ;  /* 0x0000040404047981 */ /* 0x000e64000c1e1900 */
[----:B-1----:R-:W-:-:S05]  /*11ab0*/  IMAD.IADD R9, R4, 0x1, -R7 ;  /* 0x0000000104097824 */ /* 0x002fca00078e0a07 */
[----:B------:R2:W-:Y:S02]  /*11ac0*/  STL [R1+0x30], R9 ;  /* 0x0000300901007387 */ /* 0x0005e40000100800 */
.L_x_1534:
[----:B-----5:R-:W-:Y:S01]  /*11ad0*/  IMAD.IADD R4, R8, 0x1, R0 ;  /* 0x0000000108047824 */ /* 0x020fe200078e0200 */
[----:B------:R-:W-:Y:S02]  /*11ae0*/  ULDC.64 UR4, c[0x0][0xa20] ;  /* 0x0002880000047ab9 */ /* 0x000fe40000000a00 */
[----:B------:R-:W-:Y:S02]  /*11af0*/  ISETP.NE.U32.AND P0, PT, RZ, UR4, PT ;  /* 0x00000004ff007c0c */ /* 0x000fe4000bf05070 */
[----:B------:R3:W-:Y:S02]  /*11b00*/  STL [R1+0x14], R4 ;  /* 0x0000140401007387 */ /* 0x0007e40000100800 */
[----:B------:R-:W-:-:S13]  /*11b10*/  ISETP.NE.AND.EX P0, PT, RZ, UR5, PT, P0 ;  /* 0x00000005ff007c0c */ /* 0x000fda000bf05300 */
[----:B---3--:R-:W-:Y:S05]  /*11b20*/  @!P0 BRA `(.L_x_1535) ;  /* 0x0000000000148947 */ /* 0x008fea0003800000 */
[----:B------:R-:W3:Y:S01]  /*11b30*/  LDC.64 R2, c[0x0][0xa20] ;  /* 0x00028800ff027b82 */ /* 0x000ee20000000a00 */
[----:B------:R-:W-:Y:S01]  /*11b40*/  ULDC.64 UR4, c[0x0][0x208] ;  /* 0x0000820000047ab9 */ /* 0x000fe20000000a00 */
[----:B---3--:R-:W-:-:S05]  /*11b50*/  IMAD.WIDE R2, R19, 0x4, R2 ;  /* 0x0000000413027825 */ /* 0x008fca00078e0202 */
[----:B------:R3:W5:Y:S01]  /*11b60*/  LDG.E R6, desc[UR4][R2.64] ;  /* 0x0000000402067981 */ /* 0x000762000c1e1900 */
[----:B------:R-:W-:Y:S05]  /*11b70*/  BRA `(.L_x_1536) ;  /* 0x0000000000147947 */ /* 0x000fea0003800000 */
.L_x_1535:
[----:B------:R-:W-:Y:S05]  /*11b80*/  @!P1 BRA `(.L_x_1536) ;  /* 0x0000000000109947 */ /* 0x000fea0003800000 */
[----:B------:R-:W-:Y:S02]  /*11b90*/  ULDC.64 UR4, c[0x0][0x208] ;  /* 0x0000820000047ab9 */ /* 0x000fe40000000a00 */
[----:B------:R-:W3:Y:S04]  /*11ba0*/  LDG.E R6, desc[UR4][R2.64] ;  /* 0x0000000402067981 */ /* 0x000ee8000c1e1900 */
[----:B------:R-:W3:Y:S02]  /*11bb0*/  LDG.E R2, desc[UR4][R2.64+0x4] ;  /* 0x0000040402027981 */ /* 0x000ee4000c1e1900 */
[----:B---3--:R-:W-:-:S07]  /*11bc0*/  IMAD.IADD R6, R2, 0x1, -R6 ;  /* 0x0000000102067824 */ /* 0x008fce00078e0a06 */
.L_x_1536:
[----:B---3--:R-:W3:Y:S01]  /*11bd0*/  LDC R2, c[0x0][0x448] ;  /* 0x00011200ff027b82 */ /* 0x008ee20000000800 */
[----:B------:R-:W-:Y:S02]  /*11be0*/  IMAD.SHL.U32 R8, R17, 0x80, RZ ;  /* 0x0000008011087824 */ /* 0x000fe400078e00ff */
[----:B-----5:R-:W-:Y:S02]  /*11bf0*/  IMAD.IADD R0, R6, 0x1, -R0 ;  /* 0x0000000106007824 */ /* 0x020fe400078e0a00 */
[----:B------:R-:W-:Y:S01]  /*11c00*/  VIADD R4, R8, 0x7f ;  /* 0x0000007f08047836 */ /* 0x000fe20000000000 */
[----:B------:R4:W-:Y:S03]  /*11c10*/  STL [R1+0x2c], R8 ;  /* 0x00002c0801007387 */ /* 0x0009e60000100800 */
[----:B------:R-:W-:Y:S01]  /*11c20*/  IMAD.MOV.U32 R6, RZ, RZ, R4 ;  /* 0x000000ffff067224 */ /* 0x000fe200078e0004 */
[----:B---3--:R-:W-:-:S13]  /*11c30*/  ISETP.NE.AND P1, PT, R2, 0x1, PT ;  /* 0x000000010200780c */ /* 0x008fda0003f25270 */
[----:B------:R-:W3:Y:S08]  /*11c40*/  @P1 LDC R3, c[0x0][0x44c] ;  /* 0x00011300ff031b82 */ /* 0x000ef00000000800 */
[----:B------:R-:W0:Y:S01]  /*11c50*/  @P1 LDC R2, c[0x0][0x450] ;  /* 0x00011400ff021b82 */ /* 0x000e220000000800 */
[----:B---3--:R-:W-:-:S05]  /*11c60*/  @P1 IMAD.HI.U32 R3, R4, R3, RZ ;  /* 0x0000000304031227 */ /* 0x008fca00078e00ff */
[----:B0-----:R-:W-:Y:S02]  /*11c70*/  @P1 SHF.R.U32.HI R6, RZ, R2, R3 ;  /* 0x00000002ff061219 */ /* 0x001fe40000011603 */
[----:B------:R-:W-:-:S05]  /*11c80*/  IADD3 R2, R0, 0x1, -R9 ;  /* 0x0000000100027810 */ /* 0x000fca0007ffe809 */
[----:B------:R-:W-:Y:S02]  /*11c90*/  IMAD.IADD R6, R2, 0x1, R6 ;  /* 0x0000000102067824 */ /* 0x000fe400078e0206 */
[----:B------:R-:W0:Y:S02]  /*11ca0*/  LDC.64 R2, c[0x0][0x9e0] ;  /* 0x00027800ff027b82 */ /* 0x000e240000000a00 */
[----:B0-----:R-:W-:Y:S01]  /*11cb0*/  ISETP.GE.AND P2, PT, R3, 0x1, PT ;  /* 0x000000010300780c */ /* 0x001fe20003f46270 */
[----:B------:R-:W-:-:S12]  /*11cc0*/  IMAD.IADD R2, R6, 0x1, R2 ;  /* 0x0000000106027824 */ /* 0x000fd800078e0202 */
[----:B----4-:R-:W-:Y:S05]  /*11cd0*/  @!P2 BRA `(.L_x_1537) ;  /* 0x000000000048a947 */ /* 0x010fea0003800000 */
[C---:B------:R-:W-:Y:S01]  /*11ce0*/  ISETP.GT.AND P0, PT, R6.reuse, RZ, PT ;  /* 0x000000ff0600720c */ /* 0x040fe20003f04270 */
[----:B------:R-:W-:Y:S01]  /*11cf0*/  BSSY B0, `(.L_x_1538) ;  /* 0x000000e000007945 */ /* 0x000fe20003800000 */
[----:B------:R-:W-:-:S11]  /*11d00*/  VIADD R7, R6, 0xffffffff ;  /* 0xffffffff06077836 */ /* 0x000fd60000000000 */
[----:B------:R-:W-:Y:S05]  /*11d10*/  @P0 BRA `(.L_x_1539) ;  /* 0x00000000001c0947 */ /* 0x000fea0003800000 */
[----:B------:R-:W-:Y:S01]  /*11d20*/  ISETP.NE.AND P0, PT, R3, 0x1, PT ;  /* 0x000000010300780c */ /* 0x000fe20003f05270 */
[----:B------:R-:W-:-:S12]  /*11d30*/  IMAD.MOV R6, RZ, RZ, -R6 ;  /* 0x000000ffff067224 */ /* 0x000fd800078e0a06 */
[----:B------:R-:W0:Y:S02]  /*11d40*/  @P0 LDC.64 R4, c[0x0][0x9e8] ;  /* 0x00027a00ff040b82 */ /* 0x000e240000000a00 */
[----:B0-----:R-:W-:-:S05]  /*11d50*/  @P0 IMAD.HI.U32 R4, R6, R4, RZ ;  /* 0x0000000406040227 */ /* 0x001fca00078e00ff */
[----:B------:R-:W-:-:S04]  /*11d60*/  @P0 SHF.R.U32.HI R6, RZ, R5, R4 ;  /* 0x00000005ff060219 */ /* 0x000fc80000011604 */
[----:B------:R-:W-:Y:S01]  /*11d70*/  LOP3.LUT R7, RZ, R6, RZ, 0x33, !PT ;  /* 0x00000006ff077212 */ /* 0x000fe200078e33ff */
[----:B------:R-:W-:Y:S06]  /*11d80*/  BRA `(.L_x_1540) ;  /* 0x0000000000107947 */ /* 0x000fec0003800000 */
.L_x_1539:
[----:B------:R-:W-:-:S13]  /*11d90*/  ISETP.NE.AND P0, PT, R3, 0x1, PT ;  /* 0x000000010300780c */ /* 0x000fda0003f05270 */
[----:B------:R-:W0:Y:S02]  /*11da0*/  @P0 LDC.64 R4, c[0x0][0x9e8] ;  /* 0x00027a00ff040b82 */ /* 0x000e240000000a00 */
[----:B0-----:R-:W-:-:S05]  /*11db0*/  @P0 IMAD.HI.U32 R4, R7, R4, RZ ;  /* 0x0000000407040227 */ /* 0x001fca00078e00ff */
[----:B------:R-:W-:-:S07]  /*11dc0*/  @P0 SHF.R.U32.HI R7, RZ, R5, R4 ;  /* 0x00000005ff070219 */ /* 0x000fce0000011604 */
.L_x_1540:
[----:B------:R-:W-:Y:S05]  /*11dd0*/  BSYNC B0 ;  /* 0x0000000000007941 */ /* 0x000fea0003800000 */
.L_x_1538:
[----:B------:R-:W-:-:S05]  /*11de0*/  IMAD R7, R7, R3, R3 ;  /* 0x0000000307077224 */ /* 0x000fca00078e0203 */
[----:B------:R-:W-:-:S07]  /*11df0*/  VIMNMX R2, R2, R7, PT ;  /* 0x0000000702027248 */ /* 0x000fce0003fe0100 */
.L_x_1537:
[----:B------:R-:W0:Y:S01]  /*11e00*/  @P1 LDC R5, c[0x0][0x44c] ;  /* 0x00011300ff051b82 */ /* 0x000e220000000800 */
[----:B------:R-:W-:Y:S01]  /*11e10*/  IMAD.MOV.U32 R6, RZ, RZ, R8 ;  /* 0x000000ffff067224 */ /* 0x000fe200078e0008 */
[----:B------:R-:W-:-:S06]  /*11e20*/  ULDC UR4, c[0x0][0x9dc] ;  /* 0x0002770000047ab9 */ /* 0x000fcc0000000800 */
[----:B------:R-:W3:Y:S01]  /*11e30*/  @P1 LDC R4, c[0x0][0x450] ;  /* 0x00011400ff041b82 */ /* 0x000ee20000000800 */
[----:B0-----:R-:W-:-:S05]  /*11e40*/  @P1 IMAD.HI.U32 R5, R8, R5, RZ ;  /* 0x0000000508051227 */ /* 0x001fca00078e00ff */
[----:B---3--:R-:W-:Y:S01]  /*11e50*/  @P1 SHF.R.U32.HI R6, RZ, R4, R5 ;  /* 0x00000004ff061219 */ /* 0x008fe20000011605 */
[----:B------:R-:W-:-:S03]  /*11e60*/  VIADD R4, R2, 0x3f ;  /* 0x0000003f02047836 */ /* 0x000fc60000000000 */
[----:B------:R-:W-:Y:S01]  /*11e70*/  IADD3 R2, R6, R0, -R9 ;  /* 0x0000000006027210 */ /* 0x000fe20007ffe809 */
[----:B------:R-:W-:Y:S01]  /*11e80*/  VIADD R0, R0, 0x3f ;  /* 0x0000003f00007836 */ /* 0x000fe20000000000 */
[----:B------:R-:W-:-:S04]  /*11e90*/  SHF.R.S32.HI R5, RZ, 0x1f, R4 ;  /* 0x0000001fff057819 */ /* 0x000fc80000011404 */
[----:B------:R-:W-:Y:S02]  /*11ea0*/  LEA.HI R5, R5, R4, RZ, 0x6 ;  /* 0x0000000405057211 */ /* 0x000fe400078f30ff */
[----:B------:R-:W-:Y:S02]  /*11eb0*/  SHF.R.S32.HI R4, RZ, 0x1f, R0 ;  /* 0x0000001fff047819 */ /* 0x000fe40000011400 */
[----:B------:R-:W-:Y:S02]  /*11ec0*/  SHF.R.S32.HI R5, RZ, 0x6, R5 ;  /* 0x00000006ff057819 */ /* 0x000fe40000011405 */
[----:B------:R-:W-:Y:S01]  /*11ed0*/  LEA.HI R4, R4, R0, RZ, 0x6 ;  /* 0x0000000004047211 */ /* 0x000fe200078f30ff */
[----:B------:R-:W-:-:S03]  /*11ee0*/  VIADD R0, R2, -UR4 ;  /* 0x8000000402007c36 */ /* 0x000fc60008000000 */
[----:B------:R-:W-:-:S04]  /*11ef0*/  SHF.R.S32.HI R4, RZ, 0x6, R4 ;  /* 0x00000006ff047819 */ /* 0x000fc80000011404 */
[----:B------:R-:W-:-:S05]  /*11f00*/  VIMNMX R7, R4, R5, PT ;  /* 0x0000000504077248 */ /* 0x000fca0003fe0100 */
[----:B------:R0:W-:Y:S01]  /*11f10*/  STL [R1+0x28], R7 ;  /* 0x0000280701007387 */ /* 0x0001e20000100800 */
[----:B------:R-:W-:Y:S05]  /*11f20*/  @!P2 BRA `(.L_x_1541) ;  /* 0x000000000044a947 */ /* 0x000fea0003800000 */
[----:B------:R-:W-:Y:S01]  /*11f30*/  ISETP.GT.AND P0, PT, R2, -0x1, PT ;  /* 0xffffffff0200780c */ /* 0x000fe20003f04270 */
[----:B------:R-:W-:-:S12]  /*11f40*/  BSSY B0, `(.L_x_1542) ;  /* 0x000000d000007945 */ /* 0x000fd80003800000 */
[----:B------:R-:W-:Y:S05]  /*11f50*/  @P0 BRA `(.L_x_1543) ;  /* 0x00000000001c0947 */ /* 0x000fea0003800000 */
[----:B------:R-:W-:Y:S02]  /*11f60*/  ISETP.NE.AND P0, PT, R3, 0x1, PT ;  /* 0x000000010300780c */ /* 0x000fe40003f05270 */
[----:B------:R-:W-:-:S11]  /*11f70*/  LOP3.LUT R2, RZ, R2, RZ, 0x33, !PT ;  /* 0x00000002ff027212 */ /* 0x000fd600078e33ff */
[----:B------:R-:W3:Y:S02]  /*11f80*/  @P0 LDC.64 R4, c[0x0][0x9e8] ;  /* 0x00027a00ff040b82 */ /* 0x000ee40000000a00 */
[----:B---3--:R-:W-:-:S05]  /*11f90*/  @P0 IMAD.HI.U32 R4, R2, R4, RZ ;  /* 0x0000000402040227 */ /* 0x008fca00078e00ff */
[----:B------:R-:W-:-:S04]  /*11fa0*/  @P0 SHF.R.U32.HI R2, RZ, R5, R4 ;  /* 0x00000005ff020219 */ /* 0x000fc80000011604 */
[----:B------:R-:W-:Y:S01]  /*11fb0*/  LOP3.LUT R2, RZ, R2, RZ, 0x33, !PT ;  /* 0x00000002ff027212 */ /* 0x000fe200078e33ff */
[----:B------:R-:W-:Y:S06]  /*11fc0*/  BRA `(.L_x_1544) ;  /* 0x0000000000107947 */ /* 0x000fec0003800000 */
.L_x_1543:
[----:B------:R-:W-:-:S13]  /*11fd0*/  ISETP.NE.AND P0, PT, R3, 0x1, PT ;  /* 0x000000010300780c */ /* 0x000fda0003f05270 */
[----:B------:R-:W3:Y:S02]  /*11fe0*/  @P0 LDC.64 R4, c[0x0][0x9e8] ;  /* 0x00027a00ff040b82 */ /* 0x000ee40000000a00 */
[----:B---3--:R-:W-:-:S05]  /*11ff0*/  @P0 IMAD.HI.U32 R4, R2, R4, RZ ;  /* 0x0000000402040227 */ /* 0x008fca00078e00ff */
[----:B------:R-:W-:-:S07]  /*12000*/  @P0 SHF.R.U32.HI R2, RZ, R5, R4 ;  /* 0x00000005ff020219 */ /* 0x000fce0000011604 */
.L_x_1544:
[----:B------:R-:W-:Y:S05]  /*12010*/  BSYNC B0 ;  /* 0x0000000000007941 */ /* 0x000fea0003800000 */
.L_x_1542:
[----:B------:R-:W-:-:S05]  /*12020*/  IMAD R2, R2, R3, RZ ;  /* 0x0000000302027224 */ /* 0x000fca00078e02ff */
[----:B------:R-:W-:-:S07]  /*12030*/  VIMNMX R0, R0, R2, !PT ;  /* 0x0000000200007248 */ /* 0x000fce0007fe0100 */
.L_x_1541:
[----:B------:R-:W-:Y:S01]  /*12040*/  SHF.R.S32.HI R2, RZ, 0x1f, R0 ;  /* 0x0000001fff027819 */ /* 0x000fe20000011400 */
[----:B------:R-:W-:Y:S03]  /*12050*/  BSSY B7, `(.L_x_1545) ;  /* 0x00004ea000077945 */ /* 0x000fe60003800000 */
[----:B------:R-:W-:-:S04]  /*12060*/  LEA.HI R2, R2, R0, RZ, 0x6 ;  /* 0x0000000002027211 */ /* 0x000fc800078f30ff */
[----:B------:R-:W-:-:S04]  /*12070*/  SHF.R.S32.HI R2, RZ, 0x6, R2 ;  /* 0x00000006ff027819 */ /* 0x000fc80000011402 */
[----:B------:R-:W-:-:S04]  /*12080*/  VIMNMX R3, RZ, R2, !PT ;  /* 0x00000002ff037248 */ /* 0x000fc80007fe0100 */
[----:B------:R-:W-:Y:S01]  /*12090*/  ISETP.GT.AND P0, PT, R7, R3, PT ;  /* 0x000000030700720c */ /* 0x000fe20003f04270 */
[----:B------:R3:W-:-:S12]  /*120a0*/  STL [R1+0x24], R3 ;  /* 0x0000240301007387 */ /* 0x0007d80000100800 */
[----:B---3--:R-:W-:Y:S05]  /*120b0*/  @P0 BRA `(.L_x_1546) ;  /* 0x0000000000480947 */ /* 0x008fea0003800000 */
[----:B------:R-:W3:Y:S02]  /*120c0*/  S2R R3, SR_TID.X ;  /* 0x0000000000037919 */ /* 0x000ee40000002100 */
[----:B---3--:R-:W-:-:S04]  /*120d0*/  LOP3.LUT R3, R3, 0x7f, RZ, 0xc0, !PT ;  /* 0x0000007f03037812 */ /* 0x008fc800078ec0ff */
[----:B------:R-:W-:-:S13]  /*120e0*/  ISETP.NE.AND P0, PT, R3, RZ, PT ;  /* 0x000000ff0300720c */ /* 0x000fda0003f05270 */
[----:B------:R-:W-:Y:S05]  /*120f0*/  @P0 BRA `(.L_x_1547) ;  /* 0x0000004c007c0947 */ /* 0x000fea0003800000 */
[----:B------:R-:W3:Y:S01]  /*12100*/  S2R R3, SR_LANEID ;  /* 0x0000000000037919 */ /* 0x000ee20000000000 */
[----:B------:R-:W-:Y:S01]  /*12110*/  VOTEU.ANY UR4, UPT, PT ;  /* 0x0000000000047886 */ /* 0x000fe200038e0100 */
[----:B------:R-:W-:Y:S01]  /*12120*/  ULDC.64 UR6, c[0x0][0x208] ;  /* 0x0000820000067ab9 */ /* 0x000fe20000000a00 */
[----:B------:R-:W3:Y:S08]  /*12130*/  FLO.U32 R0, UR4 ;  /* 0x0000000400007d00 */ /* 0x000ef000080e0000 */
[----:B------:R-:W4:Y:S01]  /*12140*/  POPC R5, UR4 ;  /* 0x0000000400057d09 */ /* 0x000f220008000000 */
[----:B---3--:R-:W-:-:S02]  /*12150*/  ISETP.EQ.U32.AND P0, PT, R0, R3, PT ;  /* 0x000000030000720c */ /* 0x008fc40003f02070 */
[----:B------:R-:W4:Y:S11]  /*12160*/  LDC.64 R2, c[0x0][0xc60] ;  /* 0x00031800ff027b82 */ /* 0x000f360000000a00 */
[----:B----4-:R-:W3:Y:S01]  /*12170*/  @P0 ATOMG.E.ADD.STRONG.GPU PT, R3, desc[UR6][R2.64], R5 ;  /* 0x00000005020309a8 */ /* 0x010ee200081ee1c6 */
[----:B------:R-:W4:Y:S02]  /*12180*/  S2R R4, SR_LTMASK ;  /* 0x0000000000047919 */ /* 0x000f240000003900 */
[----:B----4-:R-:W-:-:S04]  /*12190*/  LOP3.LUT R4, R4, UR4, RZ, 0xc0, !PT ;  /* 0x0000000404047c12 */ /* 0x010fc8000f8ec0ff */
[----:B0-----:R-:W0:Y:S01]  /*121a0*/  POPC R7, R4 ;  /* 0x0000000400077309 */ /* 0x001e220000000000 */
[----:B---3--:R-:W0:Y:S02]  /*121b0*/  SHFL.IDX PT, R0, R3, R0, 0x1f ;  /* 0x00001f0003007589 */ /* 0x008e2400000e0000 */
[----:B0-----:R-:W-:Y:S01]  /*121c0*/  IADD3 R16, R0, UR38, R7 ;  /* 0x0000002600107c10 */ /* 0x001fe2000fffe007 */
[----:B------:R-:W-:Y:S06]  /*121d0*/  BRA `(.L_x_1547) ;  /* 0x0000004c00447947 */ /* 0x000fec0003800000 */
.L_x_1546:
[----:B------:R-:W3:Y:S01]  /*121e0*/  LDL R17, [R1] ;  /* 0x0000000001117983 */ /* 0x000ee20000100800 */
        /* <DEDUP_REMOVED lines=8> */
[----:B------:R-:W-:Y:S02]  /*12270*/  IMAD.U32 R4, RZ, RZ, UR6 ;  /* 0x00000006ff047e24 */ /* 0x000fe4000f8e00ff */
[----:B------:R-:W3:Y:S01]  /*12280*/  LDC.64 R2, c[0x4][R2] ;  /* 0x0100000002027b82 */ /* 0x000ee20000000a00 */
        /* <DEDUP_REMOVED lines=9> */
[----:B-123--:R-:W-:Y:S05]  /*12320*/  CALL.ABS.NOINC R2 ;  /* 0x0000000002007343 */ /* 0x00efea0003c00000 */
.L_x_1549:
[----:B------:R-:W-:Y:S05]  /*12330*/  BSYNC B6 ;  /* 0x0000000000067941 */ /* 0x000fea0003800000 */
.L_x_1548:
        /* <DEDUP_REMOVED lines=12> */
[----:B0-----:R-:W-:-:S02]  /*12400*/  IMAD.U32 R7, RZ, RZ, UR9 ;  /* 0x00000009ff077e24 */ /* 0x001fc4000f8e00ff */
[----:B------:R-:W-:Y:S02]  /*12410*/  IMAD.U32 R10, RZ, RZ, UR4 ;  /* 0x00000004ff0a7e24 */ /* 0x000fe4000f8e00ff */
[----:B------:R-:W-:Y:S02]  /*12420*/  IMAD.U32 R11, RZ, RZ, UR5 ;  /* 0x00000005ff0b7e24 */ /* 0x000fe4000f8e00ff */
[----:B------:R-:W-:Y:S02]  /*12430*/  IMAD.MOV.U32 R8, RZ, RZ, 0x70 ;  /* 0x00000070ff087424 */ /* 0x000fe400078e00ff */
[----:B------:R-:W-:Y:S02]  /*12440*/  IMAD.MOV.U32 R12, RZ, RZ, 0x1 ;  /* 0x00000001ff0c7424 */ /* 0x000fe400078e00ff */
[----:B---3--:R-:W-:-:S07]  /*12450*/  IMAD.MOV.U32 R13, RZ, RZ, RZ ;  /* 0x000000ffff0d7224 */ /* 0x008fce00078e00ff */
[----:B------:R-:W-:-:S07]  /*12460*/  LEPC R20, `(.L_x_1552) ;  /* 0x000000001014794e */ /* 0x000fce0000000000 */
[----:B-12-4-:R-:W-:Y:S05]  /*12470*/  CALL.ABS.NOINC R2 ;  /* 0x0000000002007343 */ /* 0x016fea0003c00000 */
.L_x_1552:
        /* <DEDUP_REMOVED lines=15> */
.L_x_1551:
[----:B------:R-:W-:Y:S05]  /*12570*/  BSYNC B6 ;  /* 0x0000000000067941 */ /* 0x000fea0003800000 */
.L_x_1550:
[----:B------:R-:W-:Y:S01]  /*12580*/  ULDC.64 UR4, c[0x0][0x9f8] ;  /* 0x00027e0000047ab9 */ /* 0x000fe20000000a00 */
[----:B------:R-:W3:Y:S01]  /*12590*/  LDL R17, [R1+0x28] ;  /* 0x0000280001117983 */ /* 0x000ee20000100800 */
[----:B------:R-:W-:Y:S01]  /*125a0*/  ISETP.NE.U32.AND P0, PT, RZ, UR4, PT ;  /* 0x00000004ff007c0c */ /* 0x000fe2000bf05070 */
[----:B0-----:R-:W-:Y:S01]  /*125b0*/  IMAD.MOV.U32 R7, RZ, RZ, R19 ;  /* 0x000000ffff077224 */ /* 0x001fe200078e0013 */
[----:B------:R-:W-:Y:S02]  /*125c0*/  ULDC.64 UR6, c[0x0][0x208] ;  /* 0x0000820000067ab9 */ /* 0x000fe40000000a00 */
[----:B------:R-:W-:Y:S01]  /*125d0*/  ISETP.NE.AND.EX P0, PT, RZ, UR5, PT, P0 ;  /* 0x00000005ff007c0c */ /* 0x000fe2000bf05300 */
[----:B------:R-:W-:-:S12]  /*125e0*/  ULDC.64 UR4, c[0x0][0xa08] ;  /* 0x0002820000047ab9 */ /* 0x000fd80000000a00 */
[----:B------:R-:W0:Y:S02]  /*125f0*/  @P0 LDC.64 R2, c[0x0][0x9f8] ;  /* 0x00027e00ff020b82 */ /* 0x000e240000000a00 */
[----:B0-----:R-:W-:-:S05]  /*12600*/  @P0 IMAD.WIDE R2, R19, 0x4, R2 ;  /* 0x0000000413020825 */ /* 0x001fca00078e0202 */
[----:B------:R0:W4:Y:S02]  /*12610*/  @P0 LDG.E R7, desc[UR6][R2.64] ;  /* 0x0000000602070981 */ /* 0x000124000c1e1900 */
[----:B0-----:R-:W0:Y:S02]  /*12620*/  LDC.64 R2, c[0x0][0x418] ;  /* 0x00010600ff027b82 */ /* 0x001e240000000a00 */
[----:B0-----:R-:W-:Y:S01]  /*12630*/  LOP3.LUT P0, RZ, R2, UR4, RZ, 0xfc, !PT ;  /* 0x0000000402ff7c12 */ /* 0x001fe2000f80fcff */
[----:B------:R-:W-:-:S03]  /*12640*/  UMOV UR4, 0xffffffff ;  /* 0xffffffff00047882 */ /* 0x000fc60000000000 */
[----:B------:R-:W-:Y:S01]  /*12650*/  LOP3.LUT P0, RZ, R3, UR5, RZ, 0xfc, P0 ;  /* 0x0000000503ff7c12 */ /* 0x000fe2000800fcff */
[----:B---3--:R-:W-:Y:S01]  /*12660*/  VIADD R0, R17, 0xffffffff ;  /* 0xffffffff11007836 */ /* 0x008fe20000000000 */
[----:B----4-:R-:W-:Y:S01]  /*12670*/  SHF.R.S32.HI R8, RZ, 0x1f, R7 ;  /* 0x0000001fff087819 */ /* 0x010fe20000011407 */
[----:B------:R0:W-:Y:S01]  /*12680*/  STL [R1+0xc], R7 ;  /* 0x00000c0701007387 */ /* 0x0001e20000100800 */
[----:B------:R-:W-:-:S03]  /*12690*/  SEL R17, R7, RZ, !P0 ;  /* 0x000000ff07117207 */ /* 0x000fc60004000000 */
[----:B------:R0:W-:Y:S01]  /*126a0*/  STL [R1+0x1c], R8 ;  /* 0x00001c0801007387 */ /* 0x0001e20000100800 */
[----:B------:R-:W-:Y:S05]  /*126b0*/  BRA.DIV UR4, `(.L_x_1553) ;  /* 0x0000005e04087947 */ /* 0x000fea000b800000 */
[----:B------:R-:W3:Y:S02]  /*126c0*/  S2R R4, SR_TID.X ;  /* 0x0000000000047919 */ /* 0x000ee40000002100 */
[----:B---3--:R-:W-:-:S04]  /*126d0*/  SHF.R.U32.HI R4, RZ, 0x5, R4 ;  /* 0x00000005ff047819 */ /* 0x008fc80000011604 */
[----:B------:R-:W-:-:S05]  /*126e0*/  LOP3.LUT R4, R4, 0x3, RZ, 0xc0, !PT ;  /* 0x0000000304047812 */ /* 0x000fca00078ec0ff */
[----:B------:R3:W4:Y:S02]  /*126f0*/  SHFL.IDX PT, R14, R4, RZ, 0x1f ;  /* 0x00001fff040e7589 */ /* 0x00072400000e0000 */
.L_x_1670:
[----:B---3--:R-:W3:Y:S01]  /*12700*/  LDL.LU R4, [R1+0x18] ;  /* 0x0000180001047983 */ /* 0x008ee20000300800 */
[----:B------:R-:W-:Y:S02]  /*12710*/  PLOP3.LUT P1, PT, PT, PT, PT, 0x8, 0x0 ;  /* 0x000000000000781c */ /* 0x000fe40003f2e170 */
[----:B----4-:R-:W-:Y:S01]  /*12720*/  ISETP.NE.AND P0, PT, R14, RZ, PT ;  /* 0x000000ff0e00720c */ /* 0x010fe20003f05270 */
[----:B------:R4:W-:Y:S01]  /*12730*/  STL [R1+0x8], R0 ;  /* 0x0000080001007387 */ /* 0x0009e20000100800 */
[----:B---3--:R-:W-:-:S09]  /*12740*/  LOP3.LUT R4, R4, 0xfffffffe, RZ, 0xc0, !PT ;  /* 0xfffffffe04047812 */ /* 0x008fd200078ec0ff */
[----:B------:R-:W-:-:S05]  /*12750*/  @P1 LOP3.LUT R4, R4, 0x1, RZ, 0xfc, !PT ;  /* 0x0000000104041812 */ /* 0x000fca00078efcff */
[----:B------:R4:W-:Y:S01]  /*12760*/  STL [R1+0x18], R4 ;  /* 0x0000180401007387 */ /* 0x0009e20000100800 */
[----:B------:R-:W-:Y:S05]  /*12770*/  @P0 BRA `(.L_x_1554) ;  /* 0x00000004005c0947 */ /* 0x000fea0003800000 */
[----:B------:R-:W-:-:S03]  /*12780*/  UMOV UR4, 0xffffffff ;  /* 0xffffffff00047882 */ /* 0x000fc60000000000 */
[----:B------:R-:W-:Y:S05]  /*12790*/  BRA.DIV UR4, `(.L_x_1555) ;  /* 0x0000005e04047947 */ /* 0x000fea000b800000 */
[----:B------:R-:W-:-:S13]  /*127a0*/  ELECT P6, URZ, PT ;  /* 0x00000000003f782f */ /* 0x000fda00038c0000 */
.L_x_1673:
[----:B------:R-:W-:Y:S05]  /*127b0*/  @!P6 BRA `(.L_x_1554) ;  /* 0x00000004004ce947 */ /* 0x000fea0003800000 */
[----:B------:R-:W-:-:S04]  /*127c0*/  ISETP.NE.U32.AND P0, PT, R2, RZ, PT ;  /* 0x000000ff0200720c */ /* 0x000fc80003f05070 */
[----:B------:R-:W-:-:S13]  /*127d0*/  ISETP.NE.AND.EX P0, PT, R3, RZ, PT, P0 ;  /* 0x000000ff0300720c */ /* 0x000fda0003f05300 */
[----:B------:R-:W-:Y:S05]  /*127e0*/  @!P0 BRA `(.L_x_1556) ;  /* 0x0000000000548947 */ /* 0x000fea0003800000 */
[----:B------:R-:W3:Y:S01]  /*127f0*/  LDC R6, c[0x0][0x43c] ;  /* 0x00010f00ff067b82 */ /* 0x000ee20000000800 */
[----:B-12---:R-:W-:Y:S01]  /*12800*/  IMAD.MOV.U32 R9, RZ, RZ, R0 ;  /* 0x000000ffff097224 */ /* 0x006fe200078e0000 */
[----:B------:R-:W-:Y:S01]  /*12810*/  ULDC.64 UR4, c[0x0][0x428] ;  /* 0x00010a0000047ab9 */ /* 0x000fe20000000a00 */
[----:B------:R-:W-:Y:S02]  /*12820*/  ULDC.64 UR6, c[0x0][0x208] ;  /* 0x0000820000067ab9 */ /* 0x000fe40000000a00 */
[----:B----4-:R-:W-:Y:S01]  /*12830*/  IMAD.MOV.U32 R0, RZ, RZ, R9 ;  /* 0x000000ffff007224 */ /* 0x010fe200078e0009 */
[----:B---3--:R-:W-:-:S13]  /*12840*/  ISETP.NE.AND P0, PT, R6, 0x1, PT ;  /* 0x000000010600780c */ /* 0x008fda0003f05270 */
[----:B------:R-:W1:Y:S02]  /*12850*/  @P0 LDC.64 R4, c[0x0][0x440] ;  /* 0x00011000ff040b82 */ /* 0x000e640000000a00 */
[----:B-1----:R-:W-:-:S05]  /*12860*/  @P0 IMAD.HI.U32 R4, R9, R4, RZ ;  /* 0x0000000409040227 */ /* 0x002fca00078e00ff */
[----:B------:R-:W-:-:S04]  /*12870*/  @P0 SHF.R.U32.HI R0, RZ, R5, R4 ;  /* 0x00000005ff000219 */ /* 0x000fc80000011604 */
[--C-:B------:R-:W-:Y:S01]  /*12880*/  SHF.R.S32.HI R5, RZ, 0x1f, R0.reuse ;  /* 0x0000001fff057819 */ /* 0x100fe20000011400 */
[----:B------:R-:W-:-:S04]  /*12890*/  IMAD.MOV R4, RZ, RZ, -R0 ;  /* 0x000000ffff047224 */ /* 0x000fc800078e0a00 */
[----:B------:R-:W-:Y:S02]  /*128a0*/  IMAD R9, R6, R4, R9 ;  /* 0x0000000406097224 */ /* 0x000fe400078e0209 */
[----:B------:R-:W-:Y:S02]  /*128b0*/  IMAD R6, R8, UR4, RZ ;  /* 0x0000000408067c24 */ /* 0x000fe4000f8e02ff */
[----:B------:R-:W-:Y:S01]  /*128c0*/  IMAD.MOV.U32 R4, RZ, RZ, R0 ;  /* 0x000000ffff047224 */ /* 0x000fe200078e0000 */
[----:B------:R3:W-:Y:S01]  /*128d0*/  STL [R1+0x8], R9 ;  /* 0x0000080901007387 */ /* 0x0007e20000100800 */
[C---:B------:R-:W-:Y:S02]  /*128e0*/  IMAD R0, R7.reuse, UR5, R6 ;  /* 0x0000000507007c24 */ /* 0x040fe4000f8e0206 */
[----:B------:R-:W-:-:S04]  /*128f0*/  IMAD.WIDE.U32 R4, R7, UR4, R4 ;  /* 0x0000000407047c25 */ /* 0x000fc8000f8e0004 */
[----:B------:R-:W-:Y:S01]  /*12900*/  IMAD.IADD R0, R5, 0x1, R0 ;  /* 0x0000000105007824 */ /* 0x000fe200078e0200 */
[----:B------:R-:W-:-:S04]  /*12910*/  LEA R2, P0, R4, R2, 0x2 ;  /* 0x0000000204027211 */ /* 0x000fc800078010ff */
[----:B------:R-:W-:-:S05]  /*12920*/  LEA.HI.X R3, R4, R3, R0, 0x2, P0 ;  /* 0x0000000304037211 */ /* 0x000fca00000f1400 */
[----:B------:R3:W5:Y:S04]  /*12930*/  LDG.E R17, desc[UR6][R2.64] ;  /* 0x0000000602117981 */ /* 0x000768000c1e1900 */
.L_x_1556:
[----:B0-----:R-:W2:Y:S04]  /*12940*/  LDL R7, [R1] ;  /* 0x0000000001077983 */ /* 0x001ea80000100800 */
[----:B----4-:R-:W2:Y:S04]  /*12950*/  LDL R0, [R1+0x4] ;  /* 0x0000040001007983 */ /* 0x010ea80000100800 */
[----:B---3--:R-:W3:Y:S01]  /*12960*/  LDL R2, [R1+0x10] ;  /* 0x0000100001027983 */ /* 0x008ee20000100800 */
[----:B--2---:R-:W-:Y:S01]  /*12970*/  IMAD R0, R0, 0x8, R7 ;  /* 0x0000000800007824 */ /* 0x004fe200078e0207 */
[----:B---3--:R-:W-:-:S04]  /*12980*/  SHF.L.U32 R2, R2, 0x1f, RZ ;  /* 0x0000001f02027819 */ /* 0x008fc800000006ff */
[----:B------:R-:W0:Y:S02]  /*12990*/  SYNCS.PHASECHK.TRANS64.TRYWAIT P0, [R0+URZ+0x30840], R2 ;  /* 0x03084002000075a7 */ /* 0x000e24000800017f */
[----:B0-----:R-:W-:Y:S05]  /*129a0*/  @!P0 BRA `(.L_x_1557) ;  /* 0x0000005800a08947 */ /* 0x001fea0003800000 */
.L_x_1674:
        /* <DEDUP_REMOVED lines=11> */
.L_x_1558:
[----:B0-----:R-:W2:Y:S04]  /*12a60*/  LDL R2, [R1+0x14] ;  /* 0x0000140001027983 */ /* 0x001ea80000100800 */
[----:B------:R-:W3:Y:S04]  /*12a70*/  LDL R4, [R1] ;  /* 0x0000000001047983 */ /* 0x000ee80000100800 */
[----:B------:R-:W3:Y:S04]  /*12a80*/  LDL R3, [R1+0x4] ;  /* 0x0000040001037983 */ /* 0x000ee80000100800 */
[----:B------:R-:W4:Y:S01]  /*12a90*/  LDL R5, [R1+0x8] ;  /* 0x0000080001057983 */ /* 0x000f220000100800 */
        /* <DEDUP_REMOVED lines=11> */
[----:B------:R-:W-:-:S04]  /*12b50*/  ULEA UR11, UR11, UR5, 0x6 ;  /* 0x000000050b0b7291 */ /* 0x000fc8000f8e303f */
        /* <DEDUP_REMOVED lines=10> */
[----:B------:R-:W-:Y:S01]  /*12c00*/  UMOV UR14, 0x80 ;  /* 0x00000080000e7882 */ /* 0x000fe20000000000 */
[----:B0-----:R-:W-:Y:S01]  /*12c10*/  UMOV UR8, UR15 ;  /* 0x0000000f00087c82 */ /* 0x001fe20008000000 */
[----:B------:R-:W-:-:S02]  /*12c20*/  UMOV UR10, UR16 ;  /* 0x00000010000a7c82 */ /* 0x000fc40008000000 */
[----:B------:R0:W-:Y:S02]  /*12c30*/  UTMALDG.4D [UR8], [UR4], desc[UR6] ;  /* 0x00000608040075b4 */ /* 0x0001e40008019000 */
[----:B0-----:R-:W-:Y:S01]  /*12c40*/  UMOV UR8, UR17 ;  /* 0x0000001100087c82 */ /* 0x001fe20008000000 */
[----:B------:R-:W-:Y:S01]  /*12c50*/  UMOV UR10, UR14 ;  /* 0x0000000e000a7c82 */ /* 0x000fe20008000000 */
[----:B------:R-:W-:Y:S01]  /*12c60*/  UMOV UR14, 0xc0 ;  /* 0x000000c0000e7882 */ /* 0x000fe20000000000 */
[----:B------:R0:W-:Y:S02]  /*12c70*/  UTMALDG.4D [UR8], [UR4], desc[UR6] ;  /* 0x00000608040075b4 */ /* 0x0001e40008019000 */
[----:B0-----:R-:W-:Y:S01]  /*12c80*/  UMOV UR8, UR18 ;  /* 0x0000001200087c82 */ /* 0x001fe20008000000 */
[----:B------:R-:W-:Y:S02]  /*12c90*/  UMOV UR10, UR14 ;  /* 0x0000000e000a7c82 */ /* 0x000fe40008000000 */
[----:B------:R3:W-:Y:S01]  /*12ca0*/  UTMALDG.4D [UR8], [UR4], desc[UR6] ;  /* 0x00000608040075b4 */ /* 0x0007e20008019000 */
[----:B--2---:R-:W-:-:S04]  /*12cb0*/  LOP3.LUT R2, R2, 0xfffffffe, RZ, 0xc0, !PT ;  /* 0xfffffffe02027812 */ /* 0x004fc800078ec0ff */
[----:B------:R-:W-:-:S05]  /*12cc0*/  @P0 LOP3.LUT R2, R2, 0x1, RZ, 0xfc, !PT ;  /* 0x0000000102020812 */ /* 0x000fca00078efcff */
[----:B------:R3:W-:Y:S01]  /*12cd0*/  STL [R1+0x18], R2 ;  /* 0x0000180201007387 */ /* 0x0007e20000100800 */
[----:B------:R-:W-:Y:S01]  /*12ce0*/  NOP ;  /* 0x0000000000007918 */ /* 0x000fe20000000000 */
.L_x_1554:
[----:B---3--:R-:W3:Y:S04]  /*12cf0*/  LDL R2, [R1] ;  /* 0x0000000001027983 */ /* 0x008ee80000100800 */
[----:B------:R-:W4:Y:S01]  /*12d00*/  LDL.LU R3, [R1+0x34] ;  /* 0x0000340001037983 */ /* 0x000f220000300800 */
[----:B------:R-:W-:Y:S05]  /*12d10*/  WARPSYNC.ALL ;  /* 0x0000000000007948 */ /* 0x000fea0003800000 */
[----:B------:R-:W-:Y:S01]  /*12d20*/  ULDC.64 UR4, c[0x0][0x298] ;  /* 0x0000a60000047ab9 */ /* 0x000fe20000000a00 */
[----:B------:R-:W-:Y:S01]  /*12d30*/  BSSY B6, `(.L_x_1559) ;  /* 0x000001c000067945 */ /* 0x000fe20003800000 */
[----:B------:R-:W-:Y:S01]  /*12d40*/  BAR.SYNC.DEFER_BLOCKING 0x8, 0x180 ;  /* 0x0206000000007b1d */ /* 0x000fe20000010000 */
[----:B---3--:R-:W-:Y:S01]  /*12d50*/  VIADD R2, R2, 0x10400 ;  /* 0x0001040002027836 */ /* 0x008fe20000000000 */
[----:B----4-:R-:W-:-:S04]  /*12d60*/  SHF.R.S32.HI R0, RZ, 0x1f, R3 ;  /* 0x0000001fff007819 */ /* 0x010fc80000011403 */
[----:B------:R-:W-:Y:S01]  /*12d70*/  LOP3.LUT P0, RZ, R2, 0x3ff, RZ, 0xc0, !PT ;  /* 0x000003ff02ff7812 */ /* 0x000fe2000780c0ff */
[----:B------:R-:W-:-:S04]  /*12d80*/  IMAD R0, R0, UR4, RZ ;  /* 0x0000000400007c24 */ /* 0x000fc8000f8e02ff */
[C---:B------:R-:W-:Y:S02]  /*12d90*/  IMAD R0, R3.reuse, UR5, R0 ;  /* 0x0000000503007c24 */ /* 0x040fe4000f8e0200 */
[----:B------:R-:W-:-:S04]  /*12da0*/  IMAD.WIDE.U32 R2, R3, UR4, RZ ;  /* 0x0000000403027c25 */ /* 0x000fc8000f8e00ff */
[----:B------:R-:W-:Y:S01]  /*12db0*/  IMAD.IADD R0, R3, 0x1, R0 ;  /* 0x0000000103007824 */ /* 0x000fe200078e0200 */
[----:B------:R3:W-:Y:S04]  /*12dc0*/  STL.64 [R1+0x40], R2 ;  /* 0x0000400201007387 */ /* 0x0007e80000100a00 */
[----:B------:R3:W-:Y:S01]  /*12dd0*/  STL [R1+0x34], R0 ;  /* 0x0000340001007387 */ /* 0x0007e20000100800 */
[----:B------:R-:W-:Y:S05]  /*12de0*/  @!P0 BRA `(.L_x_1560) ;  /* 0x0000000000408947 */ /* 0x000fea0003800000 */
[----:B---3--:R-:W-:Y:S01]  /*12df0*/  MOV R2, 0x0 ;  /* 0x0000000000027802 */ /* 0x008fe20000000f00 */
        /* <DEDUP_REMOVED lines=15> */
.L_x_1560:
[----:B------:R-:W-:Y:S05]  /*12ef0*/  BSYNC B6 ;  /* 0x0000000000067941 */ /* 0x000fea0003800000 */
.L_x_1559:
[----:B---3--:R-:W3:Y:S01]  /*12f00*/  LDL.LU R0, [R1+0x34] ;  /* 0x0000340001007983 */ /* 0x008ee20000300800 */
[----:B0-----:R-:W0:Y:S01]  /*12f10*/  LDC R7, c[0x0][0x448] ;  /* 0x00011200ff077b82 */ /* 0x001e220000000800 */
[----:B------:R-:W-:Y:S02]  /*12f20*/  ULDC.64 UR4, c[0x0][0x2d8] ;  /* 0x0000b60000047ab9 */ /* 0x000fe40000000a00 */
[----:B------:R-:W3:Y:S04]  /*12f30*/  LDL.LU.64 R2, [R1+0x40] ;  /* 0x0000400001027983 */ /* 0x000ee80000300a00 */
[----:B-12---:R-:W2:Y:S01]  /*12f40*/  LDL R9, [R1+0x2c] ;  /* 0x00002c0001097983 */ /* 0x006ea20000100800 */
[----:B------:R-:W1:Y:S01]  /*12f50*/  S2R R5, SR_TID.X ;  /* 0x0000000000057919 */ /* 0x000e620000002100 */
[----:B------:R-:W4:Y:S01]  /*12f60*/  S2R R6, SR_TID.X ;  /* 0x0000000000067919 */ /* 0x000f220000002100 */
[----:B------:R-:W-:-:S02]  /*12f70*/  SHF.R.S32.HI R4, RZ, 0x1f, R19 ;  /* 0x0000001fff047819 */ /* 0x000fc40000011413 */
[----:B-1----:R-:W-:-:S04]  /*12f80*/  LOP3.LUT R5, R5, 0x7f, RZ, 0xc0, !PT ;  /* 0x0000007f05057812 */ /* 0x002fc800078ec0ff */
[----:B------:R-:W-:Y:S01]  /*12f90*/  SHF.R.U32.HI R5, RZ, 0x3, R5 ;  /* 0x00000003ff057819 */ /* 0x000fe20000011605 */
[----:B----4-:R-:W-:-:S05]  /*12fa0*/  IMAD.SHL.U32 R8, R6, 0x10, RZ ;  /* 0x0000001006087824 */ /* 0x010fca00078e00ff */
[----:B------:R-:W-:Y:S01]  /*12fb0*/  LOP3.LUT R8, R5, 0x70, R8, 0xf8, !PT ;  /* 0x0000007005087812 */ /* 0x000fe200078ef808 */
[----:B---3--:R-:W-:Y:S01]  /*12fc0*/  IMAD.MOV.U32 R3, RZ, RZ, R0 ;  /* 0x000000ffff037224 */ /* 0x008fe200078e0000 */
[----:B------:R-:W-:-:S05]  /*12fd0*/  SHF.R.S32.HI R0, RZ, 0x1f, R18 ;  /* 0x0000001fff007819 */ /* 0x000fca0000011412 */
[----:B------:R-:W-:Y:S02]  /*12fe0*/  IMAD R0, R0, UR4, RZ ;  /* 0x0000000400007c24 */ /* 0x000fe4000f8e02ff */
[----:B------:R-:W-:-:S04]  /*12ff0*/  IMAD.WIDE.U32 R2, R18, UR4, R2 ;  /* 0x0000000412027c25 */ /* 0x000fc8000f8e0002 */
[----:B------:R-:W-:Y:S01]  /*13000*/  IMAD R0, R18, UR5, R0 ;  /* 0x0000000512007c24 */ /* 0x000fe2000f8e0200 */
[----:B------:R-:W-:Y:S02]  /*13010*/  ULDC.64 UR4, c[0x0][0xa00] ;  /* 0x0002800000047ab9 */ /* 0x000fe40000000a00 */
[----:B------:R-:W-:Y:S01]  /*13020*/  ISETP.NE.U32.AND P0, PT, RZ, UR4, PT ;  /* 0x00000004ff007c0c */ /* 0x000fe2000bf05070 */
[----:B------:R-:W-:-:S03]  /*13030*/  IMAD.IADD R3, R3, 0x1, R0 ;  /* 0x0000000103037824 */ /* 0x000fc600078e0200 */
[----:B------:R-:W-:Y:S01]  /*13040*/  ISETP.NE.AND.EX P0, PT, RZ, UR5, PT, P0 ;  /* 0x00000005ff007c0c */ /* 0x000fe2000bf05300 */
[----:B------:R-:W-:-:S03]  /*13050*/  ULDC.64 UR4, c[0x0][0x2e0] ;  /* 0x0000b80000047ab9 */ /* 0x000fc60000000a00 */
[----:B------:R-:W-:Y:S02]  /*13060*/  SEL R4, R4, RZ, !P0 ;  /* 0x000000ff04047207 */ /* 0x000fe40004000000 */
[----:B------:R-:W-:Y:S02]  /*13070*/  SEL R0, R19, RZ, !P0 ;  /* 0x000000ff13007207 */ /* 0x000fe40004000000 */
[----:B0-----:R-:W-:-:S13]  /*13080*/  ISETP.NE.AND P0, PT, R7, 0x1, PT ;  /* 0x000000010700780c */ /* 0x001fda0003f05270 */
[----:B------:R-:W0:Y:S08]  /*13090*/  @P0 LDC R5, c[0x0][0x44c] ;  /* 0x00011300ff050b82 */ /* 0x000e300000000800 */
[----:B------:R-:W1:Y:S01]  /*130a0*/  @P0 LDC R6, c[0x0][0x450] ;  /* 0x00011400ff060b82 */ /* 0x000e620000000800 */
[----:B------:R-:W-:Y:S02]  /*130b0*/  IMAD R4, R4, UR4, RZ ;  /* 0x0000000404047c24 */ /* 0x000fe4000f8e02ff */
[----:B------:R-:W-:-:S04]  /*130c0*/  IMAD.WIDE.U32 R2, R0, UR4, R2 ;  /* 0x0000000400027c25 */ /* 0x000fc8000f8e0002 */
[----:B------:R-:W-:Y:S01]  /*130d0*/  IMAD R4, R0, UR5, R4 ;  /* 0x0000000500047c24 */ /* 0x000fe2000f8e0204 */
[----:B------:R-:W-:Y:S01]  /*130e0*/  ULDC.64 UR4, c[0x0][0x2d0] ;  /* 0x0000b40000047ab9 */ /* 0x000fe20000000a00 */
[----:B--2---:R-:W-:Y:S02]  /*130f0*/  IMAD.IADD R0, R8, 0x1, R9 ;  /* 0x0000000108007824 */ /* 0x004fe400078e0209 */
[----:B------:R-:W2:Y:S01]  /*13100*/  S2R R8, SR_TID.X ;  /* 0x0000000000087919 */ /* 0x000ea20000002100 */
[----:B------:R-:W-:Y:S02]  /*13110*/  IMAD.IADD R3, R3, 0x1, R4 ;  /* 0x0000000103037824 */ /* 0x000fe400078e0204 */
[----:B0-----:R-:W-:-:S04]  /*13120*/  @P0 IMAD.HI.U32 R5, R0, R5, RZ ;  /* 0x0000000500050227 */ /* 0x001fc800078e00ff */
[----:B------:R-:W-:Y:S01]  /*13130*/  IMAD.MOV.U32 R4, RZ, RZ, R0 ;  /* 0x000000ffff047224 */ /* 0x000fe200078e0000 */
[----:B-1----:R-:W-:-:S05]  /*13140*/  @P0 SHF.R.U32.HI R4, RZ, R6, R5 ;  /* 0x00000006ff040219 */ /* 0x002fca0000011605 */
[----:B------:R-:W-:-:S04]  /*13150*/  IMAD.MOV R5, RZ, RZ, -R4 ;  /* 0x000000ffff057224 */ /* 0x000fc800078e0a04 */
[----:B------:R-:W-:Y:S01]  /*13160*/  IMAD R0, R7, R5, R0 ;  /* 0x0000000507007224 */ /* 0x000fe200078e0200 */
[----:B------:R-:W-:Y:S01]  /*13170*/  SHF.R.S32.HI R5, RZ, 0x1f, R4 ;  /* 0x0000001fff057819 */ /* 0x000fe20000011404 */
[----:B------:R-:W-:-:S04]  /*13180*/  IMAD.WIDE.U32 R2, R4, UR4, R2 ;  /* 0x0000000404027c25 */ /* 0x000fc8000f8e0002 */
[----:B------:R-:W-:-:S04]  /*13190*/  IMAD R5, R5, UR4, RZ ;  /* 0x0000000405057c24 */ /* 0x000fc8000f8e02ff */
[----:B------:R-:W-:Y:S01]  /*131a0*/  IMAD R4, R4, UR5, R5 ;  /* 0x0000000504047c24 */ /* 0x000fe2000f8e0205 */
[----:B------:R-:W-:-:S03]  /*131b0*/  ULDC.64 UR4, c[0x0][0x2c8] ;  /* 0x0000b20000047ab9 */ /* 0x000fc60000000a00 */
[----:B------:R-:W-:Y:S01]  /*131c0*/  IMAD.IADD R3, R3, 0x1, R4 ;  /* 0x0000000103037824 */ /* 0x000fe200078e0204 */
[----:B------:R-:W-:Y:S01]  /*131d0*/  SHF.R.S32.HI R4, RZ, 0x1f, R0 ;  /* 0x0000001fff047819 */ /* 0x000fe20000011400 */
[----:B--2---:R-:W-:-:S04]  /*131e0*/  IMAD.SHL.U32 R8, R8, 0x8, RZ ;  /* 0x0000000808087824 */ /* 0x004fc800078e00ff */
[----:B------:R-:W-:Y:S01]  /*131f0*/  IMAD R4, R4, UR4, RZ ;  /* 0x0000000404047c24 */ /* 0x000fe2000f8e02ff */
[----:B------:R-:W-:Y:S01]  /*13200*/  LOP3.LUT R8, R8, 0x38, RZ, 0xc0, !PT ;  /* 0x0000003808087812 */ /* 0x000fe200078ec0ff */
[----:B------:R-:W-:-:S04]  /*13210*/  IMAD.WIDE.U32 R2, R0, UR4, R2 ;  /* 0x0000000400027c25 */ /* 0x000fc8000f8e0002 */
[----:B------:R-:W-:Y:S01]  /*13220*/  IMAD R4, R0, UR5, R4 ;  /* 0x0000000500047c24 */ /* 0x000fe2000f8e0204 */
[C---:B------:R-:W-:Y:S01]  /*13230*/  LOP3.LUT R12, R8.reuse, 0x40, RZ, 0xfc, !PT ;  /* 0x00000040080c7812 */ /* 0x040fe200078efcff */
[----:B------:R-:W-:Y:S01]  /*13240*/  ULDC.64 UR4, c[0x0][0x280] ;  /* 0x0000a00000047ab9 */ /* 0x000fe20000000a00 */
[C---:B------:R-:W-:Y:S01]  /*13250*/  LOP3.LUT R11, R8.reuse, 0x80, RZ, 0xfc, !PT ;  /* 0x00000080080b7812 */ /* 0x040fe200078efcff */
[----:B------:R-:W-:Y:S01]  /*13260*/  IMAD.IADD R3, R3, 0x1, R4 ;  /* 0x0000000103037824 */ /* 0x000fe200078e0204 */
[----:B------:R-:W-:Y:S02]  /*13270*/  LOP3.LUT R8, R8, 0xc0, RZ, 0xfc, !PT ;  /* 0x000000c008087812 */ /* 0x000fe400078efcff */
[----:B------:R-:W-:Y:S01]  /*13280*/  LEA R4, P0, R2, UR4, 0x1 ;  /* 0x0000000402047c11 */ /* 0x000fe2000f8008ff */
[----:B------:R-:W-:Y:S02]  /*13290*/  ULDC UR4, c[0x0][0x2b8] ;  /* 0x0000ae0000047ab9 */ /* 0x000fe40000000800 */
[----:B------:R-:W-:-:S02]  /*132a0*/  ISETP.GE.AND P3, PT, R8, UR4, PT ;  /* 0x0000000408007c0c */ /* 0x000fc4000bf66270 */
[----:B------:R0:W5:Y:S01]  /*132b0*/  LDL R8, [R1+0x20] ;  /* 0x0000200001087983 */ /* 0x0001620000100800 */
[----:B------:R-:W1:Y:S01]  /*132c0*/  S2R R5, SR_TID.X ;  /* 0x0000000000057919 */ /* 0x000e620000002100 */
[----:B------:R-:W-:Y:S02]  /*132d0*/  LEA.HI.X R3, R2, UR5, R3, 0x1, P0 ;  /* 0x0000000502037c11 */ /* 0x000fe400080f0c03 */
[----:B------:R-:W-:Y:S02]  /*132e0*/  ISETP.GE.AND P1, PT, R12, UR4, PT ;  /* 0x000000040c007c0c */ /* 0x000fe4000bf26270 */
[----:B------:R-:W-:Y:S01]  /*132f0*/  ISETP.GE.AND P2, PT, R11, UR4, PT ;  /* 0x000000040b007c0c */ /* 0x000fe2000bf46270 */
[----:B-1----:R-:W-:-:S05]  /*13300*/  IMAD.SHL.U32 R10, R5, 0x8, RZ ;  /* 0x00000008050a7824 */ /* 0x002fca00078e00ff */
[----:B------:R-:W-:-:S04]  /*13310*/  LOP3.LUT R10, R10, 0x38, RZ, 0xc0, !PT ;  /* 0x000000380a0a7812 */ /* 0x000fc800078ec0ff */
[----:B------:R-:W-:Y:S01]  /*13320*/  ISETP.GE.AND P0, PT, R10, UR4, PT ;  /* 0x000000040a007c0c */ /* 0x000fe2000bf06270 */
[----:B------:R-:W-:-:S03]  /*13330*/  UMOV UR4, 0xffffffff ;  /* 0xffffffff00047882 */ /* 0x000fc60000000000 */
[----:B0-----:R-:W-:Y:S09]  /*13340*/  BRA.DIV UR4, `(.L_x_1561) ;  /* 0x00000052044c7947 */ /* 0x001ff2000b800000 */
[----:B------:R-:W0:Y:S02]  /*13350*/  S2R R6, SR_TID.X ;  /* 0x0000000000067919 */ /* 0x000e240000002100 */
[----:B0-----:R-:W-:Y:S02]  /*13360*/  LOP3.LUT R9, R6, 0x7f, RZ, 0xc0, !PT ;  /* 0x0000007f06097812 */ /* 0x001fe400078ec0ff */
[----:B------:R-:W2:Y:S04]  /*13370*/  LDL.LU R6, [R1+0x30] ;  /* 0x0000300001067983 */ /* 0x000ea80000300800 */
[----:B------:R-:W3:Y:S01]  /*13380*/  LDL.LU R11, [R1+0x2c] ;  /* 0x00002c00010b7983 */ /* 0x000ee20000300800 */
[----:B------:R-:W-:Y:S01]  /*13390*/  SHF.R.U32.HI R9, RZ, 0x3, R9 ;  /* 0x00000003ff097819 */ /* 0x000fe20000011609 */
[----:B------:R-:W-:Y:S01]  /*133a0*/  ULDC.64 UR4, c[0x0][0x208] ;  /* 0x0000820000047ab9 */ /* 0x000fe20000000a00 */
[----:B--2---:R-:W-:-:S02]  /*133b0*/  IMAD R2, R6, R7, RZ ;  /* 0x0000000706027224 */ /* 0x004fc400078e02ff */
[----:B------:R-:W0:Y:S01]  /*133c0*/  SHFL.IDX PT, R7, R4, RZ, 0x181f ;  /* 0x00181fff04077589 */ /* 0x000e2200000e0000 */
[----:B---3--:R-:W-:-:S03]  /*133d0*/  IMAD.IADD R0, R9, 0x1, R11 ;  /* 0x0000000109007824 */ /* 0x008fc600078e020b */
[----:B------:R-:W1:Y:S01]  /*133e0*/  SHFL.IDX PT, R6, R3, RZ, 0x181f ;  /* 0x00181fff03067589 */ /* 0x000e6200000e0000 */
[C---:B------:R-:W-:Y:S01]  /*133f0*/  VIADD R5, R0.reuse, 0x10 ;  /* 0x0000001000057836 */ /* 0x040fe20000000000 */
        /* <DEDUP_REMOVED lines=11> */
[----:B------:R-:W-:Y:S01]  /*134b0*/  ISETP.GE.AND P5, PT, R5, R2, PT ;  /* 0x000000020500720c */ /* 0x000fe20003fa6270 */
[----:B------:R-:W-:-:S02]  /*134c0*/  VIADD R5, R0, 0x20 ;  /* 0x0000002000057836 */ /* 0x000fc40000000000 */
        /* <DEDUP_REMOVED lines=67> */
[----:B------:R-:W-:Y:S02]  /*13900*/  @!P5 IMAD.X R6, RZ, RZ, R5, P4 ;  /* 0x000000ffff06d224 */ /* 0x000fe400020e0605 */
[----:B------:R0:W1:Y:S03]  /*13910*/  SHFL.IDX PT, R5, R3, 0x7, 0x181f ;  /* 0x00f81f0003057f89 */ /* 0x00006600000e0000 */
[-C--:B------:R-:W-:Y:S01]  /*13920*/  @!P5 LOP3.LUT R7, R7, R6.reuse, RZ, 0x3c, !PT ;  /* 0x000000060707d212 */ /* 0x080fe200078e3cff */
[----:B------:R0:W2:Y:S03]  /*13930*/  SHFL.IDX PT, R3, R4, 0x7, 0x181f ;  /* 0x00f81f0004037f89 */ /* 0x0000a600000e0000 */
[----:B------:R-:W-:-:S04]  /*13940*/  @!P5 LOP3.LUT R6, R7, R6, RZ, 0x3c, !PT ;  /* 0x000000060706d212 */ /* 0x000fc800078e3cff */
[----:B------:R-:W-:-:S05]  /*13950*/  @!P5 LOP3.LUT R7, R7, R6, RZ, 0x3c, !PT ;  /* 0x000000060707d212 */ /* 0x000fca00078e3cff */
[----:B------:R0:W-:Y:S04]  /*13960*/  @!P5 LDGSTS.E.BYPASS.LTC128B.128 [R8+0x13400], desc[UR4][R6.64], !P0 ;  /* 0x134000000608dfae */ /* 0x0001e8000c101d44 */
[----:B------:R0:W-:Y:S04]  /*13970*/  @!P5 LDGSTS.E.BYPASS.LTC128B.128 [R8+0x17400], desc[UR4][R6.64+0x80], !P1 ;  /* 0x174000800608dfae */ /* 0x0001e8000c901d44 */
[----:B------:R0:W-:Y:S04]  /*13980*/  @!P5 LDGSTS.E.BYPASS.LTC128B.128 [R8+0x1b400], desc[UR4][R6.64+0x100], !P2 ;  /* 0x1b4001000608dfae */ /* 0x0001e8000d101d44 */
[----:B-12---:R0:W-:Y:S02]  /*13990*/  @!P5 LDGSTS.E.BYPASS.LTC128B.128 [R8+0x1f400], desc[UR4][R6.64+0x180], !P3 ;  /* 0x1f4001800608dfae */ /* 0x0061e4000d901d44 */
.L_x_1691:
[----:B------:R-:W-:Y:S01]  /*139a0*/  VIADD R0, R0, 0x70 ;  /* 0x0000007000007836 */ /* 0x000fe20000000000 */
[----:B------:R-:W-:Y:S04]  /*139b0*/  BSSY B0, `(.L_x_1562) ;  /* 0x000000d000007945 */ /* 0x000fe80003800000 */
[----:B------:R-:W-:-:S13]  /*139c0*/  ISETP.GE.AND P4, PT, R0, R2, PT ;  /* 0x000000020000720c */ /* 0x000fda0003f86270 */
[----:B------:R-:W-:Y:S05]  /*139d0*/  @P4 BRA `(.L_x_1563) ;  /* 0x0000000000284947 */ /* 0x000fea0003800000 */
[----:B------:R-:W-:Y:S01]  /*139e0*/  LEA R2, P4, R10, R3, 0x1 ;  /* 0x000000030a027211 */ /* 0x000fe200078808ff */
[----:B------:R-:W-:-:S04]  /*139f0*/  ULDC.64 UR4, c[0x0][0x208] ;  /* 0x0000820000047ab9 */ /* 0x000fc80000000a00 */
[----:B0-----:R-:W-:-:S05]  /*13a00*/  IMAD.X R3, RZ, RZ, R5, P4 ;  /* 0x000000ffff037224 */ /* 0x001fca00020e0605 */
[----:B------:R-:W-:Y:S01]  /*13a10*/  @!PT LDS RZ, [RZ] ;  /* 0x00000000fffff984 */ /* 0x000fe20000000800 */
[----:B------:R-:W-:Y:S01]  /*13a20*/  @!PT LDS RZ, [RZ] ;  /* 0x00000000fffff984 */ /* 0x000fe20000000800 */
[----:B------:R-:W-:Y:S01]  /*13a30*/  @!PT LDS RZ, [RZ] ;  /* 0x00000000fffff984 */ /* 0x000fe20000000800 */
[----:B------:R1:W-:Y:S04]  /*13a40*/  LDGSTS.E.BYPASS.LTC128B.128 [R8+0x13c00], desc[UR4][R2.64], !P0 ;  /* 0x13c0000002087fae */ /* 0x0003e8000c101d44 */
[----:B------:R1:W-:Y:S04]  /*13a50*/  LDGSTS.E.BYPASS.LTC128B.128 [R8+0x17c00], desc[UR4][R2.64+0x80], !P1 ;  /* 0x17c0008002087fae */ /* 0x0003e8000c901d44 */
[----:B------:R1:W-:Y:S04]  /*13a60*/  LDGSTS.E.BYPASS.LTC128B.128 [R8+0x1bc00], desc[UR4][R2.64+0x100], !P2 ;  /* 0x1bc0010002087fae */ /* 0x0003e8000d101d44 */
[----:B------:R1:W-:Y:S02]  /*13a70*/  LDGSTS.E.BYPASS.LTC128B.128 [R8+0x1fc00], desc[UR4][R2.64+0x180], !P3 ;  /* 0x1fc0018002087fae */ /* 0x0003e4000d901d44 */
.L_x_1563:
[----:B------:R-:W-:Y:S05]  /*13a80*/  BSYNC B0 ;  /* 0x0000000000007941 */ /* 0x000fea0003800000 */
.L_x_1562:
[----:B01----:R-:W2:Y:S01]  /*13a90*/  LDL R8, [R1] ;  /* 0x0000000001087983 */ /* 0x003ea20000100800 */
[----:B------:R-:W-:Y:S01]  /*13aa0*/  PLOP3.LUT P0, PT, PT, PT, PT, 0x80, 0x0 ;  /* 0x000000000000781c */ /* 0x000fe20003f0f070 */
[----:B------:R-:W-:Y:S01]  /*13ab0*/  NOP ;  /* 0x0000000000007918 */ /* 0x000fe20000000000 */
[----:B--2---:R-:W-:-:S11]  /*13ac0*/  VIADD R10, R8, 0x30800 ;  /* 0x00030800080a7836 */ /* 0x004fd60000000000 */
.L_x_1564:
[----:B------:R-:W2:Y:S01]  /*13ad0*/  LDL R2, [R1] ;  /* 0x0000000001027983 */ /* 0x000ea20000100800 */
        /* <DEDUP_REMOVED lines=18> */
.L_x_1692:
[----:B------:R-:W-:Y:S05]  /*13c00*/  BSYNC B0 ;  /* 0x0000000000007941 */ /* 0x000fea0003800000 */
.L_x_1565:
[----:B------:R-:W2:Y:S04]  /*13c10*/  LDL R3, [R1+0x28] ;  /* 0x0000280001037983 */ /* 0x000ea80000100800 */
[----:B0-----:R-:W3:Y:S01]  /*13c20*/  LDL R2, [R1+0x24] ;  /* 0x0000240001027983 */ /* 0x001ee20000100800 */
[----:B------:R-:W-:Y:S01]  /*13c30*/  BSSY B0, `(.L_x_1567) ;  /* 0x00002b1000007945 */ /* 0x000fe20003800000 */
[----:B--2---:R-:W-:-:S05]  /*13c40*/  VIADD R0, R3, 0xfffffffe ;  /* 0xfffffffe03007836 */ /* 0x004fca0000000000 */
[----:B---3--:R-:W-:-:S13]  /*13c50*/  ISETP.GE.AND P0, PT, R0, R2, PT ;  /* 0x000000020000720c */ /* 0x008fda0003f06270 */
[----:B------:R-:W-:Y:S05]  /*13c60*/  @!P0 BRA `(.L_x_1568) ;  /* 0x0000002800b48947 */ /* 0x000fea0003800000 */
[----:B------:R-:W-:Y:S01]  /*13c70*/  LOP3.LUT R8, RZ, R2, RZ, 0x33, !PT ;  /* 0x00000002ff087212 */ /* 0x000fe200078e33ff */
[----:B------:R-:W-:Y:S01]  /*13c80*/  IMAD.MOV R2, RZ, RZ, -R3 ;  /* 0x000000ffff027224 */ /* 0x000fe200078e0a03 */
[----:B------:R-:W-:Y:S04]  /*13c90*/  BSSY B2, `(.L_x_1569) ;  /* 0x00000e9000027945 */ /* 0x000fe80003800000 */
[----:B------:R-:W-:-:S05]  /*13ca0*/  VIADDMNMX R8, R2, 0x1, R8, !PT ;  /* 0x0000000102087846 */ /* 0x000fca0007800108 */
[----:B------:R-:W-:-:S05]  /*13cb0*/  IMAD.IADD R2, R3, 0x1, R8 ;  /* 0x0000000103027824 */ /* 0x000fca00078e0208 */
[----:B------:R-:W-:-:S04]  /*13cc0*/  LOP3.LUT R2, R2, 0x1, RZ, 0xc0, !PT ;  /* 0x0000000102027812 */ /* 0x000fc800078ec0ff */
[----:B------:R-:W-:-:S13]  /*13cd0*/  ISETP.NE.U32.AND P0, PT, R2, 0x1, PT ;  /* 0x000000010200780c */ /* 0x000fda0003f05070 */
        /* <DEDUP_REMOVED lines=37> */
.L_x_1573:
[----:B------:R-:W2:Y:S01]  /*13f30*/  LDL R2, [R1] ;  /* 0x0000000001027983 */ /* 0x000ea20000100800 */
[----:B------:R-:W-:Y:S01]  /*13f40*/  BSSY B3, `(.L_x_1574) ;  /* 0x0000005000037945 */ /* 0x000fe20003800000 */
[----:B--2---:R-:W-:Y:S01]  /*13f50*/  IMAD R3, R7, 0x8, R2 ;  /* 0x0000000807037824 */ /* 0x004fe200078e0202 */
[----:B------:R-:W-:-:S04]  /*13f60*/  SHF.L.U32 R2, R9, 0x1f, RZ ;  /* 0x0000001f09027819 */ /* 0x000fc800000006ff */
[----:B------:R-:W1:Y:S02]  /*13f70*/  SYNCS.PHASECHK.TRANS64.TRYWAIT P0, [R3+URZ+0x30840], R2 ;  /* 0x03084002030075a7 */ /* 0x000e64000800017f */
[----:B-1----:R-:W-:Y:S05]  /*13f80*/  @!P0 BRA `(.L_x_1575) ;  /* 0x0000005000748947 */ /* 0x002fea0003800000 */
.L_x_1693:
[----:B------:R-:W-:Y:S05]  /*13f90*/  BSYNC B3 ;  /* 0x0000000000037941 */ /* 0x000fea0003800000 */
.L_x_1574:
        /* <DEDUP_REMOVED lines=12> */
.L_x_1577:
[----:B------:R-:W-:Y:S05]  /*14060*/  BSYNC B3 ;  /* 0x0000000000037941 */ /* 0x000fea0003800000 */
.L_x_1576:
[----:B------:R-:W2:Y:S04]  /*14070*/  LDL R5, [R1] ;  /* 0x0000000001057983 */ /* 0x000ea80000100800 */
        /* <DEDUP_REMOVED lines=12> */
.L_x_1578:
        /* <DEDUP_REMOVED lines=16> */
.L_x_1579:
        /* <DEDUP_REMOVED lines=16> */
.L_x_1580:
        /* <DEDUP_REMOVED lines=16> */
.L_x_1581:
        /* <DEDUP_REMOVED lines=17> */
.L_x_1694:
[----:B------:R-:W-:Y:S05]  /*14550*/  BSYNC B3 ;  /* 0x0000000000037941 */ /* 0x000fea0003800000 */
.L_x_1582:
[----:B------:R-:W-:Y:S01]  /*14560*/  BSSY B3, `(.L_x_1584) ;  /* 0x000000e000037945 */ /* 0x000fe20003800000 */
[----:B------:R-:W-:Y:S02]  /*14570*/  IMAD.MOV.U32 R12, RZ, RZ, 0x0 ;  /* 0x00000000ff0c7424 */ /* 0x000fe400078e00ff */
[----:B------:R-:W-:Y:S01]  /*14580*/  IMAD.MOV.U32 R13, RZ, RZ, 0x14f00000 ;  /* 0x14f00000ff0d7424 */ /* 0x000fe200078e00ff */
[----:B------:R-:W-:Y:S06]  /*14590*/  @P1 BRA `(.L_x_1585) ;  /* 0x0000000000281947 */ /* 0x000fec0003800000 */
[----:B0-----:R-:W2:Y:S04]  /*145a0*/  LDL R3, [R1] ;  /* 0x0000000001037983 */ /* 0x001ea80000100800 */
        /* <DEDUP_REMOVED lines=9> */
.L_x_1585:
[----:B------:R-:W-:Y:S05]  /*14640*/  BSYNC B3 ;  /* 0x0000000000037941 */ /* 0x000fea0003800000 */
.L_x_1584:
[----:B01----:R-:W2:Y:S01]  /*14650*/  LDL.LU R2, [R1+0x4] ;  /* 0x0000040001027983 */ /* 0x003ea20000300800 */
[----:B------:R-:W-:-:S03]  /*14660*/  R2UR UR10, R11 ;  /* 0x000000000b0a72ca */ /* 0x000fc600000e0000 */
[----:B------:R-:W3:Y:S04]  /*14670*/  LDL R6, [R1+0x14] ;  /* 0x0000140001067983 */ /* 0x000ee80000100800 */
[----:B------:R-:W3:Y:S04]  /*14680*/  LDL.LU R5, [R1+0x8] ;  /* 0x0000080001057983 */ /* 0x000ee80000300800 */
[----:B------:R-:W2:Y:S01]  /*14690*/  LDL R11, [R1] ;  /* 0x00000000010b7983 */ /* 0x000ea20000100800 */
        /* <DEDUP_REMOVED lines=10> */
.L_x_1586:
        /* <DEDUP_REMOVED lines=15> */
.L_x_1587:
        /* <DEDUP_REMOVED lines=15> */
.L_x_1588:
        /* <DEDUP_REMOVED lines=15> */
.L_x_1589:
        /* <DEDUP_REMOVED lines=12> */
.L_x_1572:
[----:B------:R-:W-:Y:S05]  /*14ad0*/  BSYNC B1 ;  /* 0x0000000000017941 */ /* 0x000fea0003800000 */
.L_x_1571:
[----:B0-----:R-:W2:Y:S04]  /*14ae0*/  LDL R0, [R1+0x28] ;  /* 0x0000280001007983 */ /* 0x001ea80000100800 */
[----:B------:R0:W-:Y:S04]  /*14af0*/  STL [R1+0x4], R7 ;  /* 0x0000040701007387 */ /* 0x0001e80000100800 */
[----:B------:R0:W-:Y:S02]  /*14b00*/  STL [R1+0x10], R9 ;  /* 0x0000100901007387 */ /* 0x0001e40000100800 */
[----:B0-2---:R-:W-:-:S07]  /*14b10*/  VIADD R0, R0, 0xfffffffd ;  /* 0xfffffffd00007836 */ /* 0x005fce0000000000 */
.L_x_1570:
[----:B------:R-:W-:Y:S05]  /*14b20*/  BSYNC B2 ;  /* 0x0000000000027941 */ /* 0x000fea0003800000 */
.L_x_1569:
[----:B------:R-:W2:Y:S01]  /*14b30*/  LDL.LU R2, [R1+0x28] ;  /* 0x0000280001027983 */ /* 0x000ea20000300800 */
[----:B------:R-:W-:Y:S01]  /*14b40*/  VIADD R8, R8, 0xfffffffe ;  /* 0xfffffffe08087836 */ /* 0x000fe20000000000 */
[----:B--2---:R-:W-:-:S04]  /*14b50*/  LOP3.LUT R2, RZ, R2, RZ, 0x33, !PT ;  /* 0x00000002ff027212 */ /* 0x004fc800078e33ff */
[----:B------:R-:W-:-:S13]  /*14b60*/  ISETP.NE.AND P0, PT, R8, R2, PT ;  /* 0x000000020800720c */ /* 0x000fda0003f05270 */
[----:B------:R-:W-:Y:S05]  /*14b70*/  @!P0 BRA `(.L_x_1568) ;  /* 0x0000001800f08947 */ /* 0x000fea0003800000 */
[----:B------:R-:W-:-:S07]  /*14b80*/  IMAD.MOV.U32 R9, RZ, RZ, R17 ;  /* 0x000000ffff097224 */ /* 0x000fce00078e0011 */
.L_x_1628:
[----:B--2---:R-:W2:Y:S04]  /*14b90*/  LDL R4, [R1+0x18] ;  /* 0x0000180001047983 */ /* 0x004ea80000100800 */
[----:B------:R-:W3:Y:S04]  /*14ba0*/  LDL R3, [R1+0x4] ;  /* 0x0000040001037983 */ /* 0x000ee80000100800 */
[----:B------:R-:W4:Y:S01]  /*14bb0*/  LDL R2, [R1+0x10] ;  /* 0x0000100001027983 */ /* 0x000f220000100800 */
[----:B------:R-:W-:Y:S05]  /*14bc0*/  YIELD ;  /* 0x0000000000007946 */ /* 0x000fea0003800000 */
[----:B------:R-:W-:Y:S01]  /*14bd0*/  BSSY B1, `(.L_x_1590) ;  /* 0x00000d7000017945 */ /* 0x000fe20003800000 */
[----:B--2---:R-:W-:Y:S01]  /*14be0*/  LOP3.LUT P1, RZ, R4, 0x1, RZ, 0xc0, !PT ;  /* 0x0000000104ff7812 */ /* 0x004fe2000782c0ff */
[----:B---3--:R-:W-:-:S05]  /*14bf0*/  VIADD R4, R3, 0x1 ;  /* 0x0000000103047836 */ /* 0x008fca0000000000 */
[----:B------:R-:W-:-:S04]  /*14c00*/  ISETP.NE.AND P0, PT, R4, 0x2, PT ;  /* 0x000000020400780c */ /* 0x000fc80003f05270 */
[----:B------:R-:W-:Y:S02]  /*14c10*/  SEL R5, RZ, 0x1, P0 ;  /* 0x00000001ff057807 */ /* 0x000fe40000000000 */
[----:B------:R-:W-:Y:S02]  /*14c20*/  SEL R4, R4, RZ, P0 ;  /* 0x000000ff04047207 */ /* 0x000fe40000000000 */
[----:B----4-:R-:W-:Y:S01]  /*14c30*/  LOP3.LUT R5, R2, R5, RZ, 0x3c, !PT ;  /* 0x0000000502057212 */ /* 0x010fe200078e3cff */
[----:B01----:R-:W-:Y:S06]  /*14c40*/  @!P1 BRA `(.L_x_1591) ;  /* 0x0000000c003c9947 */ /* 0x003fec0003800000 */
        /* <DEDUP_REMOVED lines=25> */
.L_x_1592:
[----:B------:R-:W2:Y:S01]  /*14de0*/  LDL R2, [R1] ;  /* 0x0000000001027983 */ /* 0x000ea20000100800 */
[----:B------:R-:W-:Y:S01]  /*14df0*/  BSSY B2, `(.L_x_1593) ;  /* 0x0000005000027945 */ /* 0x000fe20003800000 */
[----:B--2---:R-:W-:Y:S01]  /*14e00*/  IMAD R3, R4, 0x8, R2 ;  /* 0x0000000804037824 */ /* 0x004fe200078e0202 */
[----:B------:R-:W-:-:S04]  /*14e10*/  SHF.L.U32 R2, R5, 0x1f, RZ ;  /* 0x0000001f05027819 */ /* 0x000fc800000006ff */
[----:B------:R-:W1:Y:S02]  /*14e20*/  SYNCS.PHASECHK.TRANS64.TRYWAIT P0, [R3+URZ+0x30840], R2 ;  /* 0x03084002030075a7 */ /* 0x000e64000800017f */
[----:B-1----:R-:W-:Y:S05]  /*14e30*/  @!P0 BRA `(.L_x_1594) ;  /* 0x0000004000f08947 */ /* 0x002fea0003800000 */
.L_x_1695:
[----:B------:R-:W-:Y:S05]  /*14e40*/  BSYNC B2 ;  /* 0x0000000000027941 */ /* 0x000fea0003800000 */
.L_x_1593:
        /* <DEDUP_REMOVED lines=12> */
.L_x_1596:
[----:B------:R-:W-:Y:S05]  /*14f10*/  BSYNC B2 ;  /* 0x0000000000027941 */ /* 0x000fea0003800000 */
.L_x_1595:
        /* <DEDUP_REMOVED lines=13> */
.L_x_1597:
        /* <DEDUP_REMOVED lines=16> */
.L_x_1598:
        /* <DEDUP_REMOVED lines=16> */
.L_x_1599:
        /* <DEDUP_REMOVED lines=16> */
.L_x_1600:
        /* <DEDUP_REMOVED lines=17> */
.L_x_1696:
[----:B------:R-:W-:Y:S05]  /*15400*/  BSYNC B2 ;  /* 0x0000000000027941 */ /* 0x000fea0003800000 */
.L_x_1601:
        /* <DEDUP_REMOVED lines=11> */
.L_x_1604:
[----:B------:R-:W-:Y:S05]  /*154c0*/  BSYNC B2 ;  /* 0x0000000000027941 */ /* 0x000fea0003800000 */
.L_x_1603:
[----:B0-----:R-:W2:Y:S01]  /*154d0*/  LDL.LU R3, [R1+0x4] ;  /* 0x0000040001037983 */ /* 0x001ea20000300800 */
[----:B------:R-:W-:-:S03]  /*154e0*/  R2UR UR10, R11 ;  /* 0x000000000b0a72ca */ /* 0x000fc600000e0000 */
[----:B------:R-:W3:Y:S04]  /*154f0*/  LDL R7, [R1+0x14] ;  /* 0x0000140001077983 */ /* 0x000ee80000100800 */
[----:B------:R-:W3:Y:S04]  /*15500*/  LDL.LU R6, [R1+0x8] ;  /* 0x0000080001067983 */ /* 0x000ee80000300800 */
[----:B------:R-:W2:Y:S01]  /*15510*/  LDL R11, [R1] ;  /* 0x00000000010b7983 */ /* 0x000ea20000100800 */
        /* <DEDUP_REMOVED lines=9> */
.L_x_1605:
        /* <DEDUP_REMOVED lines=15> */
.L_x_1606:
        /* <DEDUP_REMOVED lines=15> */
.L_x_1607:
        /* <DEDUP_REMOVED lines=15> */
.L_x_1608:
        /* <DEDUP_REMOVED lines=12> */
.L_x_1591:
[----:B------:R-:W-:Y:S05]  /*15940*/  BSYNC B1 ;  /* 0x0000000000017941 */ /* 0x000fea0003800000 */
.L_x_1590:
[----:B------:R-:W2:Y:S01]  /*15950*/  LDL R2, [R1+0x18] ;  /* 0x0000180001027983 */ /* 0x000ea20000100800 */
[----:B------:R-:W-:Y:S01]  /*15960*/  VIADD R3, R4, 0x1 ;  /* 0x0000000104037836 */ /* 0x000fe20000000000 */
[----:B------:R-:W-:Y:S01]  /*15970*/  BSSY B1, `(.L_x_1609) ;  /* 0x00000d8000017945 */ /* 0x000fe20003800000 */
[----:B------:R-:W-:-:S03]  /*15980*/  VIADD R6, R0, 0xffffffff ;  /* 0xffffffff00067836 */ /* 0x000fc60000000000 */
        /* <DEDUP_REMOVED lines=9> */
[----:B------:R-:W-:Y:S01]  /*15a20*/  IMAD.MOV.U32 R7, RZ, RZ, R6 ;  /* 0x000000ffff077224 */ /* 0x000fe200078e0006 */
[----:B------:R-:W-:-:S04]  /*15a30*/  ISETP.NE.U32.AND P0, PT, RZ, UR4, PT ;  /* 0x00000004ff007c0c */ /* 0x000fc8000bf05070 */
[----:B------:R-:W-:-:S13]  /*15a40*/  ISETP.NE.AND.EX P0, PT, RZ, UR5, PT, P0 ;  /* 0x00000005ff007c0c */ /* 0x000fda000bf05300 */
[----:B------:R-:W-:Y:S05]  /*15a50*/  @!P0 BRA `(.L_x_1611) ;  /* 0x0000000000508947 */ /* 0x000fea0003800000 */
[----:B------:R-:W2:Y:S01]  /*15a60*/  LDL R14, [R1+0x1c] ;  /* 0x00001c00010e7983 */ /* 0x000ea20000100800 */
[----:B0-----:R-:W0:Y:S01]  /*15a70*/  LDC R8, c[0x0][0x43c] ;  /* 0x00010f00ff087b82 */ /* 0x001e220000000800 */
        /* <DEDUP_REMOVED lines=18> */
.L_x_1611:
[----:B------:R-:W3:Y:S01]  /*15ba0*/  LDL R2, [R1] ;  /* 0x0000000001027983 */ /* 0x000ee20000100800 */
[----:B------:R-:W-:Y:S01]  /*15bb0*/  SHF.L.U32 R3, R11, 0x1f, RZ ;  /* 0x0000001f0b037819 */ /* 0x000fe200000006ff */
[----:B------:R-:W-:Y:S01]  /*15bc0*/  BSSY B2, `(.L_x_1612) ;  /* 0x0000004000027945 */ /* 0x000fe20003800000 */
[----:B---3--:R-:W-:-:S04]  /*15bd0*/  IMAD R2, R12, 0x8, R2 ;  /* 0x000000080c027824 */ /* 0x008fc800078e0202 */
[----:B------:R-:W3:Y:S02]  /*15be0*/  SYNCS.PHASECHK.TRANS64.TRYWAIT P0, [R2+URZ+0x30840], R3 ;  /* 0x03084003020075a7 */ /* 0x000ee4000800017f */
[----:B---3--:R-:W-:Y:S05]  /*15bf0*/  @!P0 BRA `(.L_x_1613) ;  /* 0x0000003400a88947 */ /* 0x008fea0003800000 */
.L_x_1697:
[----:B------:R-:W-:Y:S05]  /*15c00*/  BSYNC B2 ;  /* 0x0000000000027941 */ /* 0x000fea0003800000 */
.L_x_1612:
[----:B0-2---:R-:W0:Y:S01]  /*15c10*/  S2R R8, SR_TID.X ;  /* 0x0000000000087919 */ /* 0x005e220000002100 */
        /* <DEDUP_REMOVED lines=9> */
[----:B--2---:R-:W-:Y:S05]  /*15cb0*/  @!P0 BRA `(.L_x_1615) ;  /* 0x0000000000048947 */ /* 0x004fea0003800000 */
[----:B------:R-:W-:Y:S01]  /*15cc0*/  BPT.TRAP 0x1 ;  /* 0x000000040000795c */ /* 0x000fe20000300000 */
.L_x_1615:
[----:B------:R-:W-:Y:S05]  /*15cd0*/  BSYNC B2 ;  /* 0x0000000000027941 */ /* 0x000fea0003800000 */
.L_x_1614:
[----:B------:R-:W2:Y:S04]  /*15ce0*/  LDL R8, [R1+0x4] ;  /* 0x0000040001087983 */ /* 0x000ea80000100800 */
[----:B-1----:R-:W4:Y:S04]  /*15cf0*/  LDL R11, [R1] ;  /* 0x00000000010b7983 */ /* 0x002f280000100800 */
        /* <DEDUP_REMOVED lines=8> */
[C---:B--2---:R-:W-:Y:S02]  /*15d80*/  IMAD R3, R8.reuse, 0x8, R10 ;  /* 0x0000000808037824 */ /* 0x044fe400078e020a */
[----:B----4-:R-:W-:Y:S02]  /*15d90*/  IMAD R8, R8, 0x8000, R11 ;  /* 0x0000800008087824 */ /* 0x010fe400078e020b */
[----:B------:R-:W-:-:S02]  /*15da0*/  VIADD R3, R3, 0x30 ;  /* 0x0000003003037836 */ /* 0x000fc40000000000 */
[----:B---3--:R-:W-:Y:S02]  /*15db0*/  IMAD R2, R7, 0x40, R2 ;  /* 0x0000004007027824 */ /* 0x008fe400078e0202 */
[----:B------:R-:W-:-:S07]  /*15dc0*/  VIADD R11, R8, 0x20400 ;  /* 0x00020400080b7836 */ /* 0x000fce0000000000 */
.L_x_1616:
        /* <DEDUP_REMOVED lines=16> */
.L_x_1617:
        /* <DEDUP_REMOVED lines=16> */
.L_x_1618:
        /* <DEDUP_REMOVED lines=16> */
.L_x_1619:
        /* <DEDUP_REMOVED lines=15> */
.L_x_1698:
[----:B------:R-:W-:Y:S05]  /*161c0*/  BSYNC B2 ;  /* 0x0000000000027941 */ /* 0x000fea0003800000 */
.L_x_1620:
        /* <DEDUP_REMOVED lines=11> */
.L_x_1623:
[----:B------:R-:W-:Y:S05]  /*16280*/  BSYNC B2 ;  /* 0x0000000000027941 */ /* 0x000fea0003800000 */
.L_x_1622:
[----:B------:R-:W2:Y:S04]  /*16290*/  LDL R8, [R1] ;  /* 0x0000000001087983 */ /* 0x000ea80000100800 */
[----:B0-----:R-:W3:Y:S04]  /*162a0*/  LDL R5, [R1+0x14] ;  /* 0x0000140001057983 */ /* 0x001ee80000100800 */
        /* <DEDUP_REMOVED lines=11> */
.L_x_1624:
        /* <DEDUP_REMOVED lines=15> */
.L_x_1625:
        /* <DEDUP_REMOVED lines=15> */
.L_x_1626:
        /* <DEDUP_REMOVED lines=15> */
.L_x_1627:
        /* <DEDUP_REMOVED lines=12> */
.L_x_1610:
[----:B------:R-:W-:Y:S05]  /*166f0*/  BSYNC B1 ;  /* 0x0000000000017941 */ /* 0x000fea0003800000 */
.L_x_1609:
[----:B------:R-:W3:Y:S01]  /*16700*/  LDL R2, [R1+0x24] ;  /* 0x0000240001027983 */ /* 0x000ee20000100800 */
[----:B------:R-:W-:Y:S01]  /*16710*/  VIADD R0, R0, 0xfffffffe ;  /* 0xfffffffe00007836 */ /* 0x000fe20000000000 */
[----:B---3--:R-:W-:-:S13]  /*16720*/  ISETP.GT.AND P0, PT, R6, R2, PT ;  /* 0x000000020600720c */ /* 0x008fda0003f04270 */
[----:B------:R-:W-:Y:S05]  /*16730*/  @P0 BRA `(.L_x_1628) ;  /* 0xffffffe400140947 */ /* 0x000fea000383ffff */
.L_x_1568:
[----:B------:R-:W-:Y:S05]  /*16740*/  BSYNC B0 ;  /* 0x0000000000007941 */ /* 0x000fea0003800000 */
.L_x_1567:
[----:B------:R-:W3:Y:S01]  /*16750*/  S2R R2, SR_TID.X ;  /* 0x0000000000027919 */ /* 0x000ee20000002100 */
[----:B------:R-:W-:Y:S01]  /*16760*/  BSSY B0, `(.L_x_1629) ;  /* 0x0000011000007945 */ /* 0x000fe20003800000 */
[----:B---3--:R-:W-:-:S04]  /*16770*/  LOP3.LUT R3, R2, 0x7f, RZ, 0xc0, !PT ;  /* 0x0000007f02037812 */ /* 0x008fc800078ec0ff */
[----:B------:R-:W-:-:S13]  /*16780*/  ISETP.NE.AND P0, PT, R3, RZ, PT ;  /* 0x000000ff0300720c */ /* 0x000fda0003f05270 */
[----:B------:R-:W-:Y:S05]  /*16790*/  @P0 BRA `(.L_x_1630) ;  /* 0x0000000000340947 */ /* 0x000fea0003800000 */
[----:B------:R-:W3:Y:S01]  /*167a0*/  S2R R2, SR_LANEID ;  /* 0x0000000000027919 */ /* 0x000ee20000000000 */
[----:B------:R-:W-:Y:S01]  /*167b0*/  VOTEU.ANY UR4, UPT, PT ;  /* 0x0000000000047886 */ /* 0x000fe200038e0100 */
[----:B------:R-:W4:Y:S01]  /*167c0*/  LDC.64 R4, c[0x0][0xc60] ;  /* 0x00031800ff047b82 */ /* 0x000f220000000a00 */
[----:B------:R-:W3:Y:S01]  /*167d0*/  FLO.U32 R0, UR4 ;  /* 0x0000000400007d00 */ /* 0x000ee200080e0000 */
[----:B------:R-:W-:Y:S01]  /*167e0*/  ULDC.64 UR6, c[0x0][0x208] ;  /* 0x0000820000067ab9 */ /* 0x000fe20000000a00 */
[----:B---3--:R-:W-:-:S06]  /*167f0*/  ISETP.EQ.U32.AND P0, PT, R0, R2, PT ;  /* 0x000000020000720c */ /* 0x008fcc0003f02070 */
[----:B------:R-:W4:Y:S07]  /*16800*/  POPC R2, UR4 ;  /* 0x0000000400027d09 */ /* 0x000f2e0008000000 */
[----:B----4-:R-:W3:Y:S04]  /*16810*/  @P0 ATOMG.E.ADD.STRONG.GPU PT, R2, desc[UR6][R4.64], R2 ;  /* 0x00000002040209a8 */ /* 0x010ee800081ee1c6 */
[----:B---3--:R3:W4:Y:S02]  /*16820*/  SHFL.IDX PT, R2, R2, R0, 0x1f ;  /* 0x00001f0002027589 */ /* 0x00872400000e0000 */
[----:B---3--:R-:W3:Y:S02]  /*16830*/  S2R R0, SR_LTMASK ;  /* 0x0000000000007919 */ /* 0x008ee40000003900 */
[----:B---3--:R-:W-:-:S06]  /*16840*/  LOP3.LUT R0, R0, UR4, RZ, 0xc0, !PT ;  /* 0x0000000400007c12 */ /* 0x008fcc000f8ec0ff */
[----:B------:R-:W4:Y:S02]  /*16850*/  POPC R0, R0 ;  /* 0x0000000000007309 */ /* 0x000f240000000000 */
[----:B----4-:R-:W-:-:S07]  /*16860*/  IADD3 R16, R2, UR38, R0 ;  /* 0x0000002602107c10 */ /* 0x010fce000fffe000 */
.L_x_1630:
[----:B------:R-:W-:Y:S05]  /*16870*/  BSYNC B0 ;  /* 0x0000000000007941 */ /* 0x000fea0003800000 */
.L_x_1629:
[----:B------:R-:W3:Y:S01]  /*16880*/  LDL R0, [R1+0x18] ;  /* 0x0000180001007983 */ /* 0x000ee20000100800 */
[----:B------:R-:W-:Y:S01]  /*16890*/  BSSY B0, `(.L_x_1631) ;  /* 0x000005c000007945 */ /* 0x000fe20003800000 */
[----:B---3--:R-:W-:-:S13]  /*168a0*/  LOP3.LUT P0, RZ, R0, 0x1, RZ, 0xc0, !PT ;  /* 0x0000000100ff7812 */ /* 0x008fda000780c0ff */
[----:B------:R-:W-:Y:S05]  /*168b0*/  @!P0 BRA `(.L_x_1632) ;  /* 0x0000000400648947 */ /* 0x000fea0003800000 */
[----:B------:R-:W3:Y:S04]  /*168c0*/  LDL R4, [R1] ;  /* 0x0000000001047983 */ /* 0x000ee80000100800 */
[----:B------:R-:W3:Y:S04]  /*168d0*/  LDL R0, [R1+0x4] ;  /* 0x0000040001007983 */ /* 0x000ee80000100800 */
[----:B------:R-:W4:Y:S01]  /*168e0*/  LDL R2, [R1+0x10] ;  /* 0x0000100001027983 */ /* 0x000f220000100800 */
[----:B------:R-:W-:Y:S01]  /*168f0*/  BSSY B1, `(.L_x_1633) ;  /* 0x0000006000017945 */ /* 0x000fe20003800000 */
[----:B------:R-:W-:Y:S01]  /*16900*/  ISETP.NE.AND P1, PT, R3, RZ, PT ;  /* 0x000000ff0300720c */ /* 0x000fe20003f25270 */
[----:B---3--:R-:W-:Y:S01]  /*16910*/  IMAD R0, R0, 0x8, R4 ;  /* 0x0000000800007824 */ /* 0x008fe200078e0204 */
[----:B----4-:R-:W-:-:S04]  /*16920*/  SHF.L.U32 R2, R2, 0x1f, RZ ;  /* 0x0000001f02027819 */ /* 0x010fc800000006ff */
[----:B------:R-:W3:Y:S02]  /*16930*/  SYNCS.PHASECHK.TRANS64.TRYWAIT P0, [R0+URZ+0x30860], R2 ;  /* 0x03086002000075a7 */ /* 0x000ee4000800017f */
[----:B---3--:R-:W-:Y:S05]  /*16940*/  @!P0 BRA `(.L_x_1634) ;  /* 0x00000028007c8947 */ /* 0x008fea0003800000 */
.L_x_1699:
[----:B------:R-:W-:Y:S05]  /*16950*/  BSYNC B1 ;  /* 0x0000000000017941 */ /* 0x000fea0003800000 */
.L_x_1633:
[----:B------:R-:W-:Y:S04]  /*16960*/  BSSY B1, `(.L_x_1635) ;  /* 0x0000009000017945 */ /* 0x000fe80003800000 */
        /* <DEDUP_REMOVED lines=8> */
.L_x_1636:
[----:B------:R-:W-:Y:S05]  /*169f0*/  BSYNC B1 ;  /* 0x0000000000017941 */ /* 0x000fea0003800000 */
.L_x_1635:
[----:B------:R-:W4:Y:S04]  /*16a00*/  LDL.LU R5, [R1+0x14] ;  /* 0x0000140001057983 */ /* 0x000f280000300800 */
[----:B------:R-:W4:Y:S04]  /*16a10*/  LDL.LU R3, [R1+0x8] ;  /* 0x0000080001037983 */ /* 0x000f280000300800 */
[----:B------:R-:W5:Y:S04]  /*16a20*/  LDL R4, [R1] ;  /* 0x0000000001047983 */ /* 0x000f680000100800 */
[----:B---3--:R-:W5:Y:S01]  /*16a30*/  LDL R2, [R1+0x4] ;  /* 0x0000040001027983 */ /* 0x008f620000100800 */
        /* <DEDUP_REMOVED lines=8> */
[----:B-----5:R-:W-:-:S04]  /*16ac0*/  IMAD R2, R2, 0x8000, R4 ;  /* 0x0000800002027824 */ /* 0x020fc800078e0204 */
[----:B------:R-:W-:-:S07]  /*16ad0*/  VIADD R4, R2, 0x400 ;  /* 0x0000040002047836 */ /* 0x000fce0000000000 */
.L_x_1637:
        /* <DEDUP_REMOVED lines=9> */
[----:B---3--:R-:W-:Y:S05]  /*16b70*/  @P0 BRA.U.ANY `(.L_x_1637) ;  /* 0xfffffffd00d80947 */ /* 0x008fea000393ffff */
[----:B------:R-:W-:Y:S01]  /*16b80*/  PLOP3.LUT P0, PT, PT, PT, PT, 0x80, 0x0 ;  /* 0x000000000000781c */ /* 0x000fe20003f0f070 */
[----:B------:R-:W-:Y:S01]  /*16b90*/  VIADD R4, R2, 0x2400 ;  /* 0x0000240002047836 */ /* 0x000fe20000000000 */
[----:B------:R-:W-:Y:S01]  /*16ba0*/  UMOV UR6, 0x0 ;  /* 0x0000000000067882 */ /* 0x000fe20000000000 */
[----:B------:R-:W-:Y:S01]  /*16bb0*/  UMOV UR7, 0x14f00000 ;  /* 0x14f0000000077882 */ /* 0x000fe20000000000 */
[----:B------:R-:W-:-:S09]  /*16bc0*/  UMOV UR10, 0x40 ;  /* 0x00000040000a7882 */ /* 0x000fd20000000000 */
.L_x_1638:
        /* <DEDUP_REMOVED lines=15> */
.L_x_1639:
        /* <DEDUP_REMOVED lines=15> */
.L_x_1640:
        /* <DEDUP_REMOVED lines=10> */
.L_x_1632:
[----:B------:R-:W-:Y:S05]  /*16e50*/  BSYNC B0 ;  /* 0x0000000000007941 */ /* 0x000fea0003800000 */
.L_x_1631:
[----:B------:R-:W3:Y:S04]  /*16e60*/  LDL.LU R5, [R1+0x4] ;  /* 0x0000040001057983 */ /* 0x000ee80000300800 */
[----:B------:R-:W4:Y:S01]  /*16e70*/  LDL.LU R4, [R1+0x10] ;  /* 0x0000100001047983 */ /* 0x000f220000300800 */
[----:B---3--:R-:W-:-:S05]  /*16e80*/  VIADD R0, R5, 0x1 ;  /* 0x0000000105007836 */ /* 0x008fca0000000000 */
[----:B------:R-:W-:-:S04]  /*16e90*/  ISETP.NE.AND P0, PT, R0, 0x2, PT ;  /* 0x000000020000780c */ /* 0x000fc80003f05270 */
[----:B------:R-:W-:Y:S02]  /*16ea0*/  SEL R2, RZ, 0x1, P0 ;  /* 0x00000001ff027807 */ /* 0x000fe40000000000 */
[----:B------:R-:W-:Y:S02]  /*16eb0*/  SEL R0, R0, RZ, P0 ;  /* 0x000000ff00007207 */ /* 0x000fe40000000000 */
[----:B----4-:R-:W-:-:S03]  /*16ec0*/  LOP3.LUT R4, R4, R2, RZ, 0x3c, !PT ;  /* 0x0000000204047212 */ /* 0x010fc600078e3cff */
[----:B------:R3:W-:Y:S04]  /*16ed0*/  STL [R1+0x4], R0 ;  /* 0x0000040001007387 */ /* 0x0007e80000100800 */
[----:B------:R3:W-:Y:S02]  /*16ee0*/  STL [R1+0x10], R4 ;  /* 0x0000100401007387 */ /* 0x0007e40000100800 */
.L_x_1547:
[----:B------:R-:W-:Y:S05]  /*16ef0*/  BSYNC B7 ;  /* 0x0000000000077941 */ /* 0x000fea0003800000 */
.L_x_1545:
[----:B---3--:R-:W3:Y:S02]  /*16f00*/  LDL R0, [R1+0x18] ;  /* 0x0000180001007983 */ /* 0x008ee40000100800 */
[----:B---3--:R-:W-:-:S13]  /*16f10*/  LOP3.LUT P0, RZ, R0, 0x2, RZ, 0xc0, !PT ;  /* 0x0000000200ff7812 */ /* 0x008fda000780c0ff */
[----:B------:R-:W-:Y:S05]  /*16f20*/  @!P0 BRA `(.L_x_1641) ;  /* 0x0000000000288947 */ /* 0x000fea0003800000 */
[----:B------:R-:W-:Y:S05]  /*16f30*/  WARPSYNC.ALL ;  /* 0x0000000000007948 */ /* 0x000fea0003800000 */
[----:B------:R-:W3:Y:S08]  /*16f40*/  S2UR UR5, SR_CgaCtaId ;  /* 0x00000000000579c3 */ /* 0x000ef00000008800 */
[----:B------:R-:W-:Y:S06]  /*16f50*/  BAR.SYNC.DEFER_BLOCKING 0x5, 0x180 ;  /* 0x0146000000007b1d */ /* 0x000fec0000010000 */
[----:B------:R-:W-:-:S02]  /*16f60*/  UMOV UR4, 0x400 ;  /* 0x0000040000047882 */ /* 0x000fc40000000000 */
[----:B---3--:R-:W-:-:S06]  /*16f70*/  ULEA UR4, UR5, UR4, 0x18 ;  /* 0x0000000405047291 */ /* 0x008fcc000f8ec03f */
[----:B------:R-:W-:-:S05]  /*16f80*/  IMAD.U32 R0, RZ, RZ, UR4 ;  /* 0x00000004ff007e24 */ /* 0x000fca000f8e00ff */
[----:B------:R4:W3:Y:S04]  /*16f90*/  LDS.128 R16, [R0+0x308d0] ;  /* 0x0308d00000107984 */ /* 0x0008e80000000c00 */
[----:B------:R4:W-:Y:S01]  /*16fa0*/  STL [R1], R0 ;  /* 0x0000000001007387 */ /* 0x0009e20000100800 */
[----:B------:R-:W-:Y:S06]  /*16fb0*/  BAR.ARV 0x4, 0x180 ;  /* 0x0106000000007b1d */ /* 0x000fec0000002000 */
[----:B------:R-:W-:Y:S05]  /*16fc0*/  BRA `(.L_x_1642) ;  /* 0x0000000800e47947 */ /* 0x000fea0003800000 */
.L_x_1641:
[----:B------:R-:W3:Y:S01]  /*16fd0*/  S2R R0, SR_TID.X ;  /* 0x0000000000007919 */ /* 0x000ee20000002100 */
[----:B------:R-:W-:Y:S01]  /*16fe0*/  UMOV UR4, 0xffffffff ;  /* 0xffffffff00047882 */ /* 0x000fe20000000000 */
[----:B---3--:R-:W-:-:S04]  /*16ff0*/  LOP3.LUT R6, R0, 0x1f, RZ, 0xc0, !PT ;  /* 0x0000001f00067812 */ /* 0x008fc800078ec0ff */
[----:B------:R-:W-:Y:S01]  /*17000*/  ISETP.NE.AND P0, PT, R6, 0x1f, PT ;  /* 0x0000001f0600780c */ /* 0x000fe20003f05270 */
[----:B------:R-:W-:-:S12]  /*17010*/  BRA.DIV UR4, `(.L_x_1643) ;  /* 0x0000002204dc7947 */ /* 0x000fd8000b800000 */
[----:B------:R-:W-:Y:S01]  /*17020*/  IMAD.IADD R5, R19, 0x1, R6 ;  /* 0x0000000113057824 */ /* 0x000fe200078e0206 */
[----:B------:R-:W-:Y:S01]  /*17030*/  ULDC UR4, c[0x0][0xc3c] ;  /* 0x00030f0000047ab9 */ /* 0x000fe20000000800 */
[----:B------:R-:W-:-:S03]  /*17040*/  ULDC.64 UR6, c[0x0][0x208] ;  /* 0x0000820000067ab9 */ /* 0x000fc60000000a00 */
[----:B------:R-:W-:-:S13]  /*17050*/  ISETP.GE.OR P1, PT, R5, UR4, !P0 ;  /* 0x0000000405007c0c */ /* 0x000fda000c726670 */
[----:B------:R-:W3:Y:S02]  /*17060*/  @!P1 LDC.64 R2, c[0x0][0xc80] ;  /* 0x00032000ff029b82 */ /* 0x000ee40000000a00 */
[----:B---3--:R-:W-:-:S06]  /*17070*/  @!P1 IMAD.WIDE R2, R5, 0x4, R2 ;  /* 0x0000000405029825 */ /* 0x008fcc00078e0202 */
[----:B------:R3:W4:Y:S01]  /*17080*/  @!P1 LDG.E R3, desc[UR6][R2.64] ;  /* 0x0000000602039981 */ /* 0x000722000c1e1900 */
[C---:B------:R-:W-:Y:S02]  /*17090*/  ISETP.GE.U32.AND P2, PT, R6.reuse, 0x2, PT ;  /* 0x000000020600780c */ /* 0x040fe40003f46070 */
[C---:B------:R-:W-:Y:S01]  /*170a0*/  ISETP.GE.U32.AND P3, PT, R6.reuse, 0x4, PT ;  /* 0x000000040600780c */ /* 0x040fe20003f66070 */
[----:B------:R-:W-:Y:S01]  /*170b0*/  SHFL.IDX PT, R0, R16, RZ, 0x1f ;  /* 0x00001fff10007589 */ /* 0x000fe200000e0000 */
[C---:B------:R-:W-:Y:S02]  /*170c0*/  ISETP.GE.U32.AND P4, PT, R6.reuse, 0x8, PT ;  /* 0x000000080600780c */ /* 0x040fe40003f86070 */
[C---:B------:R-:W-:Y:S01]  /*170d0*/  ISETP.GE.U32.AND P5, PT, R6.reuse, 0x10, PT ;  /* 0x000000100600780c */ /* 0x040fe20003fa6070 */
[----:B---3--:R-:W-:Y:S02]  /*170e0*/  IMAD.MOV.U32 R2, RZ, RZ, RZ ;  /* 0x000000ffff027224 */ /* 0x008fe400078e00ff */
[----:B----4-:R-:W-:Y:S01]  /*170f0*/  @!P1 IMAD.MOV.U32 R2, RZ, RZ, R3 ;  /* 0x000000ffff029224 */ /* 0x010fe200078e0003 */
[----:B------:R-:W-:-:S04]  /*17100*/  ISETP.NE.AND P1, PT, R6, RZ, PT ;  /* 0x000000ff0600720c */ /* 0x000fc80003f25270 */
[----:B------:R-:W3:Y:S02]  /*17110*/  SHFL.UP PT, R3, R2, 0x1, RZ ;  /* 0x0420000002037989 */ /* 0x000ee400000e00ff */
[----:B---3--:R-:W-:-:S05]  /*17120*/  SEL R5, R3, RZ, P1 ;  /* 0x000000ff03057207 */ /* 0x008fca0000800000 */
[----:B------:R-:W-:Y:S02]  /*17130*/  IMAD.IADD R3, R2, 0x1, R5 ;  /* 0x0000000102037824 */ /* 0x000fe400078e0205 */
[----:B------:R-:W-:Y:S04]  /*17140*/  SHFL.IDX PT, R5, R16, 0x1, 0x1f ;  /* 0x00201f0010057f89 */ /* 0x000fe800000e0000 */
[----:B------:R-:W3:Y:S02]  /*17150*/  SHFL.UP PT, R4, R3, 0x2, RZ ;  /* 0x0440000003047989 */ /* 0x000ee400000e00ff */
[----:B---3--:R-:W-:-:S05]  /*17160*/  SEL R4, R4, RZ, P2 ;  /* 0x000000ff04047207 */ /* 0x008fca0001000000 */
[----:B------:R-:W-:-:S05]  /*17170*/  IMAD.IADD R3, R3, 0x1, R4 ;  /* 0x0000000103037824 */ /* 0x000fca00078e0204 */
        /* <DEDUP_REMOVED lines=9> */
[----:B------:R3:W4:Y:S02]  /*17210*/  SHFL.IDX PT, R16, R3, 0x1f, 0x1f ;  /* 0x03e01f0003107f89 */ /* 0x00072400000e0000 */
.L_x_1709:
[----:B------:R-:W-:Y:S02]  /*17220*/  ULDC UR4, c[0x0][0xc38] ;  /* 0x00030e0000047ab9 */ /* 0x000fe40000000800 */
[----:B------:R-:W-:-:S04]  /*17230*/  IMAD.U32 R4, RZ, RZ, UR4 ;  /* 0x00000004ff047e24 */ /* 0x000fc8000f8e00ff */
[----:B----4-:R-:W-:-:S04]  /*17240*/  IMAD R16, R16, R4, RZ ;  /* 0x0000000410107224 */ /* 0x010fc800078e02ff */
[----:B------:R-:W-:-:S05]  /*17250*/  IMAD.IADD R5, R5, 0x1, R16 ;  /* 0x0000000105057824 */ /* 0x000fca00078e0210 */
[----:B------:R-:W-:-:S13]  /*17260*/  ISETP.GT.AND P6, PT, R5, R0, PT ;  /* 0x000000000500720c */ /* 0x000fda0003fc4270 */
[----:B------:R-:W-:Y:S05]  /*17270*/  @P6 BRA `(.L_x_1644) ;  /* 0x0000000000a06947 */ /* 0x000fea0003800000 */
.L_x_1649:
[----:B---3--:R-:W3:Y:S01]  /*17280*/  LDC R3, c[0x0][0xc3c] ;  /* 0x00030f00ff037b82 */ /* 0x008ee20000000800 */
[----:B------:R-:W-:-:S05]  /*17290*/  VIADD R19, R19, 0x1f ;  /* 0x0000001f13137836 */ /* 0x000fca0000000000 */
[----:B---3--:R-:W-:-:S13]  /*172a0*/  ISETP.GE.AND P6, PT, R19, R3, PT ;  /* 0x000000031300720c */ /* 0x008fda0003fc6270 */
[----:B------:R-:W-:Y:S05]  /*172b0*/  @P6 BRA `(.L_x_1645) ;  /* 0x0000000400dc6947 */ /* 0x000fea0003800000 */
[----:B------:R-:W3:Y:S01]  /*172c0*/  S2R R2, SR_TID.X ;  /* 0x0000000000027919 */ /* 0x000ee20000002100 */
[----:B------:R-:W-:Y:S01]  /*172d0*/  BSSY B0, `(.L_x_1646) ;  /* 0x000000a000007945 */ /* 0x000fe20003800000 */
[----:B---3--:R-:W-:-:S05]  /*172e0*/  LOP3.LUT R2, R2, 0x1f, RZ, 0xc0, !PT ;  /* 0x0000001f02027812 */ /* 0x008fca00078ec0ff */
[----:B------:R-:W-:Y:S02]  /*172f0*/  IMAD.IADD R4, R19, 0x1, R2 ;  /* 0x0000000113047824 */ /* 0x000fe400078e0202 */
[----:B------:R-:W-:-:S03]  /*17300*/  IMAD.MOV.U32 R2, RZ, RZ, RZ ;  /* 0x000000ffff027224 */ /* 0x000fc600078e00ff */
[----:B------:R-:W-:-:S13]  /*17310*/  ISETP.GE.OR P6, PT, R4, R3, !P0 ;  /* 0x000000030400720c */ /* 0x000fda00047c6670 */
[----:B------:R-:W-:Y:S05]  /*17320*/  @P6 BRA `(.L_x_1647) ;  /* 0x0000000000106947 */ /* 0x000fea0003800000 */
[----:B------:R-:W3:Y:S01]  /*17330*/  LDC.64 R2, c[0x0][0xc80] ;  /* 0x00032000ff027b82 */ /* 0x000ee20000000a00 */
[----:B------:R-:W-:Y:S01]  /*17340*/  ULDC.64 UR4, c[0x0][0x208] ;  /* 0x0000820000047ab9 */ /* 0x000fe20000000a00 */
[----:B---3--:R-:W-:-:S06]  /*17350*/  IMAD.WIDE R2, R4, 0x4, R2 ;  /* 0x0000000404027825 */ /* 0x008fcc00078e0202 */
[----:B------:R3:W5:Y:S02]  /*17360*/  LDG.E R2, desc[UR4][R2.64] ;  /* 0x0000000402027981 */ /* 0x000764000c1e1900 */
.L_x_1647:
[----:B------:R-:W-:Y:S05]  /*17370*/  BSYNC B0 ;  /* 0x0000000000007941 */ /* 0x000fea0003800000 */
.L_x_1646:
[----:B------:R-:W-:-:S03]  /*17380*/  UMOV UR4, 0xffffffff ;  /* 0xffffffff00047882 */ /* 0x000fc60000000000 */
[----:B------:R-:W-:Y:S05]  /*17390*/  BRA.DIV UR4, `(.L_x_1648) ;  /* 0x00000026043c7947 */ /* 0x000fea000b800000 */
[----:B-----5:R-:W3:Y:S02]  /*173a0*/  SHFL.UP PT, R14, R2, 0x1, RZ ;  /* 0x04200000020e7989 */ /* 0x020ee400000e00ff */
        /* <DEDUP_REMOVED lines=15> */
.L_x_1717:
[----:B------:R-:W-:Y:S02]  /*174a0*/  ULDC UR4, c[0x0][0xc38] ;  /* 0x00030e0000047ab9 */ /* 0x000fe40000000800 */
[----:B------:R-:W-:-:S04]  /*174b0*/  IMAD.U32 R4, RZ, RZ, UR4 ;  /* 0x00000004ff047e24 */ /* 0x000fc8000f8e00ff */
[----:B----4-:R-:W-:-:S04]  /*174c0*/  IMAD R16, R16, R4, RZ ;  /* 0x0000000410107224 */ /* 0x010fc800078e02ff */
[----:B------:R-:W-:-:S05]  /*174d0*/  IMAD.IADD R5, R16, 0x1, R5 ;  /* 0x0000000110057824 */ /* 0x000fca00078e0205 */
[----:B------:R-:W-:-:S13]  /*174e0*/  ISETP.GT.AND P6, PT, R5, R0, PT ;  /* 0x000000000500720c */ /* 0x000fda0003fc4270 */
[----:B------:R-:W-:Y:S05]  /*174f0*/  @!P6 BRA `(.L_x_1649) ;  /* 0xfffffffc0060e947 */ /* 0x000fea000383ffff */
.L_x_1644:
[----:B------:R-:W-:Y:S01]  /*17500*/  IMAD.IADD R16, R5, 0x1, -R16 ;  /* 0x0000000105107824 */ /* 0x000fe200078e0a10 */
[----:B------:R-:W-:-:S03]  /*17510*/  UMOV UR4, 0xffffffff ;  /* 0xffffffff00047882 */ /* 0x000fc60000000000 */
[----:B------:R-:W-:-:S05]  /*17520*/  IMAD R5, R3, R4, R16 ;  /* 0x0000000403057224 */ /* 0x000fca00078e0210 */
[----:B------:R-:W-:Y:S01]  /*17530*/  ISETP.GT.AND P6, PT, R5, R0, PT ;  /* 0x000000000500720c */ /* 0x000fe20003fc4270 */
[----:B------:R-:W-:-:S12]  /*17540*/  BRA.DIV UR4, `(.L_x_1650) ;  /* 0x0000002604a47947 */ /* 0x000fd8000b800000 */
[----:B------:R-:W-:-:S04]  /*17550*/  VOTE.ANY R5, PT, !P6 ;  /* 0x0000000000057806 */ /* 0x000fc800070e0100 */
[----:B------:R-:W4:Y:S02]  /*17560*/  POPC R6, R5 ;  /* 0x0000000500067309 */ /* 0x000f240000000000 */
[----:B----4-:R4:W0:Y:S02]  /*17570*/  SHFL.IDX PT, R17, R2, R6, 0x1f ;  /* 0x00001f0602117589 */ /* 0x01082400000e0000 */
.L_x_1721:
[----:B------:R-:W-:Y:S01]  /*17580*/  ISETP.NE.AND P0, PT, R5, RZ, PT ;  /* 0x000000ff0500720c */ /* 0x000fe20003f05270 */
[----:B------:R-:W-:-:S12]  /*17590*/  IMAD.MOV.U32 R5, RZ, RZ, RZ ;  /* 0x000000ffff057224 */ /* 0x000fd800078e00ff */
[----:B------:R-:W-:Y:S05]  /*175a0*/  @!P0 BRA `(.L_x_1651) ;  /* 0x0000000000148947 */ /* 0x000fea0003800000 */
[----:B------:R-:W-:Y:S01]  /*175b0*/  UMOV UR4, 0xffffffff ;  /* 0xffffffff00047882 */ /* 0x000fe20000000000 */
[----:B-1----:R-:W-:Y:S02]  /*175c0*/  VIADD R12, R6, 0xffffffff ;  /* 0xffffffff060c7836 */ /* 0x002fe40000000000 */
[----:B------:R-:W-:Y:S05]  /*175d0*/  BRA.DIV UR4, `(.L_x_1652) ;  /* 0x0000002604c87947 */ /* 0x000fea000b800000 */
[----:B---3--:R1:W3:Y:S02]  /*175e0*/  SHFL.IDX PT, R3, R3, R12, 0x1f ;  /* 0x00001f0c03037589 */ /* 0x0082e400000e0000 */
.L_x_1724:
[----:B---3--:R-:W-:-:S07]  /*175f0*/  IMAD.MOV.U32 R5, RZ, RZ, R3 ;  /* 0x000000ffff057224 */ /* 0x008fce00078e0003 */
.L_x_1651:
[----:B---34-:R-:W3:Y:S01]  /*17600*/  LDC.64 R2, c[0x0][0xc90] ;  /* 0x00032400ff027b82 */ /* 0x018ee20000000a00 */
[----:B------:R-:W-:Y:S01]  /*17610*/  IMAD.IADD R19, R6, 0x1, R19 ;  /* 0x0000000106137824 */ /* 0x000fe200078e0213 */
[----:B------:R-:W-:-:S03]  /*17620*/  ULDC.64 UR4, c[0x0][0x208] ;  /* 0x0000820000047ab9 */ /* 0x000fc60000000a00 */
[----:B---3--:R-:W-:-:S05]  /*17630*/  IMAD.WIDE R2, R19, 0x4, R2 ;  /* 0x0000000413027825 */ /* 0x008fca00078e0202 */
[----:B0-2---:R-:W2:Y:S01]  /*17640*/  LDG.E R7, desc[UR4][R2.64] ;  /* 0x0000000402077981 */ /* 0x005ea2000c1e1900 */
[----:B------:R-:W-:-:S04]  /*17650*/  IMAD R16, R5, R4, R16 ;  /* 0x0000000405107224 */ /* 0x000fc800078e0210 */
[----:B------:R-:W-:Y:S02]  /*17660*/  IMAD.IADD R0, R0, 0x1, -R16 ;  /* 0x0000000100007824 */ /* 0x000fe400078e0a10 */
[----:B--2---:R-:W-:-:S05]  /*17670*/  IMAD R6, R17, R7, RZ ;  /* 0x0000000711067224 */ /* 0x004fca00078e02ff */
[----:B------:R-:W-:-:S04]  /*17680*/  IABS R8, R6 ;  /* 0x0000000600087213 */ /* 0x000fc80000000000 */
[----:B------:R-:W0:Y:S08]  /*17690*/  I2F.RP R2, R8 ;  /* 0x0000000800027306 */ /* 0x000e300000209400 */
        /* <DEDUP_REMOVED lines=9> */
[----:B------:R-:W-:-:S04]  /*17730*/  IMAD.HI.U32 R2, R2, R3, RZ ;  /* 0x0000000302027227 */ /* 0x000fc800078e00ff */
[----:B------:R-:W-:-:S04]  /*17740*/  IMAD.MOV R5, RZ, RZ, -R5 ;  /* 0x000000ffff057224 */ /* 0x000fc800078e0a05 */
        /* <DEDUP_REMOVED lines=11> */
[----:B------:R-:W-:Y:S02]  /*17800*/  IMAD R5, R7, R2, RZ ;  /* 0x0000000207057224 */ /* 0x000fe400078e02ff */
[----:B------:R-:W-:Y:S02]  /*17810*/  IMAD.MOV R2, RZ, RZ, -R2 ;  /* 0x000000ffff027224 */ /* 0x000fe400078e0a02 */
[----:B------:R-:W-:Y:S02]  /*17820*/  IMAD.MOV R3, RZ, RZ, -R5 ;  /* 0x000000ffff037224 */ /* 0x000fe400078e0a05 */
[----:B------:R-:W-:-:S03]  /*17830*/  IMAD R0, R6, R2, R0 ;  /* 0x0000000206007224 */ /* 0x000fc600078e0200 */
[----:B------:R-:W-:-:S04]  /*17840*/  VIADDMNMX R4, R3, R4, R7, PT ;  /* 0x0000000403047246 */ /* 0x000fc80003800107 */
        /* <DEDUP_REMOVED lines=19> */
[C---:B------:R-:W-:Y:S01]  /*17980*/  LOP3.LUT R3, R0.reuse, R4, RZ, 0x3c, !PT ;  /* 0x0000000400037212 */ /* 0x040fe200078e3cff */
[----:B------:R-:W-:-:S03]  /*17990*/  IMAD.IADD R0, R0, 0x1, R5 ;  /* 0x0000000100007824 */ /* 0x000fc600078e0205 */
[----:B------:R-:W-:-:S07]  /*179a0*/  ISETP.GE.AND P2, PT, R3, RZ, PT ;  /* 0x000000ff0300720c */ /* 0x000fce0003f46270 */
[----:B------:R-:W-:-:S06]  /*179b0*/  @P0 VIADD R2, R2, 0x1 ;  /* 0x0000000102020836 */ /* 0x000fcc0000000000 */
[----:B------:R-:W-:Y:S01]  /*179c0*/  @!P2 IMAD.MOV R2, RZ, RZ, -R2 ;  /* 0x000000ffff02a224 */ /* 0x000fe200078e0a02 */
[----:B------:R-:W-:Y:S01]  /*179d0*/  @!P1 LOP3.LUT R2, RZ, R4, RZ, 0x33, !PT ;  /* 0x00000004ff029212 */ /* 0x000fe200078e33ff */
[----:B------:R-:W-:-:S04]  /*179e0*/  IMAD.MOV R4, RZ, RZ, -R4 ;  /* 0x000000ffff047224 */ /* 0x000fc800078e0a04 */
[----:B------:R-:W-:Y:S01]  /*179f0*/  IMAD R18, R2, R4, R0 ;  /* 0x0000000402127224 */ /* 0x000fe200078e0200 */
[----:B------:R-:W-:-:S05]  /*17a00*/  LOP3.LUT R2, RZ, R2, RZ, 0x33, !PT ;  /* 0x00000002ff027212 */ /* 0x000fca00078e33ff */
[----:B------:R-:W-:Y:S01]  /*17a10*/  IMAD.IADD R17, R17, 0x1, R2 ;  /* 0x0000000111117824 */ /* 0x000fe200078e0202 */
[----:B------:R-:W-:Y:S06]  /*17a20*/  BRA `(.L_x_1653) ;  /* 0x00000000001c7947 */ /* 0x000fec0003800000 */
.L_x_1645:
[----:B------:R-:W-:Y:S01]  /*17a30*/  UMOV UR4, URZ ;  /* 0x0000003f00047c82 */ /* 0x000fe20008000000 */
[----:B------:R-:W-:Y:S01]  /*17a40*/  UMOV UR5, URZ ;  /* 0x0000003f00057c82 */ /* 0x000fe20008000000 */
[----:B------:R-:W-:Y:S01]  /*17a50*/  ULDC UR6, c[0x0][0xc3c] ;  /* 0x00030f0000067ab9 */ /* 0x000fe20000000800 */
[----:B------:R-:W-:Y:S02]  /*17a60*/  IMAD.MOV.U32 R16, RZ, RZ, R0 ;  /* 0x000000ffff107224 */ /* 0x000fe400078e0000 */
[----:B------:R-:W-:Y:S02]  /*17a70*/  IMAD.U32 R17, RZ, RZ, UR4 ;  /* 0x00000004ff117e24 */ /* 0x000fe4000f8e00ff */
[----:B------:R-:W-:Y:S02]  /*17a80*/  IMAD.U32 R18, RZ, RZ, UR5 ;  /* 0x00000005ff127e24 */ /* 0x000fe4000f8e00ff */
[----:B------:R-:W-:-:S07]  /*17a90*/  IMAD.U32 R19, RZ, RZ, UR6 ;  /* 0x00000006ff137e24 */ /* 0x000fce000f8e00ff */
.L_x_1653:
[----:B------:R3:W4:Y:S01]  /*17aa0*/  LDL R3, [R1] ;  /* 0x0000000001037983 */ /* 0x0007220000100800 */
        /* <DEDUP_REMOVED lines=9> */
[----:B------:R3:W-:Y:S01]  /*17b40*/  @!P0 STL [R1], R3 ;  /* 0x0000000301008387 */ /* 0x0007e20000100800 */
[----:B------:R-:W-:Y:S06]  /*17b50*/  BAR.ARV 0x5, 0x180 ;  /* 0x0146000000007b1d */ /* 0x000fec0000002000 */
.L_x_1642:
[----:B------:R-:W-:Y:S02]  /*17b60*/  ULDC UR4, c[0x0][0xc3c] ;  /* 0x00030f0000047ab9 */ /* 0x000fe40000000800 */
[----:B---3--:R-:W-:-:S13]  /*17b70*/  ISETP.GE.AND P0, PT, R19, UR4, PT ;  /* 0x0000000413007c0c */ /* 0x008fda000bf06270 */
[----:B------:R-:W-:Y:S05]  /*17b80*/  @!P0 BRA `(.L_x_1654) ;  /* 0xffffff9c00148947 */ /* 0x000fea000383ffff */
[----:B------:R-:W-:Y:S05]  /*17b90*/  BSYNC B8 ;  /* 0x0000000000087941 */ /* 0x000fea0003800000 */
.L_x_1533:
[----:B----4-:R-:W3:Y:S01]  /*17ba0*/  LDL.LU R0, [R1+0x38] ;  /* 0x0000380001007983 */ /* 0x010ee20000300800 */
[----:B------:R-:W-:Y:S01]  /*17bb0*/  BSSY B0, `(.L_x_1655) ;  /* 0x000000b000007945 */ /* 0x000fe20003800000 */
[----:B------:R-:W4:Y:S01]  /*17bc0*/  S2R R5, SR_CgaCtaId ;  /* 0x0000000000057919 */ /* 0x000f220000008800 */
[----:B---3--:R-:W-:-:S05]  /*17bd0*/  VIADD R0, R0, 0x1 ;  /* 0x0000000100007836 */ /* 0x008fca0000000000 */
[----:B0-----:R-:W-:-:S04]  /*17be0*/  LEA.HI R2, R0, R0, RZ, 0x1 ;  /* 0x0000000000027211 */ /* 0x001fc800078f08ff */
[----:B------:R-:W-:-:S05]  /*17bf0*/  LOP3.LUT R3, R2, 0xfffffffe, RZ, 0xc0, !PT ;  /* 0xfffffffe02037812 */ /* 0x000fca00078ec0ff */
[----:B------:R-:W-:Y:S01]  /*17c00*/  IMAD.IADD R3, R0, 0x1, -R3 ;  /* 0x0000000100037824 */ /* 0x000fe200078e0a03 */
[----:B------:R-:W-:-:S04]  /*17c10*/  MOV R0, 0x400 ;  /* 0x0000040000007802 */ /* 0x000fc80000000f00 */
[----:B----4-:R-:W-:Y:S02]  /*17c20*/  LEA R0, R5, R0, 0x18 ;  /* 0x0000000005007211 */ /* 0x010fe400078ec0ff */
[----:B------:R-:W-:-:S04]  /*17c30*/  SHF.L.U32 R3, R3, 0x1f, RZ ;  /* 0x0000001f03037819 */ /* 0x000fc800000006ff */
[----:B------:R-:W0:Y:S02]  /*17c40*/  SYNCS.PHASECHK.TRANS64.TRYWAIT P0, [R0+URZ+0x30820], R3 ;  /* 0x03082003000075a7 */ /* 0x000e24000800017f */
[----:B0-----:R-:W-:Y:S05]  /*17c50*/  @!P0 BRA `(.L_x_1656) ;  /* 0x0000002000508947 */ /* 0x001fea0003800000 */
.L_x_1725:
[----:B------:R-:W-:Y:S05]  /*17c60*/  BSYNC B0 ;  /* 0x0000000000007941 */ /* 0x000fea0003800000 */
.L_x_1655:
[----:B------:R-:W-:-:S03]  /*17c70*/  UMOV UR4, 0xffffffff ;  /* 0xffffffff00047882 */ /* 0x000fc60000000000 */
[----:B------:R-:W-:Y:S05]  /*17c80*/  BRA.DIV UR4, `(.L_x_1657) ;  /* 0x0000002204587947 */ /* 0x000fea000b800000 */
[----:B------:R-:W3:Y:S02]  /*17c90*/  S2R R2, SR_TID.X ;  /* 0x0000000000027919 */ /* 0x000ee40000002100 */
[----:B---3--:R-:W-:-:S04]  /*17ca0*/  SHF.R.U32.HI R2, RZ, 0x5, R2 ;  /* 0x00000005ff027819 */ /* 0x008fc80000011602 */
[----:B------:R-:W-:-:S05]  /*17cb0*/  LOP3.LUT R2, R2, 0x3, RZ, 0xc0, !PT ;  /* 0x0000000302027812 */ /* 0x000fca00078ec0ff */
[----:B------:R3:W4:Y:S02]  /*17cc0*/  SHFL.IDX PT, R14, R2, RZ, 0x1f ;  /* 0x00001fff020e7589 */ /* 0x00072400000e0000 */
.L_x_1728:
[----:B----4-:R-:W-:Y:S01]  /*17cd0*/  ISETP.NE.AND P0, PT, R14, RZ, PT ;  /* 0x000000ff0e00720c */ /* 0x010fe20003f05270 */
[----:B------:R-:W-:-:S12]  /*17ce0*/  BSSY B0, `(.L_x_1658) ;  /* 0x0000029000007945 */ /* 0x000fd80003800000 */
[----:B------:R-:W-:Y:S05]  /*17cf0*/  @P0 BRA `(.L_x_1659) ;  /* 0x00000000009c0947 */ /* 0x000fea0003800000 */
[----:B------:R-:W-:-:S03]  /*17d00*/  UMOV UR4, 0xffffffff ;  /* 0xffffffff00047882 */ /* 0x000fc60000000000 */
[----:B------:R-:W-:Y:S05]  /*17d10*/  BRA.DIV UR4, `(.L_x_1660) ;  /* 0x0000002204687947 */ /* 0x000fea000b800000 */
[----:B------:R-:W-:-:S13]  /*17d20*/  ELECT P6, URZ, PT ;  /* 0x00000000003f782f */ /* 0x000fda00038c0000 */
.L_x_1731:
        /* <DEDUP_REMOVED lines=8> */
.L_x_1661:
[----:B0-----:R-:W3:Y:S04]  /*17db0*/  LDL R3, [R1+0x4] ;  /* 0x0000040001037983 */ /* 0x001ee80000100800 */
[----:B--2---:R-:W2:Y:S01]  /*17dc0*/  LDL.LU R7, [R1+0x10] ;  /* 0x0000100001077983 */ /* 0x004ea20000300800 */
[----:B------:R-:W-:-:S04]  /*17dd0*/  VIADD R2, R0, 0x30840 ;  /* 0x0003084000027836 */ /* 0x000fc80000000000 */
[C---:B---3--:R-:W-:Y:S02]  /*17de0*/  IMAD R6, R3.reuse, 0x8, R2 ;  /* 0x0000000803067824 */ /* 0x048fe400078e0202 */
[----:B------:R-:W-:Y:S01]  /*17df0*/  VIADD R3, R3, 0x1 ;  /* 0x0000000103037836 */ /* 0x000fe20000000000 */
[----:B--2---:R-:W-:-:S04]  /*17e00*/  SHF.L.U32 R5, R7, 0x1f, RZ ;  /* 0x0000001f07057819 */ /* 0x004fc800000006ff */
        /* <DEDUP_REMOVED lines=8> */
.L_x_1732:
[----:B------:R-:W2:Y:S02]  /*17e90*/  SYNCS.PHASECHK.TRANS64.TRYWAIT P0, [R7+URZ], R2 ;  /* 0x00000002070075a7 */ /* 0x000ea4000800017f */
[----:B--2---:R-:W-:Y:S05]  /*17ea0*/  @!P0 BRA `(.L_x_1663) ;  /* 0x0000002000388947 */ /* 0x004fea0003800000 */
.L_x_1733:
[----:B------:R-:W-:Y:S05]  /*17eb0*/  @!P2 BRA `(.L_x_1664) ;  /* 0x000000000004a947 */ /* 0x000fea0003800000 */
[----:B------:R-:W-:Y:S01]  /*17ec0*/  BPT.TRAP 0x1 ;  /* 0x000000040000795c */ /* 0x000fe20000300000 */
.L_x_1664:
[----:B------:R-:W3:Y:S01]  /*17ed0*/  LDL.LU R4, [R1+0x4] ;  /* 0x0000040001047983 */ /* 0x000ee20000300800 */
[----:B------:R-:W-:-:S04]  /*17ee0*/  VIADD R0, R0, 0x30860 ;  /* 0x0003086000007836 */ /* 0x000fc80000000000 */
[----:B---3--:R-:W-:-:S04]  /*17ef0*/  IMAD R4, R4, 0x8, R0 ;  /* 0x0000000804047824 */ /* 0x008fc800078e0200 */
[----:B------:R-:W3:Y:S02]  /*17f00*/  SYNCS.PHASECHK.TRANS64.TRYWAIT P0, [R4+URZ], R5 ;  /* 0x00000005040075a7 */ /* 0x000ee4000800017f */
[----:B---3--:R-:W-:Y:S05]  /*17f10*/  @!P0 BRA `(.L_x_1665) ;  /* 0x0000002000308947 */ /* 0x008fea0003800000 */
.L_x_1734:
[----:B------:R-:W-:-:S07]  /*17f20*/  IMAD R3, R3, 0x8, R0 ;  /* 0x0000000803037824 */ /* 0x000fce00078e0200 */
.L_x_1666:
[----:B----4-:R4:W0:Y:S02]  /*17f30*/  SYNCS.PHASECHK.TRANS64.TRYWAIT P0, [R3+URZ], R2 ;  /* 0x00000002030075a7 */ /* 0x010824000800017f */
[----:B0-----:R-:W-:Y:S05]  /*17f40*/  @!P0 NANOSLEEP.SYNCS 0x989680 ;  /* 0x009896800000895d */ /* 0x001fea0003900000 */
[----:B------:R-:W0:Y:S02]  /*17f50*/  @!P0 SYNCS.PHASECHK.TRANS64 P0, [R3+URZ], R2 ;  /* 0x00000002030085a7 */ /* 0x000e24000800007f */
[----:B0-----:R-:W-:Y:S05]  /*17f60*/  @!P0 BRA `(.L_x_1666) ;  /* 0xfffffffc00f08947 */ /* 0x001fea000383ffff */
.L_x_1659:
[----:B------:R-:W-:Y:S05]  /*17f70*/  BSYNC B0 ;  /* 0x0000000000007941 */ /* 0x000fea0003800000 */
.L_x_1658:
[----:B------:R-:W-:Y:S05]  /*17f80*/  EXIT ;  /* 0x000000000000794d */ /* 0x000fea0003800000 */
.L_x_1435:
[----:B0-----:R-:W-:-:S04]  /*17f90*/  IMAD.U32 R3, RZ, RZ, UR38 ;  /* 0x00000026ff037e24 */ /* 0x001fc8000f8e00ff */
[----:B------:R0:W1:Y:S03]  /*17fa0*/  SYNCS.PHASECHK.TRANS64.TRYWAIT P1, [R3+URZ+0x30800], R0 ;  /* 0x03080000030075a7 */ /* 0x000066000802017f */
[----:B-1----:R-:W-:Y:S05]  /*17fb0*/  @!P1 NANOSLEEP.SYNCS 0x989680 ;  /* 0x009896800000995d */ /* 0x002fea0003900000 */
[----:B------:R-:W1:Y:S02]  /*17fc0*/  @!P1 SYNCS.PHASECHK.TRANS64 P1, [R3+URZ+0x30800], R0 ;  /* 0x03080000030095a7 */ /* 0x000e64000802007f */
[----:B-1----:R-:W-:Y:S05]  /*17fd0*/  @!P1 BRA `(.L_x_1435) ;  /* 0xfffffffc00ec9947 */ /* 0x002fea000383ffff */
[----:B------:R-:W-:Y:S05]  /*17fe0*/  BRA `(.L_x_1667) ;  /* 0xfffffe9c00b87947 */ /* 0x000fea000383ffff */
.L_x_1439:
[----:B-1----:R1:W2:Y:S02]  /*17ff0*/  SYNCS.PHASECHK.TRANS64.TRYWAIT P2, [R5+URZ+0x30830], R0 ;  /* 0x03083000050075a7 */ /* 0x0022a4000804017f */
[----:B--2---:R-:W-:Y:S05]  /*18000*/  @!P2 NANOSLEEP.SYNCS 0x989680 ;  /* 0x009896800000a95d */ /* 0x004fea0003900000 */
[----:B------:R-:W2:Y:S02]  /*18010*/  @!P2 SYNCS.PHASECHK.TRANS64 P2, [R5+URZ+0x30830], R0 ;  /* 0x030830000500a5a7 */ /* 0x000ea4000804007f */
[----:B--2---:R-:W-:Y:S05]  /*18020*/  @!P2 BRA `(.L_x_1439) ;  /* 0xfffffffc00f0a947 */ /* 0x004fea000383ffff */
[----:B------:R-:W-:Y:S05]  /*18030*/  BRA `(.L_x_1438) ;  /* 0xfffffe9c00dc7947 */ /* 0x000fea000383ffff */
.L_x_1455:
[----:B-1----:R-:W-:-:S04]  /*18040*/  IMAD.U32 R152, RZ, RZ, UR7 ;  /* 0x00000007ff987e24 */ /* 0x002fc8000f8e00ff */
[----:B------:R1:W2:Y:S03]  /*18050*/  SYNCS.PHASECHK.TRANS64.TRYWAIT P2, [R152+URZ+0x30830], R21 ;  /* 0x03083015980075a7 */ /* 0x0002a6000804017f */
[----:B--2---:R-:W-:Y:S05]  /*18060*/  @!P2 NANOSLEEP.SYNCS 0x989680 ;  /* 0x009896800000a95d */ /* 0x004fea0003900000 */
[----:B------:R-:W2:Y:S02]  /*18070*/  @!P2 SYNCS.PHASECHK.TRANS64 P2, [R152+URZ+0x30830], R21 ;  /* 0x030830159800a5a7 */ /* 0x000ea4000804007f */
[----:B--2---:R-:W-:Y:S05]  /*18080*/  @!P2 BRA `(.L_x_1455) ;  /* 0xfffffffc00eca947 */ /* 0x004fea000383ffff */
[----:B------:R-:W-:Y:S05]  /*18090*/  BRA `(.L_x_1454) ;  /* 0xfffffec800c07947 */ /* 0x000fea000383ffff */
.L_x_1459:
[----:B0-----:R-:W-:-:S04]  /*180a0*/  IMAD.U32 R21, RZ, RZ, UR14 ;  /* 0x0000000eff157e24 */ /* 0x001fc8000f8e00ff */
[----:B------:R0:W2:Y:S03]  /*180b0*/  SYNCS.PHASECHK.TRANS64.TRYWAIT P2, [R21+URZ+0x30850], R0 ;  /* 0x03085000150075a7 */ /* 0x0000a6000804017f */
[----:B--2---:R-:W-:Y:S05]  /*180c0*/  @!P2 NANOSLEEP.SYNCS 0x989680 ;  /* 0x009896800000a95d */ /* 0x004fea0003900000 */
[----:B------:R-:W2:Y:S02]  /*180d0*/  @!P2 SYNCS.PHASECHK.TRANS64 P2, [R21+URZ+0x30850], R0 ;  /* 0x030850001500a5a7 */ /* 0x000ea4000804007f */
[----:B--2---:R-:W-:Y:S05]  /*180e0*/  @!P2 BRA `(.L_x_1459) ;  /* 0xfffffffc00eca947 */ /* 0x004fea000383ffff */
[----:B------:R-:W-:Y:S05]  /*180f0*/  BRA `(.L_x_1458) ;  /* 0xfffffed8005c7947 */ /* 0x000fea000383ffff */
.L_x_1476:
[----:B-1----:R-:W-:-:S04]  /*18100*/  IMAD.U32 R4, RZ, RZ, UR6 ;  /* 0x00000006ff047e24 */ /* 0x002fc8000f8e00ff */
[----:B------:R1:W2:Y:S03]  /*18110*/  SYNCS.PHASECHK.TRANS64.TRYWAIT P2, [R4+URZ+0x30830], R3 ;  /* 0x03083003040075a7 */ /* 0x0002a6000804017f */
[----:B--2---:R-:W-:Y:S05]  /*18120*/  @!P2 NANOSLEEP.SYNCS 0x989680 ;  /* 0x009896800000a95d */ /* 0x004fea0003900000 */
[----:B------:R-:W2:Y:S02]  /*18130*/  @!P2 SYNCS.PHASECHK.TRANS64 P2, [R4+URZ+0x30830], R3 ;  /* 0x030830030400a5a7 */ /* 0x000ea4000804007f */
[----:B--2---:R-:W-:Y:S05]  /*18140*/  @!P2 BRA `(.L_x_1476) ;  /* 0xfffffffc00eca947 */ /* 0x004fea000383ffff */
[----:B------:R-:W-:Y:S05]  /*18150*/  BRA `(.L_x_1475) ;  /* 0xfffffef8003c7947 */ /* 0x000fea000383ffff */
.L_x_1480:
[----:B01----:R-:W-:-:S04]  /*18160*/  IMAD.U32 R3, RZ, RZ, UR14 ;  /* 0x0000000eff037e24 */ /* 0x003fc8000f8e00ff */
[----:B------:R0:W1:Y:S03]  /*18170*/  SYNCS.PHASECHK.TRANS64.TRYWAIT P2, [R3+URZ+0x30850], R0 ;  /* 0x03085000030075a7 */ /* 0x000066000804017f */
[----:B-1----:R-:W-:Y:S05]  /*18180*/  @!P2 NANOSLEEP.SYNCS 0x989680 ;  /* 0x009896800000a95d */ /* 0x002fea0003900000 */
[----:B------:R-:W1:Y:S02]  /*18190*/  @!P2 SYNCS.PHASECHK.TRANS64 P2, [R3+URZ+0x30850], R0 ;  /* 0x030850000300a5a7 */ /* 0x000e64000804007f */
[----:B-1----:R-:W-:Y:S05]  /*181a0*/  @!P2 BRA `(.L_x_1480) ;  /* 0xfffffffc00eca947 */ /* 0x002fea000383ffff */
[----:B------:R-:W-:Y:S05]  /*181b0*/  BRA `(.L_x_1479) ;  /* 0xffffff0400d87947 */ /* 0x000fea000383ffff */
.L_x_1486:
[----:B-1----:R-:W-:-:S04]  /*181c0*/  IMAD.U32 R4, RZ, RZ, UR6 ;  /* 0x00000006ff047e24 */ /* 0x002fc8000f8e00ff */
[----:B------:R1:W2:Y:S03]  /*181d0*/  SYNCS.PHASECHK.TRANS64.TRYWAIT P2, [R4+URZ+0x30830], R3 ;  /* 0x03083003040075a7 */ /* 0x0002a6000804017f */
[----:B--2---:R-:W-:Y:S05]  /*181e0*/  @!P2 NANOSLEEP.SYNCS 0x989680 ;  /* 0x009896800000a95d */ /* 0x004fea0003900000 */
[----:B------:R-:W2:Y:S02]  /*181f0*/  @!P2 SYNCS.PHASECHK.TRANS64 P2, [R4+URZ+0x30830], R3 ;  /* 0x030830030400a5a7 */ /* 0x000ea4000804007f */
[----:B--2---:R-:W-:Y:S05]  /*18200*/  @!P2 BRA `(.L_x_1486) ;  /* 0xfffffffc00eca947 */ /* 0x004fea000383ffff */
[----:B------:R-:W-:Y:S05]  /*18210*/  BRA `(.L_x_1485) ;  /* 0xffffff1800587947 */ /* 0x000fea000383ffff */
.L_x_1490:
[----:B01----:R-:W-:-:S04]  /*18220*/  IMAD.U32 R3, RZ, RZ, UR10 ;  /* 0x0000000aff037e24 */ /* 0x003fc8000f8e00ff */
[----:B------:R0:W1:Y:S03]  /*18230*/  SYNCS.PHASECHK.TRANS64.TRYWAIT P2, [R3+URZ+0x30850], R0 ;  /* 0x03085000030075a7 */ /* 0x000066000804017f */
[----:B-1----:R-:W-:Y:S05]  /*18240*/  @!P2 NANOSLEEP.SYNCS 0x989680 ;  /* 0x009896800000a95d */ /* 0x002fea0003900000 */
[----:B------:R-:W1:Y:S02]  /*18250*/  @!P2 SYNCS.PHASECHK.TRANS64 P2, [R3+URZ+0x30850], R0 ;  /* 0x030850000300a5a7 */ /* 0x000e64000804007f */
[----:B-1----:R-:W-:Y:S05]  /*18260*/  @!P2 BRA `(.L_x_1490) ;  /* 0xfffffffc00eca947 */ /* 0x002fea000383ffff */
[----:B------:R-:W-:Y:S05]  /*18270*/  BRA `(.L_x_1489) ;  /* 0xffffff2400f47947 */ /* 0x000fea000383ffff */
.L_x_1503:
[----:B-1----:R-:W-:-:S04]  /*18280*/  IMAD.U32 R7, RZ, RZ, UR5 ;  /* 0x00000005ff077e24 */ /* 0x002fc8000f8e00ff */
[----:B------:R1:W2:Y:S03]  /*18290*/  SYNCS.PHASECHK.TRANS64.TRYWAIT P0, [R7+URZ+0x30850], R0 ;  /* 0x03085000070075a7 */ /* 0x0002a6000800017f */
[----:B--2---:R-:W-:Y:S05]  /*182a0*/  @!P0 NANOSLEEP.SYNCS 0x989680 ;  /* 0x009896800000895d */ /* 0x004fea0003900000 */
[----:B------:R-:W2:Y:S02]  /*182b0*/  @!P0 SYNCS.PHASECHK.TRANS64 P0, [R7+URZ+0x30850], R0 ;  /* 0x03085000070085a7 */ /* 0x000ea4000800007f */
[----:B--2---:R-:W-:Y:S05]  /*182c0*/  @!P0 BRA `(.L_x_1503) ;  /* 0xfffffffc00ec8947 */ /* 0x004fea000383ffff */
[----:B------:R-:W-:Y:S05]  /*182d0*/  BRA `(.L_x_1502) ;  /* 0xffffff4800e87947 */ /* 0x000fea000383ffff */
.L_x_1553:
        /* <DEDUP_REMOVED lines=11> */
.L_x_1669:
[----:B------:R-:W-:Y:S05]  /*18390*/  BSYNC B0 ;  /* 0x0000000000007941 */ /* 0x000fea0003800000 */
.L_x_1668:
[----:B------:R-:W-:Y:S05]  /*183a0*/  BRA `(.L_x_1670) ;  /* 0xffffffa000d47947 */ /* 0x000fea000383ffff */
.L_x_1555:
[----:B------:R-:W-:Y:S01]  /*183b0*/  BSSY B0, `(.L_x_1671) ;  /* 0x0000006000007945 */ /* 0x000fe20003800000 */
[----:B------:R-:W-:-:S07]  /*183c0*/  IMAD.MOV.U32 R15, RZ, RZ, -0x1 ;  /* 0xffffffffff0f7424 */ /* 0x000fce00078e00ff */
[----:B012-4-:R-:W-:Y:S05]  /*183d0*/  WARPSYNC.COLLECTIVE R15, `(.L_x_1672) ;  /* 0x000000000f0c7348 */ /* 0x017fea0003c00000 */
[----:B------:R-:W-:Y:S02]  /*183e0*/  ELECT P6, UR62, PT ;  /* 0x00000000003e782f */ /* 0x000fe400038c0000 */
[----:B------:R-:W-:Y:S01]  /*183f0*/  MOV R14, UR62 ;  /* 0x0000003e000e7c02 */ /* 0x000fe20008000f00 */
[----:B012-4-:R-:W-:Y:S10]  /*18400*/  ENDCOLLECTIVE ;  /* 0x000000000000791b */ /* 0x017ff40003800000 */
.L_x_1672:
[----:B------:R-:W-:Y:S05]  /*18410*/  BSYNC B0 ;  /* 0x0000000000007941 */ /* 0x000fea0003800000 */
.L_x_1671:
[----:B------:R-:W-:Y:S05]  /*18420*/  BRA `(.L_x_1673) ;  /* 0xffffffa000e07947 */ /* 0x000fea000383ffff */
.L_x_1557:
[----:B0-----:R0:W2:Y:S02]  /*18430*/  SYNCS.PHASECHK.TRANS64.TRYWAIT P0, [R0+URZ+0x30840], R2 ;  /* 0x03084002000075a7 */ /* 0x0010a4000800017f */
[----:B--2---:R-:W-:Y:S05]  /*18440*/  @!P0 NANOSLEEP.SYNCS 0x989680 ;  /* 0x009896800000895d */ /* 0x004fea0003900000 */
[----:B------:R-:W2:Y:S02]  /*18450*/  @!P0 SYNCS.PHASECHK.TRANS64 P0, [R0+URZ+0x30840], R2 ;  /* 0x03084002000085a7 */ /* 0x000ea4000800007f */
[----:B--2---:R-:W-:Y:S05]  /*18460*/  @!P0 BRA `(.L_x_1557) ;  /* 0xfffffffc00f08947 */ /* 0x004fea000383ffff */
[----:B------:R-:W-:Y:S05]  /*18470*/  BRA `(.L_x_1674) ;  /* 0xffffffa4004c7947 */ /* 0x000fea000383ffff */
.L_x_1561:
[----:B------:R-:W2:Y:S01]  /*18480*/  LDL.LU R11, [R1+0x30] ;  /* 0x00003000010b7983 */ /* 0x000ea20000300800 */
[----:B------:R-:W-:Y:S01]  /*18490*/  IMAD.MOV.U32 R13, RZ, RZ, R3 ;  /* 0x000000ffff0d7224 */ /* 0x000fe200078e0003 */
[----:B------:R-:W-:Y:S01]  /*184a0*/  LOP3.LUT R5, R5, 0x7f, RZ, 0xc0, !PT ;  /* 0x0000007f05057812 */ /* 0x000fe200078ec0ff */
[----:B------:R-:W-:Y:S02]  /*184b0*/  IMAD.MOV.U32 R12, RZ, RZ, RZ ;  /* 0x000000ffff0c7224 */ /* 0x000fe400078e00ff */
[----:B------:R-:W-:Y:S01]  /*184c0*/  IMAD.MOV.U32 R15, RZ, RZ, -0x1 ;  /* 0xffffffffff0f7424 */ /* 0x000fe200078e00ff */
[----:B------:R-:W-:-:S05]  /*184d0*/  SHF.R.U32.HI R0, RZ, 0x3, R5 ;  /* 0x00000003ff007819 */ /* 0x000fca0000011605 */
[----:B------:R-:W-:-:S04]  /*184e0*/  IMAD.IADD R0, R0, 0x1, R9 ;  /* 0x0000000100007824 */ /* 0x000fc800078e0209 */
[C---:B------:R-:W-:Y:S02]  /*184f0*/  VIADD R5, R0.reuse, 0x10 ;  /* 0x0000001000057836 */ /* 0x040fe40000000000 */
[----:B------:R-:W-:Y:S02]  /*18500*/  VIADD R9, R0, 0x60 ;  /* 0x0000006000097836 */ /* 0x000fe40000000000 */
[----:B--2---:R-:W-:Y:S02]  /*18510*/  IMAD R2, R11, R7, RZ ;  /* 0x000000070b027224 */ /* 0x004fe400078e02ff */
[----:B------:R-:W-:-:S03]  /*18520*/  IMAD.MOV.U32 R11, RZ, RZ, 0x181f ;  /* 0x0000181fff0b7424 */ /* 0x000fc600078e00ff */
[----:B------:R-:W-:-:S13]  /*18530*/  ISETP.GE.AND P5, PT, R0, R2, PT ;  /* 0x000000020000720c */ /* 0x000fda0003fa6270 */
[----:B-----5:R-:W-:Y:S05]  /*18540*/  WARPSYNC.COLLECTIVE R15, `(.L_x_1675) ;  /* 0x000000000f087348 */ /* 0x020fea0003c00000 */
[----:B------:R0:W1:Y:S02]  /*18550*/  SHFL.IDX P6, R14, R13, R12, R11 ;  /* 0x0000000c0d0e7389 */ /* 0x00006400000c000b */
[----:B01---5:R-:W-:Y:S01]  /*18560*/  ENDCOLLECTIVE ;  /* 0x000000000000791b */ /* 0x023fe20003800000 */
.L_x_1675:
[----:B------:R-:W-:Y:S02]  /*18570*/  IMAD.MOV.U32 R13, RZ, RZ, R4 ;  /* 0x000000ffff0d7224 */ /* 0x000fe400078e0004 */
[----:B------:R-:W-:-:S07]  /*18580*/  IMAD.MOV.U32 R6, RZ, RZ, R14 ;  /* 0x000000ffff067224 */ /* 0x000fce00078e000e */
[----:B------:R-:W-:Y:S05]  /*18590*/  WARPSYNC.COLLECTIVE R15, `(.L_x_1676) ;  /* 0x000000000f087348 */ /* 0x000fea0003c00000 */
[----:B------:R0:W1:Y:S02]  /*185a0*/  SHFL.IDX P6, R14, R13, R12, R11 ;  /* 0x0000000c0d0e7389 */ /* 0x00006400000c000b */
[----:B01----:R-:W-:Y:S01]  /*185b0*/  ENDCOLLECTIVE ;  /* 0x000000000000791b */ /* 0x003fe20003800000 */
.L_x_1676:
        /* <DEDUP_REMOVED lines=21> */
.L_x_1677:
[----:B------:R-:W-:Y:S02]  /*18710*/  IMAD.MOV.U32 R13, RZ, RZ, R4 ;  /* 0x000000ffff0d7224 */ /* 0x000fe400078e0004 */
[----:B------:R-:W-:-:S07]  /*18720*/  IMAD.MOV.U32 R6, RZ, RZ, R14 ;  /* 0x000000ffff067224 */ /* 0x000fce00078e000e */
[----:B------:R-:W-:Y:S05]  /*18730*/  WARPSYNC.COLLECTIVE R15, `(.L_x_1678) ;  /* 0x000000000f087348 */ /* 0x000fea0003c00000 */
[----:B------:R0:W1:Y:S02]  /*18740*/  SHFL.IDX P6, R14, R13, R12, R11 ;  /* 0x0000000c0d0e7389 */ /* 0x00006400000c000b */
[----:B01----:R-:W-:Y:S01]  /*18750*/  ENDCOLLECTIVE ;  /* 0x000000000000791b */ /* 0x003fe20003800000 */
.L_x_1678:
        /* <DEDUP_REMOVED lines=21> */
.L_x_1679:
[----:B------:R-:W-:Y:S02]  /*188b0*/  IMAD.MOV.U32 R13, RZ, RZ, R4 ;  /* 0x000000ffff0d7224 */ /* 0x000fe400078e0004 */
[----:B------:R-:W-:-:S07]  /*188c0*/  IMAD.MOV.U32 R6, RZ, RZ, R14 ;  /* 0x000000ffff067224 */ /* 0x000fce00078e000e */
[----:B------:R-:W-:Y:S05]  /*188d0*/  WARPSYNC.COLLECTIVE R15, `(.L_x_1680) ;  /* 0x000000000f087348 */ /* 0x000fea0003c00000 */
[----:B------:R0:W1:Y:S02]  /*188e0*/  SHFL.IDX P6, R14, R13, R12, R11 ;  /* 0x0000000c0d0e7389 */ /* 0x00006400000c000b */
[----:B01----:R-:W-:Y:S01]  /*188f0*/  ENDCOLLECTIVE ;  /* 0x000000000000791b */ /* 0x003fe20003800000 */
.L_x_1680:
        /* <DEDUP_REMOVED lines=21> */
.L_x_1681:
[----:B------:R-:W-:Y:S02]  /*18a50*/  IMAD.MOV.U32 R13, RZ, RZ, R4 ;  /* 0x000000ffff0d7224 */ /* 0x000fe400078e0004 */
[----:B------:R-:W-:-:S07]  /*18a60*/  IMAD.MOV.U32 R6, RZ, RZ, R14 ;  /* 0x000000ffff067224 */ /* 0x000fce00078e000e */
[----:B------:R-:W-:Y:S05]  /*18a70*/  WARPSYNC.COLLECTIVE R15, `(.L_x_1682) ;  /* 0x000000000f087348 */ /* 0x000fea0003c00000 */
[----:B------:R0:W1:Y:S02]  /*18a80*/  SHFL.IDX P6, R14, R13, R12, R11 ;  /* 0x0000000c0d0e7389 */ /* 0x00006400000c000b */
[----:B01----:R-:W-:Y:S01]  /*18a90*/  ENDCOLLECTIVE ;  /* 0x000000000000791b */ /* 0x003fe20003800000 */
.L_x_1682:
        /* <DEDUP_REMOVED lines=21> */
.L_x_1683:
[----:B------:R-:W-:Y:S02]  /*18bf0*/  IMAD.MOV.U32 R13, RZ, RZ, R4 ;  /* 0x000000ffff0d7224 */ /* 0x000fe400078e0004 */
[----:B------:R-:W-:-:S07]  /*18c00*/  IMAD.MOV.U32 R6, RZ, RZ, R14 ;  /* 0x000000ffff067224 */ /* 0x000fce00078e000e */
[----:B------:R-:W-:Y:S05]  /*18c10*/  WARPSYNC.COLLECTIVE R15, `(.L_x_1684) ;  /* 0x000000000f087348 */ /* 0x000fea0003c00000 */
[----:B------:R0:W1:Y:S02]  /*18c20*/  SHFL.IDX P6, R14, R13, R12, R11 ;  /* 0x0000000c0d0e7389 */ /* 0x00006400000c000b */
[----:B01----:R-:W-:Y:S01]  /*18c30*/  ENDCOLLECTIVE ;  /* 0x000000000000791b */ /* 0x003fe20003800000 */
.L_x_1684:
        /* <DEDUP_REMOVED lines=20> */
.L_x_1685:
[----:B------:R-:W-:Y:S02]  /*18d80*/  IMAD.MOV.U32 R13, RZ, RZ, R4 ;  /* 0x000000ffff0d7224 */ /* 0x000fe400078e0004 */
[----:B------:R-:W-:-:S07]  /*18d90*/  IMAD.MOV.U32 R6, RZ, RZ, R14 ;  /* 0x000000ffff067224 */ /* 0x000fce00078e000e */
[----:B------:R-:W-:Y:S05]  /*18da0*/  WARPSYNC.COLLECTIVE R15, `(.L_x_1686) ;  /* 0x000000000f087348 */ /* 0x000fea0003c00000 */
[----:B------:R0:W1:Y:S02]  /*18db0*/  SHFL.IDX P6, R14, R13, R12, R11 ;  /* 0x0000000c0d0e7389 */ /* 0x00006400000c000b */
[----:B01----:R-:W-:Y:S01]  /*18dc0*/  ENDCOLLECTIVE ;  /* 0x000000000000791b */ /* 0x003fe20003800000 */
.L_x_1686:
        /* <DEDUP_REMOVED lines=20> */
.L_x_1687:
[----:B------:R-:W-:Y:S02]  /*18f10*/  IMAD.MOV.U32 R13, RZ, RZ, R4 ;  /* 0x000000ffff0d7224 */ /* 0x000fe400078e0004 */
[----:B------:R-:W-:-:S07]  /*18f20*/  IMAD.MOV.U32 R5, RZ, RZ, R14 ;  /* 0x000000ffff057224 */ /* 0x000fce00078e000e */
[----:B------:R-:W-:Y:S05]  /*18f30*/  WARPSYNC.COLLECTIVE R15, `(.L_x_1688) ;  /* 0x000000000f087348 */ /* 0x000fea0003c00000 */
[----:B------:R0:W1:Y:S02]  /*18f40*/  SHFL.IDX P6, R14, R13, R12, R11 ;  /* 0x0000000c0d0e7389 */ /* 0x00006400000c000b */
[----:B01----:R-:W-:Y:S01]  /*18f50*/  ENDCOLLECTIVE ;  /* 0x000000000000791b */ /* 0x003fe20003800000 */
.L_x_1688:
        /* <DEDUP_REMOVED lines=19> */
.L_x_1689:
[----:B------:R-:W-:Y:S02]  /*19090*/  IMAD.MOV.U32 R13, RZ, RZ, R4 ;  /* 0x000000ffff0d7224 */ /* 0x000fe400078e0004 */
[----:B------:R-:W-:-:S07]  /*190a0*/  IMAD.MOV.U32 R5, RZ, RZ, R14 ;  /* 0x000000ffff057224 */ /* 0x000fce00078e000e */
[----:B------:R-:W-:Y:S05]  /*190b0*/  WARPSYNC.COLLECTIVE R15, `(.L_x_1690) ;  /* 0x000000000f087348 */ /* 0x000fea0003c00000 */
[----:B------:R0:W1:Y:S02]  /*190c0*/  SHFL.IDX P6, R14, R13, R12, R11 ;  /* 0x0000000c0d0e7389 */ /* 0x00006400000c000b */
[----:B01----:R-:W-:Y:S01]  /*190d0*/  ENDCOLLECTIVE ;  /* 0x000000000000791b */ /* 0x003fe20003800000 */
.L_x_1690:
[----:B------:R-:W-:Y:S01]  /*190e0*/  IMAD.MOV.U32 R3, RZ, RZ, R14 ;  /* 0x000000ffff037224 */ /* 0x000fe200078e000e */
[----:B------:R-:W-:Y:S06]  /*190f0*/  BRA `(.L_x_1691) ;  /* 0xffffffa800287947 */ /* 0x000fec000383ffff */
.L_x_1566:
[----:B0-----:R-:W2:Y:S02]  /*19100*/  LDL R2, [R1] ;  /* 0x0000000001027983 */ /* 0x001ea40000100800 */
[----:B--2---:R0:W1:Y:S02]  /*19110*/  SYNCS.PHASECHK.TRANS64.TRYWAIT P0, [R2+URZ+0x30820], R0 ;  /* 0x03082000020075a7 */ /* 0x004064000800017f */
[----:B-1----:R-:W-:Y:S05]  /*19120*/  @!P0 NANOSLEEP.SYNCS 0x989680 ;  /* 0x009896800000895d */ /* 0x002fea0003900000 */
[----:B------:R-:W1:Y:S02]  /*19130*/  @!P0 SYNCS.PHASECHK.TRANS64 P0, [R2+URZ+0x30820], R0 ;  /* 0x03082000020085a7 */ /* 0x000e64000800007f */
[----:B-1----:R-:W-:Y:S05]  /*19140*/  @!P0 BRA `(.L_x_1566) ;  /* 0xfffffffc00ec8947 */ /* 0x002fea000383ffff */
[----:B------:R-:W-:Y:S05]  /*19150*/  BRA `(.L_x_1692) ;  /* 0xffffffa800a87947 */ /* 0x000fea000383ffff */
.L_x_1575:
[----:B-1----:R1:W2:Y:S02]  /*19160*/  SYNCS.PHASECHK.TRANS64.TRYWAIT P0, [R3+URZ+0x30840], R2 ;  /* 0x03084002030075a7 */ /* 0x0022a4000800017f */
[----:B--2---:R-:W-:Y:S05]  /*19170*/  @!P0 NANOSLEEP.SYNCS 0x989680 ;  /* 0x009896800000895d */ /* 0x004fea0003900000 */
[----:B------:R-:W2:Y:S02]  /*19180*/  @!P0 SYNCS.PHASECHK.TRANS64 P0, [R3+URZ+0x30840], R2 ;  /* 0x03084002030085a7 */ /* 0x000ea4000800007f */
[----:B--2---:R-:W-:Y:S05]  /*19190*/  @!P0 BRA `(.L_x_1575) ;  /* 0xfffffffc00f08947 */ /* 0x004fea000383ffff */
[----:B------:R-:W-:Y:S05]  /*191a0*/  BRA `(.L_x_1693) ;  /* 0xffffffac00787947 */ /* 0x000fea000383ffff */
.L_x_1583:
[----:B0-----:R0:W1:Y:S02]  /*191b0*/  SYNCS.PHASECHK.TRANS64.TRYWAIT P0, [R3+URZ+0x60], R2 ;  /* 0x00006002030075a7 */ /* 0x001064000800017f */
[----:B-1----:R-:W-:Y:S05]  /*191c0*/  @!P0 NANOSLEEP.SYNCS 0x989680 ;  /* 0x009896800000895d */ /* 0x002fea0003900000 */
[----:B------:R-:W1:Y:S02]  /*191d0*/  @!P0 SYNCS.PHASECHK.TRANS64 P0, [R3+URZ+0x60], R2 ;  /* 0x00006002030085a7 */ /* 0x000e64000800007f */
[----:B-1----:R-:W-:Y:S05]  /*191e0*/  @!P0 BRA `(.L_x_1583) ;  /* 0xfffffffc00f08947 */ /* 0x002fea000383ffff */
[----:B------:R-:W-:Y:S05]  /*191f0*/  BRA `(.L_x_1694) ;  /* 0xffffffb000d47947 */ /* 0x000fea000383ffff */
.L_x_1594:
[----:B-1----:R1:W2:Y:S02]  /*19200*/  SYNCS.PHASECHK.TRANS64.TRYWAIT P0, [R3+URZ+0x30840], R2 ;  /* 0x03084002030075a7 */ /* 0x0022a4000800017f */
[----:B--2---:R-:W-:Y:S05]  /*19210*/  @!P0 NANOSLEEP.SYNCS 0x989680 ;  /* 0x009896800000895d */ /* 0x004fea0003900000 */
[----:B------:R-:W2:Y:S02]  /*19220*/  @!P0 SYNCS.PHASECHK.TRANS64 P0, [R3+URZ+0x30840], R2 ;  /* 0x03084002030085a7 */ /* 0x000ea4000800007f */
[----:B--2---:R-:W-:Y:S05]  /*19230*/  @!P0 BRA `(.L_x_1594) ;  /* 0xfffffffc00f08947 */ /* 0x004fea000383ffff */
[----:B------:R-:W-:Y:S05]  /*19240*/  BRA `(.L_x_1695) ;  /* 0xffffffb800fc7947 */ /* 0x000fea000383ffff */
.L_x_1602:
[----:B0-----:R0:W1:Y:S02]  /*19250*/  SYNCS.PHASECHK.TRANS64.TRYWAIT P0, [R2+URZ+0x60], R3 ;  /* 0x00006003020075a7 */ /* 0x001064000800017f */
[----:B-1----:R-:W-:Y:S05]  /*19260*/  @!P0 NANOSLEEP.SYNCS 0x989680 ;  /* 0x009896800000895d */ /* 0x002fea0003900000 */
[----:B------:R-:W1:Y:S02]  /*19270*/  @!P0 SYNCS.PHASECHK.TRANS64 P0, [R2+URZ+0x60], R3 ;  /* 0x00006003020085a7 */ /* 0x000e64000800007f */
[----:B-1----:R-:W-:Y:S05]  /*19280*/  @!P0 BRA `(.L_x_1602) ;  /* 0xfffffffc00f08947 */ /* 0x002fea000383ffff */
[----:B------:R-:W-:Y:S05]  /*19290*/  BRA `(.L_x_1696) ;  /* 0xffffffc000587947 */ /* 0x000fea000383ffff */
.L_x_1613:
[----:B---3--:R3:W4:Y:S02]  /*192a0*/  SYNCS.PHASECHK.TRANS64.TRYWAIT P0, [R2+URZ+0x30840], R3 ;  /* 0x03084003020075a7 */ /* 0x008724000800017f */
[----:B----4-:R-:W-:Y:S05]  /*192b0*/  @!P0 NANOSLEEP.SYNCS 0x989680 ;  /* 0x009896800000895d */ /* 0x010fea0003900000 */
[----:B------:R-:W4:Y:S02]  /*192c0*/  @!P0 SYNCS.PHASECHK.TRANS64 P0, [R2+URZ+0x30840], R3 ;  /* 0x03084003020085a7 */ /* 0x000f24000800007f */
[----:B----4-:R-:W-:Y:S05]  /*192d0*/  @!P0 BRA `(.L_x_1613) ;  /* 0xfffffffc00f08947 */ /* 0x010fea000383ffff */
[----:B------:R-:W-:Y:S05]  /*192e0*/  BRA `(.L_x_1697) ;  /* 0xffffffc800447947 */ /* 0x000fea000383ffff */
.L_x_1621:
[----:B0-----:R0:W1:Y:S02]  /*192f0*/  SYNCS.PHASECHK.TRANS64.TRYWAIT P0, [R2+URZ+0x60], R5 ;  /* 0x00006005020075a7 */ /* 0x001064000800017f */
[----:B-1----:R-:W-:Y:S05]  /*19300*/  @!P0 NANOSLEEP.SYNCS 0x989680 ;  /* 0x009896800000895d */ /* 0x002fea0003900000 */
[----:B------:R-:W1:Y:S02]  /*19310*/  @!P0 SYNCS.PHASECHK.TRANS64 P0, [R2+URZ+0x60], R5 ;  /* 0x00006005020085a7 */ /* 0x000e64000800007f */
[----:B-1----:R-:W-:Y:S05]  /*19320*/  @!P0 BRA `(.L_x_1621) ;  /* 0xfffffffc00f08947 */ /* 0x002fea000383ffff */
[----:B------:R-:W-:Y:S05]  /*19330*/  BRA `(.L_x_1698) ;  /* 0xffffffcc00a07947 */ /* 0x000fea000383ffff */
.L_x_1634:
[----:B---3--:R3:W4:Y:S02]  /*19340*/  SYNCS.PHASECHK.TRANS64.TRYWAIT P0, [R0+URZ+0x30860], R2 ;  /* 0x03086002000075a7 */ /* 0x008724000800017f */
[----:B----4-:R-:W-:Y:S05]  /*19350*/  @!P0 NANOSLEEP.SYNCS 0x989680 ;  /* 0x009896800000895d */ /* 0x010fea0003900000 */
[----:B------:R-:W4:Y:S02]  /*19360*/  @!P0 SYNCS.PHASECHK.TRANS64 P0, [R0+URZ+0x30860], R2 ;  /* 0x03086002000085a7 */ /* 0x000f24000800007f */
[----:B----4-:R-:W-:Y:S05]  /*19370*/  @!P0 BRA `(.L_x_1634) ;  /* 0xfffffffc00f08947 */ /* 0x010fea000383ffff */
[----:B------:R-:W-:Y:S05]  /*19380*/  BRA `(.L_x_1699) ;  /* 0xffffffd400707947 */ /* 0x000fea000383ffff */
.L_x_1643:
[----:B------:R-:W-:Y:S01]  /*19390*/  BSSY B0, `(.L_x_1700) ;  /* 0x0000008000007945 */ /* 0x000fe20003800000 */
[----:B------:R-:W-:Y:S02]  /*193a0*/  IMAD.MOV.U32 R13, RZ, RZ, R16 ;  /* 0x000000ffff0d7224 */ /* 0x000fe400078e0010 */
[----:B-1----:R-:W-:Y:S02]  /*193b0*/  IMAD.MOV.U32 R12, RZ, RZ, RZ ;  /* 0x000000ffff0c7224 */ /* 0x002fe400078e00ff */
[----:B------:R-:W-:Y:S02]  /*193c0*/  IMAD.MOV.U32 R11, RZ, RZ, 0x1f ;  /* 0x0000001fff0b7424 */ /* 0x000fe400078e00ff */
[----:B------:R-:W-:-:S07]  /*193d0*/  IMAD.MOV.U32 R15, RZ, RZ, -0x1 ;  /* 0xffffffffff0f7424 */ /* 0x000fce00078e00ff */
[----:B0-2---:R-:W-:Y:S05]  /*193e0*/  WARPSYNC.COLLECTIVE R15, `(.L_x_1701) ;  /* 0x000000000f087348 */ /* 0x005fea0003c00000 */
[----:B------:R1:W3:Y:S02]  /*193f0*/  SHFL.IDX P6, R14, R13, R12, R11 ;  /* 0x0000000c0d0e7389 */ /* 0x0002e400000c000b */
[----:B0123--:R-:W-:Y:S01]  /*19400*/  ENDCOLLECTIVE ;  /* 0x000000000000791b */ /* 0x00ffe20003800000 */
.L_x_1701:
[----:B------:R-:W-:Y:S05]  /*19410*/  BSYNC B0 ;  /* 0x0000000000007941 */ /* 0x000fea0003800000 */
.L_x_1700:
        /* <DEDUP_REMOVED lines=9> */
.L_x_1702:
        /* <DEDUP_REMOVED lines=19> */
.L_x_1703:
        /* <DEDUP_REMOVED lines=8> */
.L_x_1704:
        /* <DEDUP_REMOVED lines=8> */
.L_x_1705:
        /* <DEDUP_REMOVED lines=8> */
.L_x_1706:
        /* <DEDUP_REMOVED lines=8> */
.L_x_1707:
        /* <DEDUP_REMOVED lines=9> */
.L_x_1708:
[----:B------:R-:W-:Y:S01]  /*19870*/  IMAD.MOV.U32 R16, RZ, RZ, R14 ;  /* 0x000000ffff107224 */ /* 0x000fe200078e000e */
[----:B------:R-:W-:Y:S06]  /*19880*/  BRA `(.L_x_1709) ;  /* 0xffffffd800647947 */ /* 0x000fec000383ffff */
.L_x_1648:
[----:B------:R-:W-:Y:S01]  /*19890*/  BSSY B0, `(.L_x_1710) ;  /* 0x0000008000007945 */ /* 0x000fe20003800000 */
[----:B-----5:R-:W-:Y:S02]  /*198a0*/  IMAD.MOV.U32 R13, RZ, RZ, R2 ;  /* 0x000000ffff0d7224 */ /* 0x020fe400078e0002 */
[----:B-1----:R-:W-:Y:S02]  /*198b0*/  IMAD.MOV.U32 R12, RZ, RZ, 0x1 ;  /* 0x00000001ff0c7424 */ /* 0x002fe400078e00ff */
[----:B------:R-:W-:Y:S02]  /*198c0*/  IMAD.MOV.U32 R11, RZ, RZ, RZ ;  /* 0x000000ffff0b7224 */ /* 0x000fe400078e00ff */
[----:B------:R-:W-:-:S07]  /*198d0*/  IMAD.MOV.U32 R15, RZ, RZ, -0x1 ;  /* 0xffffffffff0f7424 */ /* 0x000fce00078e00ff */
[----:B0-23--:R-:W-:Y:S05]  /*198e0*/  WARPSYNC.COLLECTIVE R15, `(.L_x_1711) ;  /* 0x000000000f087348 */ /* 0x00dfea0003c00000 */
[----:B------:R1:W4:Y:S02]  /*198f0*/  SHFL.UP P6, R14, R13, R12, R11 ;  /* 0x0400000c0d0e7389 */ /* 0x00032400000c000b */
[----:B01234-:R-:W-:Y:S01]  /*19900*/  ENDCOLLECTIVE ;  /* 0x000000000000791b */ /* 0x01ffe20003800000 */
.L_x_1711:
[----:B------:R-:W-:Y:S05]  /*19910*/  BSYNC B0 ;  /* 0x0000000000007941 */ /* 0x000fea0003800000 */
.L_x_1710:
[----:B------:R-:W-:Y:S01]  /*19920*/  SEL R3, R14, RZ, P1 ;  /* 0x000000ff0e037207 */ /* 0x000fe20000800000 */
[----:B------:R-:W-:Y:S02]  /*19930*/  IMAD.MOV.U32 R12, RZ, RZ, 0x2 ;  /* 0x00000002ff0c7424 */ /* 0x000fe400078e00ff */
[----:B------:R-:W-:Y:S02]  /*19940*/  IMAD.MOV.U32 R11, RZ, RZ, RZ ;  /* 0x000000ffff0b7224 */ /* 0x000fe400078e00ff */
[----:B------:R-:W-:Y:S02]  /*19950*/  IMAD.IADD R3, R2, 0x1, R3 ;  /* 0x0000000102037824 */ /* 0x000fe400078e0203 */
[----:B------:R-:W-:Y:S02]  /*19960*/  IMAD.MOV.U32 R15, RZ, RZ, -0x1 ;  /* 0xffffffffff0f7424 */ /* 0x000fe400078e00ff */
[----:B------:R-:W-:-:S07]  /*19970*/  IMAD.MOV.U32 R13, RZ, RZ, R3 ;  /* 0x000000ffff0d7224 */ /* 0x000fce00078e0003 */
[----:B------:R-:W-:Y:S05]  /*19980*/  WARPSYNC.COLLECTIVE R15, `(.L_x_1712) ;  /* 0x000000000f087348 */ /* 0x000fea0003c00000 */
[----:B------:R0:W1:Y:S02]  /*19990*/  SHFL.UP P6, R14, R13, R12, R11 ;  /* 0x0400000c0d0e7389 */ /* 0x00006400000c000b */
[----:B01----:R-:W-:Y:S01]  /*199a0*/  ENDCOLLECTIVE ;  /* 0x000000000000791b */ /* 0x003fe20003800000 */
.L_x_1712:
        /* <DEDUP_REMOVED lines=8> */
.L_x_1713:
        /* <DEDUP_REMOVED lines=8> */
.L_x_1714:
        /* <DEDUP_REMOVED lines=8> */
.L_x_1715:
        /* <DEDUP_REMOVED lines=9> */
.L_x_1716:
[----:B------:R-:W-:Y:S01]  /*19bc0*/  IMAD.MOV.U32 R16, RZ, RZ, R14 ;  /* 0x000000ffff107224 */ /* 0x000fe200078e000e */
[----:B------:R-:W-:Y:S06]  /*19bd0*/  BRA `(.L_x_1717) ;  /* 0xffffffd800307947 */ /* 0x000fec000383ffff */
.L_x_1650:
[----:B------:R-:W-:Y:S01]  /*19be0*/  BSSY B0, `(.L_x_1718) ;  /* 0x0000006000007945 */ /* 0x000fe20003800000 */
[----:B------:R-:W-:Y:S01]  /*19bf0*/  PLOP3.LUT P6, PT, P6, PT, PT, 0x8, 0x0 ;  /* 0x000000000000781c */ /* 0x000fe200037ce170 */
[----:B------:R-:W-:-:S12]  /*19c00*/  IMAD.MOV.U32 R15, RZ, RZ, -0x1 ;  /* 0xffffffffff0f7424 */ /* 0x000fd800078e00ff */
[----:B0123--:R-:W-:Y:S05]  /*19c10*/  WARPSYNC.COLLECTIVE R15, `(.L_x_1719) ;  /* 0x000000000f087348 */ /* 0x00ffea0003c00000 */
[----:B------:R-:W-:Y:S01]  /*19c20*/  VOTE.ANY R14, PT, P6 ;  /* 0x00000000000e7806 */ /* 0x000fe200030e0100 */
[----:B0123--:R-:W-:Y:S06]  /*19c30*/  ENDCOLLECTIVE ;  /* 0x000000000000791b */ /* 0x00ffec0003800000 */
.L_x_1719:
[----:B------:R-:W-:Y:S05]  /*19c40*/  BSYNC B0 ;  /* 0x0000000000007941 */ /* 0x000fea0003800000 */
.L_x_1718:
        /* <DEDUP_REMOVED lines=9> */
.L_x_1720:
[----:B------:R-:W-:Y:S01]  /*19ce0*/  IMAD.MOV.U32 R17, RZ, RZ, R14 ;  /* 0x000000ffff117224 */ /* 0x000fe200078e000e */
[----:B------:R-:W-:Y:S06]  /*19cf0*/  BRA `(.L_x_1721) ;  /* 0xffffffd800207947 */ /* 0x000fec000383ffff */
.L_x_1652:
[----:B------:R-:W-:Y:S01]  /*19d00*/  BSSY B0, `(.L_x_1722) ;  /* 0x0000007000007945 */ /* 0x000fe20003800000 */
[----:B------:R-:W-:Y:S02]  /*19d10*/  IMAD.MOV.U32 R13, RZ, RZ, R3 ;  /* 0x000000ffff0d7224 */ /* 0x000fe400078e0003 */
[----:B------:R-:W-:Y:S02]  /*19d20*/  IMAD.MOV.U32 R11, RZ, RZ, 0x1f ;  /* 0x0000001fff0b7424 */ /* 0x000fe400078e00ff */
[----:B------:R-:W-:-:S07]  /*19d30*/  IMAD.MOV.U32 R15, RZ, RZ, -0x1 ;  /* 0xffffffffff0f7424 */ /* 0x000fce00078e00ff */
[----:B0-234-:R-:W-:Y:S05]  /*19d40*/  WARPSYNC.COLLECTIVE R15, `(.L_x_1723) ;  /* 0x000000000f087348 */ /* 0x01dfea0003c00000 */
[----:B------:R1:W0:Y:S02]  /*19d50*/  SHFL.IDX P6, R14, R13, R12, R11 ;  /* 0x0000000c0d0e7389 */ /* 0x00022400000c000b */
[----:B01234-:R-:W-:Y:S01]  /*19d60*/  ENDCOLLECTIVE ;  /* 0x000000000000791b */ /* 0x01ffe20003800000 */
.L_x_1723:
[----:B------:R-:W-:Y:S05]  /*19d70*/  BSYNC B0 ;  /* 0x0000000000007941 */ /* 0x000fea0003800000 */
.L_x_1722:
[----:B------:R-:W-:Y:S01]  /*19d80*/  IMAD.MOV.U32 R3, RZ, RZ, R14 ;  /* 0x000000ffff037224 */ /* 0x000fe200078e000e */
[----:B------:R-:W-:Y:S06]  /*19d90*/  BRA `(.L_x_1724) ;  /* 0xffffffd800147947 */ /* 0x000fec000383ffff */
.L_x_1656:
[----:B0-----:R0:W3:Y:S02]  /*19da0*/  SYNCS.PHASECHK.TRANS64.TRYWAIT P0, [R0+URZ+0x30820], R3 ;  /* 0x03082003000075a7 */ /* 0x0010e4000800017f */
[----:B---3--:R-:W-:Y:S05]  /*19db0*/  @!P0 NANOSLEEP.SYNCS 0x989680 ;  /* 0x009896800000895d */ /* 0x008fea0003900000 */
[----:B------:R-:W3:Y:S02]  /*19dc0*/  @!P0 SYNCS.PHASECHK.TRANS64 P0, [R0+URZ+0x30820], R3 ;  /* 0x03082003000085a7 */ /* 0x000ee4000800007f */
[----:B---3--:R-:W-:Y:S05]  /*19dd0*/  @!P0 BRA `(.L_x_1656) ;  /* 0xfffffffc00f08947 */ /* 0x008fea000383ffff */
[----:B------:R-:W-:Y:S05]  /*19de0*/  BRA `(.L_x_1725) ;  /* 0xffffffdc009c7947 */ /* 0x000fea000383ffff */
.L_x_1657:
[----:B------:R-:W3:Y:S01]  /*19df0*/  S2R R2, SR_TID.X ;  /* 0x0000000000027919 */ /* 0x000ee20000002100 */
[----:B------:R-:W-:Y:S01]  /*19e00*/  BSSY B0, `(.L_x_1726) ;  /* 0x000000a000007945 */ /* 0x000fe20003800000 */
[----:B-1----:R-:W-:Y:S02]  /*19e10*/  IMAD.MOV.U32 R12, RZ, RZ, RZ ;  /* 0x000000ffff0c7224 */ /* 0x002fe400078e00ff */
[----:B------:R-:W-:Y:S02]  /*19e20*/  IMAD.MOV.U32 R11, RZ, RZ, 0x1f ;  /* 0x0000001fff0b7424 */ /* 0x000fe400078e00ff */
[----:B------:R-:W-:Y:S01]  /*19e30*/  IMAD.MOV.U32 R15, RZ, RZ, -0x1 ;  /* 0xffffffffff0f7424 */ /* 0x000fe200078e00ff */
[----:B---3--:R-:W-:-:S04]  /*19e40*/  SHF.R.U32.HI R2, RZ, 0x5, R2 ;  /* 0x00000005ff027819 */ /* 0x008fc80000011602 */
[----:B------:R-:W-:-:S05]  /*19e50*/  LOP3.LUT R2, R2, 0x3, RZ, 0xc0, !PT ;  /* 0x0000000302027812 */ /* 0x000fca00078ec0ff */
[----:B------:R-:W-:-:S07]  /*19e60*/  IMAD.MOV.U32 R13, RZ, RZ, R2 ;  /* 0x000000ffff0d7224 */ /* 0x000fce00078e0002 */
[----:B0-2---:R-:W-:Y:S05]  /*19e70*/  WARPSYNC.COLLECTIVE R15, `(.L_x_1727) ;  /* 0x000000000f087348 */ /* 0x005fea0003c00000 */
[----:B------:R1:W3:Y:S02]  /*19e80*/  SHFL.IDX P6, R14, R13, R12, R11 ;  /* 0x0000000c0d0e7389 */ /* 0x0002e400000c000b */
[----:B0123--:R-:W-:Y:S01]  /*19e90*/  ENDCOLLECTIVE ;  /* 0x000000000000791b */ /* 0x00ffe20003800000 */
.L_x_1727:
[----:B------:R-:W-:Y:S05]  /*19ea0*/  BSYNC B0 ;  /* 0x0000000000007941 */ /* 0x000fea0003800000 */
.L_x_1726:
[----:B------:R-:W-:Y:S05]  /*19eb0*/  BRA `(.L_x_1728) ;  /* 0xffffffdc00847947 */ /* 0x000fea000383ffff */
.L_x_1660:
[----:B------:R-:W-:Y:S01]  /*19ec0*/  BSSY B1, `(.L_x_1729) ;  /* 0x0000006000017945 */ /* 0x000fe20003800000 */
[----:B------:R-:W-:-:S07]  /*19ed0*/  IMAD.MOV.U32 R15, RZ, RZ, -0x1 ;  /* 0xffffffffff0f7424 */ /* 0x000fce00078e00ff */
[----:B0123--:R-:W-:Y:S05]  /*19ee0*/  WARPSYNC.COLLECTIVE R15, `(.L_x_1730) ;  /* 0x000000000f0c7348 */ /* 0x00ffea0003c00000 */
[----:B------:R-:W-:Y:S02]  /*19ef0*/  ELECT P6, UR62, PT ;  /* 0x00000000003e782f */ /* 0x000fe400038c0000 */
[----:B------:R-:W-:Y:S01]  /*19f00*/  MOV R14, UR62 ;  /* 0x0000003e000e7c02 */ /* 0x000fe20008000f00 */
[----:B0123--:R-:W-:Y:S10]  /*19f10*/  ENDCOLLECTIVE ;  /* 0x000000000000791b */ /* 0x00fff40003800000 */
.L_x_1730:
[----:B------:R-:W-:Y:S05]  /*19f20*/  BSYNC B1 ;  /* 0x0000000000017941 */ /* 0x000fea0003800000 */
.L_x_1729:
[----:B------:R-:W-:Y:S05]  /*19f30*/  BRA `(.L_x_1731) ;  /* 0xffffffdc007c7947 */ /* 0x000fea000383ffff */
.L_x_1662:
[----:B0-----:R0:W2:Y:S02]  /*19f40*/  SYNCS.PHASECHK.TRANS64.TRYWAIT P0, [R6+URZ], R5 ;  /* 0x00000005060075a7 */ /* 0x0010a4000800017f */
[----:B--2---:R-:W-:Y:S05]  /*19f50*/  @!P0 NANOSLEEP.SYNCS 0x989680 ;  /* 0x009896800000895d */ /* 0x004fea0003900000 */
[----:B------:R-:W2:Y:S02]  /*19f60*/  @!P0 SYNCS.PHASECHK.TRANS64 P0, [R6+URZ], R5 ;  /* 0x00000005060085a7 */ /* 0x000ea4000800007f */
[----:B--2---:R-:W-:Y:S05]  /*19f70*/  @!P0 BRA `(.L_x_1662) ;  /* 0xfffffffc00f08947 */ /* 0x004fea000383ffff */
[----:B------:R-:W-:Y:S05]  /*19f80*/  BRA `(.L_x_1732) ;  /* 0xffffffdc00c07947 */ /* 0x000fea000383ffff */
.L_x_1663:
[----:B--2---:R2:W3:Y:S02]  /*19f90*/  SYNCS.PHASECHK.TRANS64.TRYWAIT P0, [R7+URZ], R2 ;  /* 0x00000002070075a7 */ /* 0x0044e4000800017f */
[----:B---3--:R-:W-:Y:S05]  /*19fa0*/  @!P0 NANOSLEEP.SYNCS 0x989680 ;  /* 0x009896800000895d */ /* 0x008fea0003900000 */
[----:B------:R-:W3:Y:S02]  /*19fb0*/  @!P0 SYNCS.PHASECHK.TRANS64 P0, [R7+URZ], R2 ;  /* 0x00000002070085a7 */ /* 0x000ee4000800007f */
[----:B---3--:R-:W-:Y:S05]  /*19fc0*/  @!P0 BRA `(.L_x_1663) ;  /* 0xfffffffc00f08947 */ /* 0x008fea000383ffff */
[----:B------:R-:W-:Y:S05]  /*19fd0*/  BRA `(.L_x_1733) ;  /* 0xffffffdc00b47947 */ /* 0x000fea000383ffff */
.L_x_1665:
[----:B---3--:R3:W4:Y:S02]  /*19fe0*/  SYNCS.PHASECHK.TRANS64.TRYWAIT P0, [R4+URZ], R5 ;  /* 0x00000005040075a7 */ /* 0x008724000800017f */
[----:B----4-:R-:W-:Y:S05]  /*19ff0*/  @!P0 NANOSLEEP.SYNCS 0x989680 ;  /* 0x009896800000895d */ /* 0x010fea0003900000 */
[----:B------:R-:W4:Y:S02]  /*1a000*/  @!P0 SYNCS.PHASECHK.TRANS64 P0, [R4+URZ], R5 ;  /* 0x00000005040085a7 */ /* 0x000f24000800007f */
[----:B----4-:R-:W-:Y:S05]  /*1a010*/  @!P0 BRA `(.L_x_1665) ;  /* 0xfffffffc00f08947 */ /* 0x010fea000383ffff */
[----:B------:R-:W-:Y:S05]  /*1a020*/  BRA `(.L_x_1734) ;  /* 0xffffffdc00bc7947 */ /* 0x000fea000383ffff */
.L_x_1735:
        /* <DEDUP_REMOVED lines=13> */
.L_x_3429:


//--------------------- .text._ZN7cutlass13device_kernelIN5flash11enable_sm90INS1_16FlashAttnFwdSm90INS1_25CollectiveMainloopFwdSm90ILi2EN4cute5tupleIJNS5_1CILi1EEES8_S8_EEENS6_IJNS7_ILi128EEENS7_ILi64EEENS7_ILi256EEEEEELi256ENS_10bfloat16_tEfNS_4arch4Sm90ELb0ELb1ELb1ELb1ELb0ELb1ELb0ELb1ELb1ELb1ELb0ELb0EEENS1_21CollectiveEpilogueFwdINS6_IJSA_SC_SB_EEES9_SE_SG_Li256ELb1ELb1ELb0ELb0EEENS1_36VarlenDynamicPersistentTileSchedulerILi128ELi64ELi256ELi128ELb0ELb1ELb1ELb1ELb0ELb1EEEEEEEEEvNT_6ParamsE --------------------------
	.section	.text._ZN7cutlass13device_kernelIN5flash11enable_sm90INS1_16FlashAttnFwdSm90INS1_25CollectiveMainloopFwdSm90ILi2EN4cute5tupleIJNS5_1CILi1EEES8_S8_EEENS6_IJNS7_ILi128EEENS7_ILi64EEENS7_ILi256EEEEEELi256ENS_10bfloat16_tEfNS_4arch4Sm90ELb0ELb1ELb1ELb1ELb0ELb1ELb0ELb1ELb1ELb1ELb0ELb0EEENS1_21CollectiveEpilogueFwdINS6_IJSA_SC_SB_EEES9_SE_SG_Li256ELb1ELb1ELb0ELb0EEENS1_36VarlenDynamicPersistentTileSchedulerILi128ELi64ELi256ELi128ELb0ELb1ELb1ELb1ELb0ELb1EEEEEEEEEvNT_6ParamsE,"ax",@progbits
	.align	128
.text._ZN7cutlass13device_kernelIN5flash11enable_sm90INS1_16FlashAttnFwdSm90INS1_25CollectiveMainloopFwdSm90ILi2EN4cute5tupleIJNS5_1CILi1EEES8_S8_EEENS6_IJNS7_ILi128EEENS7_ILi64EEENS7_ILi256EEEEEELi256ENS_10bfloat16_tEfNS_4arch4Sm90ELb0ELb1ELb1ELb1ELb0ELb1ELb0ELb1ELb1ELb1ELb0ELb0EEENS1_21CollectiveEpilogueFwdINS6_IJSA_SC_SB_EEES9_SE_SG_Li256ELb1ELb1ELb0ELb0EEENS1_36VarlenDynamicPersistentTileSchedulerILi128ELi64ELi256ELi128ELb0ELb1ELb1ELb1ELb0ELb1EEEEEEEEEvNT_6ParamsE:
        .type           _ZN7cutlass13device_kernelIN5flash11enable_sm90INS1_16FlashAttnFwdSm90INS1_25CollectiveMainloopFwdSm90ILi2EN4cute5tupleIJNS5_1CILi1EEES8_S8_EEENS6_IJNS7_ILi128EEENS7_ILi64EEENS7_ILi256EEEEEELi256ENS_10bfloat16_tEfNS_4arch4Sm90ELb0ELb1ELb1ELb1ELb0ELb1ELb0ELb1ELb1ELb1ELb0ELb0EEENS1_21CollectiveEpilogueFwdINS6_IJSA_SC_SB_EEES9_SE_SG_Li256ELb1ELb1ELb0ELb0EEENS1_36VarlenDynamicPersistentTileSchedulerILi128ELi64ELi256ELi128ELb0ELb1ELb1ELb1ELb0ELb1EEEEEEEEEvNT_6ParamsE,@function
        .size           _ZN7cutlass13device_kernelIN5flash11enable_sm90INS1_16FlashAttnFwdSm90INS1_25CollectiveMainloopFwdSm90ILi2EN4cute5tupleIJNS5_1CILi1EEES8_S8_EEENS6_IJNS7_ILi128EEENS7_ILi64EEENS7_ILi256EEEEEELi256ENS_10bfloat16_tEfNS_4arch4Sm90ELb0ELb1ELb1ELb1ELb0ELb1ELb0ELb1ELb1ELb1ELb0ELb0EEENS1_21CollectiveEpilogueFwdINS6_IJSA_SC_SB_EEES9_SE_SG_Li256ELb1ELb1ELb0ELb0EEENS1_36VarlenDynamicPersistentTileSchedulerILi128ELi64ELi256ELi128ELb0ELb1ELb1ELb1ELb0ELb1EEEEEEEEEvNT_6ParamsE,(.L_x_3430 - _ZN7cutlass13device_kernelIN5flash11enable_sm90INS1_16FlashAttnFwdSm90INS1_25CollectiveMainloopFwdSm90ILi2EN4cute5tupleIJNS5_1CILi1EEES8_S8_EEENS6_IJNS7_ILi128EEENS7_ILi64EEENS7_ILi256EEEEEELi256ENS_10bfloat16_tEfNS_4arch4Sm90ELb0ELb1ELb1ELb1ELb0ELb1ELb0ELb1ELb1ELb1ELb0ELb0EEENS1_21CollectiveEpilogueFwdINS6_IJSA_SC_SB_EEES9_SE_SG_Li256ELb1ELb1ELb0ELb0EEENS1_36VarlenDynamicPersistentTileSchedulerILi128ELi64ELi256ELi128ELb0ELb1ELb1ELb1ELb0ELb1EEEEEEEEEvNT_6ParamsE)
        .other          _ZN7cutlass13device_kernelIN5flash11enable_sm90INS1_16FlashAttnFwdSm90INS1_25CollectiveMainloopFwdSm90ILi2EN4cute5tupleIJNS5_1CILi1EEES8_S8_EEENS6_IJNS7_ILi128EEENS7_ILi64EEENS7_ILi256EEEEEELi256ENS_10bfloat16_tEfNS_4arch4Sm90ELb0ELb1ELb1ELb1ELb0ELb1ELb0ELb1ELb1ELb1ELb0ELb0EEENS1_21CollectiveEpilogueFwdINS6_IJSA_SC_SB_EEES9_SE_SG_Li256ELb1ELb1ELb0ELb0EEENS1_36VarlenDynamicPersistentTileSchedulerILi128ELi64ELi256ELi128ELb0ELb1ELb1ELb1ELb0ELb1EEEEEEEEEvNT_6ParamsE,@"STO_CUDA_ENTRY STV_DEFAULT"
_ZN7cutlass13device_kernelIN5flash11enable_sm90INS1_16FlashAttnFwdSm90INS1_25CollectiveMainloopFwdSm90ILi2EN4cute5tupleIJNS5_1CILi1EEES8_S8_EEENS6_IJNS7_ILi128EEENS7_ILi64EEENS7_ILi256EEEEEELi256ENS_10bfloat16_tEfNS_4arch4Sm90ELb0ELb1ELb1ELb1ELb0ELb1ELb0ELb1ELb1ELb1ELb0ELb0EEENS1_21CollectiveEpilogueFwdINS6_IJSA_SC_SB_EEES9_SE_SG_Li256ELb1ELb1ELb0ELb0EEENS1_36VarlenDynamicPersistentTileSchedulerILi128ELi64ELi256ELi128ELb0ELb1ELb1ELb1ELb0ELb1EEEEEEEEEvNT_6ParamsE:
        /* <DEDUP_REMOVED lines=23> */
.L_x_1737:
[----:B------:R-:W-:Y:S05]  /*0170*/  BSYNC B0 ;  /* 0x0000000000007941 */ /* 0x000fea0003800000 */
.L_x_1736:
        /* <DEDUP_REMOVED lines=40> */
.L_x_1738:
        /* <DEDUP_REMOVED lines=22> */
.L_x_1739:
        /* <DEDUP_REMOVED lines=18> */
.L_x_1740:
        /* <DEDUP_REMOVED lines=22> */
.L_x_1741:
        /* <DEDUP_REMOVED lines=22> */
.L_x_1742:
[----:B0-----:R-:W-:Y:S01]  /*0940*/  ISETP.NE.AND P0, PT, R2, RZ, PT ;  /* 0x000000ff0200720c */ /* 0x001fe20003f05270 */
[----:B------:R-:W-:Y:S01]  /*0950*/  IMAD.MOV.U32 R2, RZ, RZ, 0x1 ;  /* 0x00000001ff027424 */ /* 0x000fe200078e00ff */
[----:B------:R-:W-:Y:S01]  /*0960*/  NOP ;  /* 0x0000000000007918 */ /* 0x000fe20000000000 */
[----:B------:R-:W-:Y:S01]  /*0970*/  ULDC.64 UR60, c[0x0][0x208] ;  /* 0x00008200003c7ab9 */ /* 0x000fe20000000a00 */
[----:B------:R-:W-:Y:S02]  /*0980*/  BSSY B9, `(.L_x_1743) ;  /* 0x0002b75000097945 */ /* 0x000fe40003800000 */
[----:B------:R-:W-:-:S05]  /*0990*/  SEL R2, R2, 0x2, !P0 ;  /* 0x0000000202027807 */ /* 0x000fca0004000000 */
[----:B------:R0:W-:Y:S01]  /*09a0*/  STL [R1+0x68], R2 ;  /* 0x0000680201007387 */ /* 0x0001e20000100800 */
[----:B-123--:R-:W-:Y:S06]  /*09b0*/  BAR.SYNC.DEFER_BLOCKING 0x0 ;  /* 0x0000000000007b1d */ /* 0x00efec0000010000 */
[----:B------:R-:W-:Y:S05]  /*09c0*/  @!P0 BRA `(.L_x_1744) ;  /* 0x0000022400088947 */ /* 0x000fea0003800000 */
.L_x_1745:
        /* <DEDUP_REMOVED lines=15> */
[----:B------:R-:W-:-:S05]  /*0ac0*/  VIADD R4, R4, 0xffffff80 ;  /* 0xffffff8004047836 */ /* 0x000fca0000000000 */
[----:B------:R-:W-:-:S04]  /*0ad0*/  SHF.R.S32.HI R3, RZ, 0x1f, R4 ;  /* 0x0000001fff037819 */ /* 0x000fc80000011404 */
[CC--:B------:R-:W-:Y:S02]  /*0ae0*/  LEA.HI R0, R3.reuse, R4.reuse, RZ, 0x7 ;  /* 0x0000000403007211 */ /* 0x0c0fe400078f38ff */
[CC--:B------:R-:W-:Y:S02]  /*0af0*/  LEA.HI R8, R3.reuse, R4.reuse, RZ, 0x2 ;  /* 0x0000000403087211 */ /* 0x0c0fe400078f10ff */
[----:B------:R-:W-:Y:S02]  /*0b00*/  LOP3.LUT R7, R0, 0xffffff80, RZ, 0xc0, !PT ;  /* 0xffffff8000077812 */ /* 0x000fe400078ec0ff */
[CC--:B0-----:R-:W-:Y:S02]  /*0b10*/  LEA.HI R2, R3.reuse, R4.reuse, RZ, 0x4 ;  /* 0x0000000403027211 */ /* 0x0c1fe400078f20ff */
[CC--:B------:R-:W-:Y:S01]  /*0b20*/  LEA.HI R218, R3.reuse, R4.reuse, RZ, 0x3 ;  /* 0x0000000403da7211 */ /* 0x0c0fe200078f18ff */
[----:B------:R-:W-:Y:S01]  /*0b30*/  IMAD.IADD R20, R4, 0x1, -R7 ;  /* 0x0000000104147824 */ /* 0x000fe200078e0a07 */
[----:B------:R-:W-:-:S02]  /*0b40*/  LEA.HI R5, R3, R4, RZ, 0x5 ;  /* 0x0000000403057211 */ /* 0x000fc400078f28ff */
[----:B------:R-:W-:Y:S02]  /*0b50*/  LOP3.LUT R11, R8, 0xfffffffc, RZ, 0xc0, !PT ;  /* 0xfffffffc080b7812 */ /* 0x000fe400078ec0ff */
[----:B------:R-:W-:Y:S01]  /*0b60*/  LEA.HI R6, R3, R4, RZ, 0x6 ;  /* 0x0000000403067211 */ /* 0x000fe200078f30ff */
[----:B------:R-:W-:Y:S01]  /*0b70*/  IMAD.SHL.U32 R5, R5, 0x20, RZ ;  /* 0x0000002005057824 */ /* 0x000fe200078e00ff */
[----:B------:R-:W-:Y:S01]  /*0b80*/  LOP3.LUT R9, R218, 0xfffffff8, RZ, 0xc0, !PT ;  /* 0xfffffff8da097812 */ /* 0x000fe200078ec0ff */
[----:B------:R-:W-:Y:S01]  /*0b90*/  IMAD.IADD R12, R4, 0x1, -R11 ;  /* 0x00000001040c7824 */ /* 0x000fe200078e0a0b */
[----:B------:R-:W-:Y:S01]  /*0ba0*/  SHF.R.S32.HI R7, RZ, 0x4, R2 ;  /* 0x00000004ff077819 */ /* 0x000fe20000011402 */
[----:B------:R-:W-:Y:S01]  /*0bb0*/  STL [R1+0x80], R20 ;  /* 0x0000801401007387 */ /* 0x000fe20000100800 */
[----:B------:R-:W-:Y:S01]  /*0bc0*/  LOP3.LUT R3, R2, 0x3fffff0, RZ, 0xc0, !PT ;  /* 0x03fffff002037812 */ /* 0x000fe200078ec0ff */
[----:B------:R-:W-:Y:S01]  /*0bd0*/  IMAD.IADD R13, R4, 0x1, -R9 ;  /* 0x00000001040d7824 */ /* 0x000fe200078e0a09 */
[----:B------:R-:W-:-:S02]  /*0be0*/  SHF.R.S32.HI R8, RZ, 0x1f, R20 ;  /* 0x0000001fff087819 */ /* 0x000fc40000011414 */
[----:B------:R-:W-:Y:S01]  /*0bf0*/  LEA.HI R2, R2, R7, RZ, 0x1 ;  /* 0x0000000702027211 */ /* 0x000fe200078f08ff */
[----:B------:R-:W-:Y:S01]  /*0c00*/  IMAD.IADD R3, R4, 0x1, -R3 ;  /* 0x0000000104037824 */ /* 0x000fe200078e0a03 */
[----:B------:R-:W-:Y:S01]  /*0c10*/  LEA.HI R9, R8, R20, RZ, 0x2 ;  /* 0x0000001408097211 */ /* 0x000fe200078f10ff */
[----:B------:R-:W-:Y:S01]  /*0c20*/  IMAD.SHL.U32 R200, R13, 0x4, RZ ;  /* 0x000000040dc87824 */ /* 0x000fe200078e00ff */
[----:B------:R-:W-:Y:S01]  /*0c30*/  LOP3.LUT R4, R5, 0xfffffc00, RZ, 0xc0, !PT ;  /* 0xfffffc0005047812 */ /* 0x000fe200078ec0ff */
[----:B------:R-:W-:Y:S01]  /*0c40*/  STL [R1+0x58], R13 ;  /* 0x0000580d01007387 */ /* 0x000fe20000100800 */
[----:B------:R-:W-:Y:S01]  /*0c50*/  LOP3.LUT R2, R2, 0x1ffffffe, RZ, 0xc0, !PT ;  /* 0x1ffffffe02027812 */ /* 0x000fe200078ec0ff */
[----:B------:R-:W-:Y:S01]  /*0c60*/  VIADD R235, R200, 0x40 ;  /* 0x00000040c8eb7836 */ /* 0x000fe20000000000 */
[----:B------:R-:W-:Y:S01]  /*0c70*/  SHF.R.S32.HI R218, RZ, 0x3, R218 ;  /* 0x00000003ffda7819 */ /* 0x000fe200000114da */
[----:B------:R-:W-:Y:S01]  /*0c80*/  IMAD R3, R3, 0x40, R4 ;  /* 0x0000004003037824 */ /* 0x000fe200078e0204 */
[----:B------:R-:W-:Y:S01]  /*0c90*/  LEA.HI R5, R12, R12, RZ, 0x1 ;  /* 0x0000000c0c057211 */ /* 0x000fe200078f08ff */
[----:B------:R-:W-:Y:S01]  /*0ca0*/  IMAD.IADD R2, R7, 0x1, -R2 ;  /* 0x0000000107027824 */ /* 0x000fe200078e0a02 */
[--C-:B------:R-:W-:Y:S01]  /*0cb0*/  SHF.R.S32.HI R10, RZ, 0x2, R9.reuse ;  /* 0x00000002ff0a7819 */ /* 0x100fe20000011409 */
[C---:B------:R-:W-:Y:S01]  /*0cc0*/  VIADD R4, R218.reuse, 0x40 ;  /* 0x00000040da047836 */ /* 0x040fe20000000000 */
[----:B------:R-:W-:Y:S01]  /*0cd0*/  SHF.R.S32.HI R11, RZ, 0x1f, R9 ;  /* 0x0000001fff0b7819 */ /* 0x000fe20000011409 */
[----:B------:R-:W-:Y:S01]  /*0ce0*/  VIADD R15, R218, 0x60 ;  /* 0x00000060da0f7836 */ /* 0x000fe20000000000 */
[----:B------:R-:W-:Y:S01]  /*0cf0*/  LOP3.LUT R5, R5, 0x1ffffffe, RZ, 0xc0, !PT ;  /* 0x1ffffffe05057812 */ /* 0x000fe200078ec0ff */
[----:B------:R-:W-:Y:S01]  /*0d00*/  IMAD R2, R2, 0x8, R3 ;  /* 0x0000000802027824 */ /* 0x000fe200078e0203 */
[----:B------:R-:W-:Y:S01]  /*0d10*/  LEA.HI R11, R11, R10, RZ, 0x3 ;  /* 0x0000000a0b0b7211 */ /* 0x000fe200078f18ff */
[----:B------:R-:W-:Y:S01]  /*0d20*/  IMAD.IADD R226, R200, 0x1, R235 ;  /* 0x00000001c8e27824 */ /* 0x000fe200078e02eb */
[----:B------:R-:W-:Y:S01]  /*0d30*/  LEA.HI R8, R8, R20, RZ, 0x5 ;  /* 0x0000001408087211 */ /* 0x000fe200078f28ff */
[----:B------:R-:W-:Y:S01]  /*0d40*/  IMAD.IADD R5, R12, 0x1, -R5 ;  /* 0x000000010c057824 */ /* 0x000fe200078e0a05 */
[----:B------:R-:W-:Y:S01]  /*0d50*/  LOP3.LUT R11, R11, 0xfffffff8, RZ, 0xc0, !PT ;  /* 0xfffffff80b0b7812 */ /* 0x000fe200078ec0ff */
[----:B------:R0:W-:Y:S01]  /*0d60*/  STL [R1+0xa8], R2 ;  /* 0x0000a80201007387 */ /* 0x0001e20000100800 */
[----:B------:R-:W-:Y:S01]  /*0d70*/  SHF.R.S32.HI R3, RZ, 0x1f, R4 ;  /* 0x0000001fff037819 */ /* 0x000fe20000011404 */
[----:B------:R-:W-:Y:S01]  /*0d80*/  IMAD.SHL.U32 R18, R13, 0x8, RZ ;  /* 0x000000080d127824 */ /* 0x000fe200078e00ff */
[----:B------:R-:W-:Y:S01]  /*0d90*/  SHF.R.S32.HI R12, RZ, 0x1f, R15 ;  /* 0x0000001fff0c7819 */ /* 0x000fe2000001140f */
[----:B------:R-:W-:Y:S01]  /*0da0*/  IMAD.IADD R11, R10, 0x1, -R11 ;  /* 0x000000010a0b7824 */ /* 0x000fe200078e0a0b */
[----:B------:R-:W-:Y:S01]  /*0db0*/  SHF.R.S32.HI R8, RZ, 0x5, R8 ;  /* 0x00000005ff087819 */ /* 0x000fe20000011408 */
[----:B------:R-:W-:Y:S01]  /*0dc0*/  IMAD.SHL.U32 R10, R15, 0x40, RZ ;  /* 0x000000400f0a7824 */ /* 0x000fe200078e00ff */
[----:B------:R-:W-:Y:S01]  /*0dd0*/  LEA.HI R3, R3, R4, RZ, 0x3 ;  /* 0x0000000403037211 */ /* 0x000fe200078f18ff */
[----:B------:R-:W-:Y:S01]  /*0de0*/  VIADD R24, R218, 0x20 ;  /* 0x00000020da187836 */ /* 0x000fe20000000000 */
[----:B------:R-:W-:Y:S01]  /*0df0*/  LEA.HI R12, R12, R15, RZ, 0x3 ;  /* 0x0000000f0c0c7211 */ /* 0x000fe200078f18ff */
[----:B0-----:R-:W-:Y:S01]  /*0e00*/  IMAD.SHL.U32 R2, R4, 0x40, RZ ;  /* 0x0000004004027824 */ /* 0x001fe200078e00ff */
[----:B------:R-:W-:Y:S01]  /*0e10*/  SHF.R.S32.HI R7, RZ, 0x1f, R226 ;  /* 0x0000001fff077819 */ /* 0x000fe200000114e2 */
[----:B------:R-:W-:Y:S01]  /*0e20*/  IMAD R11, R8, 0x10, R11 ;  /* 0x00000010080b7824 */ /* 0x000fe200078e020b */
[----:B------:R-:W-:Y:S01]  /*0e30*/  SHF.R.S32.HI R14, RZ, 0x7, R0 ;  /* 0x00000007ff0e7819 */ /* 0x000fe20000011400 */
[----:B------:R-:W-:Y:S01]  /*0e40*/  IMAD.SHL.U32 R3, R3, 0x40, RZ ;  /* 0x0000004003037824 */ /* 0x000fe200078e00ff */
[----:B------:R-:W-:Y:S01]  /*0e50*/  LOP3.LUT R8, R2, 0x1c0, RZ, 0xc0, !PT ;  /* 0x000001c002087812 */ /* 0x000fe200078ec0ff */
[----:B------:R-:W-:Y:S01]  /*0e60*/  IMAD.SHL.U32 R12, R12, 0x40, RZ ;  /* 0x000000400c0c7824 */ /* 0x000fe200078e00ff */
[----:B------:R-:W-:Y:S01]  /*0e70*/  LEA.HI R4, R7, R226, RZ, 0x3 ;  /* 0x000000e207047211 */ /* 0x000fe200078f18ff */
[----:B------:R0:W-:Y:S01]  /*0e80*/  STL [R1+0xa0], R14 ;  /* 0x0000a00e01007387 */ /* 0x0001e20000100800 */
[----:B------:R-:W-:-:S02]  /*0e90*/  LOP3.LUT R2, R8, 0x38, R18, 0xf8, !PT ;  /* 0x0000003808027812 */ /* 0x000fc400078ef812 */
[----:B------:R-:W-:Y:S02]  /*0ea0*/  SHF.R.U32.HI R13, RZ, 0x3, R8 ;  /* 0x00000003ff0d7819 */ /* 0x000fe40000011608 */
[----:B------:R-:W-:Y:S02]  /*0eb0*/  LOP3.LUT R23, R3, 0xfffffe00, RZ, 0xc0, !PT ;  /* 0xfffffe0003177812 */ /* 0x000fe400078ec0ff */
[----:B------:R-:W-:Y:S02]  /*0ec0*/  LOP3.LUT R8, R8, 0x38, R4, 0xf8, !PT ;  /* 0x0000003808087812 */ /* 0x000fe400078ef804 */
[----:B------:R-:W-:Y:S01]  /*0ed0*/  LOP3.LUT R17, R10, 0x1c0, RZ, 0xc0, !PT ;  /* 0x000001c00a117812 */ /* 0x000fe200078ec0ff */
[----:B------:R1:W-:Y:S01]  /*0ee0*/  STL [R1+0x7c], R23 ;  /* 0x00007c1701007387 */ /* 0x0003e20000100800 */
[----:B------:R-:W-:Y:S02]  /*0ef0*/  LOP3.LUT R22, R12, 0xfffffe00, RZ, 0xc0, !PT ;  /* 0xfffffe000c167812 */ /* 0x000fe400078ec0ff */
[----:B------:R-:W-:-:S02]  /*0f00*/  LOP3.LUT R15, R23, R2, R13, 0xf6, !PT ;  /* 0x00000002170f7212 */ /* 0x000fc400078ef60d */
[----:B------:R-:W-:Y:S01]  /*0f10*/  LOP3.LUT R10, R8, R13, RZ, 0x3c, !PT ;  /* 0x0000000d080a7212 */ /* 0x000fe200078e3cff */
[----:B------:R-:W-:Y:S01]  /*0f20*/  STL [R1+0x78], R22 ;  /* 0x0000781601007387 */ /* 0x000fe20000100800 */
[C---:B------:R-:W-:Y:S02]  /*0f30*/  LOP3.LUT R2, R17.reuse, 0x38, R18, 0xf8, !PT ;  /* 0x0000003811027812 */ /* 0x040fe400078ef812 */
[----:B------:R-:W-:Y:S02]  /*0f40*/  SHF.R.U32.HI R3, RZ, 0x3, R17 ;  /* 0x00000003ff037819 */ /* 0x000fe40000011611 */
[----:B------:R-:W-:Y:S02]  /*0f50*/  LOP3.LUT R8, R17, 0x38, R4, 0xf8, !PT ;  /* 0x0000003811087812 */ /* 0x000fe400078ef804 */
[----:B------:R-:W2:Y:S01]  /*0f60*/  LDL.LU R17, [R1+0x68] ;  /* 0x0000680001117983 */ /* 0x000ea20000300800 */
[----:B------:R-:W-:-:S04]  /*0f70*/  LEA.HI R0, R0, R14, RZ, 0x1 ;  /* 0x0000000e00007211 */ /* 0x000fc800078f08ff */
[----:B------:R-:W-:Y:S02]  /*0f80*/  LOP3.LUT R0, R0, 0x3fffffe, RZ, 0xc0, !PT ;  /* 0x03fffffe00007812 */ /* 0x000fe400078ec0ff */
[----:B------:R-:W-:-:S03]  /*0f90*/  LOP3.LUT R21, R22, R2, R3, 0xf6, !PT ;  /* 0x0000000216157212 */ /* 0x000fc600078ef603 */
[----:B------:R-:W-:Y:S01]  /*0fa0*/  IMAD.IADD R0, R14, 0x1, -R0 ;  /* 0x000000010e007824 */ /* 0x000fe200078e0a00 */
[----:B------:R-:W-:-:S03]  /*0fb0*/  SHF.R.S32.HI R2, RZ, 0x1f, R24 ;  /* 0x0000001fff027819 */ /* 0x000fc60000011418 */
[----:B0-----:R-:W-:Y:S02]  /*0fc0*/  IMAD R14, R0, 0x40, R11 ;  /* 0x00000040000e7824 */ /* 0x001fe400078e020b */
[----:B------:R-:W-:Y:S01]  /*0fd0*/  IMAD.SHL.U32 R0, R24, 0x40, RZ ;  /* 0x0000004018007824 */ /* 0x000fe200078e00ff */
[----:B------:R-:W-:Y:S01]  /*0fe0*/  LEA.HI R7, R7, R226, RZ, 0x6 ;  /* 0x000000e207077211 */ /* 0x000fe200078f30ff */
[----:B------:R-:W-:Y:S01]  /*0ff0*/  IMAD.SHL.U32 R13, R218, 0x40, RZ ;  /* 0x00000040da0d7824 */ /* 0x000fe200078e00ff */
[----:B------:R-:W-:Y:S02]  /*1000*/  LEA.HI R2, R2, R24, RZ, 0x3 ;  /* 0x0000001802027211 */ /* 0x000fe400078f18ff */
[----:B------:R-:W-:Y:S01]  /*1010*/  LOP3.LUT R27, R0, 0x1c0, RZ, 0xc0, !PT ;  /* 0x000001c0001b7812 */ /* 0x000fe200078ec0ff */
[----:B------:R-:W-:Y:S01]  /*1020*/  IMAD.SHL.U32 R7, R7, 0x80, RZ ;  /* 0x0000008007077824 */ /* 0x000fe200078e00ff */
[----:B------:R-:W-:Y:S01]  /*1030*/  LOP3.LUT R12, R8, R3, RZ, 0x3c, !PT ;  /* 0x00000003080c7212 */ /* 0x000fe200078e3cff */
[----:B------:R-:W-:Y:S01]  /*1040*/  IMAD.SHL.U32 R2, R2, 0x40, RZ ;  /* 0x0000004002027824 */ /* 0x000fe200078e00ff */
[----:B------:R-:W-:Y:S01]  /*1050*/  LOP3.LUT R3, R13, 0x1c0, RZ, 0xc0, !PT ;  /* 0x000001c00d037812 */ /* 0x000fe200078ec0ff */
[----:B------:R-:W-:Y:S01]  /*1060*/  IMAD.SHL.U32 R6, R6, 0x8, RZ ;  /* 0x0000000806067824 */ /* 0x000fe200078e00ff */
[----:B------:R-:W-:-:S02]  /*1070*/  SHF.R.U32.HI R25, RZ, 0x3, R27 ;  /* 0x00000003ff197819 */ /* 0x000fc4000001161b */
[----:B------:R-:W-:Y:S02]  /*1080*/  LOP3.LUT R0, R4, 0x38, RZ, 0xc0, !PT ;  /* 0x0000003804007812 */ /* 0x000fe400078ec0ff */
[----:B------:R-:W-:Y:S02]  /*1090*/  LOP3.LUT R8, R27, 0x38, R4, 0xf8, !PT ;  /* 0x000000381b087812 */ /* 0x000fe400078ef804 */
[----:B------:R-:W-:Y:S02]  /*10a0*/  LOP3.LUT R7, R7, 0xffffe000, RZ, 0xc0, !PT ;  /* 0xffffe00007077812 */ /* 0x000fe400078ec0ff */
[----:B------:R-:W-:Y:S02]  /*10b0*/  SHF.R.U32.HI R26, RZ, 0x3, R3 ;  /* 0x00000003ff1a7819 */ /* 0x000fe40000011603 */
[----:B------:R-:W-:Y:S02]  /*10c0*/  LOP3.LUT R24, R2, 0xfffffe00, RZ, 0xc0, !PT ;  /* 0xfffffe0002187812 */ /* 0x000fe400078ec0ff */
[----:B------:R-:W-:-:S02]  /*10d0*/  LOP3.LUT R0, R0, 0x1c0, R13, 0xf8, !PT ;  /* 0x000001c000007812 */ /* 0x000fc400078ef80d */
[----:B------:R-:W-:Y:S02]  /*10e0*/  LOP3.LUT R8, R8, R25, RZ, 0x3c, !PT ;  /* 0x0000001908087212 */ /* 0x000fe400078e3cff */
[----:B------:R-:W-:Y:S01]  /*10f0*/  LOP3.LUT R6, R6, 0xfffffe00, RZ, 0xc0, !PT ;  /* 0xfffffe0006067812 */ /* 0x000fe200078ec0ff */
[----:B------:R-:W-:Y:S01]  /*1100*/  STL [R1+0xa4], R14 ;  /* 0x0000a40e01007387 */ /* 0x000fe20000100800 */
[-C--:B------:R-:W-:Y:S01]  /*1110*/  IADD3 R13, R10, R7.reuse, R23 ;  /* 0x000000070a0d7210 */ /* 0x080fe20007ffe017 */
[----:B------:R-:W-:Y:S01]  /*1120*/  VIADD R10, R18, 0x80 ;  /* 0x00000080120a7836 */ /* 0x000fe20000000000 */
[----:B------:R-:W-:Y:S01]  /*1130*/  LOP3.LUT R0, R0, R26, RZ, 0x3c, !PT ;  /* 0x0000001a00007212 */ /* 0x000fe200078e3cff */
[----:B------:R-:W-:Y:S01]  /*1140*/  STL [R1+0x38], R24 ;  /* 0x0000381801007387 */ /* 0x000fe20000100800 */
[-C--:B------:R-:W-:Y:S01]  /*1150*/  IADD3 R11, R8, R7.reuse, R24 ;  /* 0x00000007080b7210 */ /* 0x080fe20007ffe018 */
[----:B------:R-:W-:Y:S01]  /*1160*/  VIADD R8, R18, 0xc0 ;  /* 0x000000c012087836 */ /* 0x000fe20000000000 */
[----:B------:R-:W-:Y:S01]  /*1170*/  LOP3.LUT R3, R3, 0x38, R18, 0xf8, !PT ;  /* 0x0000003803037812 */ /* 0x000fe200078ef812 */
[----:B------:R0:W-:Y:S01]  /*1180*/  STL [R1+0x40], R6 ;  /* 0x0000400601007387 */ /* 0x0001e20000100800 */
[----:B-1----:R-:W-:-:S02]  /*1190*/  IADD3 R23, R12, R7, R22 ;  /* 0x000000070c177210 */ /* 0x002fc40007ffe016 */
[----:B------:R-:W-:Y:S01]  /*11a0*/  SHF.R.S32.HI R2, RZ, 0x1f, R218 ;  /* 0x0000001fff027819 */ /* 0x000fe200000114da */
[----:B------:R-:W-:Y:S01]  /*11b0*/  STL [R1+0x6c], RZ ;  /* 0x00006cff01007387 */ /* 0x000fe20000100800 */
[----:B------:R-:W-:Y:S01]  /*11c0*/  IADD3 R7, R0, R7, R6 ;  /* 0x0000000700077210 */ /* 0x000fe20007ffe006 */
[----:B------:R-:W-:Y:S01]  /*11d0*/  VIADD R0, R16, 0x10400 ;  /* 0x0001040010007836 */ /* 0x000fe20000000000 */
[----:B------:R-:W-:Y:S01]  /*11e0*/  LOP3.LUT R229, R9, 0x7ffffffc, RZ, 0xc0, !PT ;  /* 0x7ffffffc09e57812 */ /* 0x000fe200078ec0ff */
[----:B------:R-:W-:Y:S01]  /*11f0*/  STL [R1], RZ ;  /* 0x000000ff01007387 */ /* 0x000fe20000100800 */
[----:B------:R-:W-:Y:S02]  /*1200*/  LOP3.LUT R2, R27, 0x38, R18, 0xf8, !PT ;  /* 0x000000381b027812 */ /* 0x000fe400078ef812 */
[----:B------:R-:W-:Y:S01]  /*1210*/  SHF.R.S32.HI R9, RZ, 0x1f, R10 ;  /* 0x0000001fff097819 */ /* 0x000fe2000001140a */
[----:B------:R-:W-:Y:S01]  /*1220*/  STL [R1+0x2c], R10 ;  /* 0x00002c0a01007387 */ /* 0x000fe20000100800 */
[----:B0-----:R-:W-:-:S03]  /*1230*/  LOP3.LUT R6, R6, R3, R26, 0xf6, !PT ;  /* 0x0000000306067212 */ /* 0x001fc600078ef61a */
[----:B------:R0:W-:Y:S01]  /*1240*/  STL [R1+0x30], R8 ;  /* 0x0000300801007387 */ /* 0x0001e20000100800 */
[----:B------:R-:W-:Y:S01]  /*1250*/  LOP3.LUT R3, R24, R2, R25, 0xf6, !PT ;  /* 0x0000000218037212 */ /* 0x000fe200078ef619 */
[----:B------:R-:W-:Y:S02]  /*1260*/  IMAD R2, R15, 0x2, R0 ;  /* 0x000000020f027824 */ /* 0x000fe400078e0200 */
[----:B------:R-:W-:Y:S01]  /*1270*/  STL [R1+0x74], R9 ;  /* 0x0000740901007387 */ /* 0x000fe20000100800 */
[----:B0-----:R-:W-:-:S03]  /*1280*/  SHF.R.S32.HI R8, RZ, 0x1f, R8 ;  /* 0x0000001fff087819 */ /* 0x001fc60000011408 */
[----:B------:R-:W-:Y:S01]  /*1290*/  STL [R1+0x54], R6 ;  /* 0x0000540601007387 */ /* 0x000fe20000100800 */
[----:B------:R-:W-:-:S03]  /*12a0*/  IMAD R3, R3, 0x2, R0 ;  /* 0x0000000203037824 */ /* 0x000fc600078e0200 */
[----:B------:R0:W-:Y:S04]  /*12b0*/  STL [R1+0x70], R8 ;  /* 0x0000700801007387 */ /* 0x0001e80000100800 */
[----:B------:R1:W-:Y:S01]  /*12c0*/  STL [R1+0x90], R2 ;  /* 0x0000900201007387 */ /* 0x0003e20000100800 */
[--C-:B0-----:R-:W-:Y:S02]  /*12d0*/  IMAD R8, R21, 0x2, R0.reuse ;  /* 0x0000000215087824 */ /* 0x101fe400078e0200 */
[----:B-1----:R-:W-:-:S03]  /*12e0*/  IMAD R2, R11, 0x2, R0 ;  /* 0x000000020b027824 */ /* 0x002fc600078e0200 */
[----:B------:R0:W-:Y:S04]  /*12f0*/  STL [R1+0x88], R8 ;  /* 0x0000880801007387 */ /* 0x0001e80000100800 */
[----:B------:R1:W-:Y:S04]  /*1300*/  STL [R1+0x98], R3 ;  /* 0x0000980301007387 */ /* 0x0003e80000100800 */
[----:B------:R3:W-:Y:S01]  /*1310*/  STL [R1+0x94], R2 ;  /* 0x0000940201007387 */ /* 0x0007e20000100800 */
[--C-:B0-----:R-:W-:Y:S02]  /*1320*/  IMAD R8, R13, 0x2, R0.reuse ;  /* 0x000000020d087824 */ /* 0x101fe400078e0200 */
[----:B-1----:R-:W-:-:S03]  /*1330*/  IMAD R3, R23, 0x2, R0 ;  /* 0x0000000217037824 */ /* 0x002fc600078e0200 */
[----:B------:R-:W-:Y:S01]  /*1340*/  STL [R1+0x8c], R8 ;  /* 0x00008c0801007387 */ /* 0x000fe20000100800 */
[--C-:B---3--:R-:W-:Y:S02]  /*1350*/  IMAD R2, R7, 0x2, R0.reuse ;  /* 0x0000000207027824 */ /* 0x108fe400078e0200 */
[----:B------:R-:W-:Y:S01]  /*1360*/  IMAD R0, R6, 0x2, R0 ;  /* 0x0000000206007824 */ /* 0x000fe200078e0200 */
[----:B------:R0:W-:Y:S04]  /*1370*/  STL [R1+0x84], R3 ;  /* 0x0000840301007387 */ /* 0x0001e80000100800 */
[----:B------:R1:W-:Y:S04]  /*1380*/  STL [R1+0x9c], R2 ;  /* 0x00009c0201007387 */ /* 0x0003e80000100800 */
[----:B------:R3:W-:Y:S01]  /*1390*/  STL [R1+0x48], R0 ;  /* 0x0000480001007387 */ /* 0x0007e20000100800 */
[----:B0-----:R-:W-:-:S02]  /*13a0*/  SHF.R.S32.HI R3, RZ, 0x3, R4 ;  /* 0x00000003ff037819 */ /* 0x001fc40000011404 */
[----:B-1----:R-:W-:Y:S01]  /*13b0*/  LOP3.LUT R2, R4, 0xfffffff8, RZ, 0xc0, !PT ;  /* 0xfffffff804027812 */ /* 0x002fe200078ec0ff */
[----:B---3--:R-:W-:Y:S02]  /*13c0*/  IMAD R0, R5, 0x8, R14 ;  /* 0x0000000805007824 */ /* 0x008fe400078e020e */
[----:B------:R0:W-:Y:S04]  /*13d0*/  STL [R1+0x5c], R3 ;  /* 0x00005c0301007387 */ /* 0x0001e80000100800 */
[----:B------:R0:W-:Y:S04]  /*13e0*/  STL [R1+0x4c], R0 ;  /* 0x00004c0001007387 */ /* 0x0001e80000100800 */
[----:B------:R0:W-:Y:S01]  /*13f0*/  STL [R1+0x68], R2 ;  /* 0x0000680201007387 */ /* 0x0001e20000100800 */
[----:B------:R-:W-:Y:S01]  /*1400*/  IMAD.MOV.U32 R219, RZ, RZ, RZ ;  /* 0x000000ffffdb7224 */ /* 0x000fe200078e00ff */
[----:B------:R-:W-:Y:S01]  /*1410*/  SHF.R.S32.HI R19, RZ, 0x1f, R18 ;  /* 0x0000001fff137819 */ /* 0x000fe20000011412 */
[----:B------:R-:W-:-:S02]  /*1420*/  IMAD.MOV.U32 R22, RZ, RZ, RZ ;  /* 0x000000ffff167224 */ /* 0x000fc400078e00ff */
[C---:B------:R-:W-:Y:S02]  /*1430*/  VIADD R236, R200.reuse, 0x20 ;  /* 0x00000020c8ec7836 */ /* 0x040fe40000000000 */
[----:B------:R-:W-:Y:S02]  /*1440*/  VIADD R237, R200, 0x60 ;  /* 0x00000060c8ed7836 */ /* 0x000fe40000000000 */
[----:B------:R-:W-:Y:S01]  /*1450*/  IMAD.IADD R229, R20, 0x1, -R229 ;  /* 0x0000000114e57824 */ /* 0x000fe200078e0ae5 */
[----:B--2---:R-:W-:Y:S01]  /*1460*/  LOP3.LUT R234, R17, 0x1, RZ, 0xfc, !PT ;  /* 0x0000000111ea7812 */ /* 0x004fe200078efcff */
[----:B0-----:R-:W-:-:S07]  /*1470*/  IMAD.MOV.U32 R17, RZ, RZ, RZ ;  /* 0x000000ffff117224 */ /* 0x001fce00078e00ff */
.L_x_2035:
[----:B------:R-:W-:Y:S01]  /*1480*/  ULDC.64 UR4, c[0x0][0xa28] ;  /* 0x00028a0000047ab9 */ /* 0x000fe20000000a00 */
[----:B0-23--:R-:W0:Y:S01]  /*1490*/  LDC.64 R4, c[0x0][0xa08] ;  /* 0x00028200ff047b82 */ /* 0x00de220000000a00 */
[----:B------:R-:W-:Y:S01]  /*14a0*/  ISETP.NE.U32.AND P0, PT, RZ, UR4, PT ;  /* 0x00000004ff007c0c */ /* 0x000fe2000bf05070 */
[----:B------:R-:W-:Y:S01]  /*14b0*/  IMAD.MOV.U32 R0, RZ, RZ, RZ ;  /* 0x000000ffff007224 */ /* 0x000fe200078e00ff */
[----:B------:R-:W-:Y:S01]  /*14c0*/  ULDC.64 UR6, c[0x0][0xa20] ;  /* 0x0002880000067ab9 */ /* 0x000fe20000000a00 */
[----:B------:R-:W-:Y:S01]  /*14d0*/  IMAD.MOV.U32 R26, RZ, RZ, RZ ;  /* 0x000000ffff1a7224 */ /* 0x000fe200078e00ff */
[----:B------:R-:W-:Y:S01]  /*14e0*/  ISETP.NE.AND.EX P0, PT, RZ, UR5, PT, P0 ;  /* 0x00000005ff007c0c */ /* 0x000fe2000bf05300 */
[----:B------:R-:W-:Y:S02]  /*14f0*/  ULDC.64 UR4, c[0x0][0xa18] ;  /* 0x0002860000047ab9 */ /* 0x000fe40000000a00 */
[----:B------:R-:W-:-:S04]  /*1500*/  ISETP.NE.U32.AND P1, PT, RZ, UR4, PT ;  /* 0x00000004ff007c0c */ /* 0x000fc8000bf25070 */
[----:B------:R-:W-:Y:S01]  /*1510*/  ISETP.NE.AND.EX P1, PT, RZ, UR5, PT, P1 ;  /* 0x00000005ff007c0c */ /* 0x000fe2000bf25310 */
[----:B------:R-:W-:Y:S02]  /*1520*/  ULDC.64 UR4, c[0x0][0xa08] ;  /* 0x0002820000047ab9 */ /* 0x000fe40000000a00 */
[----:B------:R-:W-:-:S03]  /*1530*/  ISETP.NE.U32.AND P3, PT, RZ, UR4, PT ;  /* 0x00000004ff007c0c */ /* 0x000fc6000bf65070 */
[----:B----4-:R-:W1:Y:S01]  /*1540*/  @P0 LDC.64 R2, c[0x0][0xa28] ;  /* 0x00028a00ff020b82 */ /* 0x010e620000000a00 */
[----:B------:R-:W-:Y:S01]  /*1550*/  ISETP.NE.AND.EX P3, PT, RZ, UR5, PT, P3 ;  /* 0x00000005ff007c0c */ /* 0x000fe2000bf65330 */
[----:B0-----:R-:W-:-:S06]  /*1560*/  IMAD.WIDE R8, R67, 0x4, R4 ;  /* 0x0000000443087825 */ /* 0x001fcc00078e0204 */
[----:B------:R-:W0:Y:S01]  /*1570*/  @P1 LDC.64 R6, c[0x0][0xa18] ;  /* 0x00028600ff061b82 */ /* 0x000e220000000a00 */
[----:B------:R-:W-:Y:S02]  /*1580*/  ULDC UR4, c[0x0][0x288] ;  /* 0x0000a20000047ab9 */ /* 0x000fe40000000800 */
[----:B------:R-:W-:Y:S01]  /*1590*/  IMAD.U32 R220, RZ, RZ, UR4 ;  /* 0x00000004ffdc7e24 */ /* 0x000fe2000f8e00ff */
[----:B------:R2:W-:Y:S01]  /*15a0*/  STL [R1+0x60], R66 ;  /* 0x0000604201007387 */ /* 0x0005e20000100800 */
[----:B------:R-:W-:-:S03]  /*15b0*/  ULDC.64 UR4, c[0x0][0x418] ;  /* 0x0001060000047ab9 */ /* 0x000fc60000000a00 */
[----:B-----5:R2:W5:Y:S01]  /*15c0*/  @P3 LDG.E R26, desc[UR60][R8.64] ;  /* 0x0000003c081a3981 */ /* 0x020562000c1e1900 */
[----:B-1----:R-:W-:-:S05]  /*15d0*/  @P0 IMAD.WIDE R2, R67, 0x4, R2 ;  /* 0x0000000443020825 */ /* 0x002fca00078e0202 */
[----:B------:R2:W5:Y:S01]  /*15e0*/  @P0 LDG.E R0, desc[UR60][R2.64] ;  /* 0x0000003c02000981 */ /* 0x000562000c1e1900 */
[----:B0-----:R-:W-:-:S05]  /*15f0*/  @P1 IMAD.WIDE R4, R67, 0x4, R6 ;  /* 0x0000000443041825 */ /* 0x001fca00078e0206 */
[----:B------:R2:W5:Y:S04]  /*1600*/  @P1 LDG.E R220, desc[UR60][R4.64] ;  /* 0x0000003c04dc1981 */ /* 0x000568000c1e1900 */
[----:B------:R2:W-:Y:S01]  /*1610*/  STL [R1+0x64], R67 ;  /* 0x0000644301007387 */ /* 0x0005e20000100800 */
[----:B------:R-:W-:-:S03]  /*1620*/  UISETP.NE.U32.AND UP0, UPT, UR4, URZ, UPT ;  /* 0x0000003f0400728c */ /* 0x000fc6000bf05070 */
[----:B------:R-:W-:Y:S01]  /*1630*/  ULDC UR4, c[0x0][0x424] ;  /* 0x0001090000047ab9 */ /* 0x000fe20000000800 */
[----:B------:R-:W-:Y:S01]  /*1640*/  UISETP.NE.AND.EX UP0, UPT, UR5, URZ, UPT, UP0 ;  /* 0x0000003f0500728c */ /* 0x000fe2000bf05300 */
[----:B------:R-:W-:Y:S02]  /*1650*/  ISETP.NE.U32.AND P2, PT, RZ, UR6, PT ;  /* 0x00000006ff007c0c */ /* 0x000fe4000bf45070 */
[----:B------:R-:W-:Y:S01]  /*1660*/  ULDC UR5, c[0x0][0x2f0] ;  /* 0x0000bc0000057ab9 */ /* 0x000fe20000000800 */
[----:B------:R-:W-:Y:S01]  /*1670*/  USEL UR4, UR4, 0x1, UP0 ;  /* 0x0000000104047887 */ /* 0x000fe20008000000 */
[----:B------:R-:W-:-:S03]  /*1680*/  ISETP.NE.AND.EX P2, PT, RZ, UR7, PT, P2 ;  /* 0x00000007ff007c0c */ /* 0x000fc6000bf45320 */
[----:B------:R-:W-:-:S03]  /*1690*/  UIMAD UR4, UR4, UR5, URZ ;  /* 0x00000005040472a4 */ /* 0x000fc6000f8e023f */
[----:B------:R-:W-:Y:S01]  /*16a0*/  ULDC UR5, c[0x0][0x348] ;  /* 0x0000d20000057ab9 */ /* 0x000fe20000000800 */
[----:B--2---:R-:W-:Y:S08]  /*16b0*/  @P1 BRA `(.L_x_1747) ;  /* 0x0000000000241947 */ /* 0x004ff00003800000 */
[----:B------:R-:W-:Y:S02]  /*16c0*/  ULDC.64 UR6, c[0x0][0xa00] ;  /* 0x0002800000067ab9 */ /* 0x000fe40000000a00 */
[----:B------:R-:W-:-:S04]  /*16d0*/  ISETP.NE.U32.AND P0, PT, RZ, UR6, PT ;  /* 0x00000006ff007c0c */ /* 0x000fc8000bf05070 */
[----:B------:R-:W-:-:S13]  /*16e0*/  ISETP.NE.AND.EX P0, PT, RZ, UR7, PT, P0 ;  /* 0x00000007ff007c0c */ /* 0x000fda000bf05300 */
[----:B------:R-:W-:Y:S05]  /*16f0*/  @!P0 BRA `(.L_x_1747) ;  /* 0x0000000000148947 */ /* 0x000fea0003800000 */
[----:B------:R-:W0:Y:S02]  /*1700*/  LDC.64 R2, c[0x0][0xa00] ;  /* 0x00028000ff027b82 */ /* 0x000e240000000a00 */
[----:B0-----:R-:W-:-:S05]  /*1710*/  IMAD.WIDE R2, R67, 0x4, R2 ;  /* 0x0000000443027825 */ /* 0x001fca00078e0202 */
[----:B-----5:R-:W2:Y:S04]  /*1720*/  LDG.E R220, desc[UR60][R2.64] ;  /* 0x0000003c02dc7981 */ /* 0x020ea8000c1e1900 */
[----:B------:R-:W2:Y:S02]  /*1730*/  LDG.E R5, desc[UR60][R2.64+0x4] ;  /* 0x0000043c02057981 */ /* 0x000ea4000c1e1900 */
[----:B--2---:R-:W-:-:S07]  /*1740*/  IMAD.IADD R220, R5, 0x1, -R220 ;  /* 0x0000000105dc7824 */ /* 0x004fce00078e0adc */
.L_x_1747:
[----:B------:R-:W-:Y:S02]  /*1750*/  IMAD.U32 R2, RZ, RZ, UR5 ;  /* 0x00000005ff027e24 */ /* 0x000fe4000f8e00ff */
[----:B------:R-:W-:Y:S01]  /*1760*/  IMAD.U32 R27, RZ, RZ, UR4 ;  /* 0x00000004ff1b7e24 */ /* 0x000fe2000f8e00ff */
[----:B------:R-:W-:Y:S06]  /*1770*/  @!P2 BRA `(.L_x_1748) ;  /* 0x000000000010a947 */ /* 0x000fec0003800000 */
[----:B------:R-:W0:Y:S02]  /*1780*/  LDC.64 R4, c[0x0][0xa20] ;  /* 0x00028800ff047b82 */ /* 0x000e240000000a00 */
[----:B0-----:R-:W-:-:S05]  /*1790*/  IMAD.WIDE R4, R67, 0x4, R4 ;  /* 0x0000000443047825 */ /* 0x001fca00078e0204 */
[----:B------:R0:W5:Y:S01]  /*17a0*/  LDG.E R27, desc[UR60][R4.64] ;  /* 0x0000003c041b7981 */ /* 0x000162000c1e1900 */
[----:B------:R-:W-:Y:S05]  /*17b0*/  BRA `(.L_x_1749) ;  /* 0x0000000000107947 */ /* 0x000fea0003800000 */
.L_x_1748:
[----:B------:R-:W-:Y:S05]  /*17c0*/  @!P3 BRA `(.L_x_1749) ;  /* 0x00000000000cb947 */ /* 0x000fea0003800000 */
[----:B------:R-:W2:Y:S04]  /*17d0*/  LDG.E R4, desc[UR60][R8.64] ;  /* 0x0000003c08047981 */ /* 0x000ea8000c1e1900 */
[----:B------:R-:W2:Y:S02]  /*17e0*/  LDG.E R27, desc[UR60][R8.64+0x4] ;  /* 0x0000043c081b7981 */ /* 0x000ea4000c1e1900 */
[----:B--2---:R-:W-:-:S07]  /*17f0*/  IMAD.IADD R27, R27, 0x1, -R4 ;  /* 0x000000011b1b7824 */ /* 0x004fce00078e0a04 */
.L_x_1749:
[----:B------:R-:W-:Y:S01]  /*1800*/  ULDC.64 UR4, c[0x0][0xa10] ;  /* 0x0002840000047ab9 */ /* 0x000fe20000000a00 */
[----:B------:R-:W1:Y:S01]  /*1810*/  LDC R9, c[0x0][0x448] ;  /* 0x00011200ff097b82 */ /* 0x000e620000000800 */
[----:B------:R-:W-:-:S04]  /*1820*/  ISETP.NE.U32.AND P0, PT, RZ, UR4, PT ;  /* 0x00000004ff007c0c */ /* 0x000fc8000bf05070 */
[----:B------:R-:W-:Y:S01]  /*1830*/  ISETP.NE.AND.EX P0, PT, RZ, UR5, PT, P0 ;  /* 0x00000005ff007c0c */ /* 0x000fe2000bf05300 */
[----:B------:R-:W-:Y:S02]  /*1840*/  ULDC.64 UR4, c[0x0][0xa30] ;  /* 0x00028c0000047ab9 */ /* 0x000fe40000000a00 */
[----:B------:R-:W-:Y:S01]  /*1850*/  ISETP.NE.U32.AND P1, PT, RZ, UR4, PT ;  /* 0x00000004ff007c0c */ /* 0x000fe2000bf25070 */
[----:B-----5:R-:W-:Y:S01]  /*1860*/  IMAD.MOV.U32 R23, RZ, RZ, R27 ;  /* 0x000000ffff177224 */ /* 0x020fe200078e001b */
[----:B------:R-:W2:Y:S02]  /*1870*/  LDC.64 R12, c[0x0][0x9e0] ;  /* 0x00027800ff0c7b82 */ /* 0x000ea40000000a00 */
[----:B------:R-:W-:-:S06]  /*1880*/  ISETP.NE.AND.EX P1, PT, RZ, UR5, PT, P1 ;  /* 0x00000005ff007c0c */ /* 0x000fcc000bf25310 */
[----:B0-----:R-:W0:Y:S08]  /*1890*/  @P0 LDC.64 R4, c[0x0][0xa10] ;  /* 0x00028400ff040b82 */ /* 0x001e300000000a00 */
[----:B------:R-:W3:Y:S01]  /*18a0*/  @P1 LDC.64 R6, c[0x0][0xa30] ;  /* 0x00028c00ff061b82 */ /* 0x000ee20000000a00 */
[----:B0-----:R-:W-:-:S05]  /*18b0*/  @P0 IMAD.WIDE R4, R67, 0x4, R4 ;  /* 0x0000000443040825 */ /* 0x001fca00078e0204 */
[----:B------:R-:W4:Y:S04]  /*18c0*/  @P0 LDG.E R3, desc[UR60][R4.64] ;  /* 0x0000003c04030981 */ /* 0x000f28000c1e1900 */
[----:B------:R0:W4:Y:S01]  /*18d0*/  @P0 LDG.E R8, desc[UR60][R4.64+0x4] ;  /* 0x0000043c04080981 */ /* 0x000122000c1e1900 */
[----:B---3--:R-:W-:-:S05]  /*18e0*/  @P1 IMAD.WIDE R6, R67, 0x4, R6 ;  /* 0x0000000443061825 */ /* 0x008fca00078e0206 */
[----:B------:R3:W5:Y:S01]  /*18f0*/  @P1 LDG.E R23, desc[UR60][R6.64] ;  /* 0x0000003c06171981 */ /* 0x000762000c1e1900 */
[----:B-1----:R-:W-:Y:S01]  /*1900*/  ISETP.NE.AND P1, PT, R9, 0x1, PT ;  /* 0x000000010900780c */ /* 0x002fe20003f25270 */
[----:B------:R-:W-:Y:S01]  /*1910*/  IMAD.SHL.U32 R14, R65, 0x80, RZ ;  /* 0x00000080410e7824 */ /* 0x000fe200078e00ff */
[----:B--2---:R-:W-:Y:S01]  /*1920*/  ISETP.GE.AND P2, PT, R13, 0x1, PT ;  /* 0x000000010d00780c */ /* 0x004fe20003f46270 */
[----:B------:R-:W-:Y:S02]  /*1930*/  IMAD.IADD R11, R27, 0x1, -R0 ;  /* 0x000000011b0b7824 */ /* 0x000fe400078e0a00 */
[----:B------:R-:W-:Y:S01]  /*1940*/  VIADD R0, R14, 0x7f ;  /* 0x0000007f0e007836 */ /* 0x000fe20000000000 */
[----:B------:R1:W-:Y:S03]  /*1950*/  STL [R1+0x34], R14 ;  /* 0x0000340e01007387 */ /* 0x0003e60000100800 */
[----:B0-----:R-:W-:-:S04]  /*1960*/  IMAD.MOV.U32 R4, RZ, RZ, R0 ;  /* 0x000000ffff047224 */ /* 0x001fc800078e0000 */
[----:B------:R-:W0:Y:S08]  /*1970*/  @P1 LDC R9, c[0x0][0x44c] ;  /* 0x00011300ff091b82 */ /* 0x000e300000000800 */
[----:B------:R-:W2:Y:S01]  /*1980*/  @P1 LDC R10, c[0x0][0x450] ;  /* 0x00011400ff0a1b82 */ /* 0x000ea20000000800 */
[----:B----4-:R-:W-:Y:S02]  /*1990*/  @P0 IMAD.IADD R2, R8, 0x1, -R3 ;  /* 0x0000000108020824 */ /* 0x010fe400078e0a03 */
[----:B0-----:R-:W-:-:S04]  /*19a0*/  @P1 IMAD.HI.U32 R3, R0, R9, RZ ;  /* 0x0000000900031227 */ /* 0x001fc800078e00ff */
[----:B------:R-:W-:Y:S01]  /*19b0*/  IMAD.IADD R221, R11, 0x1, R2 ;  /* 0x000000010bdd7824 */ /* 0x000fe200078e0202 */
[----:B--2---:R-:W-:-:S03]  /*19c0*/  @P1 SHF.R.U32.HI R4, RZ, R10, R3 ;  /* 0x0000000aff041219 */ /* 0x004fc60000011603 */
[C---:B------:R-:W-:Y:S01]  /*19d0*/  VIADD R0, R221.reuse, 0x3f ;  /* 0x0000003fdd007836 */ /* 0x040fe20000000000 */
[----:B------:R-:W-:-:S04]  /*19e0*/  IADD3 R5, R221, 0x1, -R220 ;  /* 0x00000001dd057810 */ /* 0x000fc80007ffe8dc */
[----:B------:R-:W-:Y:S01]  /*19f0*/  SHF.R.S32.HI R3, RZ, 0x1f, R0 ;  /* 0x0000001fff037819 */ /* 0x000fe20000011400 */
[----:B---3--:R-:W-:-:S03]  /*1a00*/  IMAD.IADD R7, R5, 0x1, R4 ;  /* 0x0000000105077824 */ /* 0x008fc600078e0204 */
[----:B------:R-:W-:Y:S01]  /*1a10*/  LEA.HI R3, R3, R0, RZ, 0x6 ;  /* 0x0000000003037211 */ /* 0x000fe200078f30ff */
[----:B------:R-:W-:-:S03]  /*1a20*/  IMAD.IADD R0, R7, 0x1, R12 ;  /* 0x0000000107007824 */ /* 0x000fc600078e020c */
[----:B------:R-:W-:Y:S01]  /*1a30*/  SHF.R.S32.HI R103, RZ, 0x6, R3 ;  /* 0x00000006ff677819 */ /* 0x000fe20000011403 */
[----:B-1----:R-:W-:Y:S06]  /*1a40*/  @!P2 BRA `(.L_x_1750) ;  /* 0x000000000048a947 */ /* 0x002fec0003800000 */
        /* <DEDUP_REMOVED lines=11> */
.L_x_1752:
[----:B------:R-:W-:-:S13]  /*1b00*/  ISETP.NE.AND P0, PT, R13, 0x1, PT ;  /* 0x000000010d00780c */ /* 0x000fda0003f05270 */
[----:B------:R-:W0:Y:S02]  /*1b10*/  @P0 LDC.64 R4, c[0x0][0x9e8] ;  /* 0x00027a00ff040b82 */ /* 0x000e240000000a00 */
[----:B0-----:R-:W-:-:S05]  /*1b20*/  @P0 IMAD.HI.U32 R4, R3, R4, RZ ;  /* 0x0000000403040227 */ /* 0x001fca00078e00ff */
[----:B------:R-:W-:-:S07]  /*1b30*/  @P0 SHF.R.U32.HI R3, RZ, R5, R4 ;  /* 0x00000005ff030219 */ /* 0x000fce0000011604 */
.L_x_1753:
[----:B------:R-:W-:Y:S05]  /*1b40*/  BSYNC B0 ;  /* 0x0000000000007941 */ /* 0x000fea0003800000 */
.L_x_1751:
[----:B------:R-:W-:-:S05]  /*1b50*/  IMAD R3, R3, R13, R13 ;  /* 0x0000000d03037224 */ /* 0x000fca00078e020d */
[----:B------:R-:W-:-:S07]  /*1b60*/  VIMNMX R0, R0, R3, PT ;  /* 0x0000000300007248 */ /* 0x000fce0003fe0100 */
.L_x_1750:
[----:B------:R-:W0:Y:S01]  /*1b70*/  @P1 LDC R4, c[0x0][0x44c] ;  /* 0x00011300ff041b82 */ /* 0x000e220000000800 */
[----:B------:R-:W-:Y:S01]  /*1b80*/  IMAD.MOV.U32 R3, RZ, RZ, R14 ;  /* 0x000000ffff037224 */ /* 0x000fe200078e000e */
[----:B------:R-:W-:Y:S01]  /*1b90*/  ULDC UR4, c[0x0][0x9dc] ;  /* 0x0002770000047ab9 */ /* 0x000fe20000000800 */
[----:B------:R-:W-:-:S05]  /*1ba0*/  IMAD.IADD R106, R221, 0x1, -R220 ;  /* 0x00000001dd6a7824 */ /* 0x000fca00078e0adc */
[----:B------:R-:W1:Y:S01]  /*1bb0*/  @P1 LDC R5, c[0x0][0x450] ;  /* 0x00011400ff051b82 */ /* 0x000e620000000800 */
[----:B0-----:R-:W-:-:S05]  /*1bc0*/  @P1 IMAD.HI.U32 R4, R14, R4, RZ ;  /* 0x000000040e041227 */ /* 0x001fca00078e00ff */
[----:B-1----:R-:W-:-:S05]  /*1bd0*/  @P1 SHF.R.U32.HI R3, RZ, R5, R4 ;  /* 0x00000005ff031219 */ /* 0x002fca0000011604 */
[----:B------:R-:W-:-:S04]  /*1be0*/  IMAD.IADD R3, R106, 0x1, R3 ;  /* 0x000000016a037824 */ /* 0x000fc800078e0203 */
[----:B------:R-:W-:Y:S01]  /*1bf0*/  VIADD R4, R3, -UR4 ;  /* 0x8000000403047c36 */ /* 0x000fe20008000000 */
[----:B------:R-:W-:Y:S06]  /*1c00*/  @!P2 BRA `(.L_x_1754) ;  /* 0x000000000044a947 */ /* 0x000fec0003800000 */
[----:B------:R-:W-:Y:S01]  /*1c10*/  ISETP.GT.AND P0, PT, R3, -0x1, PT ;  /* 0xffffffff0300780c */ /* 0x000fe20003f04270 */
[----:B------:R-:W-:-:S12]  /*1c20*/  BSSY B0, `(.L_x_1755) ;  /* 0x000000d000007945 */ /* 0x000fd80003800000 */
        /* <DEDUP_REMOVED lines=8> */
.L_x_1756:
[----:B------:R-:W-:-:S13]  /*1cb0*/  ISETP.NE.AND P0, PT, R13, 0x1, PT ;  /* 0x000000010d00780c */ /* 0x000fda0003f05270 */
[----:B------:R-:W0:Y:S02]  /*1cc0*/  @P0 LDC.64 R6, c[0x0][0x9e8] ;  /* 0x00027a00ff060b82 */ /* 0x000e240000000a00 */
[----:B0-----:R-:W-:-:S05]  /*1cd0*/  @P0 IMAD.HI.U32 R6, R3, R6, RZ ;  /* 0x0000000603060227 */ /* 0x001fca00078e00ff */
[----:B------:R-:W-:-:S07]  /*1ce0*/  @P0 SHF.R.U32.HI R3, RZ, R7, R6 ;  /* 0x00000007ff030219 */ /* 0x000fce0000011606 */
.L_x_1757:
[----:B------:R-:W-:Y:S05]  /*1cf0*/  BSYNC B0 ;  /* 0x0000000000007941 */ /* 0x000fea0003800000 */
.L_x_1755:
[----:B------:R-:W-:-:S05]  /*1d00*/  IMAD R3, R3, R13, RZ ;  /* 0x0000000d03037224 */ /* 0x000fca00078e02ff */
[----:B------:R-:W-:-:S07]  /*1d10*/  VIMNMX R4, R4, R3, !PT ;  /* 0x0000000304047248 */ /* 0x000fce0007fe0100 */
.L_x_1754:
[----:B------:R-:W-:Y:S01]  /*1d20*/  VIADD R0, R0, 0x3f ;  /* 0x0000003f00007836 */ /* 0x000fe20000000000 */
[----:B------:R-:W-:-:S04]  /*1d30*/  SHF.R.S32.HI R5, RZ, 0x1f, R4 ;  /* 0x0000001fff057819 */ /* 0x000fc80000011404 */
[----:B------:R-:W-:Y:S02]  /*1d40*/  SHF.R.S32.HI R3, RZ, 0x1f, R0 ;  /* 0x0000001fff037819 */ /* 0x000fe40000011400 */
[----:B------:R-:W-:Y:S02]  /*1d50*/  LEA.HI R5, R5, R4, RZ, 0x6 ;  /* 0x0000000405057211 */ /* 0x000fe400078f30ff */
[----:B------:R-:W-:Y:S02]  /*1d60*/  LEA.HI R3, R3, R0, RZ, 0x6 ;  /* 0x0000000003037211 */ /* 0x000fe400078f30ff */
[----:B------:R-:W-:Y:S02]  /*1d70*/  SHF.R.S32.HI R5, RZ, 0x6, R5 ;  /* 0x00000006ff057819 */ /* 0x000fe40000011405 */
[----:B------:R-:W-:Y:S02]  /*1d80*/  SHF.R.S32.HI R0, RZ, 0x6, R3 ;  /* 0x00000006ff007819 */ /* 0x000fe40000011403 */
[----:B------:R-:W-:-:S02]  /*1d90*/  VIMNMX R5, RZ, R5, !PT ;  /* 0x00000005ff057248 */ /* 0x000fc40007fe0100 */
[----:B------:R-:W-:-:S03]  /*1da0*/  VIMNMX R0, R103, R0, PT ;  /* 0x0000000067007248 */ /* 0x000fc60003fe0100 */
[--C-:B------:R-:W-:Y:S02]  /*1db0*/  IMAD R5, R5, 0x40, -R11.reuse ;  /* 0x0000004005057824 */ /* 0x100fe400078e0a0b */
[----:B------:R-:W-:-:S03]  /*1dc0*/  IMAD R3, R0, 0x40, -R11 ;  /* 0x0000004000037824 */ /* 0x000fc600078e0a0b */
[----:B------:R-:W-:Y:S02]  /*1dd0*/  VIMNMX R5, RZ, R5, !PT ;  /* 0x00000005ff057248 */ /* 0x000fe40007fe0100 */
[----:B------:R-:W-:Y:S02]  /*1de0*/  VIMNMX R0, R3, R2, PT ;  /* 0x0000000203007248 */ /* 0x000fe40003fe0100 */
[----:B------:R-:W-:Y:S02]  /*1df0*/  SHF.R.U32.HI R24, RZ, 0x6, R5 ;  /* 0x00000006ff187819 */ /* 0x000fe40000011605 */
[----:B------:R-:W-:-:S03]  /*1e00*/  ISETP.GT.AND P0, PT, R0, R5, PT ;  /* 0x000000050000720c */ /* 0x000fc60003f04270 */
[----:B------:R-:W-:-:S10]  /*1e10*/  IMAD.MOV.U32 R25, RZ, RZ, R24 ;  /* 0x000000ffff197224 */ /* 0x000fd400078e0018 */
[----:B------:R-:W-:-:S05]  /*1e20*/  @P0 VIADD R0, R0, 0x3f ;  /* 0x0000003f00000836 */ /* 0x000fca0000000000 */
[----:B------:R-:W-:-:S04]  /*1e30*/  @P0 SHF.R.S32.HI R3, RZ, 0x1f, R0 ;  /* 0x0000001fff030819 */ /* 0x000fc80000011400 */
[----:B------:R-:W-:-:S04]  /*1e40*/  @P0 LEA.HI R3, R3, R0, RZ, 0x6 ;  /* 0x0000000003030211 */ /* 0x000fc800078f30ff */
[----:B------:R-:W-:Y:S02]  /*1e50*/  @P0 SHF.R.S32.HI R25, RZ, 0x6, R3 ;  /* 0x00000006ff190819 */ /* 0x000fe40000011403 */
[----:B------:R-:W-:Y:S02]  /*1e60*/  PLOP3.LUT P0, PT, PT, PT, PT, 0x80, 0x0 ;  /* 0x000000000000781c */ /* 0x000fe40003f0f070 */
[----:B------:R-:W-:-:S13]  /*1e70*/  ISETP.GT.AND P1, PT, R25, R24, PT ;  /* 0x000000181900720c */ /* 0x000fda0003f24270 */
[----:B------:R-:W-:Y:S05]  /*1e80*/  @!P1 BRA `(.L_x_1758) ;  /* 0x00000068009c9947 */ /* 0x000fea0003800000 */
        /* <DEDUP_REMOVED lines=20> */
.L_x_1760:
[----:B------:R-:W-:Y:S05]  /*1fd0*/  BSYNC B6 ;  /* 0x0000000000067941 */ /* 0x000fea0003800000 */
.L_x_1759:
        /* <DEDUP_REMOVED lines=20> */
.L_x_1762:
[----:B------:R-:W-:Y:S05]  /*2120*/  BSYNC B6 ;  /* 0x0000000000067941 */ /* 0x000fea0003800000 */
.L_x_1761:
[----:B------:R-:W-:Y:S01]  /*2130*/  ULDC.64 UR4, c[0x0][0x9f8] ;  /* 0x00027e0000047ab9 */ /* 0x000fe20000000a00 */
[----:B------:R-:W2:Y:S01]  /*2140*/  LDL R30, [R1+0x2c] ;  /* 0x00002c00011e7983 */ /* 0x000ea20000100800 */
[----:B------:R-:W-:Y:S01]  /*2150*/  ISETP.NE.U32.AND P0, PT, RZ, UR4, PT ;  /* 0x00000004ff007c0c */ /* 0x000fe2000bf05070 */
[----:B------:R-:W0:Y:S01]  /*2160*/  LDC.64 R12, c[0x0][0x300] ;  /* 0x0000c000ff0c7b82 */ /* 0x000e220000000a00 */
[----:B------:R-:W-:Y:S01]  /*2170*/  IMAD.IADD R77, R26, 0x1, R27 ;  /* 0x000000011a4d7824 */ /* 0x000fe200078e021b */
[----:B------:R-:W-:Y:S01]  /*2180*/  ULDC UR6, c[0x0][0x2f4] ;  /* 0x0000bd0000067ab9 */ /* 0x000fe20000000800 */
[----:B------:R-:W-:Y:S01]  /*2190*/  ISETP.NE.AND.EX P0, PT, RZ, UR5, PT, P0 ;  /* 0x00000005ff007c0c */ /* 0x000fe2000bf05300 */
[----:B------:R-:W-:Y:S01]  /*21a0*/  ULDC.64 UR4, c[0x0][0x330] ;  /* 0x0000cc0000047ab9 */ /* 0x000fe20000000a00 */
[----:B------:R-:W-:Y:S01]  /*21b0*/  ULDC.64 UR8, c[0x0][0xa08] ;  /* 0x0002820000087ab9 */ /* 0x000fe20000000a00 */
[----:B------:R-:W3:Y:S02]  /*21c0*/  LDL R26, [R1+0x38] ;  /* 0x00003800011a7983 */ /* 0x000ee40000100800 */
[----:B------:R-:W1:Y:S02]  /*21d0*/  LDC.64 R20, c[0x0][0x408] ;  /* 0x00010200ff147b82 */ /* 0x000e640000000a00 */
[----:B------:R-:W4:Y:S06]  /*21e0*/  LDL R14, [R1+0x40] ;  /* 0x00004000010e7983 */ /* 0x000f2c0000100800 */
[----:B------:R-:W0:Y:S08]  /*21f0*/  @P0 LDC.64 R4, c[0x0][0x9f8] ;  /* 0x00027e00ff040b82 */ /* 0x000e300000000a00 */
[----:B------:R-:W1:Y:S01]  /*2200*/  LDC.64 R28, c[0x0][0x3f8] ;  /* 0x0000fe00ff1c7b82 */ /* 0x000e620000000a00 */
[----:B------:R-:W-:-:S07]  /*2210*/  SHF.R.S32.HI R32, RZ, 0x1f, R218 ;  /* 0x0000001fff207819 */ /* 0x000fce00000114da */
[----:B------:R-:W1:Y:S01]  /*2220*/  LDC R39, c[0x0][0x3f4] ;  /* 0x0000fd00ff277b82 */ /* 0x000e620000000800 */
[----:B0-----:R-:W-:-:S05]  /*2230*/  @P0 IMAD.WIDE R4, R67, 0x4, R4 ;  /* 0x0000000443040825 */ /* 0x001fca00078e0204 */
[----:B------:R0:W2:Y:S01]  /*2240*/  @P0 LDG.E R67, desc[UR60][R4.64] ;  /* 0x0000003c04430981 */ /* 0x0000a2000c1e1900 */
[----:B------:R-:W-:Y:S01]  /*2250*/  SHF.R.S32.HI R33, RZ, 0x1f, R77 ;  /* 0x0000001fff217819 */ /* 0x000fe2000001144d */
[-C--:B------:R-:W-:Y:S01]  /*2260*/  IMAD.WIDE.U32 R6, R77, R12.reuse, RZ ;  /* 0x0000000c4d067225 */ /* 0x080fe200078e00ff */
[----:B------:R-:W-:Y:S02]  /*2270*/  ISETP.GE.AND P2, PT, R226, UR6, PT ;  /* 0x00000006e2007c0c */ /* 0x000fe4000bf46270 */
[----:B------:R-:W-:Y:S01]  /*2280*/  ISETP.NE.U32.AND P0, PT, RZ, UR8, PT ;  /* 0x00000008ff007c0c */ /* 0x000fe2000bf05070 */
[----:B------:R-:W-:Y:S01]  /*2290*/  IMAD R0, R33, R12, RZ ;  /* 0x0000000c21007224 */ /* 0x000fe200078e02ff */
[----:B------:R-:W-:Y:S01]  /*22a0*/  ISETP.GE.AND P1, PT, R18, UR6, PT ;  /* 0x0000000612007c0c */ /* 0x000fe2000bf26270 */
[----:B------:R-:W-:Y:S01]  /*22b0*/  IMAD.WIDE.U32 R8, R66, UR4, R18 ;  /* 0x0000000442087c25 */ /* 0x000fe2000f8e0012 */
[----:B------:R-:W-:Y:S02]  /*22c0*/  ISETP.NE.AND.EX P0, PT, RZ, UR9, PT, P0 ;  /* 0x00000009ff007c0c */ /* 0x000fe4000bf05300 */
[----:B------:R-:W-:Y:S01]  /*22d0*/  SHF.R.S32.HI R201, RZ, 0x1f, R200 ;  /* 0x0000001fffc97819 */ /* 0x000fe200000114c8 */
[----:B------:R-:W-:Y:S01]  /*22e0*/  IMAD R3, R77, R13, R0 ;  /* 0x0000000d4d037224 */ /* 0x000fe200078e0200 */
[----:B------:R-:W-:-:S03]  /*22f0*/  SHF.R.S32.HI R0, RZ, 0x1f, R66 ;  /* 0x0000001fff007819 */ /* 0x000fc60000011442 */
[----:B------:R-:W-:Y:S02]  /*2300*/  IMAD.IADD R7, R7, 0x1, R3 ;  /* 0x0000000107077824 */ /* 0x000fe400078e0203 */
[----:B------:R-:W-:-:S04]  /*2310*/  IMAD R3, R0, UR4, RZ ;  /* 0x0000000400037c24 */ /* 0x000fc8000f8e02ff */
[----:B------:R-:W-:Y:S01]  /*2320*/  IMAD R15, R66, UR5, R3 ;  /* 0x00000005420f7c24 */ /* 0x000fe2000f8e0203 */
[----:B------:R-:W-:Y:S02]  /*2330*/  ULDC.64 UR4, c[0x0][0x308] ;  /* 0x0000c20000047ab9 */ /* 0x000fe40000000a00 */
[----:B------:R-:W-:Y:S01]  /*2340*/  IMAD R3, R0, UR4, RZ ;  /* 0x0000000400037c24 */ /* 0x000fe2000f8e02ff */
[----:B------:R-:W-:Y:S01]  /*2350*/  SEL R0, RZ, 0x1, P1 ;  /* 0x00000001ff007807 */ /* 0x000fe20000800000 */
[----:B0-----:R-:W-:-:S04]  /*2360*/  IMAD.WIDE.U32 R4, R66, UR4, R6 ;  /* 0x0000000442047c25 */ /* 0x001fc8000f8e0006 */
[----:B------:R-:W-:Y:S01]  /*2370*/  IMAD R11, R66, UR5, R3 ;  /* 0x00000005420b7c24 */ /* 0x000fe2000f8e0203 */
[----:B------:R-:W-:Y:S01]  /*2380*/  SEL R3, RZ, 0xffffffff, P2 ;  /* 0xffffffffff037807 */ /* 0x000fe20001000000 */
[----:B------:R-:W-:Y:S01]  /*2390*/  ULDC.64 UR4, c[0x0][0x310] ;  /* 0x0000c40000047ab9 */ /* 0x000fe20000000a00 */
[----:B------:R-:W-:Y:S02]  /*23a0*/  IMAD.IADD R9, R9, 0x1, R15 ;  /* 0x0000000109097824 */ /* 0x000fe400078e020f */
[----:B------:R-:W-:Y:S02]  /*23b0*/  IMAD.IADD R5, R5, 0x1, R11 ;  /* 0x0000000105057824 */ /* 0x000fe400078e020b */
[----:B------:R-:W-:-:S05]  /*23c0*/  IMAD.SHL.U32 R7, R3, 0x2, RZ ;  /* 0x0000000203077824 */ /* 0x000fca00078e00ff */
[----:B------:R-:W-:Y:S01]  /*23d0*/  LOP3.LUT R6, R7, 0x2, R0, 0xe2, !PT ;  /* 0x0000000207067812 */ /* 0x000fe200078ee200 */
[----:B------:R-:W-:Y:S01]  /*23e0*/  IMAD R10, R32, R12, RZ ;  /* 0x0000000c200a7224 */ /* 0x000fe200078e02ff */
[----:B--2---:R-:W-:Y:S02]  /*23f0*/  SHF.R.S32.HI R3, RZ, 0x1f, R67 ;  /* 0x0000001fff037819 */ /* 0x004fe40000011443 */
[----:B------:R-:W-:Y:S02]  /*2400*/  SEL R67, R67, RZ, !P0 ;  /* 0x000000ff43437207 */ /* 0x000fe40004000000 */
[----:B------:R-:W-:Y:S02]  /*2410*/  SEL R3, R3, RZ, !P0 ;  /* 0x000000ff03037207 */ /* 0x000fe40004000000 */
[----:B------:R-:W-:Y:S01]  /*2420*/  ISETP.GE.AND P0, PT, R30, UR6, PT ;  /* 0x000000061e007c0c */ /* 0x000fe2000bf06270 */
[----:B------:R-:W-:Y:S01]  /*2430*/  IMAD.WIDE.U32 R88, R67, UR4, R4 ;  /* 0x0000000443587c25 */ /* 0x000fe2000f8e0004 */
[----:B------:R-:W2:Y:S03]  /*2440*/  LDL R30, [R1+0x30] ;  /* 0x00003000011e7983 */ /* 0x000ea60000100800 */
[----:B------:R-:W-:-:S02]  /*2450*/  IMAD R0, R3, UR4, RZ ;  /* 0x0000000403007c24 */ /* 0x000fc4000f8e02ff */
[----:B------:R-:W-:-:S04]  /*2460*/  IMAD.WIDE.U32 R4, R218, R12, R18 ;  /* 0x0000000cda047225 */ /* 0x000fc800078e0012 */
[----:B------:R-:W-:Y:S01]  /*2470*/  IMAD R15, R67, UR5, R0 ;  /* 0x00000005430f7c24 */ /* 0x000fe2000f8e0200 */
[----:B------:R-:W-:Y:S01]  /*2480*/  ULDC.64 UR4, c[0x0][0x338] ;  /* 0x0000ce0000047ab9 */ /* 0x000fe20000000a00 */
[----:B-1----:R-:W-:Y:S01]  /*2490*/  IMAD R0, R32, R20, RZ ;  /* 0x0000001420007224 */ /* 0x002fe200078e02ff */
[----:B------:R-:W-:Y:S01]  /*24a0*/  SEL R7, RZ, 0x4, P0 ;  /* 0x00000004ff077807 */ /* 0x000fe20000000000 */
[C---:B------:R-:W-:Y:S02]  /*24b0*/  IMAD R27, R218.reuse, R13, R10 ;  /* 0x0000000dda1b7224 */ /* 0x040fe400078e020a */
[----:B------:R-:W-:Y:S02]  /*24c0*/  IMAD R11, R218, R21, R0 ;  /* 0x00000015da0b7224 */ /* 0x000fe400078e0200 */
[----:B------:R-:W-:Y:S01]  /*24d0*/  IMAD R10, R3, UR4, RZ ;  /* 0x00000004030a7c24 */ /* 0x000fe2000f8e02ff */
[----:B------:R-:W-:Y:S01]  /*24e0*/  IADD3 R3, P0, R88, R4, RZ ;  /* 0x0000000458037210 */ /* 0x000fe20007f1e0ff */
[----:B------:R-:W-:Y:S01]  /*24f0*/  IMAD.IADD R0, R89, 0x1, R15 ;  /* 0x0000000159007824 */ /* 0x000fe200078e020f */
[----:B------:R-:W-:-:S02]  /*2500*/  ISETP.GE.AND P3, PT, R18, R39, PT ;  /* 0x000000271200720c */ /* 0x000fc40003f66270 */
[----:B------:R-:W-:Y:S02]  /*2510*/  ISETP.GE.AND P2, PT, R226, R39, PT ;  /* 0x00000027e200720c */ /* 0x000fe40003f46270 */
[----:B------:R-:W-:Y:S01]  /*2520*/  IADD3.X R4, R0, R5, R27, P0, !PT ;  /* 0x0000000500047210 */ /* 0x000fe200007fe41b */
[----:B------:R-:W-:Y:S01]  /*2530*/  IMAD R5, R32, R28, RZ ;  /* 0x0000001c20057224 */ /* 0x000fe200078e02ff */
[----:B------:R-:W-:Y:S01]  /*2540*/  LOP3.LUT R31, R6, R7, RZ, 0xfc, !PT ;  /* 0x00000007061f7212 */ /* 0x000fe200078efcff */
[----:B------:R-:W-:Y:S01]  /*2550*/  IMAD.WIDE.U32 R86, R67, UR4, R8 ;  /* 0x0000000443567c25 */ /* 0x000fe2000f8e0008 */
[----:B------:R-:W-:-:S03]  /*2560*/  SEL R7, R39, RZ, P2 ;  /* 0x000000ff27077207 */ /* 0x000fc60001000000 */
[----:B------:R-:W-:Y:S01]  /*2570*/  IMAD R9, R218, R29, R5 ;  /* 0x0000001dda097224 */ /* 0x000fe200078e0205 */
[----:B------:R-:W-:Y:S01]  /*2580*/  SEL R5, R39, RZ, P3 ;  /* 0x000000ff27057207 */ /* 0x000fe20001800000 */
[----:B------:R-:W-:Y:S02]  /*2590*/  IMAD.IADD R7, R226, 0x1, R7 ;  /* 0x00000001e2077824 */ /* 0x000fe400078e0207 */
[----:B------:R-:W-:Y:S02]  /*25a0*/  VIADD R34, R218, 0x20 ;  /* 0x00000020da227836 */ /* 0x000fe40000000000 */
[----:B------:R-:W-:Y:S01]  /*25b0*/  IMAD.IADD R5, R18, 0x1, R5 ;  /* 0x0000000112057824 */ /* 0x000fe200078e0205 */
[----:B------:R-:W-:Y:S01]  /*25c0*/  SHF.R.S32.HI R8, RZ, 0x1f, R7 ;  /* 0x0000001fff087819 */ /* 0x000fe20000011407 */
[----:B------:R-:W-:-:S03]  /*25d0*/  IMAD.SHL.U32 R34, R34, 0x40, RZ ;  /* 0x0000004022227824 */ /* 0x000fc600078e00ff */
[----:B------:R-:W-:Y:S01]  /*25e0*/  SHF.R.S32.HI R6, RZ, 0x1f, R5 ;  /* 0x0000001fff067819 */ /* 0x000fe20000011405 */
[----:B------:R-:W-:Y:S01]  /*25f0*/  IMAD.WIDE.U32 R80, R218, R28, R200 ;  /* 0x0000001cda507225 */ /* 0x000fe200078e00c8 */
[----:B------:R-:W-:-:S03]  /*2600*/  LEA.HI R92, R8, R7, RZ, 0x3 ;  /* 0x00000007085c7211 */ /* 0x000fc600078f18ff */
[----:B------:R-:W-:Y:S01]  /*2610*/  IMAD.WIDE.U32 R78, R218, R28, R18 ;  /* 0x0000001cda4e7225 */ /* 0x000fe200078e0012 */
[----:B------:R-:W-:Y:S02]  /*2620*/  LEA.HI R90, R6, R5, RZ, 0x3 ;  /* 0x00000005065a7211 */ /* 0x000fe400078f18ff */
[----:B------:R-:W-:Y:S01]  /*2630*/  LOP3.LUT R34, R34, 0x1c0, RZ, 0xc0, !PT ;  /* 0x000001c022227812 */ /* 0x000fe200078ec0ff */
[----:B------:R-:W-:Y:S02]  /*2640*/  VIADD R35, R218, 0x20 ;  /* 0x00000020da237836 */ /* 0x000fe40000000000 */
[----:B------:R-:W-:Y:S02]  /*2650*/  IMAD.IADD R81, R81, 0x1, R9 ;  /* 0x0000000151517824 */ /* 0x000fe400078e0209 */
[----:B------:R-:W-:Y:S01]  /*2660*/  IMAD.IADD R79, R9, 0x1, R79 ;  /* 0x00000001094f7824 */ /* 0x000fe200078e024f */
[----:B------:R-:W-:Y:S01]  /*2670*/  LEA.HI R9, R8, R7, RZ, 0x6 ;  /* 0x0000000708097211 */ /* 0x000fe200078f30ff */
[----:B------:R-:W-:Y:S01]  /*2680*/  IMAD R67, R67, UR5, R10 ;  /* 0x0000000543437c24 */ /* 0x000fe2000f8e020a */
[----:B------:R-:W-:Y:S01]  /*2690*/  LEA.HI R5, R6, R5, RZ, 0x6 ;  /* 0x0000000506057211 */ /* 0x000fe200078f30ff */
[----:B------:R-:W-:Y:S01]  /*26a0*/  IMAD.SHL.U32 R35, R35, 0x40, RZ ;  /* 0x0000004023237824 */ /* 0x000fe200078e00ff */
[----:B------:R-:W-:-:S02]  /*26b0*/  LOP3.LUT R8, R34, 0x38, R90, 0xf8, !PT ;  /* 0x0000003822087812 */ /* 0x000fc400078ef85a */
[----:B------:R-:W-:Y:S01]  /*26c0*/  LOP3.LUT R10, R34, 0x38, R92, 0xf8, !PT ;  /* 0x00000038220a7812 */ /* 0x000fe200078ef85c */
[----:B------:R-:W-:Y:S01]  /*26d0*/  IMAD.SHL.U32 R34, R218, 0x40, RZ ;  /* 0x00000040da227824 */ /* 0x000fe200078e00ff */
[----:B------:R-:W0:Y:S01]  /*26e0*/  S2R R104, SR_TID.X ;  /* 0x0000000000687919 */ /* 0x000e220000002100 */
[----:B------:R-:W-:Y:S01]  /*26f0*/  LOP3.LUT R35, R35, 0x1c0, RZ, 0xc0, !PT ;  /* 0x000001c023237812 */ /* 0x000fe200078ec0ff */
[----:B------:R-:W-:Y:S01]  /*2700*/  IMAD.SHL.U32 R6, R5, 0x40, RZ ;  /* 0x0000004005067824 */ /* 0x000fe200078e00ff */
[----:B------:R-:W-:Y:S01]  /*2710*/  LOP3.LUT R5, R90, 0x38, RZ, 0xc0, !PT ;  /* 0x000000385a057812 */ /* 0x000fe200078ec0ff */
[----:B------:R-:W-:Y:S01]  /*2720*/  IMAD.SHL.U32 R36, R218, 0x40, RZ ;  /* 0x00000040da247824 */ /* 0x000fe200078e00ff */
[----:B------:R-:W-:Y:S01]  /*2730*/  LOP3.LUT R34, R34, 0x1c0, RZ, 0xc0, !PT ;  /* 0x000001c022227812 */ /* 0x000fe200078ec0ff */
[----:B------:R-:W-:Y:S01]  /*2740*/  IMAD.WIDE.U32 R84, R218, R20, R200 ;  /* 0x00000014da547225 */ /* 0x000fe200078e00c8 */
[----:B------:R-:W-:-:S03]  /*2750*/  SHF.R.U32.HI R35, RZ, 0x3, R35 ;  /* 0x00000003ff237819 */ /* 0x000fc60000011623 */
[----:B------:R-:W-:Y:S01]  /*2760*/  IMAD.WIDE.U32 R82, R218, R20, R18 ;  /* 0x00000014da527225 */ /* 0x000fe200078e0012 */
[----:B------:R-:W-:Y:S02]  /*2770*/  LOP3.LUT R7, R92, 0x38, RZ, 0xc0, !PT ;  /* 0x000000385c077812 */ /* 0x000fe400078ec0ff */
[----:B------:R-:W-:Y:S01]  /*2780*/  LOP3.LUT R5, R5, 0x1c0, R36, 0xf8, !PT ;  /* 0x000001c005057812 */ /* 0x000fe200078ef824 */
[----:B------:R-:W-:Y:S01]  /*2790*/  IMAD.SHL.U32 R9, R9, 0x40, RZ ;  /* 0x0000004009097824 */ /* 0x000fe200078e00ff */
[----:B------:R-:W-:Y:S01]  /*27a0*/  SHF.R.U32.HI R34, RZ, 0x3, R34 ;  /* 0x00000003ff227819 */ /* 0x000fe20000011622 */
[----:B------:R-:W-:Y:S02]  /*27b0*/  IMAD.IADD R85, R85, 0x1, R11 ;  /* 0x0000000155557824 */ /* 0x000fe400078e020b */
[----:B------:R-:W-:Y:S01]  /*27c0*/  IMAD.IADD R83, R11, 0x1, R83 ;  /* 0x000000010b537824 */ /* 0x000fe200078e0253 */
[----:B------:R-:W-:Y:S02]  /*27d0*/  LOP3.LUT R11, R8, R35, RZ, 0x3c, !PT ;  /* 0x00000023080b7212 */ /* 0x000fe400078e3cff */
[----:B------:R-:W-:-:S02]  /*27e0*/  LOP3.LUT R6, R6, 0xfffff000, RZ, 0xc0, !PT ;  /* 0xfffff00006067812 */ /* 0x000fc400078ec0ff */
[----:B------:R-:W-:Y:S02]  /*27f0*/  LOP3.LUT R8, R7, 0x1c0, R36, 0xf8, !PT ;  /* 0x000001c007087812 */ /* 0x000fe400078ef824 */
[----:B------:R-:W-:Y:S02]  /*2800*/  LOP3.LUT R7, R5, R34, RZ, 0x3c, !PT ;  /* 0x0000002205077212 */ /* 0x000fe400078e3cff */
[----:B------:R-:W-:Y:S02]  /*2810*/  LOP3.LUT R9, R9, 0xfffff000, RZ, 0xc0, !PT ;  /* 0xfffff00009097812 */ /* 0x000fe400078ec0ff */
[----:B------:R-:W-:Y:S02]  /*2820*/  LOP3.LUT R10, R10, R35, RZ, 0x3c, !PT ;  /* 0x000000230a0a7212 */ /* 0x000fe400078e3cff */
[----:B-----5:R-:W-:Y:S02]  /*2830*/  SHF.R.S32.HI R27, RZ, 0x1f, R23 ;  /* 0x0000001fff1b7819 */ /* 0x020fe40000011417 */
[----:B---3--:R-:W-:-:S02]  /*2840*/  IADD3 R5, R11, R6, R26 ;  /* 0x000000060b057210 */ /* 0x008fc40007ffe01a */
[----:B----4-:R-:W-:Y:S02]  /*2850*/  IADD3 R6, R7, R6, R14 ;  /* 0x0000000607067210 */ /* 0x010fe40007ffe00e */
[----:B------:R-:W-:Y:S01]  /*2860*/  IADD3 R7, R10, R9, R26 ;  /* 0x000000090a077210 */ /* 0x000fe20007ffe01a */
[----:B------:R-:W-:Y:S01]  /*2870*/  IMAD R26, R27, R28, RZ ;  /* 0x0000001c1b1a7224 */ /* 0x000fe200078e02ff */
[----:B------:R-:W-:Y:S02]  /*2880*/  LOP3.LUT R8, R8, R34, RZ, 0x3c, !PT ;  /* 0x0000002208087212 */ /* 0x000fe400078e3cff */
[----:B------:R-:W-:Y:S01]  /*2890*/  IADD3 R76, P1, R218, R77, RZ ;  /* 0x0000004dda4c7210 */ /* 0x000fe20007f3e0ff */
[C---:B------:R-:W-:Y:S01]  /*28a0*/  IMAD R35, R23.reuse, R29, R26 ;  /* 0x0000001d17237224 */ /* 0x040fe200078e021a */
[----:B------:R-:W-:Y:S01]  /*28b0*/  IADD3 R8, R8, R9, R14 ;  /* 0x0000000908087210 */ /* 0x000fe20007ffe00e */
[----:B------:R-:W-:-:S04]  /*28c0*/  IMAD.WIDE.U32 R80, R23, R28, R80 ;  /* 0x0000001c17507225 */ /* 0x000fc800078e0050 */
[----:B------:R-:W-:Y:S01]  /*28d0*/  IMAD.WIDE.U32 R78, R23, R28, R78 ;  /* 0x0000001c174e7225 */ /* 0x000fe200078e004e */
[----:B------:R-:W-:-:S03]  /*28e0*/  SHF.R.S32.HI R91, RZ, 0x3, R92 ;  /* 0x00000003ff5b7819 */ /* 0x000fc6000001145c */
[-C--:B------:R-:W-:Y:S02]  /*28f0*/  IMAD R14, R27, R20.reuse, RZ ;  /* 0x000000141b0e7224 */ /* 0x080fe400078e02ff */
[----:B------:R-:W-:Y:S02]  /*2900*/  IMAD.X R77, R32, 0x1, R33, P1 ;  /* 0x00000001204d7824 */ /* 0x000fe400008e0621 */
[----:B------:R-:W-:Y:S02]  /*2910*/  IMAD.IADD R33, R81, 0x1, R35 ;  /* 0x0000000151217824 */ /* 0x000fe400078e0223 */
[----:B------:R-:W-:Y:S01]  /*2920*/  IMAD.IADD R34, R35, 0x1, R79 ;  /* 0x0000000123227824 */ /* 0x000fe200078e024f */
[----:B------:R-:W-:Y:S01]  /*2930*/  SHF.R.S32.HI R35, RZ, 0x3, R90 ;  /* 0x00000003ff237819 */ /* 0x000fe2000001145a */
[C---:B------:R-:W-:Y:S01]  /*2940*/  IMAD R37, R23.reuse, R21, R14 ;  /* 0x0000001517257224 */ /* 0x040fe200078e020e */
[----:B------:R-:W-:Y:S01]  /*2950*/  LOP3.LUT R90, R90, 0xfffffff8, RZ, 0xc0, !PT ;  /* 0xfffffff85a5a7812 */ /* 0x000fe200078ec0ff */
[----:B------:R-:W-:Y:S01]  /*2960*/  IMAD.WIDE.U32 R84, R23, R20, R84 ;  /* 0x0000001417547225 */ /* 0x000fe200078e0054 */
[----:B------:R-:W-:-:S02]  /*2970*/  LOP3.LUT R92, R92, 0xfffffff8, RZ, 0xc0, !PT ;  /* 0xfffffff85c5c7812 */ /* 0x000fc400078ec0ff */
[C---:B------:R-:W-:Y:S01]  /*2980*/  SHF.L.U64.HI R9, R12.reuse, 0x6, R13 ;  /* 0x000000060c097819 */ /* 0x040fe2000001020d */
[----:B------:R-:W-:Y:S01]  /*2990*/  IMAD.WIDE.U32 R82, R23, R20, R82 ;  /* 0x0000001417527225 */ /* 0x000fe200078e0052 */
[----:B------:R-:W-:Y:S02]  /*29a0*/  SHF.L.U64.HI R10, R12, 0x5, R13 ;  /* 0x000000050c0a7819 */ /* 0x000fe4000001020d */
[--C-:B------:R-:W-:Y:S01]  /*29b0*/  SHF.L.U64.HI R13, R20, 0x6, R21.reuse ;  /* 0x00000006140d7819 */ /* 0x100fe20000010215 */
[----:B------:R-:W-:Y:S01]  /*29c0*/  IMAD.SHL.U32 R11, R12, 0x40, RZ ;  /* 0x000000400c0b7824 */ /* 0x000fe200078e00ff */
[C---:B------:R-:W-:Y:S01]  /*29d0*/  SHF.L.U64.HI R14, R20.reuse, 0x5, R21 ;  /* 0x00000005140e7819 */ /* 0x040fe20000010215 */
[----:B------:R-:W-:Y:S01]  /*29e0*/  IMAD.SHL.U32 R15, R20, 0x40, RZ ;  /* 0x00000040140f7824 */ /* 0x000fe200078e00ff */
[C-C-:B------:R-:W-:Y:S01]  /*29f0*/  SHF.L.U64.HI R21, R28.reuse, 0x6, R29.reuse ;  /* 0x000000061c157819 */ /* 0x140fe2000001021d */
[C---:B------:R-:W-:Y:S01]  /*2a00*/  IMAD.SHL.U32 R27, R28.reuse, 0x40, RZ ;  /* 0x000000401c1b7824 */ /* 0x040fe200078e00ff */
[----:B------:R-:W-:Y:S01]  /*2a10*/  SHF.L.U64.HI R26, R28, 0x5, R29 ;  /* 0x000000051c1a7819 */ /* 0x000fe2000001021d */
[----:B------:R-:W-:Y:S01]  /*2a20*/  IMAD.SHL.U32 R12, R12, 0x20, RZ ;  /* 0x000000200c0c7824 */ /* 0x000fe200078e00ff */
[----:B0-----:R-:W-:Y:S01]  /*2a30*/  LEA.HI R104, R104, 0x8, RZ, 0x19 ;  /* 0x0000000868687811 */ /* 0x001fe200078fc8ff */
[----:B------:R-:W-:Y:S01]  /*2a40*/  IMAD.SHL.U32 R20, R20, 0x20, RZ ;  /* 0x0000002014147824 */ /* 0x000fe200078e00ff */
[----:B------:R-:W-:Y:S01]  /*2a50*/  SHF.R.S32.HI R96, RZ, 0x1f, R90 ;  /* 0x0000001fff607819 */ /* 0x000fe2000001145a */
[----:B------:R-:W-:Y:S01]  /*2a60*/  IMAD.SHL.U32 R28, R28, 0x20, RZ ;  /* 0x000000201c1c7824 */ /* 0x000fe200078e00ff */
[----:B------:R-:W-:Y:S01]  /*2a70*/  SHF.R.S32.HI R97, RZ, 0x1f, R92 ;  /* 0x0000001fff617819 */ /* 0x000fe2000001145c */
[----:B------:R-:W-:-:S02]  /*2a80*/  IMAD.SHL.U32 R29, R39, 0x2, RZ ;  /* 0x00000002271d7824 */ /* 0x000fc400078e00ff */
[----:B------:R-:W-:Y:S02]  /*2a90*/  IMAD.IADD R32, R37, 0x1, R83 ;  /* 0x0000000125207824 */ /* 0x000fe400078e0253 */
[----:B------:R-:W-:Y:S01]  /*2aa0*/  IMAD.IADD R98, R87, 0x1, R67 ;  /* 0x0000000157627824 */ /* 0x000fe200078e0243 */
[----:B--2---:R-:W-:Y:S01]  /*2ab0*/  ISETP.GE.AND P0, PT, R30, UR6, PT ;  /* 0x000000061e007c0c */ /* 0x004fe2000bf06270 */
[----:B------:R-:W-:-:S05]  /*2ac0*/  VIADD R30, R218, 0x20 ;  /* 0x00000020da1e7836 */ /* 0x000fca0000000000 */
[----:B------:R-:W-:Y:S02]  /*2ad0*/  SHF.R.S32.HI R102, RZ, 0x1f, R30 ;  /* 0x0000001fff667819 */ /* 0x000fe4000001141e */
[----:B------:R-:W-:-:S04]  /*2ae0*/  SEL R30, RZ, 0x8, P0 ;  /* 0x00000008ff1e7807 */ /* 0x000fc80000000000 */
[C---:B------:R-:W-:Y:S02]  /*2af0*/  LOP3.LUT R95, R31.reuse, R30, RZ, 0xfc, !PT ;  /* 0x0000001e1f5f7212 */ /* 0x040fe400078efcff */
[----:B------:R-:W-:Y:S01]  /*2b00*/  LOP3.LUT R30, R31, 0x1, RZ, 0xc0, !PT ;  /* 0x000000011f1e7812 */ /* 0x000fe200078ec0ff */
[----:B------:R-:W-:Y:S01]  /*2b10*/  IMAD.IADD R31, R85, 0x1, R37 ;  /* 0x00000001551f7824 */ /* 0x000fe200078e0225 */
[C---:B------:R-:W-:Y:S02]  /*2b20*/  LOP3.LUT R93, R95.reuse, 0x2, RZ, 0xc0, !PT ;  /* 0x000000025f5d7812 */ /* 0x040fe400078ec0ff */
[C---:B------:R-:W-:Y:S02]  /*2b30*/  LOP3.LUT R94, R95.reuse, 0x4, RZ, 0xc0, !PT ;  /* 0x000000045f5e7812 */ /* 0x040fe400078ec0ff */
[----:B------:R-:W-:-:S07]  /*2b40*/  LOP3.LUT R95, R95, 0x8, RZ, 0xc0, !PT ;  /* 0x000000085f5f7812 */ /* 0x000fce00078ec0ff */
.L_x_1838:
[----:B-1--4-:R-:W2:Y:S01]  /*2b50*/  LDL R41, [R1+0x54] ;  /* 0x0000540001297983 */ /* 0x012ea20000100800 */
[----:B0-----:R-:W0:Y:S01]  /*2b60*/  LDC R120, c[0x0][0x3f4] ;  /* 0x0000fd00ff787b82 */ /* 0x001e220000000800 */
[----:B------:R-:W-:Y:S01]  /*2b70*/  VIADD R40, R25, 0xffffffff ;  /* 0xffffffff19287836 */ /* 0x000fe20000000000 */
[----:B------:R-:W-:Y:S05]  /*2b80*/  YIELD ;  /* 0x0000000000007946 */ /* 0x000fea0003800000 */
[----:B------:R-:W-:Y:S01]  /*2b90*/  SHF.R.S32.HI R39, RZ, 0x1f, R40 ;  /* 0x0000001fff277819 */ /* 0x000fe20000011428 */
[----:B------:R-:W1:Y:S01]  /*2ba0*/  LDC.64 R108, c[0x0][0x2e8] ;  /* 0x0000ba00ff6c7b82 */ /* 0x000e620000000a00 */
[-C--:B------:R-:W-:Y:S01]  /*2bb0*/  IMAD R36, R9, R40.reuse, RZ ;  /* 0x0000002809247224 */ /* 0x080fe200078e02ff */
[----:B------:R-:W-:Y:S01]  /*2bc0*/  BSSY B0, `(.L_x_1763) ;  /* 0x000056d000007945 */ /* 0x000fe20003800000 */
[----:B------:R-:W-:-:S04]  /*2bd0*/  IMAD.WIDE.U32 R112, R11, R40, RZ ;  /* 0x000000280b707225 */ /* 0x000fc800078e00ff */
[----:B------:R-:W-:Y:S01]  /*2be0*/  IMAD R73, R39, R11, R36 ;  /* 0x0000000b27497224 */ /* 0x000fe200078e0224 */
[CC--:B------:R-:W-:Y:S02]  /*2bf0*/  IADD3 R37, P0, R3.reuse, R112.reuse, RZ ;  /* 0x0000007003257210 */ /* 0x0c0fe40007f1e0ff */
[----:B------:R-:W-:Y:S01]  /*2c00*/  IADD3 R25, P4, P5, R3, R112, R12 ;  /* 0x0000007003197210 */ /* 0x000fe20007d9e00c */
[----:B------:R-:W-:-:S04]  /*2c10*/  IMAD.IADD R73, R113, 0x1, R73 ;  /* 0x0000000171497824 */ /* 0x000fc800078e0249 */
[----:B------:R-:W-:Y:S01]  /*2c20*/  IMAD.X R38, R73, 0x1, R4, P0 ;  /* 0x0000000149267824 */ /* 0x000fe200000e0604 */
[----:B0-----:R-:W-:Y:S02]  /*2c30*/  ISETP.GE.AND P0, PT, R120, 0x1, PT ;  /* 0x000000017800780c */ /* 0x001fe40003f06270 */
[----:B------:R-:W-:Y:S02]  /*2c40*/  IADD3.X R36, R4, R73, R10, P4, P5 ;  /* 0x0000004904247210 */ /* 0x000fe400027ea40a */
[-C--:B-1----:R-:W-:Y:S02]  /*2c50*/  LEA R50, P1, R37, R108.reuse, 0x1 ;  /* 0x0000006c25327211 */ /* 0x082fe400078208ff */
[----:B------:R-:W-:Y:S02]  /*2c60*/  LEA R48, P6, R25, R108, 0x1 ;  /* 0x0000006c19307211 */ /* 0x000fe400078c08ff */
[----:B------:R-:W-:Y:S02]  /*2c70*/  LEA.HI.X R51, R37, R109, R38, 0x1, P1 ;  /* 0x0000006d25337211 */ /* 0x000fe400008f0c26 */
[----:B------:R-:W-:-:S02]  /*2c80*/  ISETP.GT.AND P1, PT, R40, R24, PT ;  /* 0x000000182800720c */ /* 0x000fc40003f24270 */
[----:B------:R-:W-:Y:S01]  /*2c90*/  LEA.HI.X R49, R25, R109, R36, 0x1, P6 ;  /* 0x0000006d19317211 */ /* 0x000fe200030f0c24 */
[----:B------:R-:W-:Y:S01]  /*2ca0*/  IMAD.MOV.U32 R25, RZ, RZ, R40 ;  /* 0x000000ffff197224 */ /* 0x000fe200078e0028 */
[----:B------:R-:W-:Y:S01]  /*2cb0*/  P2R R100, PR, RZ, 0x2 ;  /* 0x00000002ff647803 */ /* 0x000fe20000000000 */
[----:B--2---:R-:W-:-:S04]  /*2cc0*/  IMAD R101, R17, 0x4000, R41 ;  /* 0x0000400011657824 */ /* 0x004fc800078e0229 */
[----:B------:R-:W-:Y:S01]  /*2cd0*/  IMAD R101, R101, 0x2, R16 ;  /* 0x0000000265657824 */ /* 0x000fe200078e0210 */
[----:B------:R-:W-:Y:S06]  /*2ce0*/  @!P0 BRA `(.L_x_1764) ;  /* 0x0000005000bc8947 */ /* 0x000fec0003800000 */
[----:B------:R-:W-:Y:S01]  /*2cf0*/  ULDC.U8 UR4, c[0x0][0x410] ;  /* 0x0001040000047ab9 */ /* 0x000fe20000000000 */
[-C--:B------:R-:W-:Y:S01]  /*2d00*/  IMAD R36, R21, R40.reuse, RZ ;  /* 0x0000002815247224 */ /* 0x080fe200078e02ff */
[----:B------:R-:W-:Y:S01]  /*2d10*/  ISETP.NE.AND P0, PT, RZ, UR4, PT ;  /* 0x00000004ff007c0c */ /* 0x000fe2000bf05270 */
[-C--:B------:R-:W-:Y:S02]  /*2d20*/  IMAD R38, R13, R40.reuse, RZ ;  /* 0x000000280d267224 */ /* 0x080fe400078e02ff */
        /* <DEDUP_REMOVED lines=25> */
[----:B------:R-:W-:Y:S01]  /*2ec0*/  ISETP.GE.AND P5, PT, R200, R120, PT ;  /* 0x00000078c800720c */ /* 0x000fe20003fa6270 */
[----:B------:R-:W-:Y:S01]  /*2ed0*/  IMAD.X R38, R99, 0x1, R33, P1 ;  /* 0x0000000163267824 */ /* 0x000fe200008e0621 */
[----:B------:R-:W-:Y:S01]  /*2ee0*/  LEA R36, P1, R37, UR4, 0x1 ;  /* 0x0000000425247c11 */ /* 0x000fe2000f8208ff */
[----:B------:R-:W-:Y:S01]  /*2ef0*/  IMAD.X R42, R107, 0x1, R31, P4 ;  /* 0x000000016b2a7824 */ /* 0x000fe200020e061f */
[----:B------:R-:W-:-:S02]  /*2f00*/  CS2R R110, SRZ ;  /* 0x00000000006e7805 */ /* 0x000fc4000001ff00 */
[-C--:B------:R-:W-:Y:S02]  /*2f10*/  ISETP.GE.AND P4, PT, R236, R120.reuse, PT ;  /* 0x00000078ec00720c */ /* 0x080fe40003f86270 */
[----:B------:R-:W-:Y:S01]  /*2f20*/  LEA.HI.X R37, R37, UR5, R38, 0x1, P1 ;  /* 0x0000000525257c11 */ /* 0x000fe200088f0c26 */
[----:B------:R-:W-:Y:S02]  /*2f30*/  ULDC.64 UR4, c[0x0][0x400] ;  /* 0x0001000000047ab9 */ /* 0x000fe40000000a00 */
[C---:B------:R-:W-:Y:S02]  /*2f40*/  LEA R38, P1, R39.reuse, UR4, 0x1 ;  /* 0x0000000427267c11 */ /* 0x040fe4000f8208ff */
[----:B------:R0:W5:Y:S02]  /*2f50*/  @!P5 LDG.E.64 R108, desc[UR60][R36.64] ;  /* 0x0000003c246cd981 */ /* 0x000164000c1e1b00 */
        /* <DEDUP_REMOVED lines=16> */
.L_x_1767:
[----:B------:R-:W-:Y:S05]  /*3060*/  BSYNC B1 ;  /* 0x0000000000017941 */ /* 0x000fea0003800000 */
.L_x_1766:
[----:B0-----:R-:W-:Y:S01]  /*3070*/  VIADD R36, R218, 0x20 ;  /* 0x00000020da247836 */ /* 0x001fe20000000000 */
[----:B------:R-:W-:Y:S01]  /*3080*/  BSSY B1, `(.L_x_1768) ;  /* 0x000002a000017945 */ /* 0x000fe20003800000 */
[----:B------:R-:W-:Y:S02]  /*3090*/  CS2R R44, SRZ ;  /* 0x00000000002c7805 */ /* 0x000fe4000001ff00 */
[----:B------:R-:W-:Y:S02]  /*30a0*/  CS2R R52, SRZ ;  /* 0x0000000000347805 */ /* 0x000fe4000001ff00 */
[----:B------:R-:W-:Y:S02]  /*30b0*/  CS2R R56, SRZ ;  /* 0x0000000000387805 */ /* 0x000fe4000001ff00 */
[----:B------:R-:W-:Y:S02]  /*30c0*/  ISETP.GE.AND P4, PT, R36, R105, PT ;  /* 0x000000692400720c */ /* 0x000fe40003f86270 */
[----:B------:R-:W-:-:S02]  /*30d0*/  CS2R R42, SRZ ;  /* 0x00000000002a7805 */ /* 0x000fc4000001ff00 */
[----:B------:R-:W-:Y:S02]  /*30e0*/  CS2R R46, SRZ ;  /* 0x00000000002e7805 */ /* 0x000fe4000001ff00 */
[----:B------:R-:W-:Y:S01]  /*30f0*/  CS2R R54, SRZ ;  /* 0x0000000000367805 */ /* 0x000fe2000001ff00 */
[----:B-----5:R-:W-:Y:S01]  /*3100*/  IMAD.MOV.U32 R112, RZ, RZ, R60 ;  /* 0x000000ffff707224 */ /* 0x020fe200078e003c */
[----:B------:R-:W-:Y:S01]  /*3110*/  CS2R R58, SRZ ;  /* 0x00000000003a7805 */ /* 0x000fe2000001ff00 */
[----:B------:R-:W-:-:S04]  /*3120*/  IMAD.MOV.U32 R113, RZ, RZ, R61 ;  /* 0x000000ffff717224 */ /* 0x000fc800078e003d */
[----:B------:R-:W-:Y:S05]  /*3130*/  @P4 BRA `(.L_x_1769) ;  /* 0x0000000000784947 */ /* 0x000fea0003800000 */
        /* <DEDUP_REMOVED lines=30> */
.L_x_1769:
[----:B------:R-:W-:Y:S05]  /*3320*/  BSYNC B1 ;  /* 0x0000000000017941 */ /* 0x000fea0003800000 */
.L_x_1768:
[----:B0-----:R-:W-:Y:S01]  /*3330*/  IMAD.MOV.U32 R36, RZ, RZ, R64 ;  /* 0x000000ffff247224 */ /* 0x001fe200078e0040 */
        /* <DEDUP_REMOVED lines=27> */
[----:B-----5:R-:W-:Y:S01]  /*34f0*/  IMAD.MOV.U32 R36, RZ, RZ, R40 ;  /* 0x000000ffff247224 */ /* 0x020fe200078e0028 */
        /* <DEDUP_REMOVED lines=12> */
[----:B------:R-:W-:Y:S01]  /*35c0*/  ISETP.NE.AND P1, PT, R234, 0x3, PT ;  /* 0x00000003ea00780c */ /* 0x000fe20003f25270 */
        /* <DEDUP_REMOVED lines=19> */
[----:B------:R-:W-:Y:S02]  /*3700*/  PRMT R123, R38, 0x7610, R123 ;  /* 0x00007610267b7816 */ /* 0x000fe4000000007b */
[----:B------:R-:W-:Y:S01]  /*3710*/  PRMT R124, R39, 0x7610, R124 ;  /* 0x00007610277c7816 */ /* 0x000fe2000000007c */
[----:B------:R-:W-:Y:S06]  /*3720*/  @!P1 BRA `(.L_x_1770) ;  /* 0x0000000000049947 */ /* 0x000fec0003800000 */
[----:B------:R-:W-:Y:S01]  /*3730*/  BPT.TRAP 0x1 ;  /* 0x000000040000795c */ /* 0x000fe20000300000 */
.L_x_1770:
[----:B------:R-:W2:Y:S01]  /*3740*/  LDL R36, [R1] ;  /* 0x0000000001247983 */ /* 0x000ea20000100800 */
[----:B------:R-:W-:Y:S01]  /*3750*/  IMAD R99, R17, 0x8, R16 ;  /* 0x0000000811637824 */ /* 0x000fe200078e0210 */
[----:B------:R-:W-:Y:S01]  /*3760*/  BSSY B1, `(.L_x_1771) ;  /* 0x0000004000017945 */ /* 0x000fe20003800000 */
[----:B--2---:R-:W-:-:S04]  /*3770*/  SHF.L.U32 R107, R36, 0x1f, RZ ;  /* 0x0000001f246b7819 */ /* 0x004fc800000006ff */
[----:B------:R-:W0:Y:S02]  /*3780*/  SYNCS.PHASECHK.TRANS64.TRYWAIT P5, [R99+URZ+0x30890], R107 ;  /* 0x0308906b630075a7 */ /* 0x000e2400080a017f */
[----:B0-----:R-:W-:Y:S05]  /*3790*/  @!P5 BRA `(.L_x_1772) ;  /* 0x000002880054d947 */ /* 0x001fea0003800000 */
.L_x_2229:
[----:B------:R-:W-:Y:S05]  /*37a0*/  BSYNC B1 ;  /* 0x0000000000017941 */ /* 0x000fea0003800000 */
.L_x_1771:
        /* <DEDUP_REMOVED lines=30> */
[----:B------:R-:W-:Y:S01]  /*3990*/  FMUL.FTZ R39, R39, R134 ;  /* 0x0000008627277220 */ /* 0x000fe20000410000 */
[----:B------:R-:W-:Y:S01]  /*39a0*/  LOP3.LUT R36, R36, 0xffff0000, RZ, 0xc0, !PT ;  /* 0xffff000024247812 */ /* 0x000fe200078ec0ff */
[C---:B------:R-:W-:Y:S01]  /*39b0*/  FMUL.FTZ R143, R109.reuse, R140 ;  /* 0x0000008c6d8f7220 */ /* 0x040fe20000410000 */
[----:B------:R-:W-:Y:S01]  /*39c0*/  FMUL.FTZ R109, R109, R136 ;  /* 0x000000886d6d7220 */ /* 0x000fe20000410000 */
        /* <DEDUP_REMOVED lines=21> */
.L_x_1778:
[----:B------:R-:W-:Y:S05]  /*3b20*/  BSYNC B3 ;  /* 0x0000000000037941 */ /* 0x000fea0003800000 */
.L_x_1777:
[----:B--2---:R1:W-:Y:S02]  /*3b30*/  STG.E.128 desc[UR60][R50.64], R36 ;  /* 0x0000002432007986 */ /* 0x0043e4000c101d3c */
.L_x_1776:
[----:B------:R-:W-:Y:S05]  /*3b40*/  BSYNC B2 ;  /* 0x0000000000027941 */ /* 0x000fea0003800000 */
.L_x_1775:
        /* <DEDUP_REMOVED lines=53> */
.L_x_1782:
[----:B------:R-:W-:Y:S05]  /*3ea0*/  BSYNC B3 ;  /* 0x0000000000037941 */ /* 0x000fea0003800000 */
.L_x_1781:
[----:B--2---:R2:W-:Y:S02]  /*3eb0*/  STG.E.128 desc[UR60][R50.64+0x80], R36 ;  /* 0x0000802432007986 */ /* 0x0045e4000c101d3c */
.L_x_1780:
[----:B------:R-:W-:Y:S05]  /*3ec0*/  BSYNC B2 ;  /* 0x0000000000027941 */ /* 0x000fea0003800000 */
.L_x_1779:
[----:B------:R-:W-:Y:S01]  /*3ed0*/  ISETP.NE.AND P0, PT, R94, RZ, PT ;  /* 0x000000ff5e00720c */ /* 0x000fe20003f05270 */
[----:B------:R-:W-:-:S12]  /*3ee0*/  BSSY B2, `(.L_x_1783) ;  /* 0x0000036000027945 */ /* 0x000fd80003800000 */
[----:B------:R-:W-:Y:S05]  /*3ef0*/  @!P0 BRA `(.L_x_1784) ;  /* 0x0000000000d08947 */ /* 0x000fea0003800000 */
[----:B-12---:R1:W2:Y:S01]  /*3f00*/  LDS.128 R36, [R101+0x24400] ;  /* 0x0244000065247984 */ /* 0x0062a20000000c00 */
        /* <DEDUP_REMOVED lines=49> */
.L_x_1786:
[----:B------:R-:W-:Y:S05]  /*4220*/  BSYNC B3 ;  /* 0x0000000000037941 */ /* 0x000fea0003800000 */
.L_x_1785:
[----:B--2---:R3:W-:Y:S02]  /*4230*/  STG.E.128 desc[UR60][R50.64+0x100], R36 ;  /* 0x0001002432007986 */ /* 0x0047e4000c101d3c */
.L_x_1784:
[----:B------:R-:W-:Y:S05]  /*4240*/  BSYNC B2 ;  /* 0x0000000000027941 */ /* 0x000fea0003800000 */
.L_x_1783:
        /* <DEDUP_REMOVED lines=31> */
[-C--:B------:R-:W-:Y:S01]  /*4440*/  FMUL.FTZ R61, R61, R65.reuse ;  /* 0x000000413d3d7220 */ /* 0x080fe20000410000 */
[----:B------:R-:W-:Y:S01]  /*4450*/  LOP3.LUT R126, R126, 0xffff0000, RZ, 0xc0, !PT ;  /* 0xffff00007e7e7812 */ /* 0x000fe200078ec0ff */
[----:B------:R-:W-:Y:S02]  /*4460*/  IMAD.U32 R125, R125, 0x10000, RZ ;  /* 0x000100007d7d7824 */ /* 0x000fe400078e00ff */
[C---:B------:R-:W-:Y:S01]  /*4470*/  FFMA.FTZ R73, R38.reuse, R64, -R73 ;  /* 0x0000004026497223 */ /* 0x040fe20000010849 */
[----:B------:R-:W-:Y:S01]  /*4480*/  FFMA.FTZ R66, R38, R66, R39 ;  /* 0x0000004226427223 */ /* 0x000fe20000010027 */
[----:B------:R-:W-:Y:S01]  /*4490*/  FFMA.FTZ R75, R60, R65, -R75 ;  /* 0x000000413c4b7223 */ /* 0x000fe2000001084b */
[----:B------:R-:W-:Y:S01]  /*44a0*/  FMUL.FTZ R38, R36, R127 ;  /* 0x0000007f24267220 */ /* 0x000fe20000410000 */
[----:B------:R-:W-:Y:S01]  /*44b0*/  FFMA.FTZ R60, R60, R67, R61 ;  /* 0x000000433c3c7223 */ /* 0x000fe2000001003d */
[C---:B------:R-:W-:Y:S01]  /*44c0*/  FMUL.FTZ R39, R63.reuse, R128 ;  /* 0x000000803f277220 */ /* 0x040fe20000410000 */
[-C--:B------:R-:W-:Y:S01]  /*44d0*/  FMUL.FTZ R36, R36, R125.reuse ;  /* 0x0000007d24247220 */ /* 0x080fe20000410000 */
        /* <DEDUP_REMOVED lines=9> */
[----:B------:R-:W-:Y:S01]  /*4570*/  F2FP.BF16.F32.PACK_AB R39, R62, R39 ;  /* 0x000000273e27723e */ /* 0x000fe200000010ff */
[----:B------:R-:W-:-:S07]  /*4580*/  IMAD.MOV.U32 R38, RZ, RZ, R60 ;  /* 0x000000ffff267224 */ /* 0x000fce00078e003c */
.L_x_1788:
[----:B------:R-:W-:Y:S05]  /*4590*/  BSYNC B2 ;  /* 0x0000000000027941 */ /* 0x000fea0003800000 */
.L_x_1787:
[----:B--2---:R4:W-:Y:S02]  /*45a0*/  STG.E.128 desc[UR60][R50.64+0x180], R36 ;  /* 0x0001802432007986 */ /* 0x0049e4000c101d3c */
.L_x_1774:
[----:B------:R-:W-:Y:S05]  /*45b0*/  BSYNC B1 ;  /* 0x0000000000017941 */ /* 0x000fea0003800000 */
.L_x_1773:
        /* <DEDUP_REMOVED lines=54> */
.L_x_1793:
[----:B------:R-:W-:Y:S05]  /*4920*/  BSYNC B2 ;  /* 0x0000000000027941 */ /* 0x000fea0003800000 */
.L_x_1792:
[----:B--2---:R1:W-:Y:S02]  /*4930*/  STG.E.128 desc[UR60][R48.64], R36 ;  /* 0x0000002430007986 */ /* 0x0043e4000c101d3c */
.L_x_1791:
[----:B------:R-:W-:Y:S05]  /*4940*/  BSYNC B1 ;  /* 0x0000000000017941 */ /* 0x000fea0003800000 */
.L_x_1790:
        /* <DEDUP_REMOVED lines=10> */
[--C-:B------:R-:W-:Y:S02]  /*49f0*/  SHF.R.U32.HI R56, RZ, 0x10, R53.reuse ;  /* 0x00000010ff387819 */ /* 0x100fe40000011635 */
[----:B------:R-:W-:Y:S02]  /*4a00*/  PRMT R119, R119, 0x5410, R54 ;  /* 0x0000541077777816 */ /* 0x000fe40000000036 */
[----:B------:R-:W-:Y:S01]  /*4a10*/  SHF.R.U64 R59, R52, 0x10, R53 ;  /* 0x00000010343b7819 */ /* 0x000fe20000001235 */
[----:B------:R-:W-:Y:S01]  /*4a20*/  IMAD.U32 R52, R39, 0x10000, RZ ;  /* 0x0001000027347824 */ /* 0x000fe200078e00ff */
        /* <DEDUP_REMOVED lines=39> */
.L_x_1797:
[----:B------:R-:W-:Y:S05]  /*4ca0*/  BSYNC B2 ;  /* 0x0000000000027941 */ /* 0x000fea0003800000 */
.L_x_1796:
[----:B--2---:R1:W-:Y:S02]  /*4cb0*/  STG.E.128 desc[UR60][R48.64+0x80], R36 ;  /* 0x0000802430007986 */ /* 0x0043e4000c101d3c */
.L_x_1795:
[----:B------:R-:W-:Y:S05]  /*4cc0*/  BSYNC B1 ;  /* 0x0000000000017941 */ /* 0x000fea0003800000 */
.L_x_1794:
        /* <DEDUP_REMOVED lines=53> */
.L_x_1801:
[----:B------:R-:W-:Y:S05]  /*5020*/  BSYNC B2 ;  /* 0x0000000000027941 */ /* 0x000fea0003800000 */
.L_x_1800:
[----:B--2---:R1:W-:Y:S02]  /*5030*/  STG.E.128 desc[UR60][R48.64+0x100], R36 ;  /* 0x0001002430007986 */ /* 0x0043e4000c101d3c */
.L_x_1799:
[----:B------:R-:W-:Y:S05]  /*5040*/  BSYNC B1 ;  /* 0x0000000000017941 */ /* 0x000fea0003800000 */
.L_x_1798:
        /* <DEDUP_REMOVED lines=52> */
.L_x_1803:
[----:B------:R-:W-:Y:S05]  /*5390*/  BSYNC B1 ;  /* 0x0000000000017941 */ /* 0x000fea0003800000 */
.L_x_1802:
[----:B--2---:R1:W-:Y:S01]  /*53a0*/  STG.E.128 desc[UR60][R48.64+0x180], R36 ;  /* 0x0001802430007986 */ /* 0x0043e2000c101d3c */
[----:B------:R-:W-:Y:S05]  /*53b0*/  BRA `(.L_x_1789) ;  /* 0x0000002c00b47947 */ /* 0x000fea0003800000 */
.L_x_1765:
        /* <DEDUP_REMOVED lines=32> */
[----:B------:R0:W5:Y:S04]  /*55c0*/  @!P5 LDG.E.128 R36, desc[UR60][R52.64+0x80] ;  /* 0x0000803c3424d981 */ /* 0x000168000c1e1d00 */
[----:B------:R0:W5:Y:S04]  /*55d0*/  @!P1 LDG.E.128 R40, desc[UR60][R52.64] ;  /* 0x0000003c34289981 */ /* 0x000168000c1e1d00 */
[----:B------:R0:W5:Y:S04]  /*55e0*/  @!P1 LDG.E.128 R48, desc[UR60][R56.64] ;  /* 0x0000003c38309981 */ /* 0x000168000c1e1d00 */
[----:B------:R0:W5:Y:S02]  /*55f0*/  @!P5 LDG.E.128 R44, desc[UR60][R56.64+0x80] ;  /* 0x0000803c382cd981 */ /* 0x000164000c1e1d00 */
.L_x_1805:
[----:B------:R-:W-:Y:S05]  /*5600*/  BSYNC B1 ;  /* 0x0000000000017941 */ /* 0x000fea0003800000 */
.L_x_1804:
        /* <DEDUP_REMOVED lines=25> */
[----:B------:R-:W-:Y:S02]  /*57a0*/  LEA R68, P5, R71, UR4, 0x1 ;  /* 0x0000000447447c11 */ /* 0x000fe4000f8a08ff */
        /* <DEDUP_REMOVED lines=11> */
.L_x_1807:
[----:B------:R-:W-:Y:S05]  /*5860*/  BSYNC B1 ;  /* 0x0000000000017941 */ /* 0x000fea0003800000 */
.L_x_1806:
[----:B0-----:R-:W-:Y:S01]  /*5870*/  IMAD.MOV.U32 R68, RZ, RZ, R36 ;  /* 0x000000ffff447224 */ /* 0x001fe200078e0024 */
        /* <DEDUP_REMOVED lines=64> */
.L_x_1808:
[----:B------:R-:W2:Y:S01]  /*5c80*/  LDL R68, [R1] ;  /* 0x0000000001447983 */ /* 0x000ea20000100800 */
[----:B------:R-:W-:Y:S01]  /*5c90*/  IMAD R99, R17, 0x8, R16 ;  /* 0x0000000811637824 */ /* 0x000fe200078e0210 */
[----:B------:R-:W0:Y:S01]  /*5ca0*/  LDC R122, c[0x0][0x2f4] ;  /* 0x0000bd00ff7a7b82 */ /* 0x000e220000000800 */
[----:B------:R-:W-:Y:S07]  /*5cb0*/  BSSY B1, `(.L_x_1809) ;  /* 0x0000005000017945 */ /* 0x000fee0003800000 */
[----:B------:R-:W1:Y:S01]  /*5cc0*/  LDC.64 R110, c[0x0][0x300] ;  /* 0x0000c000ff6e7b82 */ /* 0x000e620000000a00 */
[----:B--2---:R-:W-:-:S04]  /*5cd0*/  SHF.L.U32 R107, R68, 0x1f, RZ ;  /* 0x0000001f446b7819 */ /* 0x004fc800000006ff */
[----:B------:R-:W2:Y:S02]  /*5ce0*/  SYNCS.PHASECHK.TRANS64.TRYWAIT P5, [R99+URZ+0x30890], R107 ;  /* 0x0308906b630075a7 */ /* 0x000ea400080a017f */
[----:B012---:R-:W-:Y:S05]  /*5cf0*/  @!P5 BRA `(.L_x_1810) ;  /* 0x000002640010d947 */ /* 0x007fea0003800000 */
.L_x_2230:
[----:B------:R-:W-:Y:S05]  /*5d00*/  BSYNC B1 ;  /* 0x0000000000017941 */ /* 0x000fea0003800000 */
.L_x_1809:
[----:B------:R-:W-:Y:S01]  /*5d10*/  BSSY B1, `(.L_x_1811) ;  /* 0x0000114000017945 */ /* 0x000fe20003800000 */
[----:B------:R-:W-:Y:S02]  /*5d20*/  IMAD.IADD R124, R122, 0x1, -R29 ;  /* 0x000000017a7c7824 */ /* 0x000fe400078e0a1d */
[----:B------:R-:W-:Y:S01]  /*5d30*/  IMAD.MOV.U32 R113, RZ, RZ, R73 ;  /* 0x000000ffff717224 */ /* 0x000fe200078e0049 */
[----:B------:R-:W-:Y:S06]  /*5d40*/  @P4 BRA `(.L_x_1812) ;  /* 0x0000001000404947 */ /* 0x000fec0003800000 */
[----:B------:R-:W-:Y:S01]  /*5d50*/  ISETP.NE.AND P4, PT, R30, RZ, PT ;  /* 0x000000ff1e00720c */ /* 0x000fe20003f85270 */
[-C--:B------:R-:W-:Y:S01]  /*5d60*/  IMAD.WIDE.U32 R114, R218, R110.reuse, R112 ;  /* 0x0000006eda727225 */ /* 0x080fe200078e0070 */
[----:B------:R-:W-:Y:S01]  /*5d70*/  SHF.R.S32.HI R68, RZ, 0x1f, R218 ;  /* 0x0000001fff447819 */ /* 0x000fe200000114da */
[----:B------:R-:W-:Y:S04]  /*5d80*/  BSSY B2, `(.L_x_1813) ;  /* 0x0000087000027945 */ /* 0x000fe80003800000 */
[----:B------:R-:W-:-:S04]  /*5d90*/  IMAD R68, R68, R110, RZ ;  /* 0x0000006e44447224 */ /* 0x000fc800078e02ff */
[----:B------:R-:W-:-:S04]  /*5da0*/  IMAD R131, R218, R111, R68 ;  /* 0x0000006fda837224 */ /* 0x000fc800078e0244 */
[----:B------:R-:W-:Y:S01]  /*5db0*/  IMAD.IADD R131, R131, 0x1, R115 ;  /* 0x0000000183837824 */ /* 0x000fe200078e0273 */
[----:B------:R-:W-:Y:S06]  /*5dc0*/  @!P4 BRA `(.L_x_1814) ;  /* 0x000000080008c947 */ /* 0x000fec0003800000 */
[----:B------:R-:W2:Y:S01]  /*5dd0*/  LDL R75, [R1+0x40] ;  /* 0x00004000014b7983 */ /* 0x000ea20000100800 */
[----:B------:R-:W-:Y:S01]  /*5de0*/  SEL R68, R29, R124, !P3 ;  /* 0x0000007c1d447207 */ /* 0x000fe20005800000 */
[----:B------:R-:W-:Y:S01]  /*5df0*/  IMAD.SHL.U32 R116, R218, 0x40, RZ ;  /* 0x00000040da747824 */ /* 0x000fe200078e00ff */
[----:B------:R-:W-:Y:S01]  /*5e00*/  IADD3 R72, P4, P5, R88, R114, R90 ;  /* 0x0000007258487210 */ /* 0x000fe20007d9e05a */
[----:B------:R-:W-:Y:S01]  /*5e10*/  IMAD.SHL.U32 R117, R218, 0x40, RZ ;  /* 0x00000040da757824 */ /* 0x000fe200078e00ff */
[----:B------:R-:W-:Y:S01]  /*5e20*/  SHF.R.S32.HI R69, RZ, 0x1f, R68 ;  /* 0x0000001fff457819 */ /* 0x000fe20000011444 */
[----:B------:R-:W-:Y:S01]  /*5e30*/  BSSY B3, `(.L_x_1815) ;  /* 0x0000079000037945 */ /* 0x000fe20003800000 */
[----:B------:R-:W-:Y:S02]  /*5e40*/  IADD3.X R74, R0, R131, R96, P4, P5 ;  /* 0x00000083004a7210 */ /* 0x000fe400027ea460 */
[----:B------:R-:W-:Y:S02]  /*5e50*/  LEA.HI R68, R69, R68, RZ, 0x4 ;  /* 0x0000004445447211 */ /* 0x000fe400078f20ff */
[----:B------:R-:W-:-:S02]  /*5e60*/  LOP3.LUT R116, R116, 0x1c0, RZ, 0xc0, !PT ;  /* 0x000001c074747812 */ /* 0x000fc400078ec0ff */
[----:B------:R-:W-:Y:S02]  /*5e70*/  LEA.HI.SX32 R68, R68, R35, 0x1c ;  /* 0x0000002344447211 */ /* 0x000fe400078fe2ff */
[----:B------:R-:W-:Y:S02]  /*5e80*/  SHF.R.U32.HI R116, RZ, 0x3, R116 ;  /* 0x00000003ff747819 */ /* 0x000fe40000011674 */
[----:B------:R-:W-:Y:S01]  /*5e90*/  SHF.R.S32.HI R71, RZ, 0x1f, R68 ;  /* 0x0000001fff477819 */ /* 0x000fe20000011444 */
[----:B------:R-:W-:-:S03]  /*5ea0*/  IMAD.SHL.U32 R69, R68, 0x8, RZ ;  /* 0x0000000844457824 */ /* 0x000fc600078e00ff */
[----:B------:R-:W-:Y:S02]  /*5eb0*/  LEA.HI R71, R71, R68, RZ, 0x3 ;  /* 0x0000004447477211 */ /* 0x000fe400078f18ff */
[----:B------:R-:W-:-:S03]  /*5ec0*/  ISETP.GE.AND P4, PT, R69, R122, PT ;  /* 0x0000007a4500720c */ /* 0x000fc60003f86270 */
[----:B------:R-:W-:-:S05]  /*5ed0*/  IMAD.SHL.U32 R71, R71, 0x200, RZ ;  /* 0x0000020047477824 */ /* 0x000fca00078e00ff */
[----:B------:R-:W-:-:S05]  /*5ee0*/  LOP3.LUT R71, R71, 0x7ffff000, RZ, 0xc0, !PT ;  /* 0x7ffff00047477812 */ /* 0x000fca00078ec0ff */
[--C-:B------:R-:W-:Y:S02]  /*5ef0*/  @!P4 SHF.R.S32.HI R70, RZ, 0x1f, R69.reuse ;  /* 0x0000001fff46c819 */ /* 0x100fe40000011445 */
[----:B------:R-:W-:Y:S02]  /*5f00*/  @!P4 IADD3 R73, P5, P6, R88, R114, R69 ;  /* 0x000000725849c210 */ /* 0x000fe40007ebe045 */
[----:B------:R-:W-:Y:S02]  /*5f10*/  LOP3.LUT R69, R69, 0x38, RZ, 0xc0, !PT ;  /* 0x0000003845457812 */ /* 0x000fe400078ec0ff */
[----:B------:R-:W-:Y:S02]  /*5f20*/  @!P4 IADD3.X R70, R0, R131, R70, P5, P6 ;  /* 0x000000830046c210 */ /* 0x000fe40002fec446 */
[----:B------:R-:W-:-:S04]  /*5f30*/  LOP3.LUT R69, R69, 0x1c0, R117, 0xf8, !PT ;  /* 0x000001c045457812 */ /* 0x000fc800078ef875 */
[----:B------:R-:W-:Y:S01]  /*5f40*/  LOP3.LUT R68, R69, R116, RZ, 0x3c, !PT ;  /* 0x0000007445447212 */ /* 0x000fe200078e3cff */
[----:B------:R-:W-:Y:S01]  /*5f50*/  IMAD R69, R17, 0x4000, R6 ;  /* 0x0000400011457824 */ /* 0x000fe200078e0206 */
[----:B------:R-:W-:-:S03]  /*5f60*/  LEA R116, P5, R72, R108, 0x1 ;  /* 0x0000006c48747211 */ /* 0x000fc600078a08ff */
[----:B------:R-:W-:Y:S01]  /*5f70*/  IMAD R69, R69, 0x2, R16 ;  /* 0x0000000245457824 */ /* 0x000fe200078e0210 */
[----:B------:R-:W-:Y:S02]  /*5f80*/  LEA.HI.X R117, R72, R109, R74, 0x1, P5 ;  /* 0x0000006d48757211 */ /* 0x000fe400028f0c4a */
[----:B------:R-:W-:-:S04]  /*5f90*/  @!P4 LEA R118, P5, R73, R108, 0x1 ;  /* 0x0000006c4976c211 */ /* 0x000fc800078a08ff */
[----:B------:R-:W-:Y:S02]  /*5fa0*/  @!P4 LEA.HI.X R119, R73, R109, R70, 0x1, P5 ;  /* 0x0000006d4977c211 */ /* 0x000fe400028f0c46 */
[----:B------:R-:W-:Y:S02]  /*5fb0*/  ISETP.GE.AND P5, PT, R18, R120, PT ;  /* 0x000000781200720c */ /* 0x000fe40003fa6270 */
[----:B--2---:R-:W-:-:S05]  /*5fc0*/  IADD3 R68, R68, R71, R75 ;  /* 0x0000004744447210 */ /* 0x004fca0007ffe04b */
[----:B------:R-:W-:-:S04]  /*5fd0*/  IMAD R71, R17, 0x4000, R68 ;  /* 0x0000400011477824 */ /* 0x000fc800078e0244 */
[----:B------:R-:W-:Y:S02]  /*5fe0*/  IMAD R72, R71, 0x2, R16 ;  /* 0x0000000247487824 */ /* 0x000fe400078e0210 */
[----:B------:R-:W1:Y:S04]  /*5ff0*/  LDS.128 R68, [R69+0x20400] ;  /* 0x0204000045447984 */ /* 0x000e680000000c00 */
[----:B------:R-:W2:Y:S01]  /*6000*/  LDS.128 R72, [R72+0x20400] ;  /* 0x0204000048487984 */ /* 0x000ea20000000c00 */
[----:B------:R-:W-:Y:S05]  /*6010*/  @P5 BRA `(.L_x_1816) ;  /* 0x0000000400685947 */ /* 0x000fea0003800000 */
[----:B------:R-:W-:Y:S01]  /*6020*/  SHF.R.U32.HI R156, RZ, 0x10, R49 ;  /* 0x00000010ff9c7819 */ /* 0x000fe20000011631 */
[----:B-1----:R-:W-:Y:S01]  /*6030*/  IMAD.U32 R148, R69, 0x10000, RZ ;  /* 0x0001000045947824 */ /* 0x002fe200078e00ff */
[--C-:B------:R-:W-:Y:S01]  /*6040*/  SHF.R.U32.HI R155, RZ, 0x10, R41.reuse ;  /* 0x00000010ff9b7819 */ /* 0x100fe20000011629 */
[----:B------:R-:W-:Y:S01]  /*6050*/  IMAD.U32 R151, R71, 0x10000, RZ ;  /* 0x0001000047977824 */ /* 0x000fe200078e00ff */
[----:B------:R-:W-:Y:S01]  /*6060*/  SHF.R.U64 R157, R40, 0x10, R41 ;  /* 0x00000010289d7819 */ /* 0x000fe20000001229 */
[----:B--2---:R-:W-:Y:S01]  /*6070*/  IMAD.U32 R152, R75, 0x10000, RZ ;  /* 0x000100004b987824 */ /* 0x004fe200078e00ff */
[----:B------:R-:W-:Y:S01]  /*6080*/  PRMT R156, R125, 0x5432, R156 ;  /* 0x000054327d9c7816 */ /* 0x000fe2000000009c */
[----:B------:R-:W-:Y:S01]  /*6090*/  IMAD.U32 R41, R68, 0x10000, RZ ;  /* 0x0001000044297824 */ /* 0x000fe200078e00ff */
[----:B------:R-:W-:Y:S01]  /*60a0*/  SHF.R.U64 R158, R48, 0x10, R49 ;  /* 0x00000010309e7819 */ /* 0x000fe20000001231 */
[----:B------:R-:W-:Y:S01]  /*60b0*/  IMAD.U32 R49, R72, 0x10000, RZ ;  /* 0x0001000048317824 */ /* 0x000fe200078e00ff */
[----:B------:R-:W-:Y:S01]  /*60c0*/  SHF.R.U64 R48, R50, 0x10, R51 ;  /* 0x0000001032307819 */ /* 0x000fe20000001233 */
[----:B------:R-:W-:Y:S01]  /*60d0*/  IMAD.U32 R40, R70, 0x10000, RZ ;  /* 0x0001000046287824 */ /* 0x000fe200078e00ff */
[----:B------:R-:W-:-:S02]  /*60e0*/  LOP3.LUT R150, R69, 0xffff0000, RZ, 0xc0, !PT ;  /* 0xffff000045967812 */ /* 0x000fc400078ec0ff */
[----:B------:R-:W-:Y:S02]  /*60f0*/  LOP3.LUT R50, R71, 0xffff0000, RZ, 0xc0, !PT ;  /* 0xffff000047327812 */ /* 0x000fe400078ec0ff */
[----:B------:R-:W-:Y:S02]  /*6100*/  PRMT R69, R163, 0x5410, R155 ;  /* 0x00005410a3457816 */ /* 0x000fe4000000009b */
[----:B------:R-:W-:Y:S02]  /*6110*/  SHF.R.U32.HI R160, RZ, 0x10, R43 ;  /* 0x00000010ffa07819 */ /* 0x000fe4000001162b */
[----:B------:R-:W-:Y:S01]  /*6120*/  SHF.R.U32.HI R161, RZ, 0x10, R51 ;  /* 0x00000010ffa17819 */ /* 0x000fe20000011633 */
[----:B------:R-:W-:Y:S01]  /*6130*/  IMAD.U32 R51, R73, 0x10000, RZ ;  /* 0x0001000049337824 */ /* 0x000fe200078e00ff */
[----:B------:R-:W-:Y:S01]  /*6140*/  PRMT R71, R159, 0x5410, R157 ;  /* 0x000054109f477816 */ /* 0x000fe2000000009d */
[----:B------:R-:W-:Y:S01]  /*6150*/  IMAD.U32 R157, R156, 0x10000, RZ ;  /* 0x000100009c9d7824 */ /* 0x000fe200078e00ff */
[----:B------:R-:W-:Y:S01]  /*6160*/  LOP3.LUT R149, R75, 0xffff0000, RZ, 0xc0, !PT ;  /* 0xffff00004b957812 */ /* 0x000fe200078ec0ff */
[----:B------:R-:W-:Y:S01]  /*6170*/  IMAD.U32 R75, R69, 0x10000, RZ ;  /* 0x00010000454b7824 */ /* 0x000fe200078e00ff */
[----:B------:R-:W-:Y:S01]  /*6180*/  PRMT R155, R153, 0x5410, R160 ;  /* 0x00005410999b7816 */ /* 0x000fe200000000a0 */
[----:B------:R-:W-:Y:S01]  /*6190*/  FMUL.FTZ R159, R51, R157 ;  /* 0x0000009d339f7220 */ /* 0x000fe20000410000 */
[----:B------:R-:W-:-:S02]  /*61a0*/  PRMT R153, R153, 0x5432, R158 ;  /* 0x0000543299997816 */ /* 0x000fc4000000009e */
[----:B------:R-:W-:Y:S01]  /*61b0*/  PRMT R158, R154, 0x5410, R161 ;  /* 0x000054109a9e7816 */ /* 0x000fe200000000a1 */
[-C--:B------:R-:W-:Y:S01]  /*61c0*/  FMUL.FTZ R161, R51, R75.reuse ;  /* 0x0000004b33a17220 */ /* 0x080fe20000410000 */
[----:B------:R-:W-:Y:S01]  /*61d0*/  LOP3.LUT R73, R73, 0xffff0000, RZ, 0xc0, !PT ;  /* 0xffff000049497812 */ /* 0x000fe200078ec0ff */
[----:B------:R-:W-:Y:S01]  /*61e0*/  FFMA.FTZ R51, R148, R75, -R159 ;  /* 0x0000004b94337223 */ /* 0x000fe2000001089f */
[----:B------:R-:W-:Y:S01]  /*61f0*/  LOP3.LUT R156, R156, 0xffff0000, RZ, 0xc0, !PT ;  /* 0xffff00009c9c7812 */ /* 0x000fe200078ec0ff */
[C---:B------:R-:W-:Y:S01]  /*6200*/  IMAD.U32 R159, R158.reuse, 0x10000, RZ ;  /* 0x000100009e9f7824 */ /* 0x040fe200078e00ff */
[----:B------:R-:W-:Y:S01]  /*6210*/  LOP3.LUT R75, R69, 0xffff0000, RZ, 0xc0, !PT ;  /* 0xffff0000454b7812 */ /* 0x000fe200078ec0ff */
[----:B------:R-:W-:Y:S01]  /*6220*/  IMAD.U32 R154, R155, 0x10000, RZ ;  /* 0x000100009b9a7824 */ /* 0x000fe200078e00ff */
[----:B------:R-:W-:Y:S01]  /*6230*/  LOP3.LUT R158, R158, 0xffff0000, RZ, 0xc0, !PT ;  /* 0xffff00009e9e7812 */ /* 0x000fe200078ec0ff */
[C---:B------:R-:W-:Y:S01]  /*6240*/  FMUL.FTZ R163, R73.reuse, R156 ;  /* 0x0000009c49a37220 */ /* 0x040fe20000410000 */
[C---:B------:R-:W-:Y:S01]  /*6250*/  FMUL.FTZ R160, R152.reuse, R159 ;  /* 0x0000009f98a07220 */ /* 0x040fe20000410000 */
[----:B------:R-:W-:Y:S01]  /*6260*/  FMUL.FTZ R73, R73, R75 ;  /* 0x0000004b49497220 */ /* 0x000fe20000410000 */
[----:B------:R-:W-:Y:S01]  /*6270*/  FMUL.FTZ R152, R152, R154 ;  /* 0x0000009a98987220 */ /* 0x000fe20000410000 */
[----:B------:R-:W-:Y:S01]  /*6280*/  FFMA.FTZ R69, R148, R157, R161 ;  /* 0x0000009d94457223 */ /* 0x000fe200000100a1 */
[----:B------:R-:W-:Y:S01]  /*6290*/  LOP3.LUT R155, R155, 0xffff0000, RZ, 0xc0, !PT ;  /* 0xffff00009b9b7812 */ /* 0x000fe200078ec0ff */
[C---:B------:R-:W-:Y:S01]  /*62a0*/  FFMA.FTZ R148, R150.reuse, R75, -R163 ;  /* 0x0000004b96947223 */ /* 0x040fe200000108a3 */
[----:B------:R-:W-:Y:S01]  /*62b0*/  FFMA.FTZ R150, R150, R156, R73 ;  /* 0x0000009c96967223 */ /* 0x000fe20000010049 */
[C---:B------:R-:W-:Y:S01]  /*62c0*/  FFMA.FTZ R73, R151.reuse, R154, -R160 ;  /* 0x0000009a97497223 */ /* 0x040fe200000108a0 */
[----:B------:R-:W-:Y:S01]  /*62d0*/  FFMA.FTZ R75, R151, R159, R152 ;  /* 0x0000009f974b7223 */ /* 0x000fe20000010098 */
[----:B------:R-:W-:Y:S01]  /*62e0*/  FMUL.FTZ R151, R149, R158 ;  /* 0x0000009e95977220 */ /* 0x000fe20000410000 */
[----:B------:R-:W-:Y:S01]  /*62f0*/  IMAD.U32 R154, R153, 0x10000, RZ ;  /* 0x00010000999a7824 */ /* 0x000fe200078e00ff */
[----:B------:R-:W-:Y:S01]  /*6300*/  LOP3.LUT R72, R72, 0xffff0000, RZ, 0xc0, !PT ;  /* 0xffff000048487812 */ /* 0x000fe200078ec0ff */
[-C--:B------:R-:W-:Y:S01]  /*6310*/  FMUL.FTZ R149, R149, R155.reuse ;  /* 0x0000009b95957220 */ /* 0x080fe20000410000 */
[----:B------:R-:W-:Y:S01]  /*6320*/  LOP3.LUT R153, R153, 0xffff0000, RZ, 0xc0, !PT ;  /* 0xffff000099997812 */ /* 0x000fe200078ec0ff */
[----:B------:R-:W-:Y:S01]  /*6330*/  IMAD.U32 R152, R71, 0x10000, RZ ;  /* 0x0001000047987824 */ /* 0x000fe200078e00ff */
[----:B------:R-:W-:Y:S01]  /*6340*/  SHF.R.U64 R162, R42, 0x10, R43 ;  /* 0x000000102aa27819 */ /* 0x000fe2000000122b */
[----:B------:R-:W-:Y:S01]  /*6350*/  FFMA.FTZ R160, R50, R155, -R151 ;  /* 0x0000009b32a07223 */ /* 0x000fe20000010897 */
[----:B------:R-:W-:Y:S01]  /*6360*/  LOP3.LUT R68, R68, 0xffff0000, RZ, 0xc0, !PT ;  /* 0xffff000044447812 */ /* 0x000fe200078ec0ff */
[----:B------:R-:W-:Y:S01]  /*6370*/  FMUL.FTZ R156, R49, R154 ;  /* 0x0000009a319c7220 */ /* 0x000fe20000410000 */
[----:B------:R-:W-:Y:S01]  /*6380*/  LOP3.LUT R71, R71, 0xffff0000, RZ, 0xc0, !PT ;  /* 0xffff000047477812 */ /* 0x000fe200078ec0ff */
[----:B------:R-:W-:Y:S01]  /*6390*/  FFMA.FTZ R50, R50, R158, R149 ;  /* 0x0000009e32327223 */ /* 0x000fe20000010095 */
[----:B------:R-:W-:Y:S01]  /*63a0*/  PRMT R43, R121, 0x5432, R162 ;  /* 0x00005432792b7816 */ /* 0x000fe200000000a2 */
[----:B------:R-:W-:Y:S01]  /*63b0*/  FMUL.FTZ R49, R49, R152 ;  /* 0x0000009831317220 */ /* 0x000fe20000410000 */
[----:B------:R-:W-:Y:S01]  /*63c0*/  FMUL.FTZ R149, R72, R153 ;  /* 0x0000009948957220 */ /* 0x000fe20000410000 */
[----:B------:R-:W-:Y:S01]  /*63d0*/  PRMT R48, R123, 0x5432, R48 ;  /* 0x000054327b307816 */ /* 0x000fe20000000030 */
[----:B------:R-:W-:-:S02]  /*63e0*/  IMAD.U32 R42, R74, 0x10000, RZ ;  /* 0x000100004a2a7824 */ /* 0x000fc400078e00ff */
[C---:B------:R-:W-:Y:S01]  /*63f0*/  FFMA.FTZ R156, R41.reuse, R152, -R156 ;  /* 0x00000098299c7223 */ /* 0x040fe2000001089c */
[----:B------:R-:W-:Y:S01]  /*6400*/  FFMA.FTZ R154, R41, R154, R49 ;  /* 0x0000009a299a7223 */ /* 0x000fe20000010031 */
[-C--:B------:R-:W-:Y:S01]  /*6410*/  FMUL.FTZ R151, R72, R71.reuse ;  /* 0x0000004748977220 */ /* 0x080fe20000410000 */
[----:B------:R-:W-:Y:S01]  /*6420*/  FFMA.FTZ R149, R68, R71, -R149 ;  /* 0x0000004744957223 */ /* 0x000fe20000010895 */
[----:B------:R-:W-:Y:S01]  /*6430*/  LOP3.LUT R74, R74, 0xffff0000, RZ, 0xc0, !PT ;  /* 0xffff00004a4a7812 */ /* 0x000fe200078ec0ff */
[C---:B------:R-:W-:Y:S01]  /*6440*/  IMAD.U32 R41, R43.reuse, 0x10000, RZ ;  /* 0x000100002b297824 */ /* 0x040fe200078e00ff */
[C---:B------:R-:W-:Y:S01]  /*6450*/  LOP3.LUT R71, R48.reuse, 0xffff0000, RZ, 0xc0, !PT ;  /* 0xffff000030477812 */ /* 0x040fe200078ec0ff */
[----:B------:R-:W-:Y:S01]  /*6460*/  IMAD.U32 R49, R48, 0x10000, RZ ;  /* 0x0001000030317824 */ /* 0x000fe200078e00ff */
[----:B------:R-:W-:Y:S01]  /*6470*/  LOP3.LUT R43, R43, 0xffff0000, RZ, 0xc0, !PT ;  /* 0xffff00002b2b7812 */ /* 0x000fe200078ec0ff */
[----:B------:R-:W-:Y:S01]  /*6480*/  FFMA.FTZ R151, R68, R153, R151 ;  /* 0x0000009944977223 */ /* 0x000fe20000010097 */
[----:B------:R-:W-:Y:S01]  /*6490*/  LOP3.LUT R70, R70, 0xffff0000, RZ, 0xc0, !PT ;  /* 0xffff000046467812 */ /* 0x000fe200078ec0ff */
[----:B------:R-:W-:Y:S01]  /*64a0*/  FMUL.FTZ R153, R42, R49 ;  /* 0x000000312a997220 */ /* 0x000fe20000410000 */
[----:B------:R-:W-:Y:S01]  /*64b0*/  FMUL.FTZ R155, R74, R71 ;  /* 0x000000474a9b7220 */ /* 0x000fe20000410000 */
[----:B------:R-:W-:Y:S01]  /*64c0*/  FMUL.FTZ R42, R42, R41 ;  /* 0x000000292a2a7220 */ /* 0x000fe20000410000 */
[----:B------:R-:W-:Y:S01]  /*64d0*/  FMUL.FTZ R74, R74, R43 ;  /* 0x0000002b4a4a7220 */ /* 0x000fe20000410000 */
[----:B------:R-:W-:Y:S01]  /*64e0*/  FFMA.FTZ R153, R40, R41, -R153 ;  /* 0x0000002928997223 */ /* 0x000fe20000010899 */
[----:B------:R-:W-:Y:S01]  /*64f0*/  F2FP.BF16.F32.PACK_AB R51, R148, R51 ;  /* 0x000000339433723e */ /* 0x000fe200000010ff */
[----:B------:R-:W-:Y:S01]  /*6500*/  FFMA.FTZ R42, R40, R49, R42 ;  /* 0x00000031282a7223 */ /* 0x000fe2000001002a */
[C---:B------:R-:W-:Y:S01]  /*6510*/  FFMA.FTZ R71, R70.reuse, R71, R74 ;  /* 0x0000004746477223 */ /* 0x040fe2000001004a */
[----:B------:R-:W-:Y:S01]  /*6520*/  FFMA.FTZ R40, R70, R43, -R155 ;  /* 0x0000002b46287223 */ /* 0x000fe2000001089b */
[----:B------:R-:W-:-:S02]  /*6530*/  F2FP.BF16.F32.PACK_AB R160, R160, R73 ;  /* 0x00000049a0a0723e */ /* 0x000fc400000010ff */
[----:B------:R-:W-:Y:S01]  /*6540*/  F2FP.BF16.F32.PACK_AB R73, R150, R69 ;  /* 0x000000459649723e */ /* 0x000fe200000010ff */
[----:B------:R-:W-:Y:S01]  /*6550*/  IMAD.MOV.U32 R69, RZ, RZ, R51 ;  /* 0x000000ffff457224 */ /* 0x000fe200078e0033 */
[----:B------:R-:W-:Y:S01]  /*6560*/  F2FP.BF16.F32.PACK_AB R74, R71, R42 ;  /* 0x0000002a474a723e */ /* 0x000fe200000010ff */
[----:B------:R-:W-:Y:S01]  /*6570*/  IMAD.MOV.U32 R71, RZ, RZ, R160 ;  /* 0x000000ffff477224 */ /* 0x000fe200078e00a0 */
[----:B------:R-:W-:Y:S02]  /*6580*/  F2FP.BF16.F32.PACK_AB R75, R50, R75 ;  /* 0x0000004b324b723e */ /* 0x000fe400000010ff */
[----:B------:R-:W-:Y:S02]  /*6590*/  F2FP.BF16.F32.PACK_AB R68, R149, R156 ;  /* 0x0000009c9544723e */ /* 0x000fe400000010ff */
[----:B------:R-:W-:Y:S02]  /*65a0*/  F2FP.BF16.F32.PACK_AB R72, R151, R154 ;  /* 0x0000009a9748723e */ /* 0x000fe400000010ff */
[----:B------:R-:W-:-:S07]  /*65b0*/  F2FP.BF16.F32.PACK_AB R70, R40, R153 ;  /* 0x000000992846723e */ /* 0x000fce00000010ff */
.L_x_1816:
[----:B------:R-:W-:Y:S05]  /*65c0*/  BSYNC B3 ;  /* 0x0000000000037941 */ /* 0x000fea0003800000 */
.L_x_1815:
[----:B-1----:R1:W-:Y:S04]  /*65d0*/  STG.E.128 desc[UR60][R116.64], R68 ;  /* 0x0000004474007986 */ /* 0x0023e8000c101d3c */
[----:B--2---:R1:W-:Y:S02]  /*65e0*/  @!P4 STG.E.128 desc[UR60][R118.64], R72 ;  /* 0x000000487600c986 */ /* 0x0043e4000c101d3c */
.L_x_1814:
[----:B------:R-:W-:Y:S05]  /*65f0*/  BSYNC B2 ;  /* 0x0000000000027941 */ /* 0x000fea0003800000 */
.L_x_1813:
[----:B------:R-:W-:-:S13]  /*6600*/  ISETP.NE.AND P4, PT, R93, RZ, PT ;  /* 0x000000ff5d00720c */ /* 0x000fda0003f85270 */
[----:B------:R-:W-:Y:S05]  /*6610*/  @!P4 BRA `(.L_x_1812) ;  /* 0x00000008000cc947 */ /* 0x000fea0003800000 */
[----:B------:R-:W2:Y:S01]  /*6620*/  LDL R50, [R1+0x40] ;  /* 0x0000400001327983 */ /* 0x000ea20000100800 */
[----:B------:R-:W-:Y:S01]  /*6630*/  SEL R40, R29, R124, !P2 ;  /* 0x0000007c1d287207 */ /* 0x000fe20005000000 */
[----:B------:R-:W-:Y:S01]  /*6640*/  IMAD.SHL.U32 R51, R218, 0x40, RZ ;  /* 0x00000040da337824 */ /* 0x000fe200078e00ff */
[----:B------:R-:W-:Y:S01]  /*6650*/  IADD3 R48, P4, P5, R88, R114, R92 ;  /* 0x0000007258307210 */ /* 0x000fe20007d9e05c */
[----:B-1----:R-:W-:Y:S01]  /*6660*/  IMAD.SHL.U32 R68, R218, 0x40, RZ ;  /* 0x00000040da447824 */ /* 0x002fe200078e00ff */
        /* <DEDUP_REMOVED lines=17> */
[----:B------:R-:W-:Y:S02]  /*6780*/  LOP3.LUT R41, R41, 0x1c0, R68, 0xf8, !PT ;  /* 0x000001c029297812 */ /* 0x000fe400078ef844 */
[----:B------:R-:W-:-:S02]  /*6790*/  LEA R68, P5, R48, R108, 0x1 ;  /* 0x0000006c30447211 */ /* 0x000fc400078a08ff */
[----:B------:R-:W-:Y:S01]  /*67a0*/  LOP3.LUT R40, R41, R51, RZ, 0x3c, !PT ;  /* 0x0000003329287212 */ /* 0x000fe200078e3cff */
[----:B------:R-:W-:Y:S01]  /*67b0*/  IMAD R41, R17, 0x4000, R8 ;  /* 0x0000400011297824 */ /* 0x000fe200078e0208 */
[----:B------:R-:W-:Y:S02]  /*67c0*/  LEA.HI.X R69, R48, R109, R49, 0x1, P5 ;  /* 0x0000006d30457211 */ /* 0x000fe400028f0c31 */
[----:B------:R-:W-:Y:S01]  /*67d0*/  @!P4 LEA R70, P5, R114, R108, 0x1 ;  /* 0x0000006c7246c211 */ /* 0x000fe200078a08ff */
[----:B------:R-:W-:-:S03]  /*67e0*/  IMAD R41, R41, 0x2, R16 ;  /* 0x0000000229297824 */ /* 0x000fc600078e0210 */
        /* <DEDUP_REMOVED lines=8> */
[----:B------:R-:W-:Y:S02]  /*6870*/  SHF.R.U32.HI R73, RZ, 0x10, R45 ;  /* 0x00000010ff497819 */ /* 0x000fe4000001162d */
[----:B------:R-:W-:Y:S02]  /*6880*/  SHF.R.U32.HI R116, RZ, 0x10, R37 ;  /* 0x00000010ff747819 */ /* 0x000fe40000011625 */
[----:B------:R-:W-:Y:S02]  /*6890*/  PRMT R144, R144, 0x5410, R73 ;  /* 0x0000541090907816 */ /* 0x000fe40000000049 */
[----:B------:R-:W-:Y:S02]  /*68a0*/  SHF.R.U32.HI R75, RZ, 0x10, R39 ;  /* 0x00000010ff4b7819 */ /* 0x000fe40000011627 */
[----:B------:R-:W-:Y:S01]  /*68b0*/  SHF.R.U64 R72, R44, 0x10, R45 ;  /* 0x000000102c487819 */ /* 0x000fe2000000122d */
[----:B------:R-:W-:Y:S01]  /*68c0*/  IMAD.U32 R73, R144, 0x10000, RZ ;  /* 0x0001000090497824 */ /* 0x000fe200078e00ff */
[--C-:B------:R-:W-:Y:S01]  /*68d0*/  SHF.R.U64 R74, R46, 0x10, R47.reuse ;  /* 0x000000102e4a7819 */ /* 0x100fe2000000122f */
[----:B-1----:R-:W-:Y:S01]  /*68e0*/  IMAD.U32 R44, R41, 0x10000, RZ ;  /* 0x00010000292c7824 */ /* 0x002fe200078e00ff */
[----:B------:R-:W-:Y:S01]  /*68f0*/  SHF.R.U32.HI R115, RZ, 0x10, R47 ;  /* 0x00000010ff737819 */ /* 0x000fe2000001162f */
[----:B--2---:R-:W-:Y:S01]  /*6900*/  IMAD.U32 R47, R49, 0x10000, RZ ;  /* 0x00010000312f7824 */ /* 0x004fe200078e00ff */
[----:B------:R-:W-:Y:S01]  /*6910*/  PRMT R147, R147, 0x5410, R116 ;  /* 0x0000541093937816 */ /* 0x000fe20000000074 */
[----:B------:R-:W-:Y:S01]  /*6920*/  IMAD.U32 R46, R43, 0x10000, RZ ;  /* 0x000100002b2e7824 */ /* 0x000fe200078e00ff */
[----:B------:R-:W-:Y:S01]  /*6930*/  PRMT R140, R140, 0x5410, R75 ;  /* 0x000054108c8c7816 */ /* 0x000fe2000000004b */
[----:B------:R-:W-:Y:S01]  /*6940*/  FMUL.FTZ R75, R47, R73 ;  /* 0x000000492f4b7220 */ /* 0x000fe20000410000 */
[----:B------:R-:W-:Y:S01]  /*6950*/  PRMT R143, R143, 0x5410, R72 ;  /* 0x000054108f8f7816 */ /* 0x000fe20000000048 */
[----:B------:R-:W-:Y:S01]  /*6960*/  IMAD.U32 R72, R147, 0x10000, RZ ;  /* 0x0001000093487824 */ /* 0x000fe200078e00ff */
[----:B------:R-:W-:-:S02]  /*6970*/  PRMT R142, R142, 0x5410, R115 ;  /* 0x000054108e8e7816 */ /* 0x000fc40000000073 */
[----:B------:R-:W-:Y:S01]  /*6980*/  SHF.R.U64 R114, R38, 0x10, R39 ;  /* 0x0000001026727819 */ /* 0x000fe20000001227 */
[-C--:B------:R-:W-:Y:S01]  /*6990*/  FMUL.FTZ R115, R47, R72.reuse ;  /* 0x000000482f737220 */ /* 0x080fe20000410000 */
[----:B------:R-:W-:Y:S01]  /*69a0*/  FFMA.FTZ R75, R44, R72, -R75 ;  /* 0x000000482c4b7223 */ /* 0x000fe2000001084b */
[----:B------:R-:W-:Y:S01]  /*69b0*/  LOP3.LUT R45, R41, 0xffff0000, RZ, 0xc0, !PT ;  /* 0xffff0000292d7812 */ /* 0x000fe200078ec0ff */
[----:B------:R-:W-:Y:S01]  /*69c0*/  IMAD.U32 R47, R142, 0x10000, RZ ;  /* 0x000100008e2f7824 */ /* 0x000fe200078e00ff */
[----:B------:R-:W-:Y:S01]  /*69d0*/  LOP3.LUT R49, R49, 0xffff0000, RZ, 0xc0, !PT ;  /* 0xffff000031317812 */ /* 0x000fe200078ec0ff */
[----:B------:R-:W-:Y:S01]  /*69e0*/  FFMA.FTZ R115, R44, R73, R115 ;  /* 0x000000492c737223 */ /* 0x000fe20000010073 */
[----:B------:R-:W-:Y:S01]  /*69f0*/  LOP3.LUT R144, R144, 0xffff0000, RZ, 0xc0, !PT ;  /* 0xffff000090907812 */ /* 0x000fe200078ec0ff */
[----:B------:R-:W-:Y:S01]  /*6a00*/  IMAD.U32 R44, R140, 0x10000, RZ ;  /* 0x000100008c2c7824 */ /* 0x000fe200078e00ff */
[----:B------:R-:W-:Y:S01]  /*6a10*/  LOP3.LUT R72, R147, 0xffff0000, RZ, 0xc0, !PT ;  /* 0xffff000093487812 */ /* 0x000fe200078ec0ff */
[----:B------:R-:W-:Y:S01]  /*6a20*/  IMAD.U32 R39, R48, 0x10000, RZ ;  /* 0x0001000030277824 */ /* 0x000fe200078e00ff */
[----:B------:R-:W-:Y:S01]  /*6a30*/  LOP3.LUT R41, R43, 0xffff0000, RZ, 0xc0, !PT ;  /* 0xffff00002b297812 */ /* 0x000fe200078ec0ff */
[----:B------:R-:W-:Y:S01]  /*6a40*/  IMAD.U32 R43, R51, 0x10000, RZ ;  /* 0x00010000332b7824 */ /* 0x000fe200078e00ff */
[----:B------:R-:W-:Y:S01]  /*6a50*/  SHF.R.U64 R117, R36, 0x10, R37 ;  /* 0x0000001024757819 */ /* 0x000fe20000001225 */
[----:B------:R-:W-:Y:S01]  /*6a60*/  IMAD.U32 R38, R40, 0x10000, RZ ;  /* 0x0001000028267824 */ /* 0x000fe200078e00ff */
[----:B------:R-:W-:Y:S01]  /*6a70*/  PRMT R145, R145, 0x5410, R114 ;  /* 0x0000541091917816 */ /* 0x000fe20000000072 */
[----:B------:R-:W-:Y:S01]  /*6a80*/  FMUL.FTZ R114, R49, R72 ;  /* 0x0000004831727220 */ /* 0x000fe20000410000 */
[----:B------:R-:W-:Y:S01]  /*6a90*/  PRMT R141, R141, 0x5410, R74 ;  /* 0x000054108d8d7816 */ /* 0x000fe2000000004a */
[-C--:B------:R-:W-:Y:S01]  /*6aa0*/  FMUL.FTZ R74, R49, R144.reuse ;  /* 0x00000090314a7220 */ /* 0x080fe20000410000 */
[-C--:B------:R-:W-:Y:S01]  /*6ab0*/  FMUL.FTZ R49, R43, R47.reuse ;  /* 0x0000002f2b317220 */ /* 0x080fe20000410000 */
[----:B------:R-:W-:Y:S01]  /*6ac0*/  PRMT R146, R146, 0x5410, R117 ;  /* 0x0000541092927816 */ /* 0x000fe20000000075 */
[C---:B------:R-:W-:Y:S01]  /*6ad0*/  FFMA.FTZ R114, R45.reuse, R144, R114 ;  /* 0x000000902d727223 */ /* 0x040fe20000010072 */
[----:B------:R-:W-:Y:S01]  /*6ae0*/  FFMA.FTZ R74, R45, R72, -R74 ;  /* 0x000000482d4a7223 */ /* 0x000fe2000001084a */
[-C--:B------:R-:W-:Y:S01]  /*6af0*/  FMUL.FTZ R72, R43, R44.reuse ;  /* 0x0000002c2b487220 */ /* 0x080fe20000410000 */
[----:B------:R-:W-:Y:S01]  /*6b00*/  FFMA.FTZ R49, R46, R44, -R49 ;  /* 0x0000002c2e317223 */ /* 0x000fe20000010831 */
[----:B------:R-:W-:Y:S01]  /*6b10*/  LOP3.LUT R51, R51, 0xffff0000, RZ, 0xc0, !PT ;  /* 0xffff000033337812 */ /* 0x000fe200078ec0ff */
[----:B------:R-:W-:Y:S01]  /*6b20*/  IMAD.U32 R44, R143, 0x10000, RZ ;  /* 0x000100008f2c7824 */ /* 0x000fe200078e00ff */
[----:B------:R-:W-:Y:S01]  /*6b30*/  LOP3.LUT R142, R142, 0xffff0000, RZ, 0xc0, !PT ;  /* 0xffff00008e8e7812 */ /* 0x000fe200078ec0ff */
[----:B------:R-:W-:Y:S01]  /*6b40*/  IMAD.U32 R43, R146, 0x10000, RZ ;  /* 0x00010000922b7824 */ /* 0x000fe200078e00ff */
[----:B------:R-:W-:Y:S01]  /*6b50*/  LOP3.LUT R140, R140, 0xffff0000, RZ, 0xc0, !PT ;  /* 0xffff00008c8c7812 */ /* 0x000fe200078ec0ff */
[----:B------:R-:W-:Y:S01]  /*6b60*/  FFMA.FTZ R72, R46, R47, R72 ;  /* 0x0000002f2e487223 */ /* 0x000fe20000010048 */
[----:B------:R-:W-:Y:S01]  /*6b70*/  FMUL.FTZ R47, R39, R44 ;  /* 0x0000002c272f7220 */ /* 0x000fe20000410000 */
[----:B------:R-:W-:Y:S01]  /*6b80*/  LOP3.LUT R48, R48, 0xffff0000, RZ, 0xc0, !PT ;  /* 0xffff000030307812 */ /* 0x000fe200078ec0ff */
[C---:B------:R-:W-:Y:S01]  /*6b90*/  FMUL.FTZ R46, R51.reuse, R142 ;  /* 0x0000008e332e7220 */ /* 0x040fe20000410000 */
[-C--:B------:R-:W-:Y:S01]  /*6ba0*/  FMUL.FTZ R116, R51, R140.reuse ;  /* 0x0000008c33747220 */ /* 0x080fe20000410000 */
[----:B------:R-:W-:Y:S01]  /*6bb0*/  LOP3.LUT R143, R143, 0xffff0000, RZ, 0xc0, !PT ;  /* 0xffff00008f8f7812 */ /* 0x000fe200078ec0ff */
[-C--:B------:R-:W-:Y:S01]  /*6bc0*/  FMUL.FTZ R39, R39, R43.reuse ;  /* 0x0000002b27277220 */ /* 0x080fe20000410000 */
[----:B------:R-:W-:Y:S01]  /*6bd0*/  LOP3.LUT R45, R146, 0xffff0000, RZ, 0xc0, !PT ;  /* 0xffff0000922d7812 */ /* 0x000fe200078ec0ff */
[C---:B------:R-:W-:Y:S01]  /*6be0*/  FFMA.FTZ R140, R41.reuse, R140, -R46 ;  /* 0x0000008c298c7223 */ /* 0x040fe2000001082e */
[----:B------:R-:W-:Y:S01]  /*6bf0*/  LOP3.LUT R40, R40, 0xffff0000, RZ, 0xc0, !PT ;  /* 0xffff000028287812 */ /* 0x000fe200078ec0ff */
[----:B------:R-:W-:Y:S01]  /*6c00*/  FFMA.FTZ R51, R41, R142, R116 ;  /* 0x0000008e29337223 */ /* 0x000fe20000010074 */
        /* <DEDUP_REMOVED lines=12> */
[C---:B------:R-:W-:Y:S02]  /*6cd0*/  IMAD.U32 R36, R42.reuse, 0x10000, RZ ;  /* 0x000100002a247824 */ /* 0x040fe400078e00ff */
[C---:B------:R-:W-:Y:S01]  /*6ce0*/  FMUL.FTZ R41, R37.reuse, R39 ;  /* 0x0000002725297220 */ /* 0x040fe20000410000 */
[-C--:B------:R-:W-:Y:S01]  /*6cf0*/  FMUL.FTZ R40, R37, R38.reuse ;  /* 0x0000002625287220 */ /* 0x080fe20000410000 */
[----:B------:R-:W-:Y:S01]  /*6d00*/  LOP3.LUT R42, R42, 0xffff0000, RZ, 0xc0, !PT ;  /* 0xffff00002a2a7812 */ /* 0x000fe200078ec0ff */
        /* <DEDUP_REMOVED lines=15> */
[----:B------:R-:W-:-:S02]  /*6e00*/  F2FP.BF16.F32.PACK_AB R49, R114, R115 ;  /* 0x000000737231723e */ /* 0x000fc400000010ff */
[----:B------:R-:W-:-:S07]  /*6e10*/  F2FP.BF16.F32.PACK_AB R51, R51, R72 ;  /* 0x000000483333723e */ /* 0x000fce00000010ff */
.L_x_1818:
[----:B------:R-:W-:Y:S05]  /*6e20*/  BSYNC B2 ;  /* 0x0000000000027941 */ /* 0x000fea0003800000 */
.L_x_1817:
[----:B-1----:R3:W-:Y:S04]  /*6e30*/  STG.E.128 desc[UR60][R68.64], R40 ;  /* 0x0000002844007986 */ /* 0x0027e8000c101d3c */
[----:B--2---:R3:W-:Y:S02]  /*6e40*/  @!P4 STG.E.128 desc[UR60][R70.64], R48 ;  /* 0x000000304600c986 */ /* 0x0047e4000c101d3c */
.L_x_1812:
[----:B------:R-:W-:Y:S05]  /*6e50*/  BSYNC B1 ;  /* 0x0000000000017941 */ /* 0x000fea0003800000 */
.L_x_1811:
[----:B------:R-:W-:Y:S02]  /*6e60*/  VIADD R37, R218, 0x20 ;  /* 0x00000020da257836 */ /* 0x000fe40000000000 */
[-C--:B------:R-:W-:Y:S02]  /*6e70*/  IMAD R36, R102, R110.reuse, RZ ;  /* 0x0000006e66247224 */ /* 0x080fe400078e02ff */
[----:B------:R-:W-:-:S04]  /*6e80*/  IMAD.WIDE.U32 R112, R37, R110, R112 ;  /* 0x0000006e25707225 */ /* 0x000fc800078e0070 */
[----:B---3--:R-:W-:Y:S01]  /*6e90*/  IMAD R49, R37, R111, R36 ;  /* 0x0000006f25317224 */ /* 0x008fe200078e0224 */
[----:B------:R-:W-:Y:S06]  /*6ea0*/  @P0 BRA `(.L_x_1789) ;  /* 0x0000001000f80947 */ /* 0x000fec0003800000 */
[----:B------:R-:W-:Y:S01]  /*6eb0*/  ISETP.NE.AND P0, PT, R30, RZ, PT ;  /* 0x000000ff1e00720c */ /* 0x000fe20003f05270 */
[----:B------:R-:W-:Y:S01]  /*6ec0*/  BSSY B1, `(.L_x_1819) ;  /* 0x0000087000017945 */ /* 0x000fe20003800000 */
[----:B------:R-:W-:-:S11]  /*6ed0*/  IMAD.IADD R49, R113, 0x1, R49 ;  /* 0x0000000171317824 */ /* 0x000fd600078e0231 */
[----:B------:R-:W-:Y:S05]  /*6ee0*/  @!P0 BRA `(.L_x_1820) ;  /* 0x0000000800108947 */ /* 0x000fea0003800000 */
[----:B------:R-:W2:Y:S01]  /*6ef0*/  LDL R40, [R1+0x38] ;  /* 0x0000380001287983 */ /* 0x000ea20000100800 */
[----:B------:R-:W-:Y:S01]  /*6f00*/  SEL R36, R29, R124, !P3 ;  /* 0x0000007c1d247207 */ /* 0x000fe20005800000 */
[C---:B------:R-:W-:Y:S01]  /*6f10*/  VIADD R39, R218.reuse, 0x20 ;  /* 0x00000020da277836 */ /* 0x040fe20000000000 */
[----:B------:R-:W-:Y:S01]  /*6f20*/  BSSY B2, `(.L_x_1821) ;  /* 0x000007e000027945 */ /* 0x000fe20003800000 */
[----:B------:R-:W-:Y:S01]  /*6f30*/  VIADD R41, R218, 0x20 ;  /* 0x00000020da297836 */ /* 0x000fe20000000000 */
[----:B------:R-:W-:Y:S01]  /*6f40*/  SHF.R.S32.HI R37, RZ, 0x1f, R36 ;  /* 0x0000001fff257819 */ /* 0x000fe20000011424 */
[----:B------:R-:W-:Y:S02]  /*6f50*/  IMAD.SHL.U32 R39, R39, 0x40, RZ ;  /* 0x0000004027277824 */ /* 0x000fe400078e00ff */
[----:B------:R-:W-:Y:S01]  /*6f60*/  IMAD.SHL.U32 R41, R41, 0x40, RZ ;  /* 0x0000004029297824 */ /* 0x000fe200078e00ff */
[----:B------:R-:W-:Y:S02]  /*6f70*/  LEA.HI R36, R37, R36, RZ, 0x4 ;  /* 0x0000002425247211 */ /* 0x000fe400078f20ff */
[----:B------:R-:W-:-:S02]  /*6f80*/  LOP3.LUT R39, R39, 0x1c0, RZ, 0xc0, !PT ;  /* 0x000001c027277812 */ /* 0x000fc400078ec0ff */
[----:B------:R-:W-:Y:S02]  /*6f90*/  LEA.HI.SX32 R36, R36, R35, 0x1c ;  /* 0x0000002324247211 */ /* 0x000fe400078fe2ff */
[----:B------:R-:W-:Y:S02]  /*6fa0*/  LOP3.LUT R41, R41, 0x1c0, RZ, 0xc0, !PT ;  /* 0x000001c029297812 */ /* 0x000fe400078ec0ff */
[----:B------:R-:W-:Y:S01]  /*6fb0*/  SHF.R.S32.HI R37, RZ, 0x1f, R36 ;  /* 0x0000001fff257819 */ /* 0x000fe20000011424 */
[----:B------:R-:W-:Y:S01]  /*6fc0*/  IMAD.SHL.U32 R47, R36, 0x8, RZ ;  /* 0x00000008242f7824 */ /* 0x000fe200078e00ff */
[----:B------:R-:W-:Y:S02]  /*6fd0*/  SHF.R.U32.HI R41, RZ, 0x3, R41 ;  /* 0x00000003ff297819 */ /* 0x000fe40000011629 */
[----:B------:R-:W-:Y:S02]  /*6fe0*/  LEA.HI R38, R37, R36, RZ, 0x3 ;  /* 0x0000002425267211 */ /* 0x000fe400078f18ff */
[----:B------:R-:W-:-:S02]  /*6ff0*/  LOP3.LUT R36, R39, 0x38, R47, 0xf8, !PT ;  /* 0x0000003827247812 */ /* 0x000fc400078ef82f */
[----:B------:R-:W-:Y:S01]  /*7000*/  IADD3 R37, P4, P5, R88, R112, R90 ;  /* 0x0000007058257210 */ /* 0x000fe20007d9e05a */
[----:B------:R-:W-:Y:S01]  /*7010*/  IMAD.SHL.U32 R39, R38, 0x200, RZ ;  /* 0x0000020026277824 */ /* 0x000fe200078e00ff */
[----:B------:R-:W-:Y:S02]  /*7020*/  LOP3.LUT R36, R36, R41, RZ, 0x3c, !PT ;  /* 0x0000002924247212 */ /* 0x000fe400078e3cff */
[----:B------:R-:W-:Y:S02]  /*7030*/  IADD3.X R38, R0, R49, R96, P4, P5 ;  /* 0x0000003100267210 */ /* 0x000fe400027ea460 */
[----:B------:R-:W-:Y:S02]  /*7040*/  LOP3.LUT R39, R39, 0x7ffff000, RZ, 0xc0, !PT ;  /* 0x7ffff00027277812 */ /* 0x000fe400078ec0ff */
[----:B------:R-:W-:Y:S02]  /*7050*/  LEA R44, P4, R37, R108, 0x1 ;  /* 0x0000006c252c7211 */ /* 0x000fe400078808ff */
[----:B------:R-:W-:-:S02]  /*7060*/  ISETP.GE.AND P0, PT, R47, R122, PT ;  /* 0x0000007a2f00720c */ /* 0x000fc40003f06270 */
[----:B------:R-:W-:Y:S01]  /*7070*/  LEA.HI.X R45, R37, R109, R38, 0x1, P4 ;  /* 0x0000006d252d7211 */ /* 0x000fe200020f0c26 */
[----:B------:R-:W-:-:S04]  /*7080*/  IMAD R37, R17, 0x4000, R5 ;  /* 0x0000400011257824 */ /* 0x000fc800078e0205 */
[----:B------:R-:W-:-:S06]  /*7090*/  IMAD R37, R37, 0x2, R16 ;  /* 0x0000000225257824 */ /* 0x000fcc00078e0210 */
[--C-:B------:R-:W-:Y:S02]  /*70a0*/  @!P0 SHF.R.S32.HI R48, RZ, 0x1f, R47.reuse ;  /* 0x0000001fff308819 */ /* 0x100fe4000001142f */
[----:B------:R-:W-:-:S04]  /*70b0*/  @!P0 IADD3 R47, P4, P5, R88, R112, R47 ;  /* 0x00000070582f8210 */ /* 0x000fc80007d9e02f */
[----:B------:R-:W-:Y:S02]  /*70c0*/  @!P0 IADD3.X R48, R0, R49, R48, P4, P5 ;  /* 0x0000003100308210 */ /* 0x000fe400027ea430 */
[----:B------:R-:W-:Y:S02]  /*70d0*/  ISETP.GE.AND P5, PT, R18, R120, PT ;  /* 0x000000781200720c */ /* 0x000fe40003fa6270 */
[----:B------:R-:W-:-:S04]  /*70e0*/  @!P0 LEA R46, P4, R47, R108, 0x1 ;  /* 0x0000006c2f2e8211 */ /* 0x000fc800078808ff */
[----:B------:R-:W-:Y:S02]  /*70f0*/  @!P0 LEA.HI.X R47, R47, R109, R48, 0x1, P4 ;  /* 0x0000006d2f2f8211 */ /* 0x000fe400020f0c30 */
[----:B--2---:R-:W-:-:S05]  /*7100*/  IADD3 R36, R36, R39, R40 ;  /* 0x0000002724247210 */ /* 0x004fca0007ffe028 */
[----:B------:R-:W-:-:S04]  /*7110*/  IMAD R39, R17, 0x4000, R36 ;  /* 0x0000400011277824 */ /* 0x000fc800078e0224 */
[----:B------:R-:W-:Y:S02]  /*7120*/  IMAD R40, R39, 0x2, R16 ;  /* 0x0000000227287824 */ /* 0x000fe400078e0210 */
[----:B------:R-:W2:Y:S04]  /*7130*/  LDS.128 R36, [R37+0x20400] ;  /* 0x0204000025247984 */ /* 0x000ea80000000c00 */
[----:B------:R-:W3:Y:S01]  /*7140*/  LDS.128 R40, [R40+0x20400] ;  /* 0x0204000028287984 */ /* 0x000ee20000000c00 */
[----:B------:R-:W-:Y:S05]  /*7150*/  @P5 BRA `(.L_x_1822) ;  /* 0x0000000400685947 */ /* 0x000fea0003800000 */
[----:B-1----:R-:W-:Y:S01]  /*7160*/  SHF.R.U32.HI R74, RZ, 0x10, R57 ;  /* 0x00000010ff4a7819 */ /* 0x002fe20000011639 */
[----:B--2---:R-:W-:Y:S01]  /*7170*/  IMAD.U32 R50, R37, 0x10000, RZ ;  /* 0x0001000025327824 */ /* 0x004fe200078e00ff */
[----:B------:R-:W-:Y:S02]  /*7180*/  SHF.R.U32.HI R70, RZ, 0x10, R65 ;  /* 0x00000010ff467819 */ /* 0x000fe40000011641 */
[----:B------:R-:W-:Y:S02]  /*7190*/  PRMT R135, R135, 0x5410, R74 ;  /* 0x0000541087877816 */ /* 0x000fe4000000004a */
[----:B------:R-:W-:Y:S02]  /*71a0*/  PRMT R139, R139, 0x5410, R70 ;  /* 0x000054108b8b7816 */ /* 0x000fe40000000046 */
[----:B------:R-:W-:Y:S01]  /*71b0*/  SHF.R.U64 R75, R56, 0x10, R57 ;  /* 0x00000010384b7819 */ /* 0x000fe20000001239 */
[----:B---3--:R-:W-:Y:S01]  /*71c0*/  IMAD.U32 R57, R41, 0x10000, RZ ;  /* 0x0001000029397824 */ /* 0x008fe200078e00ff */
[----:B------:R-:W-:Y:S01]  /*71d0*/  SHF.R.U64 R71, R64, 0x10, R65 ;  /* 0x0000001040477819 */ /* 0x000fe20000001241 */
[----:B------:R-:W-:Y:S01]  /*71e0*/  IMAD.U32 R65, R135, 0x10000, RZ ;  /* 0x0001000087417824 */ /* 0x000fe200078e00ff */
[--C-:B------:R-:W-:Y:S01]  /*71f0*/  SHF.R.U64 R69, R66, 0x10, R67.reuse ;  /* 0x0000001042457819 */ /* 0x100fe20000001243 */
[----:B------:R-:W-:Y:S01]  /*7200*/  IMAD.U32 R66, R139, 0x10000, RZ ;  /* 0x000100008b427824 */ /* 0x000fe200078e00ff */
[----:B------:R-:W-:-:S02]  /*7210*/  SHF.R.U32.HI R68, RZ, 0x10, R67 ;  /* 0x00000010ff447819 */ /* 0x000fc40000011643 */
[----:B------:R-:W-:Y:S01]  /*7220*/  SHF.R.U32.HI R72, RZ, 0x10, R59 ;  /* 0x00000010ff487819 */ /* 0x000fe2000001163b */
[CC--:B------:R-:W-:Y:S01]  /*7230*/  FMUL.FTZ R67, R57.reuse, R66.reuse ;  /* 0x0000004239437220 */ /* 0x0c0fe20000410000 */
[----:B------:R-:W-:Y:S01]  /*7240*/  PRMT R136, R136, 0x5410, R69 ;  /* 0x0000541088887816 */ /* 0x000fe20000000045 */
[-C--:B------:R-:W-:Y:S01]  /*7250*/  FMUL.FTZ R69, R57, R65.reuse ;  /* 0x0000004139457220 */ /* 0x080fe20000410000 */
[----:B------:R-:W-:Y:S01]  /*7260*/  PRMT R137, R137, 0x5410, R68 ;  /* 0x0000541089897816 */ /* 0x000fe20000000044 */
[----:B------:R-:W-:Y:S01]  /*7270*/  FFMA.FTZ R67, R50, R65, -R67 ;  /* 0x0000004132437223 */ /* 0x000fe20000010843 */
[----:B------:R-:W-:Y:S01]  /*7280*/  SHF.R.U64 R73, R58, 0x10, R59 ;  /* 0x000000103a497819 */ /* 0x000fe2000000123b */
[----:B------:R-:W-:Y:S01]  /*7290*/  IMAD.U32 R59, R43, 0x10000, RZ ;  /* 0x000100002b3b7824 */ /* 0x000fe200078e00ff */
[----:B------:R-:W-:Y:S01]  /*72a0*/  PRMT R133, R133, 0x5410, R72 ;  /* 0x0000541085857816 */ /* 0x000fe20000000048 */
        /* <DEDUP_REMOVED lines=12> */
[----:B------:R-:W-:Y:S01]  /*7370*/  IMAD.U32 R40, R39, 0x10000, RZ ;  /* 0x0001000027287824 */ /* 0x000fe200078e00ff */
[----:B------:R-:W-:Y:S01]  /*7380*/  LOP3.LUT R137, R137, 0xffff0000, RZ, 0xc0, !PT ;  /* 0xffff000089897812 */ /* 0x000fe200078ec0ff */
[C---:B------:R-:W-:Y:S01]  /*7390*/  FMUL.FTZ R65, R59.reuse, R57 ;  /* 0x000000393b417220 */ /* 0x040fe20000410000 */
[----:B------:R-:W-:Y:S01]  /*73a0*/  PRMT R138, R138, 0x5410, R71 ;  /* 0x000054108a8a7816 */ /* 0x000fe20000000047 */
[-C--:B------:R-:W-:Y:S01]  /*73b0*/  FMUL.FTZ R72, R59, R50.reuse ;  /* 0x000000323b487220 */ /* 0x080fe20000410000 */
[----:B------:R-:W-:Y:S01]  /*73c0*/  PRMT R134, R134, 0x5410, R75 ;  /* 0x0000541086867816 */ /* 0x000fe2000000004b */
[----:B------:R-:W-:Y:S01]  /*73d0*/  FFMA.FTZ R66, R51, R139, R58 ;  /* 0x0000008b33427223 */ /* 0x000fe2000001003a */
[----:B------:R-:W-:Y:S01]  /*73e0*/  LOP3.LUT R133, R133, 0xffff0000, RZ, 0xc0, !PT ;  /* 0xffff000085857812 */ /* 0x000fe200078ec0ff */
[----:B------:R-:W-:Y:S01]  /*73f0*/  FFMA.FTZ R70, R40, R50, -R65 ;  /* 0x0000003228467223 */ /* 0x000fe20000010841 */
[----:B------:R-:W-:Y:S01]  /*7400*/  LOP3.LUT R39, R39, 0xffff0000, RZ, 0xc0, !PT ;  /* 0xffff000027277812 */ /* 0x000fe200078ec0ff */
[----:B------:R-:W-:Y:S01]  /*7410*/  FMUL.FTZ R58, R64, R137 ;  /* 0x00000089403a7220 */ /* 0x000fe20000410000 */
[----:B------:R-:W-:Y:S01]  /*7420*/  FFMA.FTZ R72, R40, R57, R72 ;  /* 0x0000003928487223 */ /* 0x000fe20000010048 */
[----:B------:R-:W-:-:S02]  /*7430*/  IMAD.U32 R50, R138, 0x10000, RZ ;  /* 0x000100008a327824 */ /* 0x000fc400078e00ff */
[----:B------:R-:W-:Y:S01]  /*7440*/  FMUL.FTZ R64, R64, R133 ;  /* 0x0000008540407220 */ /* 0x000fe20000410000 */
[----:B------:R-:W-:Y:S01]  /*7450*/  IMAD.U32 R40, R134, 0x10000, RZ ;  /* 0x0001000086287824 */ /* 0x000fe200078e00ff */
[----:B------:R-:W-:Y:S01]  /*7460*/  LOP3.LUT R57, R138, 0xffff0000, RZ, 0xc0, !PT ;  /* 0xffff00008a397812 */ /* 0x000fe200078ec0ff */
[----:B------:R-:W-:Y:S01]  /*7470*/  FFMA.FTZ R68, R51, R135, -R68 ;  /* 0x0000008733447223 */ /* 0x000fe20000010844 */
[----:B------:R-:W-:Y:S01]  /*7480*/  FFMA.FTZ R133, R39, R133, -R58 ;  /* 0x0000008527857223 */ /* 0x000fe2000001083a */
[----:B------:R-:W-:Y:S01]  /*7490*/  LOP3.LUT R51, R134, 0xffff0000, RZ, 0xc0, !PT ;  /* 0xffff000086337812 */ /* 0x000fe200078ec0ff */
[C---:B------:R-:W-:Y:S01]  /*74a0*/  FMUL.FTZ R58, R41.reuse, R50 ;  /* 0x00000032293a7220 */ /* 0x040fe20000410000 */
[C---:B------:R-:W-:Y:S01]  /*74b0*/  IMAD.U32 R37, R36.reuse, 0x10000, RZ ;  /* 0x0001000024257824 */ /* 0x040fe200078e00ff */
[----:B------:R-:W-:Y:S01]  /*74c0*/  LOP3.LUT R48, R36, 0xffff0000, RZ, 0xc0, !PT ;  /* 0xffff000024307812 */ /* 0x000fe200078ec0ff */
[----:B------:R-:W-:Y:S01]  /*74d0*/  FMUL.FTZ R41, R41, R40 ;  /* 0x0000002829297220 */ /* 0x000fe20000410000 */
[----:B------:R-:W-:Y:S01]  /*74e0*/  FFMA.FTZ R137, R39, R137, R64 ;  /* 0x0000008927897223 */ /* 0x000fe20000010040 */
[----:B------:R-:W-:Y:S01]  /*74f0*/  PRMT R132, R132, 0x5410, R73 ;  /* 0x0000541084847816 */ /* 0x000fe20000000049 */
[----:B------:R-:W-:Y:S01]  /*7500*/  FMUL.FTZ R39, R56, R57 ;  /* 0x0000003938277220 */ /* 0x000fe20000410000 */
[----:B------:R-:W-:-:S02]  /*7510*/  IMAD.U32 R43, R42, 0x10000, RZ ;  /* 0x000100002a2b7824 */ /* 0x000fc400078e00ff */
[C---:B------:R-:W-:Y:S01]  /*7520*/  FFMA.FTZ R58, R37.reuse, R40, -R58 ;  /* 0x00000028253a7223 */ /* 0x040fe2000001083a */
[----:B------:R-:W-:Y:S01]  /*7530*/  FFMA.FTZ R50, R37, R50, R41 ;  /* 0x0000003225327223 */ /* 0x000fe20000010029 */
[-C--:B------:R-:W-:Y:S01]  /*7540*/  FMUL.FTZ R59, R56, R51.reuse ;  /* 0x00000033383b7220 */ /* 0x080fe20000410000 */
[----:B------:R-:W-:Y:S01]  /*7550*/  LOP3.LUT R42, R42, 0xffff0000, RZ, 0xc0, !PT ;  /* 0xffff00002a2a7812 */ /* 0x000fe200078ec0ff */
[----:B------:R-:W-:Y:S01]  /*7560*/  FFMA.FTZ R51, R48, R51, -R39 ;  /* 0x0000003330337223 */ /* 0x000fe20000010827 */
[C---:B------:R-:W-:Y:S01]  /*7570*/  IMAD.U32 R40, R136.reuse, 0x10000, RZ ;  /* 0x0001000088287824 */ /* 0x040fe200078e00ff */
[----:B------:R-:W-:Y:S01]  /*7580*/  LOP3.LUT R41, R136, 0xffff0000, RZ, 0xc0, !PT ;  /* 0xffff000088297812 */ /* 0x000fe200078ec0ff */
[C---:B------:R-:W-:Y:S01]  /*7590*/  IMAD.U32 R37, R132.reuse, 0x10000, RZ ;  /* 0x0001000084257824 */ /* 0x040fe200078e00ff */
[----:B------:R-:W-:Y:S01]  /*75a0*/  LOP3.LUT R39, R132, 0xffff0000, RZ, 0xc0, !PT ;  /* 0xffff000084277812 */ /* 0x000fe200078ec0ff */
[----:B------:R-:W-:Y:S01]  /*75b0*/  FFMA.FTZ R59, R48, R57, R59 ;  /* 0x00000039303b7223 */ /* 0x000fe2000001003b */
[----:B------:R-:W-:-:S02]  /*75c0*/  IMAD.U32 R36, R38, 0x10000, RZ ;  /* 0x0001000026247824 */ /* 0x000fc400078e00ff */
[CC--:B------:R-:W-:Y:S01]  /*75d0*/  FMUL.FTZ R57, R43.reuse, R40.reuse ;  /* 0x000000282b397220 */ /* 0x0c0fe20000410000 */
[----:B------:R-:W-:Y:S01]  /*75e0*/  LOP3.LUT R38, R38, 0xffff0000, RZ, 0xc0, !PT ;  /* 0xffff000026267812 */ /* 0x000fe200078ec0ff */
[----:B------:R-:W-:Y:S01]  /*75f0*/  FMUL.FTZ R43, R43, R37 ;  /* 0x000000252b2b7220 */ /* 0x000fe20000410000 */
[C---:B------:R-:W-:Y:S01]  /*7600*/  FMUL.FTZ R65, R42.reuse, R41 ;  /* 0x000000292a417220 */ /* 0x040fe20000410000 */
[----:B------:R-:W-:Y:S01]  /*7610*/  FMUL.FTZ R42, R42, R39 ;  /* 0x000000272a2a7220 */ /* 0x000fe20000410000 */
[C---:B------:R-:W-:Y:S01]  /*7620*/  FFMA.FTZ R57, R36.reuse, R37, -R57 ;  /* 0x0000002524397223 */ /* 0x040fe20000010839 */
[----:B------:R-:W-:Y:S01]  /*7630*/  FFMA.FTZ R43, R36, R40, R43 ;  /* 0x00000028242b7223 */ /* 0x000fe2000001002b */
[C---:B------:R-:W-:Y:S01]  /*7640*/  FFMA.FTZ R36, R38.reuse, R39, -R65 ;  /* 0x0000002726247223 */ /* 0x040fe20000010841 */
[----:B------:R-:W-:Y:S01]  /*7650*/  FFMA.FTZ R42, R38, R41, R42 ;  /* 0x00000029262a7223 */ /* 0x000fe2000001002a */
[----:B------:R-:W-:Y:S02]  /*7660*/  F2FP.BF16.F32.PACK_AB R72, R137, R72 ;  /* 0x000000488948723e */ /* 0x000fe400000010ff */
        /* <DEDUP_REMOVED lines=8> */
[----:B------:R-:W-:-:S07]  /*76f0*/  F2FP.BF16.F32.PACK_AB R40, R59, R50 ;  /* 0x000000323b28723e */ /* 0x000fce00000010ff */
.L_x_1822:
[----:B------:R-:W-:Y:S05]  /*7700*/  BSYNC B2 ;  /* 0x0000000000027941 */ /* 0x000fea0003800000 */
.L_x_1821:
[----:B--2---:R2:W-:Y:S04]  /*7710*/  STG.E.128 desc[UR60][R44.64], R36 ;  /* 0x000000242c007986 */ /* 0x0045e8000c101d3c */
[----:B---3--:R2:W-:Y:S02]  /*7720*/  @!P0 STG.E.128 desc[UR60][R46.64], R40 ;  /* 0x000000282e008986 */ /* 0x0085e4000c101d3c */
.L_x_1820:
[----:B------:R-:W-:Y:S05]  /*7730*/  BSYNC B1 ;  /* 0x0000000000017941 */ /* 0x000fea0003800000 */
.L_x_1819:
[----:B------:R-:W-:-:S13]  /*7740*/  ISETP.NE.AND P0, PT, R93, RZ, PT ;  /* 0x000000ff5d00720c */ /* 0x000fda0003f05270 */
[----:B------:R-:W-:Y:S05]  /*7750*/  @!P0 BRA `(.L_x_1789) ;  /* 0x0000000800cc8947 */ /* 0x000fea0003800000 */
[----:B--2---:R-:W2:Y:S01]  /*7760*/  LDL R38, [R1+0x38] ;  /* 0x0000380001267983 */ /* 0x004ea20000100800 */
[----:B------:R-:W-:Y:S01]  /*7770*/  SEL R124, R29, R124, !P2 ;  /* 0x0000007c1d7c7207 */ /* 0x000fe20005000000 */
[----:B------:R-:W-:Y:S01]  /*7780*/  VIADD R39, R218, 0x20 ;  /* 0x00000020da277836 */ /* 0x000fe20000000000 */
[----:B------:R-:W-:Y:S01]  /*7790*/  IADD3 R45, P0, P4, R88, R112, R92 ;  /* 0x00000070582d7210 */ /* 0x000fe20007c1e05c */
[----:B------:R-:W-:Y:S01]  /*77a0*/  VIADD R36, R218, 0x20 ;  /* 0x00000020da247836 */ /* 0x000fe20000000000 */
[----:B------:R-:W-:Y:S01]  /*77b0*/  SHF.R.S32.HI R37, RZ, 0x1f, R124 ;  /* 0x0000001fff257819 */ /* 0x000fe2000001147c */
[----:B------:R-:W-:Y:S01]  /*77c0*/  IMAD.SHL.U32 R39, R39, 0x40, RZ ;  /* 0x0000004027277824 */ /* 0x000fe200078e00ff */
[----:B------:R-:W-:Y:S01]  /*77d0*/  IADD3.X R46, R0, R49, R97, P0, P4 ;  /* 0x00000031002e7210 */ /* 0x000fe200007e8461 */
[----:B------:R-:W-:Y:S01]  /*77e0*/  IMAD.SHL.U32 R36, R36, 0x40, RZ ;  /* 0x0000004024247824 */ /* 0x000fe200078e00ff */
[----:B------:R-:W-:Y:S01]  /*77f0*/  LEA.HI R124, R37, R124, RZ, 0x4 ;  /* 0x0000007c257c7211 */ /* 0x000fe200078f20ff */
[----:B------:R-:W-:Y:S01]  /*7800*/  BSSY B1, `(.L_x_1823) ;  /* 0x0000073000017945 */ /* 0x000fe20003800000 */
        /* <DEDUP_REMOVED lines=8> */
[----:B------:R-:W-:Y:S01]  /*7890*/  ISETP.GE.AND P4, PT, R226, R120, PT ;  /* 0x00000078e200720c */ /* 0x000fe20003f86270 */
[----:B------:R-:W-:Y:S01]  /*78a0*/  IMAD.SHL.U32 R37, R37, 0x200, RZ ;  /* 0x0000020025257824 */ /* 0x000fe200078e00ff */
[----:B------:R-:W-:Y:S02]  /*78b0*/  LOP3.LUT R36, R36, R39, RZ, 0x3c, !PT ;  /* 0x0000002724247212 */ /* 0x000fe400078e3cff */
[----:B------:R-:W-:Y:S02]  /*78c0*/  LEA R44, P0, R45, R108, 0x1 ;  /* 0x0000006c2d2c7211 */ /* 0x000fe400078008ff */
[----:B------:R-:W-:Y:S02]  /*78d0*/  LOP3.LUT R37, R37, 0x7ffff000, RZ, 0xc0, !PT ;  /* 0x7ffff00025257812 */ /* 0x000fe400078ec0ff */
[----:B------:R-:W-:Y:S02]  /*78e0*/  LEA.HI.X R45, R45, R109, R46, 0x1, P0 ;  /* 0x0000006d2d2d7211 */ /* 0x000fe400000f0c2e */
[----:B--2---:R-:W-:Y:S01]  /*78f0*/  IADD3 R36, R36, R37, R38 ;  /* 0x0000002524247210 */ /* 0x004fe20007ffe026 */
[----:B------:R-:W-:-:S04]  /*7900*/  IMAD R37, R17, 0x4000, R7 ;  /* 0x0000400011257824 */ /* 0x000fc800078e0207 */
[----:B------:R-:W-:Y:S02]  /*7910*/  IMAD R39, R17, 0x4000, R36 ;  /* 0x0000400011277824 */ /* 0x000fe400078e0224 */
[--C-:B------:R-:W-:Y:S02]  /*7920*/  IMAD R37, R37, 0x2, R16.reuse ;  /* 0x0000000225257824 */ /* 0x100fe400078e0210 */
[----:B------:R-:W-:-:S04]  /*7930*/  IMAD R40, R39, 0x2, R16 ;  /* 0x0000000227287824 */ /* 0x000fc800078e0210 */
[----:B------:R-:W2:Y:S04]  /*7940*/  LDS.128 R36, [R37+0x20400] ;  /* 0x0204000025247984 */ /* 0x000ea80000000c00 */
[----:B------:R-:W3:Y:S01]  /*7950*/  LDS.128 R40, [R40+0x20400] ;  /* 0x0204000028287984 */ /* 0x000ee20000000c00 */
[----:B------:R-:W-:Y:S05]  /*7960*/  @P4 BRA `(.L_x_1824) ;  /* 0x0000000400704947 */ /* 0x000fea0003800000 */
[--C-:B------:R-:W-:Y:S01]  /*7970*/  SHF.R.U64 R58, R60, 0x10, R61.reuse ;  /* 0x000000103c3a7819 */ /* 0x100fe2000000123d */
[----:B--2---:R-:W-:Y:S01]  /*7980*/  IMAD.U32 R46, R37, 0x10000, RZ ;  /* 0x00010000252e7824 */ /* 0x004fe200078e00ff */
[----:B------:R-:W-:Y:S01]  /*7990*/  SHF.R.U32.HI R61, RZ, 0x10, R61 ;  /* 0x00000010ff3d7819 */ /* 0x000fe2000001163d */
[----:B---3--:R-:W-:Y:S01]  /*79a0*/  IMAD.U32 R50, R40, 0x10000, RZ ;  /* 0x0001000028327824 */ /* 0x008fe200078e00ff */
[----:B------:R-:W-:Y:S02]  /*79b0*/  SHF.R.U32.HI R57, RZ, 0x10, R53 ;  /* 0x00000010ff397819 */ /* 0x000fe40000011635 */
[----:B------:R-:W-:Y:S02]  /*79c0*/  PRMT R130, R130, 0x5410, R61 ;  /* 0x0000541082827816 */ /* 0x000fe4000000003d */
[----:B------:R-:W-:Y:S02]  /*79d0*/  PRMT R126, R126, 0x5410, R57 ;  /* 0x000054107e7e7816 */ /* 0x000fe40000000039 */
[----:B-1----:R-:W-:Y:S01]  /*79e0*/  SHF.R.U64 R68, R52, 0x10, R53 ;  /* 0x0000001034447819 */ /* 0x002fe20000001235 */
[C---:B------:R-:W-:Y:S01]  /*79f0*/  IMAD.U32 R52, R41.reuse, 0x10000, RZ ;  /* 0x0001000029347824 */ /* 0x040fe200078e00ff */
[--C-:B------:R-:W-:Y:S01]  /*7a00*/  SHF.R.U64 R56, R62, 0x10, R63.reuse ;  /* 0x000000103e387819 */ /* 0x100fe2000000123f */
[----:B------:R-:W-:Y:S01]  /*7a10*/  IMAD.U32 R59, R130, 0x10000, RZ ;  /* 0x00010000823b7824 */ /* 0x000fe200078e00ff */
[----:B------:R-:W-:Y:S01]  /*7a20*/  SHF.R.U32.HI R63, RZ, 0x10, R63 ;  /* 0x00000010ff3f7819 */ /* 0x000fe2000001163f */
[----:B------:R-:W-:Y:S01]  /*7a30*/  IMAD.U32 R57, R126, 0x10000, RZ ;  /* 0x000100007e397824 */ /* 0x000fe200078e00ff */
[----:B------:R-:W-:Y:S01]  /*7a40*/  SHF.R.U32.HI R64, RZ, 0x10, R55 ;  /* 0x00000010ff407819 */ /* 0x000fe20000011637 */
[----:B------:R-:W-:Y:S01]  /*7a50*/  FMUL.FTZ R61, R52, R59 ;  /* 0x0000003b343d7220 */ /* 0x000fe20000410000 */
[----:B------:R-:W-:Y:S01]  /*7a60*/  PRMT R128, R128, 0x5410, R63 ;  /* 0x0000541080807816 */ /* 0x000fe2000000003f */
[-C--:B------:R-:W-:Y:S01]  /*7a70*/  FMUL.FTZ R63, R52, R57.reuse ;  /* 0x00000039343f7220 */ /* 0x080fe20000410000 */
[----:B------:R-:W-:Y:S01]  /*7a80*/  LOP3.LUT R53, R41, 0xffff0000, RZ, 0xc0, !PT ;  /* 0xffff000029357812 */ /* 0x000fe200078ec0ff */
[----:B------:R-:W-:Y:S01]  /*7a90*/  FFMA.FTZ R52, R46, R57, -R61 ;  /* 0x000000392e347223 */ /* 0x000fe2000001083d */
[----:B------:R-:W-:Y:S01]  /*7aa0*/  LOP3.LUT R130, R130, 0xffff0000, RZ, 0xc0, !PT ;  /* 0xffff000082827812 */ /* 0x000fe200078ec0ff */
[----:B------:R-:W-:Y:S01]  /*7ab0*/  IMAD.U32 R61, R128, 0x10000, RZ ;  /* 0x00010000803d7824 */ /* 0x000fe200078e00ff */
[----:B------:R-:W-:Y:S01]  /*7ac0*/  PRMT R123, R123, 0x5410, R64 ;  /* 0x000054107b7b7816 */ /* 0x000fe20000000040 */
[----:B------:R-:W-:Y:S01]  /*7ad0*/  FFMA.FTZ R63, R46, R59, R63 ;  /* 0x0000003b2e3f7223 */ /* 0x000fe2000001003f */
[----:B------:R-:W-:Y:S01]  /*7ae0*/  LOP3.LUT R126, R126, 0xffff0000, RZ, 0xc0, !PT ;  /* 0xffff00007e7e7812 */ /* 0x000fe200078ec0ff */
[----:B------:R-:W-:Y:S01]  /*7af0*/  FMUL.FTZ R65, R53, R130 ;  /* 0x0000008235417220 */ /* 0x000fe20000410000 */
[----:B------:R-:W-:Y:S01]  /*7b00*/  SHF.R.U64 R66, R54, 0x10, R55 ;  /* 0x0000001036427819 */ /* 0x000fe20000001237 */
[----:B------:R-:W-:Y:S01]  /*7b10*/  IMAD.U32 R54, R43, 0x10000, RZ ;  /* 0x000100002b367824 */ /* 0x000fe200078e00ff */
[----:B------:R-:W-:Y:S01]  /*7b20*/  LOP3.LUT R48, R37, 0xffff0000, RZ, 0xc0, !PT ;  /* 0xffff000025307812 */ /* 0x000fe200078ec0ff */
[----:B------:R-:W-:Y:S01]  /*7b30*/  IMAD.U32 R57, R123, 0x10000, RZ ;  /* 0x000100007b397824 */ /* 0x000fe200078e00ff */
[----:B------:R-:W-:Y:S01]  /*7b40*/  LOP3.LUT R55, R43, 0xffff0000, RZ, 0xc0, !PT ;  /* 0xffff00002b377812 */ /* 0x000fe200078ec0ff */
[-C--:B------:R-:W-:Y:S01]  /*7b50*/  FMUL.FTZ R53, R53, R126.reuse ;  /* 0x0000007e35357220 */ /* 0x080fe20000410000 */
[----:B------:R-:W-:Y:S01]  /*7b60*/  LOP3.LUT R128, R128, 0xffff0000, RZ, 0xc0, !PT ;  /* 0xffff000080807812 */ /* 0x000fe200078ec0ff */
[----:B------:R-:W-:Y:S01]  /*7b70*/  FMUL.FTZ R59, R54, R61 ;  /* 0x0000003d363b7220 */ /* 0x000fe20000410000 */
[----:B------:R-:W-:Y:S01]  /*7b80*/  PRMT R129, R129, 0x5410, R58 ;  /* 0x0000541081817816 */ /* 0x000fe2000000003a */
[----:B------:R-:W-:Y:S01]  /*7b90*/  FFMA.FTZ R65, R48, R126, -R65 ;  /* 0x0000007e30417223 */ /* 0x000fe20000010841 */
[----:B------:R-:W-:Y:S01]  /*7ba0*/  LOP3.LUT R51, R40, 0xffff0000, RZ, 0xc0, !PT ;  /* 0xffff000028337812 */ /* 0x000fe200078ec0ff */
[C---:B------:R-:W-:Y:S01]  /*7bb0*/  IMAD.U32 R40, R39.reuse, 0x10000, RZ ;  /* 0x0001000027287824 */ /* 0x040fe200078e00ff */
[----:B------:R-:W-:Y:S01]  /*7bc0*/  LOP3.LUT R41, R39, 0xffff0000, RZ, 0xc0, !PT ;  /* 0xffff000027297812 */ /* 0x000fe200078ec0ff */
[----:B------:R-:W-:Y:S01]  /*7bd0*/  FMUL.FTZ R54, R54, R57 ;  /* 0x0000003936367220 */ /* 0x000fe20000410000 */
[----:B------:R-:W-:Y:S01]  /*7be0*/  PRMT R127, R127, 0x5410, R56 ;  /* 0x000054107f7f7816 */ /* 0x000fe20000000038 */
[----:B------:R-:W-:Y:S01]  /*7bf0*/  FFMA.FTZ R130, R48, R130, R53 ;  /* 0x0000008230827223 */ /* 0x000fe20000010035 */
[----:B------:R-:W-:Y:S01]  /*7c00*/  LOP3.LUT R46, R123, 0xffff0000, RZ, 0xc0, !PT ;  /* 0xffff00007b2e7812 */ /* 0x000fe200078ec0ff */
[----:B------:R-:W-:Y:S01]  /*7c10*/  FMUL.FTZ R56, R55, R128 ;  /* 0x0000008037387220 */ /* 0x000fe20000410000 */
[----:B------:R-:W-:Y:S01]  /*7c20*/  PRMT R125, R125, 0x5410, R68 ;  /* 0x000054107d7d7816 */ /* 0x000fe20000000044 */
[----:B------:R-:W-:-:S02]  /*7c30*/  IMAD.U32 R48, R129, 0x10000, RZ ;  /* 0x0001000081307824 */ /* 0x000fc400078e00ff */
[C---:B------:R-:W-:Y:S01]  /*7c40*/  FFMA.FTZ R59, R40.reuse, R57, -R59 ;  /* 0x00000039283b7223 */ /* 0x040fe2000001083b */
[----:B------:R-:W-:Y:S01]  /*7c50*/  FFMA.FTZ R54, R40, R61, R54 ;  /* 0x0000003d28367223 */ /* 0x000fe20000010036 */
[-C--:B------:R-:W-:Y:S01]  /*7c60*/  FMUL.FTZ R58, R55, R46.reuse ;  /* 0x0000002e373a7220 */ /* 0x080fe20000410000 */
[----:B------:R-:W-:Y:S01]  /*7c70*/  FFMA.FTZ R56, R41, R46, -R56 ;  /* 0x0000002e29387223 */ /* 0x000fe20000010838 */
[----:B------:R-:W-:Y:S02]  /*7c80*/  IMAD.U32 R37, R36, 0x10000, RZ ;  /* 0x0001000024257824 */ /* 0x000fe400078e00ff */
[----:B------:R-:W-:Y:S01]  /*7c90*/  FMUL.FTZ R46, R50, R48 ;  /* 0x00000030322e7220 */ /* 0x000fe20000410000 */
[----:B------:R-:W-:Y:S01]  /*7ca0*/  IMAD.U32 R40, R125, 0x10000, RZ ;  /* 0x000100007d287824 */ /* 0x000fe200078e00ff */
[----:B------:R-:W-:Y:S01]  /*7cb0*/  PRMT R121, R121, 0x5410, R66 ;  /* 0x0000541079797816 */ /* 0x000fe20000000042 */
[----:B------:R-:W-:Y:S01]  /*7cc0*/  FFMA.FTZ R57, R41, R128, R58 ;  /* 0x0000008029397223 */ /* 0x000fe2000001003a */
[----:B------:R-:W-:Y:S01]  /*7cd0*/  LOP3.LUT R129, R129, 0xffff0000, RZ, 0xc0, !PT ;  /* 0xffff000081817812 */ /* 0x000fe200078ec0ff */
[----:B------:R-:W-:Y:S01]  /*7ce0*/  FFMA.FTZ R41, R37, R40, -R46 ;  /* 0x0000002825297223 */ /* 0x000fe2000001082e */
[----:B------:R-:W-:-:S02]  /*7cf0*/  IMAD.U32 R43, R42, 0x10000, RZ ;  /* 0x000100002a2b7824 */ /* 0x000fc400078e00ff */
[----:B------:R-:W-:Y:S01]  /*7d00*/  FMUL.FTZ R53, R50, R40 ;  /* 0x0000002832357220 */ /* 0x000fe20000410000 */
[----:B------:R-:W-:Y:S01]  /*7d10*/  IMAD.U32 R46, R127, 0x10000, RZ ;  /* 0x000100007f2e7824 */ /* 0x000fe200078e00ff */
[----:B------:R-:W-:Y:S01]  /*7d20*/  LOP3.LUT R36, R36, 0xffff0000, RZ, 0xc0, !PT ;  /* 0xffff000024247812 */ /* 0x000fe200078ec0ff */
[----:B------:R-:W-:Y:S01]  /*7d30*/  IMAD.U32 R40, R121, 0x10000, RZ ;  /* 0x0001000079287824 */ /* 0x000fe200078e00ff */
[----:B------:R-:W-:Y:S01]  /*7d40*/  LOP3.LUT R42, R42, 0xffff0000, RZ, 0xc0, !PT ;  /* 0xffff00002a2a7812 */ /* 0x000fe200078ec0ff */
[----:B------:R-:W-:Y:S01]  /*7d50*/  FMUL.FTZ R55, R51, R129 ;  /* 0x0000008133377220 */ /* 0x000fe20000410000 */
[----:B------:R-:W-:Y:S01]  /*7d60*/  LOP3.LUT R125, R125, 0xffff0000, RZ, 0xc0, !PT ;  /* 0xffff00007d7d7812 */ /* 0x000fe200078ec0ff */
[C---:B------:R-:W-:Y:S01]  /*7d70*/  IMAD.U32 R39, R38.reuse, 0x10000, RZ ;  /* 0x0001000026277824 */ /* 0x040fe200078e00ff */
[----:B------:R-:W-:Y:S01]  /*7d80*/  LOP3.LUT R127, R127, 0xffff0000, RZ, 0xc0, !PT ;  /* 0xffff00007f7f7812 */ /* 0x000fe200078ec0ff */
[----:B------:R-:W-:Y:S01]  /*7d90*/  FFMA.FTZ R53, R37, R48, R53 ;  /* 0x0000003025357223 */ /* 0x000fe20000010035 */
[----:B------:R-:W-:Y:S01]  /*7da0*/  LOP3.LUT R121, R121, 0xffff0000, RZ, 0xc0, !PT ;  /* 0xffff000079797812 */ /* 0x000fe200078ec0ff */
[-C--:B------:R-:W-:Y:S01]  /*7db0*/  FMUL.FTZ R51, R51, R125.reuse ;  /* 0x0000007d33337220 */ /* 0x080fe20000410000 */
[----:B------:R-:W-:Y:S01]  /*7dc0*/  LOP3.LUT R38, R38, 0xffff0000, RZ, 0xc0, !PT ;  /* 0xffff000026267812 */ /* 0x000fe200078ec0ff */
[----:B------:R-:W-:Y:S01]  /*7dd0*/  FFMA.FTZ R48, R36, R125, -R55 ;  /* 0x0000007d24307223 */ /* 0x000fe20000010837 */
[C---:B------:R-:W-:Y:S01]  /*7de0*/  FMUL.FTZ R50, R43.reuse, R46 ;  /* 0x0000002e2b327220 */ /* 0x040fe20000410000 */
[C---:B------:R-:W-:Y:S01]  /*7df0*/  FMUL.FTZ R37, R42.reuse, R127 ;  /* 0x0000007f2a257220 */ /* 0x040fe20000410000 */
[-C--:B------:R-:W-:Y:S01]  /*7e00*/  FMUL.FTZ R43, R43, R40.reuse ;  /* 0x000000282b2b7220 */ /* 0x080fe20000410000 */
[----:B------:R-:W-:Y:S01]  /*7e10*/  FMUL.FTZ R42, R42, R121 ;  /* 0x000000792a2a7220 */ /* 0x000fe20000410000 */
[----:B------:R-:W-:Y:S01]  /*7e20*/  FFMA.FTZ R36, R36, R129, R51 ;  /* 0x0000008124247223 */ /* 0x000fe20000010033 */
[C---:B------:R-:W-:Y:S01]  /*7e30*/  FFMA.FTZ R50, R39.reuse, R40, -R50 ;  /* 0x0000002827327223 */ /* 0x040fe20000010832 */
[----:B------:R-:W-:Y:S01]  /*7e40*/  FFMA.FTZ R43, R39, R46, R43 ;  /* 0x0000002e272b7223 */ /* 0x000fe2000001002b */
[C---:B------:R-:W-:Y:S01]  /*7e50*/  FFMA.FTZ R37, R38.reuse, R121, -R37 ;  /* 0x0000007926257223 */ /* 0x040fe20000010825 */
        /* <DEDUP_REMOVED lines=12> */
[----:B------:R-:W-:-:S07]  /*7f20*/  IMAD.MOV.U32 R43, RZ, RZ, R54 ;  /* 0x000000ffff2b7224 */ /* 0x000fce00078e0036 */
.L_x_1824:
[----:B------:R-:W-:Y:S05]  /*7f30*/  BSYNC B1 ;  /* 0x0000000000017941 */ /* 0x000fea0003800000 */
.L_x_1823:
[----:B--2---:R2:W-:Y:S01]  /*7f40*/  STG.E.128 desc[UR60][R44.64], R36 ;  /* 0x000000242c007986 */ /* 0x0045e2000c101d3c */
[----:B------:R-:W-:-:S13]  /*7f50*/  ISETP.GE.AND P0, PT, R47, R122, PT ;  /* 0x0000007a2f00720c */ /* 0x000fda0003f06270 */
[----:B------:R-:W-:Y:S05]  /*7f60*/  @P0 BRA `(.L_x_1789) ;  /* 0x0000000000c80947 */ /* 0x000fea0003800000 */
[--C-:B------:R-:W-:Y:S02]  /*7f70*/  IADD3 R112, P0, P4, R88, R112, R47.reuse ;  /* 0x0000007058707210 */ /* 0x100fe40007c1e02f */
[----:B------:R-:W-:-:S04]  /*7f80*/  SHF.R.S32.HI R47, RZ, 0x1f, R47 ;  /* 0x0000001fff2f7819 */ /* 0x000fc8000001142f */
[----:B------:R-:W-:Y:S02]  /*7f90*/  IADD3.X R49, R0, R49, R47, P0, P4 ;  /* 0x0000003100317210 */ /* 0x000fe400007e842f */
[----:B------:R-:W-:-:S04]  /*7fa0*/  LEA R108, P0, R112, R108, 0x1 ;  /* 0x0000006c706c7211 */ /* 0x000fc800078008ff */
[----:B------:R-:W-:-:S05]  /*7fb0*/  LEA.HI.X R109, R112, R109, R49, 0x1, P0 ;  /* 0x0000006d706d7211 */ /* 0x000fca00000f0c31 */
[----:B---3--:R3:W-:Y:S01]  /*7fc0*/  STG.E.128 desc[UR60][R108.64], R40 ;  /* 0x000000286c007986 */ /* 0x0087e2000c101d3c */
[----:B------:R-:W-:Y:S05]  /*7fd0*/  BRA `(.L_x_1789) ;  /* 0x0000000000ac7947 */ /* 0x000fea0003800000 */
.L_x_1764:
[----:B------:R-:W-:-:S13]  /*7fe0*/  ISETP.NE.AND P1, PT, R234, 0x3, PT ;  /* 0x00000003ea00780c */ /* 0x000fda0003f25270 */
[----:B------:R-:W-:Y:S05]  /*7ff0*/  @!P1 BRA `(.L_x_1825) ;  /* 0x0000000000049947 */ /* 0x000fea0003800000 */
[----:B------:R-:W-:Y:S01]  /*8000*/  BPT.TRAP 0x1 ;  /* 0x000000040000795c */ /* 0x000fe20000300000 */
.L_x_1825:
[----:B------:R-:W2:Y:S01]  /*8010*/  LDL R36, [R1] ;  /* 0x0000000001247983 */ /* 0x000ea20000100800 */
[----:B------:R-:W-:Y:S01]  /*8020*/  IMAD R99, R17, 0x8, R16 ;  /* 0x0000000811637824 */ /* 0x000fe200078e0210 */
[----:B------:R-:W-:Y:S01]  /*8030*/  BSSY B1, `(.L_x_1826) ;  /* 0x0000007000017945 */ /* 0x000fe20003800000 */
[----:B------:R-:W-:-:S05]  /*8040*/  IMAD R105, R25, -0x40, R2 ;  /* 0xffffffc019697824 */ /* 0x000fca00078e0202 */
[----:B------:R-:W-:-:S04]  /*8050*/  VIMNMX R105, R105, 0x40, PT ;  /* 0x0000004069697848 */ /* 0x000fc80003fe0100 */
[----:B------:R-:W-:Y:S02]  /*8060*/  ISETP.GE.AND P4, PT, R218, R105, PT ;  /* 0x00000069da00720c */ /* 0x000fe40003f86270 */
[----:B--2---:R-:W-:-:S04]  /*8070*/  SHF.L.U32 R107, R36, 0x1f, RZ ;  /* 0x0000001f246b7819 */ /* 0x004fc800000006ff */
[----:B------:R-:W0:Y:S02]  /*8080*/  SYNCS.PHASECHK.TRANS64.TRYWAIT P0, [R99+URZ+0x30890], R107 ;  /* 0x0308906b630075a7 */ /* 0x000e24000800017f */
[----:B0-----:R-:W-:Y:S05]  /*8090*/  @!P0 BRA `(.L_x_1827) ;  /* 0x00000240003c8947 */ /* 0x001fea0003800000 */
.L_x_2231:
[----:B------:R-:W-:Y:S05]  /*80a0*/  BSYNC B1 ;  /* 0x0000000000017941 */ /* 0x000fea0003800000 */
.L_x_1826:
[----:B------:R-:W-:Y:S04]  /*80b0*/  BSSY B1, `(.L_x_1828) ;  /* 0x000000e000017945 */ /* 0x000fe80003800000 */
[----:B------:R-:W-:Y:S05]  /*80c0*/  @P4 BRA `(.L_x_1829) ;  /* 0x0000000000304947 */ /* 0x000fea0003800000 */
[----:B------:R-:W-:Y:S02]  /*80d0*/  ISETP.NE.AND P5, PT, R30, RZ, PT ;  /* 0x000000ff1e00720c */ /* 0x000fe40003fa5270 */
[----:B------:R-:W-:Y:S02]  /*80e0*/  ISETP.NE.AND P4, PT, R93, RZ, PT ;  /* 0x000000ff5d00720c */ /* 0x000fe40003f85270 */
[----:B------:R-:W-:-:S09]  /*80f0*/  ISETP.NE.AND P0, PT, R94, RZ, PT ;  /* 0x000000ff5e00720c */ /* 0x000fd20003f05270 */
[----:B------:R-:W1:Y:S04]  /*8100*/  @P5 LDS.128 R36, [R101+0x20400] ;  /* 0x0204000065245984 */ /* 0x000e680000000c00 */
[----:B------:R-:W2:Y:S04]  /*8110*/  @P0 LDS.128 R40, [R101+0x24400] ;  /* 0x0244000065280984 */ /* 0x000ea80000000c00 */
[----:B-1----:R-:W-:Y:S01]  /*8120*/  @P5 STG.E.128 desc[UR60][R50.64], R36 ;  /* 0x0000002432005986 */ /* 0x002fe2000c101d3c */
[----:B------:R-:W-:-:S03]  /*8130*/  ISETP.NE.AND P5, PT, R95, RZ, PT ;  /* 0x000000ff5f00720c */ /* 0x000fc60003fa5270 */
[----:B------:R-:W1:Y:S04]  /*8140*/  @P4 LDS.128 R36, [R101+0x22400] ;  /* 0x0224000065244984 */ /* 0x000e680000000c00 */
[----:B--2---:R-:W-:Y:S06]  /*8150*/  @P0 STG.E.128 desc[UR60][R50.64+0x100], R40 ;  /* 0x0001002832000986 */ /* 0x004fec000c101d3c */
[----:B------:R-:W2:Y:S04]  /*8160*/  @P5 LDS.128 R44, [R101+0x26400] ;  /* 0x02640000652c5984 */ /* 0x000ea80000000c00 */
[----:B-1----:R1:W-:Y:S04]  /*8170*/  @P4 STG.E.128 desc[UR60][R50.64+0x80], R36 ;  /* 0x0000802432004986 */ /* 0x0023e8000c101d3c */
[----:B--2---:R1:W-:Y:S02]  /*8180*/  @P5 STG.E.128 desc[UR60][R50.64+0x180], R44 ;  /* 0x0001802c32005986 */ /* 0x0043e4000c101d3c */
.L_x_1829:
[----:B------:R-:W-:Y:S05]  /*8190*/  BSYNC B1 ;  /* 0x0000000000017941 */ /* 0x000fea0003800000 */
.L_x_1828:
[----:B-1----:R-:W-:-:S05]  /*81a0*/  VIADD R36, R218, 0x20 ;  /* 0x00000020da247836 */ /* 0x002fca0000000000 */
[----:B------:R-:W-:-:S13]  /*81b0*/  ISETP.GE.AND P0, PT, R36, R105, PT ;  /* 0x000000692400720c */ /* 0x000fda0003f06270 */
        /* <DEDUP_REMOVED lines=13> */
.L_x_1789:
[----:B------:R-:W-:Y:S05]  /*8290*/  BSYNC B0 ;  /* 0x0000000000007941 */ /* 0x000fea0003800000 */
.L_x_1763:
        /* <DEDUP_REMOVED lines=17> */
.L_x_1831:
[----:B------:R-:W-:Y:S05]  /*83b0*/  BSYNC B0 ;  /* 0x0000000000007941 */ /* 0x000fea0003800000 */
.L_x_1830:
[----:B------:R-:W2:Y:S01]  /*83c0*/  SYNCS.PHASECHK.TRANS64.TRYWAIT P1, [R99+URZ+0x308b0], R107 ;  /* 0x0308b06b630075a7 */ /* 0x000ea2000802017f */
[----:B------:R-:W-:Y:S01]  /*83d0*/  ULDC.64 UR38, c[0x0][0x328] ;  /* 0x0000ca0000267ab9 */ /* 0x000fe20000000a00 */
[----:B------:R-:W-:Y:S01]  /*83e0*/  ULDC.64 UR36, c[0x0][0x318] ;  /* 0x0000c60000247ab9 */ /* 0x000fe20000000a00 */
[----:B------:R-:W-:Y:S01]  /*83f0*/  BSSY B0, `(.L_x_1832) ;  /* 0x0000004000007945 */ /* 0x000fe20003800000 */
[----:B------:R-:W-:Y:S01]  /*8400*/  ISETP.GE.AND P4, PT, R218, R105, PT ;  /* 0x00000069da00720c */ /* 0x000fe20003f86270 */
[----:B------:R-:W-:Y:S02]  /*8410*/  IMAD.WIDE R48, R25, 0x40, R76 ;  /* 0x0000004019307825 */ /* 0x000fe400078e024c */
[----:B--2---:R-:W-:Y:S10]  /*8420*/  @!P1 BRA `(.L_x_1833) ;  /* 0x0000023c006c9947 */ /* 0x004ff40003800000 */
.L_x_2232:
[----:B------:R-:W-:Y:S05]  /*8430*/  BSYNC B0 ;  /* 0x0000000000007941 */ /* 0x000fea0003800000 */
.L_x_1832:
[----:B------:R-:W-:Y:S04]  /*8440*/  BSSY B0, `(.L_x_1834) ;  /* 0x0000019000007945 */ /* 0x000fe80003800000 */
[----:B------:R-:W-:Y:S05]  /*8450*/  @P4 BRA `(.L_x_1835) ;  /* 0x00000000005c4947 */ /* 0x000fea0003800000 */
[----:B------:R-:W3:Y:S01]  /*8460*/  LDL R44, [R1+0x2c] ;  /* 0x00002c00012c7983 */ /* 0x000ee20000100800 */
[----:B------:R-:W-:-:S03]  /*8470*/  ULDC UR4, c[0x0][0x2f4] ;  /* 0x0000bd0000047ab9 */ /* 0x000fc60000000800 */
[----:B------:R-:W4:Y:S01]  /*8480*/  LDL R42, [R1+0x30] ;  /* 0x00003000012a7983 */ /* 0x000f220000100800 */
[----:B------:R-:W-:Y:S01]  /*8490*/  ISETP.GE.AND P5, PT, R18, UR4, PT ;  /* 0x0000000412007c0c */ /* 0x000fe2000bfa6270 */
[----:B------:R-:W-:Y:S01]  /*84a0*/  IMAD R43, R49, UR38, RZ ;  /* 0x00000026312b7c24 */ /* 0x000fe2000f8e02ff */
[----:B------:R-:W-:Y:S01]  /*84b0*/  ISETP.GE.AND P4, PT, R226, UR4, PT ;  /* 0x00000004e2007c0c */ /* 0x000fe2000bf86270 */
[----:B------:R-:W-:Y:S02]  /*84c0*/  IMAD.MOV.U32 R40, RZ, RZ, R86 ;  /* 0x000000ffff287224 */ /* 0x000fe400078e0056 */
[----:B------:R-:W-:Y:S02]  /*84d0*/  IMAD.MOV.U32 R41, RZ, RZ, R98 ;  /* 0x000000ffff297224 */ /* 0x000fe400078e0062 */
[C---:B------:R-:W-:Y:S02]  /*84e0*/  IMAD R43, R48.reuse, UR39, R43 ;  /* 0x00000027302b7c24 */ /* 0x040fe4000f8e022b */
[----:B------:R-:W-:-:S04]  /*84f0*/  IMAD.WIDE.U32 R40, R48, UR38, R40 ;  /* 0x0000002630287c25 */ /* 0x000fc8000f8e0028 */
[----:B-1----:R-:W1:Y:S01]  /*8500*/  @!P5 LDS.128 R36, [R101+0x400] ;  /* 0x000400006524d984 */ /* 0x002e620000000c00 */
[----:B------:R-:W-:Y:S01]  /*8510*/  IMAD.IADD R41, R41, 0x1, R43 ;  /* 0x0000000129297824 */ /* 0x000fe200078e022b */
[----:B------:R-:W-:-:S04]  /*8520*/  LEA R50, P1, R40, UR36, 0x1 ;  /* 0x0000002428327c11 */ /* 0x000fc8000f8208ff */
[----:B------:R-:W-:-:S05]  /*8530*/  LEA.HI.X R51, R40, UR37, R41, 0x1, P1 ;  /* 0x0000002528337c11 */ /* 0x000fca00088f0c29 */
[----:B-1----:R-:W-:Y:S04]  /*8540*/  @!P5 STG.E.128 desc[UR60][R50.64], R36 ;  /* 0x000000243200d986 */ /* 0x002fe8000c101d3c */
[----:B------:R-:W1:Y:S04]  /*8550*/  @!P4 LDS.128 R36, [R101+0x2400] ;  /* 0x002400006524c984 */ /* 0x000e680000000c00 */
[----:B-1----:R-:W-:Y:S01]  /*8560*/  @!P4 STG.E.128 desc[UR60][R50.64+0x80], R36 ;  /* 0x000080243200c986 */ /* 0x002fe2000c101d3c */
[----:B---3--:R-:W-:Y:S02]  /*8570*/  ISETP.GE.AND P1, PT, R44, UR4, PT ;  /* 0x000000042c007c0c */ /* 0x008fe4000bf26270 */
[----:B----4-:R-:W-:-:S11]  /*8580*/  ISETP.GE.AND P5, PT, R42, UR4, PT ;  /* 0x000000042a007c0c */ /* 0x010fd6000bfa6270 */
[----:B------:R-:W1:Y:S04]  /*8590*/  @!P1 LDS.128 R40, [R101+0x4400] ;  /* 0x0044000065289984 */ /* 0x000e680000000c00 */
[----:B------:R-:W3:Y:S04]  /*85a0*/  @!P5 LDS.128 R44, [R101+0x6400] ;  /* 0x00640000652cd984 */ /* 0x000ee80000000c00 */
[----:B-1----:R4:W-:Y:S04]  /*85b0*/  @!P1 STG.E.128 desc[UR60][R50.64+0x100], R40 ;  /* 0x0001002832009986 */ /* 0x0029e8000c101d3c */
[----:B---3--:R4:W-:Y:S02]  /*85c0*/  @!P5 STG.E.128 desc[UR60][R50.64+0x180], R44 ;  /* 0x0001802c3200d986 */ /* 0x0089e4000c101d3c */
.L_x_1835:
[----:B------:R-:W-:Y:S05]  /*85d0*/  BSYNC B0 ;  /* 0x0000000000007941 */ /* 0x000fea0003800000 */
.L_x_1834:
[----:B-1----:R-:W-:Y:S01]  /*85e0*/  VIADD R36, R218, 0x20 ;  /* 0x00000020da247836 */ /* 0x002fe20000000000 */
[----:B------:R-:W-:Y:S04]  /*85f0*/  BSSY B0, `(.L_x_1836) ;  /* 0x000001c000007945 */ /* 0x000fe80003800000 */
[----:B------:R-:W-:-:S13]  /*8600*/  ISETP.GE.AND P1, PT, R36, R105, PT ;  /* 0x000000692400720c */ /* 0x000fda0003f26270 */
[----:B------:R-:W-:Y:S05]  /*8610*/  @P1 BRA `(.L_x_1837) ;  /* 0x0000000000641947 */ /* 0x000fea0003800000 */
[----:B----4-:R-:W3:Y:S01]  /*8620*/  LDL R44, [R1+0x2c] ;  /* 0x00002c00012c7983 */ /* 0x010ee20000100800 */
[----:B------:R-:W-:-:S03]  /*8630*/  ULDC UR4, c[0x0][0x2f4] ;  /* 0x0000bd0000047ab9 */ /* 0x000fc60000000800 */
[----:B------:R-:W4:Y:S01]  /*8640*/  LDL R42, [R1+0x30] ;  /* 0x00003000012a7983 */ /* 0x000f220000100800 */
[----:B------:R-:W-:Y:S01]  /*8650*/  ISETP.GE.AND P1, PT, R18, UR4, PT ;  /* 0x0000000412007c0c */ /* 0x000fe2000bf26270 */
[----:B------:R-:W-:Y:S01]  /*8660*/  IMAD.MOV.U32 R40, RZ, RZ, R86 ;  /* 0x000000ffff287224 */ /* 0x000fe200078e0056 */
[----:B------:R-:W-:Y:S01]  /*8670*/  IADD3 R43, P4, R48, 0x20, RZ ;  /* 0x00000020302b7810 */ /* 0x000fe20007f9e0ff */
[----:B------:R-:W-:Y:S01]  /*8680*/  IMAD.MOV.U32 R41, RZ, RZ, R98 ;  /* 0x000000ffff297224 */ /* 0x000fe200078e0062 */
[----:B------:R-:W-:-:S03]  /*8690*/  ISETP.GE.AND P5, PT, R226, UR4, PT ;  /* 0x00000004e2007c0c */ /* 0x000fc6000bfa6270 */
[----:B------:R-:W-:Y:S02]  /*86a0*/  IMAD.X R48, RZ, RZ, R49, P4 ;  /* 0x000000ffff307224 */ /* 0x000fe400020e0631 */
[----:B------:R-:W-:-:S04]  /*86b0*/  IMAD.WIDE.U32 R40, R43, UR38, R40 ;  /* 0x000000262b287c25 */ /* 0x000fc8000f8e0028 */
[----:B------:R-:W1:Y:S01]  /*86c0*/  @!P1 LDS.128 R36, [R101+0x1400] ;  /* 0x0014000065249984 */ /* 0x000e620000000c00 */
[----:B------:R-:W-:-:S04]  /*86d0*/  IMAD R48, R48, UR38, RZ ;  /* 0x0000002630307c24 */ /* 0x000fc8000f8e02ff */
[----:B------:R-:W-:Y:S01]  /*86e0*/  IMAD R43, R43, UR39, R48 ;  /* 0x000000272b2b7c24 */ /* 0x000fe2000f8e0230 */
[----:B------:R-:W-:-:S03]  /*86f0*/  LEA R48, P4, R40, UR36, 0x1 ;  /* 0x0000002428307c11 */ /* 0x000fc6000f8808ff */
[----:B------:R-:W-:-:S05]  /*8700*/  IMAD.IADD R41, R41, 0x1, R43 ;  /* 0x0000000129297824 */ /* 0x000fca00078e022b */
        /* <DEDUP_REMOVED lines=10> */
.L_x_1837:
[----:B------:R-:W-:Y:S05]  /*87b0*/  BSYNC B0 ;  /* 0x0000000000007941 */ /* 0x000fea0003800000 */
.L_x_1836:
[----:B------:R-:W3:Y:S01]  /*87c0*/  LDL.LU R37, [R1] ;  /* 0x0000000001257983 */ /* 0x000ee20000300800 */
[----:B------:R-:W-:Y:S01]  /*87d0*/  VIADD R17, R17, 0x1 ;  /* 0x0000000111117836 */ /* 0x000fe20000000000 */
[----:B------:R-:W-:Y:S01]  /*87e0*/  ISETP.NE.AND P4, PT, R100, RZ, PT ;  /* 0x000000ff6400720c */ /* 0x000fe20003f85270 */
[----:B0-2---:R-:W-:Y:S01]  /*87f0*/  @!P0 VIADD R99, R99, 0x308c0 ;  /* 0x000308c063638836 */ /* 0x005fe20000000000 */
[----:B------:R-:W-:Y:S01]  /*8800*/  @!PT LDS RZ, [RZ] ;  /* 0x00000000fffff984 */ /* 0x000fe20000000800 */
[----:B------:R-:W-:Y:S01]  /*8810*/  @!PT LDS RZ, [RZ] ;  /* 0x00000000fffff984 */ /* 0x000fe20000000800 */
[----:B------:R-:W-:Y:S01]  /*8820*/  @!PT LDS RZ, [RZ] ;  /* 0x00000000fffff984 */ /* 0x000fe20000000800 */
[----:B------:R-:W-:Y:S01]  /*8830*/  @!PT LDS RZ, [RZ] ;  /* 0x00000000fffff984 */ /* 0x000fe20000000800 */
[----:B------:R0:W-:Y:S06]  /*8840*/  MEMBAR.ALL.CTA ;  /* 0x0000000000007992 */ /* 0x0001ec0000008000 */
[----:B0-----:R-:W0:Y:S02]  /*8850*/  FENCE.VIEW.ASYNC.S ;  /* 0x00000000000073c6 */ /* 0x001e240000000000 */
[----:B0-----:R0:W-:Y:S01]  /*8860*/  BAR.SYNC.DEFER_BLOCKING R104, 0x80 ;  /* 0x000200680000751d */ /* 0x0011e20000010000 */
[----:B------:R-:W-:-:S02]  /*8870*/  ISETP.NE.AND P1, PT, R17, 0x2, PT ;  /* 0x000000021100780c */ /* 0x000fc40003f25270 */
[----:B------:R-:W-:Y:S02]  /*8880*/  @!P0 PRMT R99, RZ, 0x654, R99 ;  /* 0x00000654ff638816 */ /* 0x000fe40000000063 */
[----:B------:R-:W-:Y:S02]  /*8890*/  SEL R36, RZ, 0x1, P1 ;  /* 0x00000001ff247807 */ /* 0x000fe40000800000 */
[----:B------:R-:W-:Y:S01]  /*88a0*/  SEL R17, R17, RZ, P1 ;  /* 0x000000ff11117207 */ /* 0x000fe20000800000 */
[----:B------:R0:W-:Y:S01]  /*88b0*/  @!P0 SYNCS.ARRIVE.TRANS64.RED.A1T0 RZ, [R99+URZ], RZ ;  /* 0x000000ff63ff89a7 */ /* 0x0001e2000810043f */
[----:B------:R-:W-:Y:S02]  /*88c0*/  PLOP3.LUT P0, PT, PT, PT, PT, 0x8, 0x0 ;  /* 0x000000000000781c */ /* 0x000fe40003f0e170 */
[----:B---3--:R-:W-:-:S05]  /*88d0*/  LOP3.LUT R37, R37, R36, RZ, 0x3c, !PT ;  /* 0x0000002425257212 */ /* 0x008fca00078e3cff */
[----:B------:R0:W-:Y:S01]  /*88e0*/  STL [R1], R37 ;  /* 0x0000002501007387 */ /* 0x0001e20000100800 */
[----:B------:R-:W-:Y:S05]  /*88f0*/  @P4 BRA `(.L_x_1838) ;  /* 0xffffffa000944947 */ /* 0x000fea000383ffff */
.L_x_1758:
[----:B------:R-:W2:Y:S01]  /*8900*/  LDL R36, [R1+0x34] ;  /* 0x0000340001247983 */ /* 0x000ea20000100800 */
[----:B------:R-:W3:Y:S01]  /*8910*/  LDC R0, c[0x0][0x448] ;  /* 0x00011200ff007b82 */ /* 0x000ee20000000800 */
[----:B------:R-:W-:Y:S01]  /*8920*/  IADD3 R5, R221, 0x1, -R220 ;  /* 0x00000001dd057810 */ /* 0x000fe20007ffe8dc */
[----:B------:R-:W-:Y:S06]  /*8930*/  BSSY B0, `(.L_x_1839) ;  /* 0x000000d000007945 */ /* 0x000fec0003800000 */
[----:B------:R-:W1:Y:S01]  /*8940*/  LDC.64 R6, c[0x0][0x9e0] ;  /* 0x00027800ff067b82 */ /* 0x000e620000000a00 */
[----:B---3--:R-:W-:-:S02]  /*8950*/  ISETP.NE.AND P1, PT, R0, 0x1, PT ;  /* 0x000000010000780c */ /* 0x008fc40003f25270 */
[----:B-1----:R-:W-:-:S11]  /*8960*/  ISETP.GE.AND P2, PT, R7, 0x1, PT ;  /* 0x000000010700780c */ /* 0x002fd60003f46270 */
[----:B------:R-:W1:Y:S08]  /*8970*/  @P1 LDC R3, c[0x0][0x44c] ;  /* 0x00011300ff031b82 */ /* 0x000e700000000800 */
[----:B------:R-:W3:Y:S01]  /*8980*/  @P1 LDC R2, c[0x0][0x450] ;  /* 0x00011400ff021b82 */ /* 0x000ee20000000800 */
[----:B--2---:R-:W-:-:S04]  /*8990*/  VIADD R0, R36, 0x7f ;  /* 0x0000007f24007836 */ /* 0x004fc80000000000 */
[----:B-1----:R-:W-:-:S05]  /*89a0*/  @P1 IMAD.HI.U32 R3, R0, R3, RZ ;  /* 0x0000000300031227 */ /* 0x002fca00078e00ff */
[----:B---3--:R-:W-:-:S05]  /*89b0*/  @P1 SHF.R.U32.HI R0, RZ, R2, R3 ;  /* 0x00000002ff001219 */ /* 0x008fca0000011603 */
[----:B------:R-:W-:Y:S01]  /*89c0*/  IMAD.IADD R3, R5, 0x1, R0 ;  /* 0x0000000105037824 */ /* 0x000fe200078e0200 */
[----:B------:R-:W-:Y:S06]  /*89d0*/  @P0 BRA `(.L_x_1840) ;  /* 0x0000000000080947 */ /* 0x000fec0003800000 */
[----:B------:R-:W1:Y:S02]  /*89e0*/  FENCE.VIEW.ASYNC.G ;  /* 0x00000000000073c6 */ /* 0x000e640000000100 */
[----:B-1----:R-:W-:Y:S06]  /*89f0*/  BAR.ARV 0xc, 0x180 ;  /* 0x0306000000007b1d */ /* 0x002fec0000002000 */
.L_x_1840:
[----:B------:R-:W-:Y:S05]  /*8a00*/  BSYNC B0 ;  /* 0x0000000000007941 */ /* 0x000fea0003800000 */
.L_x_1839:
[----:B------:R-:W-:Y:S01]  /*8a10*/  IMAD.IADD R0, R3, 0x1, R6 ;  /* 0x0000000103007824 */ /* 0x000fe200078e0206 */
[----:B------:R-:W-:Y:S06]  /*8a20*/  @!P2 BRA `(.L_x_1841) ;  /* 0x000000000048a947 */ /* 0x000fec0003800000 */
[C---:B------:R-:W-:Y:S01]  /*8a30*/  ISETP.GT.AND P0, PT, R3.reuse, RZ, PT ;  /* 0x000000ff0300720c */ /* 0x040fe20003f04270 */
[----:B------:R-:W-:Y:S01]  /*8a40*/  BSSY B0, `(.L_x_1842) ;  /* 0x000000e000007945 */ /* 0x000fe20003800000 */
[----:B------:R-:W-:-:S11]  /*8a50*/  VIADD R2, R3, 0xffffffff ;  /* 0xffffffff03027836 */ /* 0x000fd60000000000 */
[----:B------:R-:W-:Y:S05]  /*8a60*/  @P0 BRA `(.L_x_1843) ;  /* 0x00000000001c0947 */ /* 0x000fea0003800000 */
[----:B------:R-:W-:Y:S01]  /*8a70*/  ISETP.NE.AND P0, PT, R7, 0x1, PT ;  /* 0x000000010700780c */ /* 0x000fe20003f05270 */
[----:B------:R-:W-:-:S12]  /*8a80*/  IMAD.MOV R3, RZ, RZ, -R3 ;  /* 0x000000ffff037224 */ /* 0x000fd800078e0a03 */
[----:B------:R-:W1:Y:S02]  /*8a90*/  @P0 LDC.64 R4, c[0x0][0x9e8] ;  /* 0x00027a00ff040b82 */ /* 0x000e640000000a00 */
[----:B-1----:R-:W-:-:S05]  /*8aa0*/  @P0 IMAD.HI.U32 R2, R3, R4, RZ ;  /* 0x0000000403020227 */ /* 0x002fca00078e00ff */
[----:B------:R-:W-:-:S04]  /*8ab0*/  @P0 SHF.R.U32.HI R3, RZ, R5, R2 ;  /* 0x00000005ff030219 */ /* 0x000fc80000011602 */
[----:B------:R-:W-:Y:S01]  /*8ac0*/  LOP3.LUT R2, RZ, R3, RZ, 0x33, !PT ;  /* 0x00000003ff027212 */ /* 0x000fe200078e33ff */
[----:B------:R-:W-:Y:S06]  /*8ad0*/  BRA `(.L_x_1844) ;  /* 0x0000000000107947 */ /* 0x000fec0003800000 */
.L_x_1843:
[----:B------:R-:W-:-:S13]  /*8ae0*/  ISETP.NE.AND P0, PT, R7, 0x1, PT ;  /* 0x000000010700780c */ /* 0x000fda0003f05270 */
[----:B------:R-:W1:Y:S02]  /*8af0*/  @P0 LDC.64 R4, c[0x0][0x9e8] ;  /* 0x00027a00ff040b82 */ /* 0x000e640000000a00 */
[----:B-1----:R-:W-:-:S05]  /*8b00*/  @P0 IMAD.HI.U32 R4, R2, R4, RZ ;  /* 0x0000000402040227 */ /* 0x002fca00078e00ff */
[----:B------:R-:W-:-:S07]  /*8b10*/  @P0 SHF.R.U32.HI R2, RZ, R5, R4 ;  /* 0x00000005ff020219 */ /* 0x000fce0000011604 */
.L_x_1844:
[----:B------:R-:W-:Y:S05]  /*8b20*/  BSYNC B0 ;  /* 0x0000000000007941 */ /* 0x000fea0003800000 */
.L_x_1842:
[----:B------:R-:W-:-:S05]  /*8b30*/  IMAD R3, R2, R7, R7 ;  /* 0x0000000702037224 */ /* 0x000fca00078e0207 */
[----:B------:R-:W-:-:S07]  /*8b40*/  VIMNMX R0, R0, R3, PT ;  /* 0x0000000300007248 */ /* 0x000fce0003fe0100 */
.L_x_1841:
[----:B------:R-:W1:Y:S01]  /*8b50*/  @P1 LDC R2, c[0x0][0x44c] ;  /* 0x00011300ff021b82 */ /* 0x000e620000000800 */
[----:B------:R-:W-:Y:S01]  /*8b60*/  VIADD R0, R0, 0x3f ;  /* 0x0000003f00007836 */ /* 0x000fe20000000000 */
[----:B------:R-:W-:Y:S01]  /*8b70*/  ULDC UR4, c[0x0][0x9dc] ;  /* 0x0002770000047ab9 */ /* 0x000fe20000000800 */
[----:B------:R-:W-:-:S03]  /*8b80*/  IMAD.MOV.U32 R5, RZ, RZ, R36 ;  /* 0x000000ffff057224 */ /* 0x000fc600078e0024 */
[----:B------:R-:W-:Y:S02]  /*8b90*/  SHF.R.S32.HI R3, RZ, 0x1f, R0 ;  /* 0x0000001fff037819 */ /* 0x000fe40000011400 */
[----:B------:R-:W2:Y:S02]  /*8ba0*/  @P1 LDC R9, c[0x0][0x450] ;  /* 0x00011400ff091b82 */ /* 0x000ea40000000800 */
[----:B------:R-:W-:-:S04]  /*8bb0*/  LEA.HI R3, R3, R0, RZ, 0x6 ;  /* 0x0000000003037211 */ /* 0x000fc800078f30ff */
[----:B------:R-:W-:-:S04]  /*8bc0*/  SHF.R.S32.HI R0, RZ, 0x6, R3 ;  /* 0x00000006ff007819 */ /* 0x000fc80000011403 */
[----:B------:R-:W-:Y:S01]  /*8bd0*/  VIMNMX R103, R103, R0, PT ;  /* 0x0000000067677248 */ /* 0x000fe20003fe0100 */
[----:B-1----:R-:W-:-:S05]  /*8be0*/  @P1 IMAD.HI.U32 R2, R36, R2, RZ ;  /* 0x0000000224021227 */ /* 0x002fca00078e00ff */
[----:B--2---:R-:W-:-:S05]  /*8bf0*/  @P1 SHF.R.U32.HI R5, RZ, R9, R2 ;  /* 0x00000009ff051219 */ /* 0x004fca0000011602 */
        /* <DEDUP_REMOVED lines=8> */
[----:B------:R-:W1:Y:S02]  /*8c80*/  @P0 LDC.64 R4, c[0x0][0x9e8] ;  /* 0x00027a00ff040b82 */ /* 0x000e640000000a00 */
[----:B-1----:R-:W-:-:S05]  /*8c90*/  @P0 IMAD.HI.U32 R2, R3, R4, RZ ;  /* 0x0000000403020227 */ /* 0x002fca00078e00ff */
[----:B------:R-:W-:-:S04]  /*8ca0*/  @P0 SHF.R.U32.HI R3, RZ, R5, R2 ;  /* 0x00000005ff030219 */ /* 0x000fc80000011602 */
[----:B------:R-:W-:Y:S01]  /*8cb0*/  LOP3.LUT R2, RZ, R3, RZ, 0x33, !PT ;  /* 0x00000003ff027212 */ /* 0x000fe200078e33ff */
[----:B------:R-:W-:Y:S06]  /*8cc0*/  BRA `(.L_x_1848) ;  /* 0x0000000000107947 */ /* 0x000fec0003800000 */
.L_x_1847:
[----:B------:R-:W-:-:S13]  /*8cd0*/  ISETP.NE.AND P0, PT, R7, 0x1, PT ;  /* 0x000000010700780c */ /* 0x000fda0003f05270 */
[----:B------:R-:W1:Y:S02]  /*8ce0*/  @P0 LDC.64 R4, c[0x0][0x9e8] ;  /* 0x00027a00ff040b82 */ /* 0x000e640000000a00 */
[----:B-1----:R-:W-:-:S05]  /*8cf0*/  @P0 IMAD.HI.U32 R4, R2, R4, RZ ;  /* 0x0000000402040227 */ /* 0x002fca00078e00ff */
[----:B------:R-:W-:-:S07]  /*8d00*/  @P0 SHF.R.U32.HI R2, RZ, R5, R4 ;  /* 0x00000005ff020219 */ /* 0x000fce0000011604 */
.L_x_1848:
[----:B------:R-:W-:Y:S05]  /*8d10*/  BSYNC B0 ;  /* 0x0000000000007941 */ /* 0x000fea0003800000 */
.L_x_1846:
[----:B------:R-:W-:-:S05]  /*8d20*/  IMAD R3, R2, R7, RZ ;  /* 0x0000000702037224 */ /* 0x000fca00078e02ff */
[----:B------:R-:W-:-:S07]  /*8d30*/  VIMNMX R0, R0, R3, !PT ;  /* 0x0000000300007248 */ /* 0x000fce0007fe0100 */
.L_x_1845:
[----:B------:R-:W-:Y:S02]  /*8d40*/  SHF.R.S32.HI R3, RZ, 0x1f, R0 ;  /* 0x0000001fff037819 */ /* 0x000fe40000011400 */
[----:B------:R-:W-:Y:S02]  /*8d50*/  CS2R R4, SRZ ;  /* 0x0000000000047805 */ /* 0x000fe4000001ff00 */
[----:B------:R-:W-:Y:S02]  /*8d60*/  PLOP3.LUT P0, PT, PT, PT, PT, 0x80, 0x0 ;  /* 0x000000000000781c */ /* 0x000fe40003f0f070 */
[----:B------:R-:W-:Y:S02]  /*8d70*/  CS2R R150, SRZ ;  /* 0x0000000000967805 */ /* 0x000fe4000001ff00 */
[----:B------:R-:W-:Y:S01]  /*8d80*/  LEA.HI R6, R3, R0, RZ, 0x6 ;  /* 0x0000000003067211 */ /* 0x000fe200078f30ff */
[----:B------:R-:W-:Y:S01]  /*8d90*/  IMAD.MOV.U32 R0, RZ, RZ, RZ ;  /* 0x000000ffff007224 */ /* 0x000fe200078e00ff */
[----:B------:R-:W-:-:S02]  /*8da0*/  CS2R R148, SRZ ;  /* 0x0000000000947805 */ /* 0x000fc4000001ff00 */
[----:B------:R-:W-:Y:S02]  /*8db0*/  CS2R R146, SRZ ;  /* 0x0000000000927805 */ /* 0x000fe4000001ff00 */
[----:B------:R-:W-:Y:S02]  /*8dc0*/  SHF.R.S32.HI R6, RZ, 0x6, R6 ;  /* 0x00000006ff067819 */ /* 0x000fe40000011406 */
[----:B------:R-:W-:Y:S02]  /*8dd0*/  CS2R R144, SRZ ;  /* 0x0000000000907805 */ /* 0x000fe4000001ff00 */
[----:B------:R-:W-:Y:S02]  /*8de0*/  CS2R R142, SRZ ;  /* 0x00000000008e7805 */ /* 0x000fe4000001ff00 */
[----:B------:R-:W-:Y:S02]  /*8df0*/  CS2R R140, SRZ ;  /* 0x00000000008c7805 */ /* 0x000fe4000001ff00 */
[----:B------:R-:W-:-:S02]  /*8e00*/  VIMNMX R7, RZ, R6, !PT ;  /* 0x00000006ff077248 */ /* 0x000fc40007fe0100 */
[----:B------:R-:W-:Y:S02]  /*8e10*/  CS2R R138, SRZ ;  /* 0x00000000008a7805 */ /* 0x000fe4000001ff00 */
[----:B------:R-:W-:Y:S02]  /*8e20*/  CS2R R136, SRZ ;  /* 0x0000000000887805 */ /* 0x000fe4000001ff00 */
[----:B------:R-:W-:Y:S02]  /*8e30*/  CS2R R152, SRZ ;  /* 0x0000000000987805 */ /* 0x000fe4000001ff00 */
[----:B------:R-:W-:Y:S01]  /*8e40*/  ISETP.GT.AND P1, PT, R103, R7, PT ;  /* 0x000000076700720c */ /* 0x000fe20003f24270 */
[----:B------:R1:W-:Y:S01]  /*8e50*/  STL [R1+0x50], R7 ;  /* 0x0000500701007387 */ /* 0x0003e20000100800 */
[----:B------:R-:W-:Y:S02]  /*8e60*/  CS2R R132, SRZ ;  /* 0x0000000000847805 */ /* 0x000fe4000001ff00 */
[----:B------:R-:W-:-:S02]  /*8e70*/  CS2R R128, SRZ ;  /* 0x0000000000807805 */ /* 0x000fc4000001ff00 */
[----:B------:R-:W-:Y:S01]  /*8e80*/  CS2R R124, SRZ ;  /* 0x00000000007c7805 */ /* 0x000fe2000001ff00 */
[----:B------:R-:W-:Y:S01]  /*8e90*/  IMAD.MOV.U32 R172, RZ, RZ, RZ ;  /* 0x000000ffffac7224 */ /* 0x000fe200078e00ff */
[----:B------:R-:W-:Y:S02]  /*8ea0*/  CS2R R120, SRZ ;  /* 0x0000000000787805 */ /* 0x000fe4000001ff00 */
[----:B------:R-:W-:Y:S02]  /*8eb0*/  CS2R R116, SRZ ;  /* 0x0000000000747805 */ /* 0x000fe4000001ff00 */
[----:B------:R-:W-:Y:S02]  /*8ec0*/  CS2R R170, SRZ ;  /* 0x0000000000aa7805 */ /* 0x000fe4000001ff00 */
[----:B------:R-:W-:Y:S02]  /*8ed0*/  CS2R R112, SRZ ;  /* 0x0000000000707805 */ /* 0x000fe4000001ff00 */
[----:B------:R-:W-:-:S02]  /*8ee0*/  CS2R R108, SRZ ;  /* 0x00000000006c7805 */ /* 0x000fc4000001ff00 */
[----:B0-----:R-:W-:Y:S02]  /*8ef0*/  CS2R R104, SRZ ;  /* 0x0000000000687805 */ /* 0x001fe4000001ff00 */
        /* <DEDUP_REMOVED lines=34> */
[----:B----4-:R-:W-:-:S02]  /*9120*/  CS2R R50, SRZ ;  /* 0x0000000000327805 */ /* 0x010fc4000001ff00 */
        /* <DEDUP_REMOVED lines=10> */
[----:B-1----:R-:W-:Y:S06]  /*91d0*/  @!P1 BRA `(.L_x_1849) ;  /* 0x0000016c00909947 */ /* 0x002fec0003800000 */
[----:B------:R-:W2:Y:S01]  /*91e0*/  LDL R7, [R1+0xa0] ;  /* 0x0000a00001077983 */ /* 0x000ea20000100800 */
[----:B------:R-:W-:Y:S03]  /*91f0*/  BSSY B6, `(.L_x_1850) ;  /* 0x000001c000067945 */ /* 0x000fe60003800000 */
[----:B--2---:R-:W0:Y:S02]  /*9200*/  SHFL.IDX PT, R0, R7, RZ, 0x1f ;  /* 0x00001fff07007589 */ /* 0x004e2400000e0000 */
[----:B0-----:R-:W-:-:S04]  /*9210*/  LEA.HI R2, R0, R0, RZ, 0x1 ;  /* 0x0000000000027211 */ /* 0x001fc800078f08ff */
[----:B------:R-:W-:Y:S01]  /*9220*/  LOP3.LUT R3, R2, 0x1e, RZ, 0xc0, !PT ;  /* 0x0000001e02037812 */ /* 0x000fe200078ec0ff */
[----:B------:R-:W-:-:S04]  /*9230*/  VIADD R2, R16, 0x10400 ;  /* 0x0001040010027836 */ /* 0x000fc80000000000 */
[----:B------:R-:W-:Y:S01]  /*9240*/  IMAD.IADD R3, R0, 0x1, -R3 ;  /* 0x0000000100037824 */ /* 0x000fe200078e0a03 */
[----:B------:R-:W-:-:S03]  /*9250*/  LOP3.LUT P0, RZ, R2, 0x3ff, RZ, 0xc0, !PT ;  /* 0x000003ff02ff7812 */ /* 0x000fc6000780c0ff */
[----:B------:R-:W-:Y:S01]  /*9260*/  IMAD R3, R3, 0x2000, R2 ;  /* 0x0000200003037824 */ /* 0x000fe200078e0202 */
[----:B------:R-:W-:-:S04]  /*9270*/  P2R R24, PR, RZ, 0x1 ;  /* 0x00000001ff187803 */ /* 0x000fc80000000000 */
        /* <DEDUP_REMOVED lines=19> */
.L_x_1851:
[----:B------:R-:W-:Y:S05]  /*93b0*/  BSYNC B6 ;  /* 0x0000000000067941 */ /* 0x000fea0003800000 */
.L_x_1850:
[----:B------:R-:W-:Y:S02]  /*93c0*/  ULDC UR4, c[0x0][0x3f4] ;  /* 0x0000fd0000047ab9 */ /* 0x000fe40000000800 */
[----:B------:R-:W-:-:S13]  /*93d0*/  ISETP.LT.AND P0, PT, RZ, UR4, PT ;  /* 0x00000004ff007c0c */ /* 0x000fda000bf01270 */
[----:B------:R-:W-:Y:S05]  /*93e0*/  @P0 BRA `(.L_x_1852) ;  /* 0x0000000000400947 */ /* 0x000fea0003800000 */
[----:B------:R-:W2:Y:S02]  /*93f0*/  LDL R20, [R1+0x6c] ;  /* 0x00006c0001147983 */ /* 0x000ea40000100800 */
[----:B--2---:R-:W-:-:S04]  /*9400*/  LEA.HI R0, R20, R20, RZ, 0x1 ;  /* 0x0000001414007211 */ /* 0x004fc800078f08ff */
        /* <DEDUP_REMOVED lines=8> */
.L_x_1855:
[----:B-1----:R1:W2:Y:S02]  /*9490*/  SYNCS.PHASECHK.TRANS64.TRYWAIT P0, [R16+URZ+0x30800], R3 ;  /* 0x03080003100075a7 */ /* 0x0022a4000800017f */
[----:B--2---:R-:W-:Y:S05]  /*94a0*/  @!P0 NANOSLEEP.SYNCS 0x989680 ;  /* 0x009896800000895d */ /* 0x004fea0003900000 */
[----:B------:R-:W2:Y:S02]  /*94b0*/  @!P0 SYNCS.PHASECHK.TRANS64 P0, [R16+URZ+0x30800], R3 ;  /* 0x03080003100085a7 */ /* 0x000ea4000800007f */
[----:B--2---:R-:W-:Y:S05]  /*94c0*/  @!P0 BRA `(.L_x_1855) ;  /* 0xfffffffc00f08947 */ /* 0x004fea000383ffff */
.L_x_1854:
[----:B------:R-:W-:Y:S05]  /*94d0*/  BSYNC B0 ;  /* 0x0000000000007941 */ /* 0x000fea0003800000 */
.L_x_1853:
[----:B------:R-:W-:Y:S05]  /*94e0*/  BRA `(.L_x_1856) ;  /* 0x0000009c00887947 */ /* 0x000fea0003800000 */
.L_x_1852:
[----:B------:R-:W-:Y:S01]  /*94f0*/  ISETP.NE.AND P0, PT, R24, RZ, PT ;  /* 0x000000ff1800720c */ /* 0x000fe20003f05270 */
[----:B------:R-:W-:Y:S01]  /*9500*/  ULDC.64 UR4, c[0x0][0x3f8] ;  /* 0x0000fe0000047ab9 */ /* 0x000fe20000000a00 */
[----:B-----5:R-:W-:Y:S01]  /*9510*/  SHF.R.S32.HI R0, RZ, 0x1f, R23 ;  /* 0x0000001fff007819 */ /* 0x020fe20000011417 */
[----:B------:R-:W-:Y:S01]  /*9520*/  ULDC.64 UR6, c[0x0][0x408] ;  /* 0x0001020000067ab9 */ /* 0x000fe20000000a00 */
[----:B------:R-:W-:Y:S01]  /*9530*/  IMAD.WIDE.U32 R24, R23, UR4, RZ ;  /* 0x0000000417187c25 */ /* 0x000fe2000f8e00ff */
[----:B------:R-:W-:Y:S03]  /*9540*/  BSSY B6, `(.L_x_1857) ;  /* 0x0000019000067945 */ /* 0x000fe60003800000 */
[C---:B------:R-:W-:Y:S02]  /*9550*/  IMAD R4, R0.reuse, UR4, RZ ;  /* 0x0000000400047c24 */ /* 0x040fe4000f8e02ff */
[----:B------:R-:W-:-:S02]  /*9560*/  IMAD R0, R0, UR6, RZ ;  /* 0x0000000600007c24 */ /* 0x000fc4000f8e02ff */
[C---:B------:R-:W-:Y:S02]  /*9570*/  IMAD R3, R23.reuse, UR5, R4 ;  /* 0x0000000517037c24 */ /* 0x040fe4000f8e0204 */
[C---:B------:R-:W-:Y:S02]  /*9580*/  IMAD R29, R23.reuse, UR7, R0 ;  /* 0x00000007171d7c24 */ /* 0x040fe4000f8e0200 */
[----:B------:R-:W-:-:S04]  /*9590*/  IMAD.WIDE.U32 R26, R23, UR6, RZ ;  /* 0x00000006171a7c25 */ /* 0x000fc8000f8e00ff */
[----:B------:R-:W-:Y:S02]  /*95a0*/  IMAD.IADD R23, R3, 0x1, R25 ;  /* 0x0000000103177824 */ /* 0x000fe400078e0219 */
[----:B------:R-:W-:Y:S01]  /*95b0*/  IMAD.IADD R29, R29, 0x1, R27 ;  /* 0x000000011d1d7824 */ /* 0x000fe200078e021b */
        /* <DEDUP_REMOVED lines=17> */
.L_x_1858:
[----:B------:R-:W-:Y:S05]  /*96d0*/  BSYNC B6 ;  /* 0x0000000000067941 */ /* 0x000fea0003800000 */
.L_x_1857:
[----:B------:R-:W2:Y:S01]  /*96e0*/  LDL R120, [R1+0x34] ;  /* 0x0000340001787983 */ /* 0x000ea20000100800 */
[----:B------:R-:W-:-:S03]  /*96f0*/  ULDC.U8 UR4, c[0x0][0x410] ;  /* 0x0001040000047ab9 */ /* 0x000fc60000000000 */
[----:B------:R-:W3:Y:S01]  /*9700*/  LDL R20, [R1+0x58] ;  /* 0x0000580001147983 */ /* 0x000ee20000100800 */
[----:B------:R-:W-:Y:S01]  /*9710*/  ISETP.NE.AND P0, PT, RZ, UR4, PT ;  /* 0x00000004ff007c0c */ /* 0x000fe2000bf05270 */
[----:B------:R-:W-:Y:S01]  /*9720*/  BSSY B0, `(.L_x_1859) ;  /* 0x00009b6000007945 */ /* 0x000fe20003800000 */
[----:B--2---:R-:W-:-:S04]  /*9730*/  IMAD.IADD R10, R218, 0x1, R120 ;  /* 0x00000001da0a7824 */ /* 0x004fc800078e0278 */
[----:B---3--:R-:W-:-:S07]  /*9740*/  IMAD R3, R20, 0x20, R10 ;  /* 0x0000002014037824 */ /* 0x008fce00078e020a */
[----:B------:R-:W-:Y:S05]  /*9750*/  @!P0 BRA `(.L_x_1860) ;  /* 0x0000004c00388947 */ /* 0x000fea0003800000 */
[----:B------:R-:W0:Y:S01]  /*9760*/  LDC R109, c[0x0][0x448] ;  /* 0x00011200ff6d7b82 */ /* 0x000e220000000800 */
[----:B------:R-:W-:Y:S01]  /*9770*/  ULDC.64 UR4, c[0x0][0x3f8] ;  /* 0x0000fe0000047ab9 */ /* 0x000fe20000000a00 */
[----:B------:R-:W-:Y:S01]  /*9780*/  ULDC.64 UR6, c[0x0][0x408] ;  /* 0x0001020000067ab9 */ /* 0x000fe20000000a00 */
[----:B------:R-:W-:Y:S01]  /*9790*/  IMAD.MOV.U32 R6, RZ, RZ, R24 ;  /* 0x000000ffff067224 */ /* 0x000fe200078e0018 */
[----:B------:R-:W-:Y:S01]  /*97a0*/  SHF.R.S32.HI R79, RZ, 0x1f, R236 ;  /* 0x0000001fff4f7819 */ /* 0x000fe200000114ec */
[----:B------:R-:W-:Y:S01]  /*97b0*/  IMAD.MOV.U32 R7, RZ, RZ, R23 ;  /* 0x000000ffff077224 */ /* 0x000fe200078e0017 */
[----:B------:R-:W-:Y:S01]  /*97c0*/  SHF.R.S32.HI R78, RZ, 0x1f, R235 ;  /* 0x0000001fff4e7819 */ /* 0x000fe200000114eb */
[----:B------:R-:W-:Y:S01]  /*97d0*/  IMAD.MOV.U32 R4, RZ, RZ, R26 ;  /* 0x000000ffff047224 */ /* 0x000fe200078e001a */
[----:B------:R-:W-:Y:S02]  /*97e0*/  SHF.R.S32.HI R108, RZ, 0x1f, R237 ;  /* 0x0000001fff6c7819 */ /* 0x000fe400000114ed */
[----:B0-----:R-:W-:-:S13]  /*97f0*/  ISETP.NE.AND P0, PT, R109, 0x1, PT ;  /* 0x000000016d00780c */ /* 0x001fda0003f05270 */
[----:B------:R-:W0:Y:S08]  /*9800*/  @P0 LDC R0, c[0x0][0x44c] ;  /* 0x00011300ff000b82 */ /* 0x000e300000000800 */
[----:B------:R-:W1:Y:S01]  /*9810*/  @P0 LDC R5, c[0x0][0x450] ;  /* 0x00011400ff050b82 */ /* 0x000e620000000800 */
[----:B0-----:R-:W-:-:S05]  /*9820*/  @P0 IMAD.HI.U32 R0, R3, R0, RZ ;  /* 0x0000000003000227 */ /* 0x001fca00078e00ff */
[----:B-1----:R-:W-:Y:S01]  /*9830*/  @P0 SHF.R.U32.HI R3, RZ, R5, R0 ;  /* 0x00000005ff030219 */ /* 0x002fe20000011600 */
[----:B------:R-:W-:-:S03]  /*9840*/  IMAD.MOV.U32 R5, RZ, RZ, R29 ;  /* 0x000000ffff057224 */ /* 0x000fc600078e001d */
[----:B------:R-:W-:Y:S01]  /*9850*/  SHF.R.S32.HI R0, RZ, 0x1f, R3 ;  /* 0x0000001fff007819 */ /* 0x000fe20000011403 */
[----:B------:R-:W-:-:S04]  /*9860*/  IMAD.WIDE.U32 R6, R3, UR4, R6 ;  /* 0x0000000403067c25 */ /* 0x000fc8000f8e0006 */
[C---:B------:R-:W-:Y:S02]  /*9870*/  IMAD R8, R0.reuse, UR4, RZ ;  /* 0x0000000400087c24 */ /* 0x040fe4000f8e02ff */
[----:B------:R-:W-:Y:S02]  /*9880*/  IMAD R0, R0, UR6, RZ ;  /* 0x0000000600007c24 */ /* 0x000fe4000f8e02ff */
[C---:B------:R-:W-:Y:S01]  /*9890*/  IMAD R9, R3.reuse, UR5, R8 ;  /* 0x0000000503097c24 */ /* 0x040fe2000f8e0208 */
[----:B------:R-:W-:Y:S01]  /*98a0*/  ULDC.64 UR4, c[0x0][0x3e8] ;  /* 0x0000fa0000047ab9 */ /* 0x000fe20000000a00 */
[----:B------:R-:W-:-:S04]  /*98b0*/  IMAD.WIDE.U32 R4, R3, UR6, R4 ;  /* 0x0000000603047c25 */ /* 0x000fc8000f8e0004 */
[----:B------:R-:W-:Y:S01]  /*98c0*/  IMAD R11, R3, UR7, R0 ;  /* 0x00000007030b7c24 */ /* 0x000fe2000f8e0200 */
[----:B------:R-:W-:Y:S01]  /*98d0*/  ULDC.64 UR6, c[0x0][0x400] ;  /* 0x0001000000067ab9 */ /* 0x000fe20000000a00 */
[----:B------:R-:W-:Y:S01]  /*98e0*/  IMAD.IADD R9, R7, 0x1, R9 ;  /* 0x0000000107097824 */ /* 0x000fe200078e0209 */
[----:B------:R-:W-:Y:S01]  /*98f0*/  LEA R3, P0, R6, UR4, 0x1 ;  /* 0x0000000406037c11 */ /* 0x000fe2000f8008ff */
[----:B------:R-:W-:Y:S01]  /*9900*/  IMAD.IADD R7, R5, 0x1, R11 ;  /* 0x0000000105077824 */ /* 0x000fe200078e020b */
[----:B------:R-:W-:Y:S01]  /*9910*/  LEA R0, P1, R4, UR6, 0x1 ;  /* 0x0000000604007c11 */ /* 0x000fe2000f8208ff */
[----:B------:R-:W-:Y:S01]  /*9920*/  UMOV UR4, 0xffffffff ;  /* 0xffffffff00047882 */ /* 0x000fe20000000000 */
[----:B------:R-:W-:Y:S02]  /*9930*/  LEA.HI.X R6, R6, UR5, R9, 0x1, P0 ;  /* 0x0000000506067c11 */ /* 0x000fe400080f0c09 */
[----:B------:R-:W-:Y:S01]  /*9940*/  LEA.HI.X R7, R4, UR7, R7, 0x1, P1 ;  /* 0x0000000704077c11 */ /* 0x000fe200088f0c07 */
[----:B------:R-:W-:Y:S08]  /*9950*/  BRA.DIV UR4, `(.L_x_1861) ;  /* 0x0000022a04347947 */ /* 0x000ff0000b800000 */
[----:B------:R0:W1:Y:S04]  /*9960*/  SHFL.IDX PT, R5, R6, RZ, 0x181f ;  /* 0x00181fff06057589 */ /* 0x00006800000e0000 */
[----:B------:R0:W2:Y:S04]  /*9970*/  SHFL.IDX PT, R4, R3, RZ, 0x181f ;  /* 0x00181fff03047589 */ /* 0x0000a800000e0000 */
[----:B------:R0:W3:Y:S04]  /*9980*/  SHFL.IDX PT, R9, R7, RZ, 0x181f ;  /* 0x00181fff07097589 */ /* 0x0000e800000e0000 */
[----:B------:R0:W4:Y:S02]  /*9990*/  SHFL.IDX PT, R14, R0, RZ, 0x181f ;  /* 0x00181fff000e7589 */ /* 0x00012400000e0000 */
.L_x_2238:
[----:B------:R-:W-:Y:S01]  /*99a0*/  IMAD R109, R220, R109, RZ ;  /* 0x0000006ddc6d7224 */ /* 0x000fe200078e02ff */
[----:B------:R-:W-:Y:S01]  /*99b0*/  BSSY B1, `(.L_x_1862) ;  /* 0x0000035000017945 */ /* 0x000fe20003800000 */
[----:B------:R-:W-:Y:S02]  /*99c0*/  CS2R R64, SRZ ;  /* 0x0000000000407805 */ /* 0x000fe4000001ff00 */
[----:B------:R-:W-:Y:S02]  /*99d0*/  CS2R R68, SRZ ;  /* 0x0000000000447805 */ /* 0x000fe4000001ff00 */
[----:B------:R-:W-:Y:S02]  /*99e0*/  CS2R R72, SRZ ;  /* 0x0000000000487805 */ /* 0x000fe4000001ff00 */
[----:B------:R-:W-:Y:S02]  /*99f0*/  ISETP.GE.AND P0, PT, R10, R109, PT ;  /* 0x0000006d0a00720c */ /* 0x000fe40003f06270 */
[----:B------:R-:W-:-:S02]  /*9a00*/  CS2R R76, SRZ ;  /* 0x00000000004c7805 */ /* 0x000fc4000001ff00 */
[----:B------:R-:W-:Y:S02]  /*9a10*/  CS2R R62, SRZ ;  /* 0x00000000003e7805 */ /* 0x000fe4000001ff00 */
[----:B------:R-:W-:Y:S02]  /*9a20*/  CS2R R66, SRZ ;  /* 0x0000000000427805 */ /* 0x000fe4000001ff00 */
[----:B------:R-:W-:Y:S02]  /*9a30*/  CS2R R70, SRZ ;  /* 0x0000000000467805 */ /* 0x000fe4000001ff00 */
[----:B------:R-:W-:-:S03]  /*9a40*/  CS2R R74, SRZ ;  /* 0x00000000004a7805 */ /* 0x000fc6000001ff00 */
[----:B------:R-:W-:Y:S05]  /*9a50*/  @P0 BRA `(.L_x_1863) ;  /* 0x0000000000a80947 */ /* 0x000fea0003800000 */
[----:B------:R-:W-:Y:S01]  /*9a60*/  ULDC UR4, c[0x0][0x3f4] ;  /* 0x0000fd0000047ab9 */ /* 0x000fe20000000800 */
[----:B------:R-:W-:Y:S02]  /*9a70*/  CS2R R76, SRZ ;  /* 0x00000000004c7805 */ /* 0x000fe4000001ff00 */
[----:B------:R-:W-:Y:S02]  /*9a80*/  ISETP.GE.AND P2, PT, R236, UR4, PT ;  /* 0x00000004ec007c0c */ /* 0x000fe4000bf46270 */
[----:B------:R-:W-:Y:S02]  /*9a90*/  CS2R R74, SRZ ;  /* 0x00000000004a7805 */ /* 0x000fe4000001ff00 */
[----:B------:R-:W-:Y:S02]  /*9aa0*/  ISETP.GE.AND P1, PT, R235, UR4, PT ;  /* 0x00000004eb007c0c */ /* 0x000fe4000bf26270 */
[----:B------:R-:W-:Y:S02]  /*9ab0*/  ISETP.GE.AND P0, PT, R237, UR4, PT ;  /* 0x00000004ed007c0c */ /* 0x000fe4000bf06270 */
[----:B------:R-:W-:-:S05]  /*9ac0*/  ISETP.GE.AND P3, PT, R200, UR4, PT ;  /* 0x00000004c8007c0c */ /* 0x000fca000bf66270 */
[C---:B------:R-:W-:Y:S01]  /*9ad0*/  @!P2 IMAD.SHL.U32 R27, R236.reuse, 0x2, RZ ;  /* 0x00000002ec1ba824 */ /* 0x040fe200078e00ff */
[----:B------:R-:W-:-:S03]  /*9ae0*/  @!P2 SHF.L.U64.HI R34, R236, 0x1, R79 ;  /* 0x00000001ec22a819 */ /* 0x000fc6000001024f */
[C---:B------:R-:W-:Y:S01]  /*9af0*/  @!P1 IMAD.SHL.U32 R31, R235.reuse, 0x2, RZ ;  /* 0x00000002eb1f9824 */ /* 0x040fe200078e00ff */
[----:B------:R-:W-:Y:S01]  /*9b00*/  @!P1 SHF.L.U64.HI R32, R235, 0x1, R78 ;  /* 0x00000001eb209819 */ /* 0x000fe2000001024e */
[----:B------:R-:W-:Y:S01]  /*9b10*/  @!P0 IMAD.SHL.U32 R15, R237, 0x2, RZ ;  /* 0x00000002ed0f8824 */ /* 0x000fe200078e00ff */
[-C--:B--2---:R-:W-:Y:S01]  /*9b20*/  @!P2 IADD3 R24, P4, R4, R27.reuse, RZ ;  /* 0x0000001b0418a210 */ /* 0x084fe20007f9e0ff */
[----:B----4-:R-:W-:Y:S01]  /*9b30*/  @!P3 IMAD.MOV.U32 R8, RZ, RZ, R14 ;  /* 0x000000ffff08b224 */ /* 0x010fe200078e000e */
[----:B------:R-:W-:Y:S01]  /*9b40*/  @!P2 IADD3 R26, P6, R14, R27, RZ ;  /* 0x0000001b0e1aa210 */ /* 0x000fe20007fde0ff */
[----:B-1----:R-:W-:Y:S01]  /*9b50*/  @!P3 IMAD.WIDE R12, R200, 0x2, R4 ;  /* 0x00000002c80cb825 */ /* 0x002fe200078e0204 */
[----:B------:R-:W-:-:S03]  /*9b60*/  @!P1 IADD3 R28, P5, R4, R31, RZ ;  /* 0x0000001f041c9210 */ /* 0x000fc60007fbe0ff */
[----:B------:R-:W-:Y:S01]  /*9b70*/  @!P2 IMAD.X R25, R5, 0x1, R34, P4 ;  /* 0x000000010519a824 */ /* 0x000fe200020e0622 */
[----:B------:R-:W-:Y:S01]  /*9b80*/  @!P1 IADD3 R30, P4, R14, R31, RZ ;  /* 0x0000001f0e1e9210 */ /* 0x000fe20007f9e0ff */
[----:B---3--:R-:W-:Y:S01]  /*9b90*/  @!P3 IMAD.WIDE R20, R200, 0x2, R8 ;  /* 0x00000002c814b825 */ /* 0x008fe200078e0208 */
[----:B------:R-:W-:Y:S02]  /*9ba0*/  @!P0 SHF.L.U64.HI R8, R237, 0x1, R108 ;  /* 0x00000001ed088819 */ /* 0x000fe4000001026c */
[----:B------:R-:W-:Y:S02]  /*9bb0*/  CS2R R72, SRZ ;  /* 0x0000000000487805 */ /* 0x000fe4000001ff00 */
[----:B------:R-:W-:Y:S01]  /*9bc0*/  CS2R R70, SRZ ;  /* 0x0000000000467805 */ /* 0x000fe2000001ff00 */
[----:B------:R-:W-:Y:S01]  /*9bd0*/  @!P2 IMAD.X R27, R9, 0x1, R34, P6 ;  /* 0x00000001091ba824 */ /* 0x000fe200030e0622 */
[-C--:B------:R-:W-:Y:S01]  /*9be0*/  @!P0 IADD3 R4, P6, R4, R15.reuse, RZ ;  /* 0x0000000f04048210 */ /* 0x080fe20007fde0ff */
[----:B------:R-:W-:Y:S01]  /*9bf0*/  @!P1 IMAD.X R29, R5, 0x1, R32, P5 ;  /* 0x00000001051d9824 */ /* 0x000fe200028e0620 */
[----:B------:R-:W-:-:S02]  /*9c00*/  @!P0 IADD3 R14, P5, R14, R15, RZ ;  /* 0x0000000f0e0e8210 */ /* 0x000fc40007fbe0ff */
[----:B------:R-:W-:Y:S02]  /*9c10*/  CS2R R68, SRZ ;  /* 0x0000000000447805 */ /* 0x000fe4000001ff00 */
[----:B------:R-:W-:Y:S02]  /*9c20*/  CS2R R66, SRZ ;  /* 0x0000000000427805 */ /* 0x000fe4000001ff00 */
[----:B------:R-:W-:Y:S02]  /*9c30*/  CS2R R64, SRZ ;  /* 0x0000000000407805 */ /* 0x000fe4000001ff00 */
[----:B------:R-:W-:Y:S01]  /*9c40*/  CS2R R62, SRZ ;  /* 0x00000000003e7805 */ /* 0x000fe2000001ff00 */
[----:B------:R-:W-:Y:S01]  /*9c50*/  @!P1 IMAD.X R31, R9, 0x1, R32, P4 ;  /* 0x00000001091f9824 */ /* 0x000fe200020e0620 */
[----:B------:R1:W5:Y:S01]  /*9c60*/  @!P3 LD.E.64 R76, desc[UR60][R12.64] ;  /* 0x0000003c0c4cb980 */ /* 0x000362000c101b00 */
[--C-:B------:R-:W-:Y:S02]  /*9c70*/  @!P0 IMAD.X R5, R5, 0x1, R8.reuse, P6 ;  /* 0x0000000105058824 */ /* 0x100fe400030e0608 */
[----:B------:R-:W-:Y:S01]  /*9c80*/  @!P0 IMAD.X R15, R9, 0x1, R8, P5 ;  /* 0x00000001090f8824 */ /* 0x000fe200028e0608 */
[----:B------:R1:W5:Y:S04]  /*9c90*/  @!P3 LD.E.64 R74, desc[UR60][R20.64] ;  /* 0x0000003c144ab980 */ /* 0x000368000c101b00 */
[----:B------:R1:W5:Y:S04]  /*9ca0*/  @!P2 LD.E.64 R72, desc[UR60][R24.64] ;  /* 0x0000003c1848a980 */ /* 0x000368000c101b00 */
[----:B------:R1:W5:Y:S04]  /*9cb0*/  @!P2 LD.E.64 R70, desc[UR60][R26.64] ;  /* 0x0000003c1a46a980 */ /* 0x000368000c101b00 */
[----:B------:R1:W5:Y:S04]  /*9cc0*/  @!P1 LD.E.64 R68, desc[UR60][R28.64] ;  /* 0x0000003c1c449980 */ /* 0x000368000c101b00 */
[----:B------:R1:W5:Y:S04]  /*9cd0*/  @!P1 LD.E.64 R66, desc[UR60][R30.64] ;  /* 0x0000003c1e429980 */ /* 0x000368000c101b00 */
[----:B------:R1:W5:Y:S04]  /*9ce0*/  @!P0 LD.E.64 R64, desc[UR60][R4.64] ;  /* 0x0000003c04408980 */ /* 0x000368000c101b00 */
[----:B------:R1:W5:Y:S02]  /*9cf0*/  @!P0 LD.E.64 R62, desc[UR60][R14.64] ;  /* 0x0000003c0e3e8980 */ /* 0x000364000c101b00 */
.L_x_1863:
[----:B------:R-:W-:Y:S05]  /*9d00*/  BSYNC B1 ;  /* 0x0000000000017941 */ /* 0x000fea0003800000 */
.L_x_1862:
[----:B-12--5:R-:W-:Y:S01]  /*9d10*/  IMAD.MOV.U32 R4, RZ, RZ, R64 ;  /* 0x000000ffff047224 */ /* 0x026fe200078e0040 */
[----:B------:R-:W-:Y:S01]  /*9d20*/  UMOV UR4, 0xffffffff ;  /* 0xffffffff00047882 */ /* 0x000fe20000000000 */
[----:B------:R-:W-:Y:S01]  /*9d30*/  IMAD.MOV.U32 R5, RZ, RZ, R65 ;  /* 0x000000ffff057224 */ /* 0x000fe200078e0041 */
[----:B------:R-:W-:Y:S01]  /*9d40*/  CS2R R46, SRZ ;  /* 0x00000000002e7805 */ /* 0x000fe2000001ff00 */
[----:B------:R-:W-:Y:S01]  /*9d50*/  IMAD.MOV.U32 R8, RZ, RZ, R68 ;  /* 0x000000ffff087224 */ /* 0x000fe200078e0044 */
[----:B------:R-:W-:Y:S01]  /*9d60*/  PRMT R126, R4, 0x7610, R126 ;  /* 0x00007610047e7816 */ /* 0x000fe2000000007e */
[----:B---3--:R-:W-:Y:S01]  /*9d70*/  IMAD.MOV.U32 R9, RZ, RZ, R69 ;  /* 0x000000ffff097224 */ /* 0x008fe200078e0045 */
        /* <DEDUP_REMOVED lines=27> */
[----:B------:R-:W-:Y:S06]  /*9f30*/  BRA.DIV UR4, `(.L_x_1864) ;  /* 0x00000226042c7947 */ /* 0x000fec000b800000 */
[----:B------:R1:W2:Y:S04]  /*9f40*/  SHFL.IDX PT, R5, R6, 0x1, 0x181f ;  /* 0x00381f0006057f89 */ /* 0x0002a800000e0000 */
[----:B------:R1:W3:Y:S04]  /*9f50*/  SHFL.IDX PT, R4, R3, 0x1, 0x181f ;  /* 0x00381f0003047f89 */ /* 0x0002e800000e0000 */
[----:B------:R1:W0:Y:S04]  /*9f60*/  SHFL.IDX PT, R9, R7, 0x1, 0x181f ;  /* 0x00381f0007097f89 */ /* 0x00022800000e0000 */
[----:B----4-:R1:W4:Y:S02]  /*9f70*/  SHFL.IDX PT, R14, R0, 0x1, 0x181f ;  /* 0x00381f00000e7f89 */ /* 0x01032400000e0000 */
.L_x_2244:
[----:B------:R-:W-:Y:S01]  /*9f80*/  VIADD R8, R10, 0x20 ;  /* 0x000000200a087836 */ /* 0x000fe20000000000 */
        /* <DEDUP_REMOVED lines=8> */
[----:B------:R-:W-:-:S05]  /*a010*/  CS2R R58, SRZ ;  /* 0x00000000003a7805 */ /* 0x000fca000001ff00 */
        /* <DEDUP_REMOVED lines=13> */
[-C--:B---3--:R-:W-:Y:S01]  /*a0f0*/  @!P2 IADD3 R28, P4, R4, R31.reuse, RZ ;  /* 0x0000001f041ca210 */ /* 0x088fe20007f9e0ff */
[----:B----4-:R-:W-:Y:S01]  /*a100*/  @!P3 IMAD.MOV.U32 R8, RZ, RZ, R14 ;  /* 0x000000ffff08b224 */ /* 0x010fe200078e000e */
[----:B------:R-:W-:Y:S01]  /*a110*/  @!P2 IADD3 R30, P6, R14, R31, RZ ;  /* 0x0000001f0e1ea210 */ /* 0x000fe20007fde0ff */
[----:B--2---:R-:W-:Y:S01]  /*a120*/  @!P3 IMAD.WIDE R24, R200, 0x2, R4 ;  /* 0x00000002c818b825 */ /* 0x004fe200078e0204 */
[----:B------:R-:W-:-:S03]  /*a130*/  @!P1 IADD3 R20, P5, R4, R13, RZ ;  /* 0x0000000d04149210 */ /* 0x000fc60007fbe0ff */
[----:B------:R-:W-:Y:S01]  /*a140*/  @!P2 IMAD.X R29, R5, 0x1, R32, P4 ;  /* 0x00000001051da824 */ /* 0x000fe200020e0620 */
[----:B------:R-:W-:Y:S01]  /*a150*/  @!P1 IADD3 R12, P4, R14, R13, RZ ;  /* 0x0000000d0e0c9210 */ /* 0x000fe20007f9e0ff */
[----:B0-----:R-:W-:Y:S01]  /*a160*/  @!P3 IMAD.WIDE R26, R200, 0x2, R8 ;  /* 0x00000002c81ab825 */ /* 0x001fe200078e0208 */
        /* <DEDUP_REMOVED lines=22> */
.L_x_1866:
[----:B------:R-:W-:Y:S05]  /*a2d0*/  BSYNC B1 ;  /* 0x0000000000017941 */ /* 0x000fea0003800000 */
.L_x_1865:
[----:B0--3-5:R-:W-:Y:S01]  /*a2e0*/  IMAD.MOV.U32 R4, RZ, RZ, R46 ;  /* 0x000000ffff047224 */ /* 0x029fe200078e002e */
[----:B------:R-:W-:Y:S01]  /*a2f0*/  UMOV UR4, 0xffffffff ;  /* 0xffffffff00047882 */ /* 0x000fe20000000000 */
[----:B--2---:R-:W-:Y:S02]  /*a300*/  IMAD.MOV.U32 R5, RZ, RZ, R47 ;  /* 0x000000ffff057224 */ /* 0x004fe400078e002f */
        /* <DEDUP_REMOVED lines=34> */
[----:B----4-:R4:W0:Y:S02]  /*a530*/  SHFL.IDX PT, R14, R0, 0x2, 0x181f ;  /* 0x00581f00000e7f89 */ /* 0x01082400000e0000 */
.L_x_2250:
        /* <DEDUP_REMOVED lines=23> */
[----:B0-----:R-:W-:Y:S01]  /*a6b0*/  @!P3 IMAD.MOV.U32 R8, RZ, RZ, R14 ;  /* 0x000000ffff08b224 */ /* 0x001fe200078e000e */
[-C--:B---3--:R-:W-:Y:S01]  /*a6c0*/  @!P2 IADD3 R30, P4, R4, R25.reuse, RZ ;  /* 0x00000019041ea210 */ /* 0x088fe20007f9e0ff */
[----:B------:R-:W-:Y:S01]  /*a6d0*/  @!P0 IMAD.SHL.U32 R15, R237, 0x2, RZ ;  /* 0x00000002ed0f8824 */ /* 0x000fe200078e00ff */
[----:B------:R-:W-:Y:S01]  /*a6e0*/  @!P2 IADD3 R24, P6, R14, R25, RZ ;  /* 0x000000190e18a210 */ /* 0x000fe20007fde0ff */
[----:B--2---:R-:W-:Y:S01]  /*a6f0*/  @!P3 IMAD.WIDE R26, R200, 0x2, R4 ;  /* 0x00000002c81ab825 */ /* 0x004fe200078e0204 */
[----:B------:R-:W-:-:S03]  /*a700*/  @!P1 IADD3 R20, P5, R4, R13, RZ ;  /* 0x0000000d04149210 */ /* 0x000fc60007fbe0ff */
[----:B------:R-:W-:Y:S01]  /*a710*/  @!P2 IMAD.X R31, R5, 0x1, R32, P4 ;  /* 0x00000001051fa824 */ /* 0x000fe200020e0620 */
[----:B------:R-:W-:Y:S01]  /*a720*/  @!P1 IADD3 R12, P4, R14, R13, RZ ;  /* 0x0000000d0e0c9210 */ /* 0x000fe20007f9e0ff */
[----:B------:R-:W-:Y:S01]  /*a730*/  @!P3 IMAD.WIDE R28, R200, 0x2, R8 ;  /* 0x00000002c81cb825 */ /* 0x000fe200078e0208 */
[----:B------:R-:W-:Y:S01]  /*a740*/  @!P0 SHF.L.U64.HI R8, R237, 0x1, R108 ;  /* 0x00000001ed088819 */ /* 0x000fe2000001026c */
[----:B------:R0:W5:Y:S02]  /*a750*/  @!P3 LD.E.64 R42, desc[UR60][R26.64] ;  /* 0x0000003c1a2ab980 */ /* 0x000164000c101b00 */
[----:B------:R-:W-:Y:S01]  /*a760*/  @!P2 IMAD.X R25, R9, 0x1, R32, P6 ;  /* 0x000000010919a824 */ /* 0x000fe200030e0620 */
[-C--:B------:R-:W-:Y:S01]  /*a770*/  @!P0 IADD3 R4, P6, R4, R15.reuse, RZ ;  /* 0x0000000f04048210 */ /* 0x080fe20007fde0ff */
[--C-:B------:R-:W-:Y:S01]  /*a780*/  @!P1 IMAD.X R21, R5, 0x1, R34.reuse, P5 ;  /* 0x0000000105159824 */ /* 0x100fe200028e0622 */
[----:B------:R-:W-:Y:S01]  /*a790*/  @!P0 IADD3 R14, P5, R14, R15, RZ ;  /* 0x0000000f0e0e8210 */ /* 0x000fe20007fbe0ff */
[----:B------:R2:W5:Y:S01]  /*a7a0*/  @!P3 LD.E.64 R44, desc[UR60][R28.64] ;  /* 0x0000003c1c2cb980 */ /* 0x000562000c101b00 */
[----:B------:R-:W-:Y:S01]  /*a7b0*/  @!P1 IMAD.X R13, R9, 0x1, R34, P4 ;  /* 0x00000001090d9824 */ /* 0x000fe200020e0622 */
[----:B------:R-:W-:-:S02]  /*a7c0*/  CS2R R38, SRZ ;  /* 0x0000000000267805 */ /* 0x000fc4000001ff00 */
[----:B------:R-:W-:Y:S02]  /*a7d0*/  CS2R R40, SRZ ;  /* 0x0000000000287805 */ /* 0x000fe4000001ff00 */
[----:B------:R-:W-:Y:S02]  /*a7e0*/  CS2R R34, SRZ ;  /* 0x0000000000227805 */ /* 0x000fe4000001ff00 */
[----:B------:R-:W-:Y:S02]  /*a7f0*/  CS2R R36, SRZ ;  /* 0x0000000000247805 */ /* 0x000fe4000001ff00 */
[----:B0-----:R-:W-:Y:S01]  /*a800*/  CS2R R26, SRZ ;  /* 0x00000000001a7805 */ /* 0x001fe2000001ff00 */
[--C-:B------:R-:W-:Y:S01]  /*a810*/  @!P0 IMAD.X R5, R5, 0x1, R8.reuse, P6 ;  /* 0x0000000105058824 */ /* 0x100fe200030e0608 */
[----:B------:R0:W5:Y:S01]  /*a820*/  @!P2 LD.E.64 R38, desc[UR60][R30.64] ;  /* 0x0000003c1e26a980 */ /* 0x000162000c101b00 */
[----:B------:R-:W-:Y:S01]  /*a830*/  @!P0 IMAD.X R15, R9, 0x1, R8, P5 ;  /* 0x00000001090f8824 */ /* 0x000fe200028e0608 */
[----:B--2---:R-:W-:-:S02]  /*a840*/  CS2R R28, SRZ ;  /* 0x00000000001c7805 */ /* 0x004fc4000001ff00 */
[----:B------:R0:W5:Y:S04]  /*a850*/  @!P2 LD.E.64 R40, desc[UR60][R24.64] ;  /* 0x0000003c1828a980 */ /* 0x000168000c101b00 */
[----:B------:R0:W5:Y:S04]  /*a860*/  @!P1 LD.E.64 R34, desc[UR60][R20.64] ;  /* 0x0000003c14229980 */ /* 0x000168000c101b00 */
[----:B------:R0:W5:Y:S04]  /*a870*/  @!P1 LD.E.64 R36, desc[UR60][R12.64] ;  /* 0x0000003c0c249980 */ /* 0x000168000c101b00 */
[----:B------:R0:W5:Y:S04]  /*a880*/  @!P0 LD.E.64 R28, desc[UR60][R4.64] ;  /* 0x0000003c041c8980 */ /* 0x000168000c101b00 */
[----:B------:R0:W5:Y:S02]  /*a890*/  @!P0 LD.E.64 R26, desc[UR60][R14.64] ;  /* 0x0000003c0e1a8980 */ /* 0x000164000c101b00 */
.L_x_1869:
[----:B------:R-:W-:Y:S05]  /*a8a0*/  BSYNC B1 ;  /* 0x0000000000017941 */ /* 0x000fea0003800000 */
.L_x_1868:
        /* <DEDUP_REMOVED lines=33> */
[----:B------:R-:W-:Y:S01]  /*aac0*/  PRMT R117, R9, 0x7610, R117 ;  /* 0x0000761009757816 */ /* 0x000fe20000000075 */
[----:B------:R-:W-:Y:S06]  /*aad0*/  BRA.DIV UR4, `(.L_x_1870) ;  /* 0x0000021e04247947 */ /* 0x000fec000b800000 */
[----:B------:R0:W2:Y:S04]  /*aae0*/  SHFL.IDX PT, R9, R6, 0x3, 0x181f ;  /* 0x00781f0006097f89 */ /* 0x0000a800000e0000 */
[----:B------:R0:W3:Y:S04]  /*aaf0*/  SHFL.IDX PT, R8, R3, 0x3, 0x181f ;  /* 0x00781f0003087f89 */ /* 0x0000e800000e0000 */
[----:B------:R0:W0:Y:S04]  /*ab00*/  SHFL.IDX PT, R23, R7, 0x3, 0x181f ;  /* 0x00781f0007177f89 */ /* 0x00002800000e0000 */
[----:B-1--4-:R-:W1:Y:S02]  /*ab10*/  SHFL.IDX PT, R0, R0, 0x3, 0x181f ;  /* 0x00781f0000007f89 */ /* 0x012e6400000e0000 */
.L_x_2256:
[----:B0-----:R-:W4:Y:S01]  /*ab20*/  LDL R6, [R1+0x6c] ;  /* 0x00006c0001067983 */ /* 0x001f220000100800 */
        /* <DEDUP_REMOVED lines=9> */
[----:B----4-:R-:W-:-:S04]  /*abc0*/  LEA.HI R3, R6, R6, RZ, 0x1 ;  /* 0x0000000606037211 */ /* 0x010fc800078f08ff */
[----:B------:R-:W-:-:S05]  /*abd0*/  LOP3.LUT R3, R3, 0xfffffffe, RZ, 0xc0, !PT ;  /* 0xfffffffe03037812 */ /* 0x000fca00078ec0ff */
[----:B------:R-:W-:Y:S01]  /*abe0*/  IMAD.IADD R3, R6, 0x1, -R3 ;  /* 0x0000000106037824 */ /* 0x000fe200078e0a03 */
[----:B------:R-:W-:-:S04]  /*abf0*/  CS2R R6, SRZ ;  /* 0x0000000000067805 */ /* 0x000fc8000001ff00 */
[----:B------:R-:W-:Y:S01]  /*ac00*/  SHF.L.U32 R121, R3, 0x1f, RZ ;  /* 0x0000001f03797819 */ /* 0x000fe200000006ff */
[----:B------:R-:W-:Y:S06]  /*ac10*/  @P0 BRA `(.L_x_1872) ;  /* 0x0000000000ac0947 */ /* 0x000fec0003800000 */
        /* <DEDUP_REMOVED lines=11> */
[----:B-1----:R-:W-:Y:S01]  /*acd0*/  @!P3 IMAD.MOV.U32 R6, RZ, RZ, R0 ;  /* 0x000000ffff06b224 */ /* 0x002fe200078e0000 */
[-C--:B---3--:R-:W-:Y:S01]  /*ace0*/  @!P2 IADD3 R82, P4, R8, R81.reuse, RZ ;  /* 0x000000510852a210 */ /* 0x088fe20007f9e0ff */
[----:B------:R-:W-:Y:S01]  /*acf0*/  @!P3 IMAD.MOV.U32 R7, RZ, RZ, R23 ;  /* 0x000000ffff07b224 */ /* 0x000fe200078e0017 */
[----:B------:R-:W-:Y:S01]  /*ad00*/  @!P2 IADD3 R80, P6, R0, R81, RZ ;  /* 0x000000510050a210 */ /* 0x000fe20007fde0ff */
[----:B------:R-:W-:Y:S01]  /*ad10*/  @!P0 IMAD.SHL.U32 R85, R237, 0x2, RZ ;  /* 0x00000002ed558824 */ /* 0x000fe200078e00ff */
[-C--:B------:R-:W-:Y:S01]  /*ad20*/  @!P1 IADD3 R78, P5, R8, R11.reuse, RZ ;  /* 0x0000000b084e9210 */ /* 0x080fe20007fbe0ff */
[----:B--2---:R-:W-:Y:S01]  /*ad30*/  @!P2 IMAD.X R83, R9, 0x1, R12, P4 ;  /* 0x000000010953a824 */ /* 0x004fe200020e060c */
[----:B------:R-:W-:Y:S01]  /*ad40*/  @!P1 IADD3 R10, P4, R0, R11, RZ ;  /* 0x0000000b000a9210 */ /* 0x000fe20007f9e0ff */
[----:B------:R-:W-:Y:S01]  /*ad50*/  @!P3 IMAD.WIDE R4, R200, 0x2, R8 ;  /* 0x00000002c804b825 */ /* 0x000fe200078e0208 */
[----:B------:R-:W-:-:S03]  /*ad60*/  @!P0 SHF.L.U64.HI R108, R237, 0x1, R108 ;  /* 0x00000001ed6c8819 */ /* 0x000fc6000001026c */
[----:B------:R-:W-:Y:S01]  /*ad70*/  @!P3 IMAD.WIDE R6, R200, 0x2, R6 ;  /* 0x00000002c806b825 */ /* 0x000fe200078e0206 */
[----:B------:R0:W5:Y:S03]  /*ad80*/  @!P3 LD.E.64 R30, desc[UR60][R4.64] ;  /* 0x0000003c041eb980 */ /* 0x000166000c101b00 */
        /* <DEDUP_REMOVED lines=14> */
[----:B-1----:R-:W-:-:S02]  /*ae70*/  CS2R R6, SRZ ;  /* 0x0000000000067805 */ /* 0x002fc4000001ff00 */
[----:B------:R0:W5:Y:S04]  /*ae80*/  @!P2 LD.E.64 R24, desc[UR60][R80.64] ;  /* 0x0000003c5018a980 */ /* 0x000168000c101b00 */
[----:B------:R0:W5:Y:S04]  /*ae90*/  @!P1 LD.E.64 R12, desc[UR60][R78.64] ;  /* 0x0000003c4e0c9980 */ /* 0x000168000c101b00 */
[----:B------:R0:W5:Y:S04]  /*aea0*/  @!P1 LD.E.64 R14, desc[UR60][R10.64] ;  /* 0x0000003c0a0e9980 */ /* 0x000168000c101b00 */
[----:B------:R0:W5:Y:S04]  /*aeb0*/  @!P0 LD.E.64 R4, desc[UR60][R8.64] ;  /* 0x0000003c08048980 */ /* 0x000168000c101b00 */
[----:B------:R0:W5:Y:S02]  /*aec0*/  @!P0 LD.E.64 R6, desc[UR60][R84.64] ;  /* 0x0000003c54068980 */ /* 0x000164000c101b00 */
.L_x_1872:
[----:B------:R-:W-:Y:S05]  /*aed0*/  BSYNC B1 ;  /* 0x0000000000017941 */ /* 0x000fea0003800000 */
.L_x_1871:
[----:B------:R-:W4:Y:S01]  /*aee0*/  SYNCS.PHASECHK.TRANS64.TRYWAIT P0, [R16+URZ+0x30800], R121 ;  /* 0x03080079100075a7 */ /* 0x000f22000800017f */
[----:B0--3-5:R-:W-:Y:S01]  /*aef0*/  IMAD.MOV.U32 R8, RZ, RZ, R12 ;  /* 0x000000ffff087224 */ /* 0x029fe200078e000c */
[----:B------:R-:W-:Y:S01]  /*af00*/  BSSY B1, `(.L_x_1873) ;  /* 0x0000020000017945 */ /* 0x000fe20003800000 */
        /* <DEDUP_REMOVED lines=20> */
[----:B------:R-:W-:Y:S01]  /*b050*/  VIADDMNMX R3, R109, -R120, 0x80, PT ;  /* 0x000000806d037446 */ /* 0x000fe20003800978 */
[----:B------:R-:W-:Y:S01]  /*b060*/  IMAD.MOV.U32 R11, RZ, RZ, R25 ;  /* 0x000000ffff0b7224 */ /* 0x000fe200078e0019 */
[----:B------:R-:W-:Y:S01]  /*b070*/  PRMT R83, R8, 0x7610, R83 ;  /* 0x0000761008537816 */ /* 0x000fe20000000053 */
[----:B-1----:R-:W-:Y:S01]  /*b080*/  IMAD.MOV.U32 R0, RZ, RZ, R4 ;  /* 0x000000ffff007224 */ /* 0x002fe200078e0004 */
[----:B------:R-:W-:Y:S01]  /*b090*/  PRMT R82, R9, 0x7610, R82 ;  /* 0x0000761009527816 */ /* 0x000fe20000000052 */
[----:B------:R-:W-:Y:S01]  /*b0a0*/  IMAD.MOV.U32 R8, RZ, RZ, R32 ;  /* 0x000000ffff087224 */ /* 0x000fe200078e0020 */
[----:B------:R-:W-:Y:S01]  /*b0b0*/  ISETP.GE.AND P1, PT, R218, R3, PT ;  /* 0x00000003da00720c */ /* 0x000fe20003f26270 */
[----:B------:R-:W-:Y:S01]  /*b0c0*/  IMAD.MOV.U32 R9, RZ, RZ, R33 ;  /* 0x000000ffff097224 */ /* 0x000fe200078e0021 */
[----:B------:R-:W-:-:S02]  /*b0d0*/  PRMT R108, R10, 0x7610, R108 ;  /* 0x000076100a6c7816 */ /* 0x000fc4000000006c */
[----:B------:R-:W-:Y:S01]  /*b0e0*/  PRMT R109, R11, 0x7610, R109 ;  /* 0x000076100b6d7816 */ /* 0x000fe2000000006d */
[----:B----4-:R-:W-:Y:S08]  /*b0f0*/  @!P0 BRA `(.L_x_1874) ;  /* 0x0000021800108947 */ /* 0x010ff00003800000 */
.L_x_2257:
[----:B------:R-:W-:Y:S05]  /*b100*/  BSYNC B1 ;  /* 0x0000000000017941 */ /* 0x000fea0003800000 */
.L_x_1873:
[----:B------:R-:W-:Y:S01]  /*b110*/  BSSY B1, `(.L_x_1875) ;  /* 0x00000cc000017945 */ /* 0x000fe20003800000 */
[----:B------:R-:W-:Y:S02]  /*b120*/  PRMT R120, R8, 0x7610, R120 ;  /* 0x0000761008787816 */ /* 0x000fe40000000078 */
[----:B0-----:R-:W-:Y:S01]  /*b130*/  PRMT R121, R9, 0x7610, R121 ;  /* 0x0000761009797816 */ /* 0x001fe20000000079 */
[----:B------:R-:W-:Y:S06]  /*b140*/  @P1 BRA `(.L_x_1876) ;  /* 0x0000000c00201947 */ /* 0x000fec0003800000 */
[----:B------:R0:W5:Y:S01]  /*b150*/  LDL R146, [R1+0x48] ;  /* 0x0000480001927983 */ /* 0x0001620000100800 */
[----:B------:R-:W1:Y:S01]  /*b160*/  LDC R8, c[0x0][0x3f4] ;  /* 0x0000fd00ff087b82 */ /* 0x000e620000000800 */
[----:B------:R-:W-:Y:S01]  /*b170*/  BSSY B2, `(.L_x_1877) ;  /* 0x0000034000027945 */ /* 0x000fe20003800000 */
[-C--:B-1----:R-:W-:Y:S02]  /*b180*/  ISETP.GE.AND P0, PT, R200, R8.reuse, PT ;  /* 0x00000008c800720c */ /* 0x082fe40003f06270 */
[-C--:B------:R-:W-:Y:S02]  /*b190*/  ISETP.GE.AND P1, PT, R236, R8.reuse, PT ;  /* 0x00000008ec00720c */ /* 0x080fe40003f26270 */
[-C--:B------:R-:W-:Y:S02]  /*b1a0*/  ISETP.GE.AND P2, PT, R235, R8.reuse, PT ;  /* 0x00000008eb00720c */ /* 0x080fe40003f46270 */
[----:B------:R-:W-:-:S07]  /*b1b0*/  ISETP.GE.AND P3, PT, R237, R8, PT ;  /* 0x00000008ed00720c */ /* 0x000fce0003f66270 */
[----:B0-----:R-:W-:Y:S06]  /*b1c0*/  @P0 BRA `(.L_x_1878) ;  /* 0x0000000000b80947 */ /* 0x001fec0003800000 */
[----:B-----5:R-:W0:Y:S01]  /*b1d0*/  LDS.128 R8, [R146] ;  /* 0x0000000092087984 */ /* 0x020e220000000c00 */
[----:B------:R-:W-:Y:S02]  /*b1e0*/  SHF.R.U64 R74, R74, 0x10, R75 ;  /* 0x000000104a4a7819 */ /* 0x000fe4000000124b */
[----:B------:R-:W-:Y:S02]  /*b1f0*/  SHF.R.U64 R76, R76, 0x10, R77 ;  /* 0x000000104c4c7819 */ /* 0x000fe4000000124d */
[----:B------:R-:W-:Y:S02]  /*b200*/  SHF.R.U32.HI R75, RZ, 0x10, R75 ;  /* 0x00000010ff4b7819 */ /* 0x000fe4000001164b */
[----:B------:R-:W-:Y:S02]  /*b210*/  SHF.R.U32.HI R77, RZ, 0x10, R77 ;  /* 0x00000010ff4d7819 */ /* 0x000fe4000001164d */
[----:B------:R-:W-:Y:S02]  /*b220*/  PRMT R142, R138, 0x5410, R75 ;  /* 0x000054108a8e7816 */ /* 0x000fe4000000004b */
[----:B------:R-:W-:-:S02]  /*b230*/  PRMT R140, R140, 0x5410, R77 ;  /* 0x000054108c8c7816 */ /* 0x000fc4000000004d */
[----:B------:R-:W-:Y:S01]  /*b240*/  PRMT R139, R139, 0x5410, R74 ;  /* 0x000054108b8b7816 */ /* 0x000fe2000000004a */
[C---:B------:R-:W-:Y:S01]  /*b250*/  IMAD.U32 R143, R142.reuse, 0x10000, RZ ;  /* 0x000100008e8f7824 */ /* 0x040fe200078e00ff */
[----:B------:R-:W-:Y:S01]  /*b260*/  LOP3.LUT R142, R142, 0xffff0000, RZ, 0xc0, !PT ;  /* 0xffff00008e8e7812 */ /* 0x000fe200078ec0ff */
[C---:B------:R-:W-:Y:S01]  /*b270*/  IMAD.U32 R138, R140.reuse, 0x10000, RZ ;  /* 0x000100008c8a7824 */ /* 0x040fe200078e00ff */
[----:B------:R-:W-:Y:S02]  /*b280*/  PRMT R141, R141, 0x5410, R76 ;  /* 0x000054108d8d7816 */ /* 0x000fe4000000004c */
[----:B------:R-:W-:Y:S02]  /*b290*/  LOP3.LUT R140, R140, 0xffff0000, RZ, 0xc0, !PT ;  /* 0xffff00008c8c7812 */ /* 0x000fe400078ec0ff */
[C---:B0-----:R-:W-:Y:S01]  /*b2a0*/  LOP3.LUT R75, R10.reuse, 0xffff0000, RZ, 0xc0, !PT ;  /* 0xffff00000a4b7812 */ /* 0x041fe200078ec0ff */
[----:B------:R-:W-:Y:S01]  /*b2b0*/  IMAD.U32 R74, R10, 0x10000, RZ ;  /* 0x000100000a4a7824 */ /* 0x000fe200078e00ff */
[C---:B------:R-:W-:Y:S01]  /*b2c0*/  LOP3.LUT R77, R11.reuse, 0xffff0000, RZ, 0xc0, !PT ;  /* 0xffff00000b4d7812 */ /* 0x040fe200078ec0ff */
[----:B------:R-:W-:-:S02]  /*b2d0*/  IMAD.U32 R76, R11, 0x10000, RZ ;  /* 0x000100000b4c7824 */ /* 0x000fc400078e00ff */
[CC--:B------:R-:W-:Y:S01]  /*b2e0*/  FMUL.FTZ R145, R75.reuse, R143.reuse ;  /* 0x0000008f4b917220 */ /* 0x0c0fe20000410000 */
[----:B------:R-:W-:Y:S01]  /*b2f0*/  FMUL.FTZ R144, R75, R138 ;  /* 0x0000008a4b907220 */ /* 0x000fe20000410000 */
[----:B------:R-:W-:Y:S01]  /*b300*/  FMUL.FTZ R75, R77, R142 ;  /* 0x0000008e4d4b7220 */ /* 0x000fe20000410000 */
[----:B------:R-:W-:Y:S02]  /*b310*/  IMAD.U32 R10, R8, 0x10000, RZ ;  /* 0x00010000080a7824 */ /* 0x000fe400078e00ff */
[C---:B------:R-:W-:Y:S01]  /*b320*/  FFMA.FTZ R145, R74.reuse, R138, -R145 ;  /* 0x0000008a4a917223 */ /* 0x040fe20000010891 */
[----:B------:R-:W-:Y:S02]  /*b330*/  IMAD.U32 R11, R9, 0x10000, RZ ;  /* 0x00010000090b7824 */ /* 0x000fe400078e00ff */
[----:B------:R-:W-:Y:S01]  /*b340*/  FFMA.FTZ R144, R74, R143, R144 ;  /* 0x0000008f4a907223 */ /* 0x000fe20000010090 */
[----:B------:R-:W-:Y:S01]  /*b350*/  LOP3.LUT R8, R8, 0xffff0000, RZ, 0xc0, !PT ;  /* 0xffff000008087812 */ /* 0x000fe200078ec0ff */
[-C--:B------:R-:W-:Y:S01]  /*b360*/  FMUL.FTZ R147, R77, R140.reuse ;  /* 0x0000008c4d937220 */ /* 0x080fe20000410000 */
        /* <DEDUP_REMOVED lines=10> */
[-C--:B------:R-:W-:Y:S01]  /*b410*/  FMUL.FTZ R141, R9, R74.reuse ;  /* 0x0000004a098d7220 */ /* 0x080fe20000410000 */
[C---:B------:R-:W-:Y:S01]  /*b420*/  FFMA.FTZ R8, R10.reuse, R75, -R139 ;  /* 0x0000004b0a087223 */ /* 0x040fe2000001088b */
[C---:B------:R-:W-:Y:S01]  /*b430*/  FFMA.FTZ R9, R11.reuse, R74, -R140 ;  /* 0x0000004a0b097223 */ /* 0x040fe2000001088c */
[----:B------:R-:W-:Y:S01]  /*b440*/  FFMA.FTZ R77, R10, R77, R76 ;  /* 0x0000004d0a4d7223 */ /* 0x000fe2000001004c */
[----:B------:R-:W-:Y:S01]  /*b450*/  FFMA.FTZ R138, R11, R138, R141 ;  /* 0x0000008a0b8a7223 */ /* 0x000fe2000001008d */
[----:B------:R-:W-:Y:S02]  /*b460*/  F2FP.BF16.F32.PACK_AB R10, R144, R145 ;  /* 0x00000091900a723e */ /* 0x000fe400000010ff */
[----:B------:R-:W-:-:S02]  /*b470*/  F2FP.BF16.F32.PACK_AB R11, R142, R143 ;  /* 0x0000008f8e0b723e */ /* 0x000fc400000010ff */
[----:B------:R-:W-:Y:S02]  /*b480*/  F2FP.BF16.F32.PACK_AB R8, R77, R8 ;  /* 0x000000084d08723e */ /* 0x000fe400000010ff */
[----:B------:R-:W-:-:S05]  /*b490*/  F2FP.BF16.F32.PACK_AB R9, R138, R9 ;  /* 0x000000098a09723e */ /* 0x000fca00000010ff */
[----:B------:R0:W-:Y:S02]  /*b4a0*/  STS.128 [R146], R8 ;  /* 0x0000000892007388 */ /* 0x0001e40000000c00 */
.L_x_1878:
[----:B------:R-:W-:Y:S05]  /*b4b0*/  BSYNC B2 ;  /* 0x0000000000027941 */ /* 0x000fea0003800000 */
.L_x_1877:
[----:B------:R-:W-:Y:S04]  /*b4c0*/  BSSY B2, `(.L_x_1879) ;  /* 0x0000030000027945 */ /* 0x000fe80003800000 */
[----:B------:R-:W-:Y:S05]  /*b4d0*/  @P1 BRA `(.L_x_1880) ;  /* 0x0000000000b81947 */ /* 0x000fea0003800000 */
[----:B0----5:R-:W0:Y:S01]  /*b4e0*/  LDS.128 R8, [R146+0x4000] ;  /* 0x0040000092087984 */ /* 0x021e220000000c00 */
[--C-:B------:R-:W-:Y:S02]  /*b4f0*/  SHF.R.U64 R75, R72, 0x10, R73.reuse ;  /* 0x00000010484b7819 */ /* 0x100fe40000001249 */
[----:B------:R-:W-:Y:S02]  /*b500*/  SHF.R.U32.HI R72, RZ, 0x10, R73 ;  /* 0x00000010ff487819 */ /* 0x000fe40000011649 */
[--C-:B------:R-:W-:Y:S02]  /*b510*/  SHF.R.U64 R73, R70, 0x10, R71.reuse ;  /* 0x0000001046497819 */ /* 0x100fe40000001247 */
[----:B------:R-:W-:Y:S02]  /*b520*/  SHF.R.U32.HI R70, RZ, 0x10, R71 ;  /* 0x00000010ff467819 */ /* 0x000fe40000011647 */
[----:B------:R-:W-:Y:S02]  /*b530*/  PRMT R135, R135, 0x5410, R72 ;  /* 0x0000541087877816 */ /* 0x000fe40000000048 */
[----:B------:R-:W-:-:S02]  /*b540*/  PRMT R137, R137, 0x5410, R70 ;  /* 0x0000541089897816 */ /* 0x000fc40000000046 */
[----:B------:R-:W-:Y:S01]  /*b550*/  PRMT R134, R134, 0x5410, R75 ;  /* 0x0000541086867816 */ /* 0x000fe2000000004b */
[----:B------:R-:W-:Y:S01]  /*b560*/  IMAD.U32 R74, R135, 0x10000, RZ ;  /* 0x00010000874a7824 */ /* 0x000fe200078e00ff */
[----:B------:R-:W-:Y:S01]  /*b570*/  PRMT R136, R136, 0x5410, R73 ;  /* 0x0000541088887816 */ /* 0x000fe20000000049 */
[C---:B------:R-:W-:Y:S01]  /*b580*/  IMAD.U32 R75, R137.reuse, 0x10000, RZ ;  /* 0x00010000894b7824 */ /* 0x040fe200078e00ff */
[----:B------:R-:W-:Y:S02]  /*b590*/  LOP3.LUT R137, R137, 0xffff0000, RZ, 0xc0, !PT ;  /* 0xffff000089897812 */ /* 0x000fe400078ec0ff */
[----:B------:R-:W-:Y:S02]  /*b5a0*/  LOP3.LUT R135, R135, 0xffff0000, RZ, 0xc0, !PT ;  /* 0xffff000087877812 */ /* 0x000fe400078ec0ff */
[C---:B0-----:R-:W-:Y:S01]  /*b5b0*/  LOP3.LUT R71, R10.reuse, 0xffff0000, RZ, 0xc0, !PT ;  /* 0xffff00000a477812 */ /* 0x041fe200078ec0ff */
[----:B------:R-:W-:Y:S01]  /*b5c0*/  IMAD.U32 R70, R10, 0x10000, RZ ;  /* 0x000100000a467824 */ /* 0x000fe200078e00ff */
[C---:B------:R-:W-:Y:S01]  /*b5d0*/  LOP3.LUT R73, R11.reuse, 0xffff0000, RZ, 0xc0, !PT ;  /* 0xffff00000b497812 */ /* 0x040fe200078ec0ff */
[----:B------:R-:W-:-:S02]  /*b5e0*/  IMAD.U32 R72, R11, 0x10000, RZ ;  /* 0x000100000b487824 */ /* 0x000fc400078e00ff */
[CC--:B------:R-:W-:Y:S01]  /*b5f0*/  FMUL.FTZ R76, R71.reuse, R74.reuse ;  /* 0x0000004a474c7220 */ /* 0x0c0fe20000410000 */
[----:B------:R-:W-:Y:S01]  /*b600*/  FMUL.FTZ R77, R71, R75 ;  /* 0x0000004b474d7220 */ /* 0x000fe20000410000 */
[C---:B------:R-:W-:Y:S01]  /*b610*/  FMUL.FTZ R71, R73.reuse, R137 ;  /* 0x0000008949477220 */ /* 0x040fe20000410000 */
[----:B------:R-:W-:Y:S02]  /*b620*/  IMAD.U32 R10, R8, 0x10000, RZ ;  /* 0x00010000080a7824 */ /* 0x000fe400078e00ff */
[----:B------:R-:W-:Y:S01]  /*b630*/  FFMA.FTZ R139, R70, R75, R76 ;  /* 0x0000004b468b7223 */ /* 0x000fe2000001004c */
[-C--:B------:R-:W-:Y:S01]  /*b640*/  FMUL.FTZ R75, R73, R135.reuse ;  /* 0x00000087494b7220 */ /* 0x080fe20000410000 */
[----:B------:R-:W-:Y:S01]  /*b650*/  FFMA.FTZ R135, R72, R135, -R71 ;  /* 0x0000008748877223 */ /* 0x000fe20000010847 */
[C---:B------:R-:W-:Y:S01]  /*b660*/  IMAD.U32 R11, R9.reuse, 0x10000, RZ ;  /* 0x00010000090b7824 */ /* 0x040fe200078e00ff */
[----:B------:R-:W-:Y:S01]  /*b670*/  LOP3.LUT R8, R8, 0xffff0000, RZ, 0xc0, !PT ;  /* 0xffff000008087812 */ /* 0x000fe200078ec0ff */
[----:B------:R-:W-:Y:S01]  /*b680*/  IMAD.U32 R73, R136, 0x10000, RZ ;  /* 0x0001000088497824 */ /* 0x000fe200078e00ff */
[----:B------:R-:W-:Y:S01]  /*b690*/  LOP3.LUT R9, R9, 0xffff0000, RZ, 0xc0, !PT ;  /* 0xffff000009097812 */ /* 0x000fe200078ec0ff */
[----:B------:R-:W-:Y:S01]  /*b6a0*/  IMAD.U32 R71, R134, 0x10000, RZ ;  /* 0x0001000086477824 */ /* 0x000fe200078e00ff */
[----:B------:R-:W-:Y:S01]  /*b6b0*/  LOP3.LUT R136, R136, 0xffff0000, RZ, 0xc0, !PT ;  /* 0xffff000088887812 */ /* 0x000fe200078ec0ff */
[----:B------:R-:W-:Y:S01]  /*b6c0*/  FFMA.FTZ R74, R70, R74, -R77 ;  /* 0x0000004a464a7223 */ /* 0x000fe2000001084d */
        /* <DEDUP_REMOVED lines=15> */
.L_x_1880:
[----:B------:R-:W-:Y:S05]  /*b7c0*/  BSYNC B2 ;  /* 0x0000000000027941 */ /* 0x000fea0003800000 */
.L_x_1879:
[----:B------:R-:W-:Y:S04]  /*b7d0*/  BSSY B2, `(.L_x_1881) ;  /* 0x0000030000027945 */ /* 0x000fe80003800000 */
[----:B------:R-:W-:Y:S05]  /*b7e0*/  @P2 BRA `(.L_x_1882) ;  /* 0x0000000000b82947 */ /* 0x000fea0003800000 */
[----:B01---5:R-:W0:Y:S01]  /*b7f0*/  LDS.128 R8, [R146+0x8000] ;  /* 0x0080000092087984 */ /* 0x023e220000000c00 */
        /* <DEDUP_REMOVED lines=45> */
.L_x_1882:
[----:B------:R-:W-:Y:S05]  /*bad0*/  BSYNC B2 ;  /* 0x0000000000027941 */ /* 0x000fea0003800000 */
.L_x_1881:
[----:B------:R-:W-:Y:S05]  /*bae0*/  @P3 BRA `(.L_x_1876) ;  /* 0x0000000000b83947 */ /* 0x000fea0003800000 */
[----:B012--5:R-:W0:Y:S01]  /*baf0*/  LDS.128 R8, [R146+0xc000] ;  /* 0x00c0000092087984 */ /* 0x027e220000000c00 */
        /* <DEDUP_REMOVED lines=45> */
.L_x_1876:
[----:B------:R-:W-:Y:S05]  /*bdd0*/  BSYNC B1 ;  /* 0x0000000000017941 */ /* 0x000fea0003800000 */
.L_x_1875:
[----:B0123--:R-:W-:Y:S01]  /*bde0*/  VIADD R8, R218, 0x20 ;  /* 0x00000020da087836 */ /* 0x00ffe20000000000 */
[----:B------:R-:W-:Y:S04]  /*bdf0*/  BSSY B1, `(.L_x_1883) ;  /* 0x00000cb000017945 */ /* 0x000fe80003800000 */
[----:B------:R-:W-:-:S13]  /*be00*/  ISETP.GE.AND P0, PT, R8, R3, PT ;  /* 0x000000030800720c */ /* 0x000fda0003f06270 */
[----:B------:R-:W-:Y:S05]  /*be10*/  @P0 BRA `(.L_x_1884) ;  /* 0x0000000c00200947 */ /* 0x000fea0003800000 */
        /* <DEDUP_REMOVED lines=8> */
[----:B-----5:R-:W0:Y:S01]  /*bea0*/  LDS.128 R8, [R66+0x1000] ;  /* 0x0010000042087984 */ /* 0x020e220000000c00 */
        /* <DEDUP_REMOVED lines=45> */
.L_x_1886:
[----:B------:R-:W-:Y:S05]  /*c180*/  BSYNC B2 ;  /* 0x0000000000027941 */ /* 0x000fea0003800000 */
.L_x_1885:
        /* <DEDUP_REMOVED lines=48> */
.L_x_1888:
[----:B------:R-:W-:Y:S05]  /*c490*/  BSYNC B2 ;  /* 0x0000000000027941 */ /* 0x000fea0003800000 */
.L_x_1887:
[----:B------:R-:W-:Y:S04]  /*c4a0*/  BSSY B2, `(.L_x_1889) ;  /* 0x0000030000027945 */ /* 0x000fe80003800000 */
[----:B------:R-:W-:Y:S05]  /*c4b0*/  @P2 BRA `(.L_x_1890) ;  /* 0x0000000000b82947 */ /* 0x000fea0003800000 */
[----:B01---5:R-:W0:Y:S01]  /*c4c0*/  LDS.128 R8, [R66+0x9000] ;  /* 0x0090000042087984 */ /* 0x023e220000000c00 */
[----:B------:R-:W-:Y:S02]  /*c4d0*/  SHF.R.U64 R54, R50, 0x10, R51 ;  /* 0x0000001032367819 */ /* 0x000fe40000001233 */
[----:B------:R-:W-:Y:S02]  /*c4e0*/  SHF.R.U64 R50, R52, 0x10, R53 ;  /* 0x0000001034327819 */ /* 0x000fe40000001235 */
[----:B------:R-:W-:Y:S02]  /*c4f0*/  SHF.R.U32.HI R51, RZ, 0x10, R51 ;  /* 0x00000010ff337819 */ /* 0x000fe40000011633 */
        /* <DEDUP_REMOVED lines=13> */
[C---:B------:R-:W-:Y:S01]  /*c5d0*/  FMUL.FTZ R56, R51.reuse, R54 ;  /* 0x0000003633387220 */ /* 0x040fe20000410000 */
[-C--:B------:R-:W-:Y:S01]  /*c5e0*/  FMUL.FTZ R57, R51, R55.reuse ;  /* 0x0000003733397220 */ /* 0x080fe20000410000 */
[----:B------:R-:W-:Y:S01]  /*c5f0*/  FMUL.FTZ R51, R53, R98 ;  /* 0x0000006235337220 */ /* 0x000fe20000410000 */
[----:B------:R-:W-:Y:S02]  /*c600*/  IMAD.U32 R10, R8, 0x10000, RZ ;  /* 0x00010000080a7824 */ /* 0x000fe400078e00ff */
[C---:B------:R-:W-:Y:S01]  /*c610*/  FFMA.FTZ R59, R50.reuse, R55, R56 ;  /* 0x00000037323b7223 */ /* 0x040fe20000010038 */
[----:B------:R-:W-:Y:S02]  /*c620*/  IMAD.U32 R11, R9, 0x10000, RZ ;  /* 0x00010000090b7824 */ /* 0x000fe400078e00ff */
[----:B------:R-:W-:Y:S01]  /*c630*/  FFMA.FTZ R58, R50, R54, -R57 ;  /* 0x00000036323a7223 */ /* 0x000fe20000010839 */
[-C--:B------:R-:W-:Y:S01]  /*c640*/  FMUL.FTZ R55, R53, R100.reuse ;  /* 0x0000006435377220 */ /* 0x080fe20000410000 */
[----:B------:R-:W-:Y:S01]  /*c650*/  LOP3.LUT R8, R8, 0xffff0000, RZ, 0xc0, !PT ;  /* 0xffff000008087812 */ /* 0x000fe200078ec0ff */
[C---:B------:R-:W-:Y:S01]  /*c660*/  FFMA.FTZ R100, R52.reuse, R100, -R51 ;  /* 0x0000006434647223 */ /* 0x040fe20000010833 */
[----:B------:R-:W-:Y:S01]  /*c670*/  LOP3.LUT R9, R9, 0xffff0000, RZ, 0xc0, !PT ;  /* 0xffff000009097812 */ /* 0x000fe200078ec0ff */
[C---:B------:R-:W-:Y:S01]  /*c680*/  IMAD.U32 R53, R99.reuse, 0x10000, RZ ;  /* 0x0001000063357824 */ /* 0x040fe200078e00ff */
[----:B------:R-:W-:Y:S01]  /*c690*/  LOP3.LUT R54, R99, 0xffff0000, RZ, 0xc0, !PT ;  /* 0xffff000063367812 */ /* 0x000fe200078ec0ff */
[C---:B------:R-:W-:Y:S01]  /*c6a0*/  IMAD.U32 R51, R101.reuse, 0x10000, RZ ;  /* 0x0001000065337824 */ /* 0x040fe200078e00ff */
        /* <DEDUP_REMOVED lines=15> */
.L_x_1890:
[----:B------:R-:W-:Y:S05]  /*c7a0*/  BSYNC B2 ;  /* 0x0000000000027941 */ /* 0x000fea0003800000 */
.L_x_1889:
        /* <DEDUP_REMOVED lines=47> */
.L_x_1884:
[----:B------:R-:W-:Y:S05]  /*caa0*/  BSYNC B1 ;  /* 0x0000000000017941 */ /* 0x000fea0003800000 */
.L_x_1883:
        /* <DEDUP_REMOVED lines=58> */
.L_x_1894:
[----:B------:R-:W-:Y:S05]  /*ce50*/  BSYNC B2 ;  /* 0x0000000000027941 */ /* 0x000fea0003800000 */
.L_x_1893:
[----:B------:R-:W-:Y:S04]  /*ce60*/  BSSY B2, `(.L_x_1895) ;  /* 0x0000030000027945 */ /* 0x000fe80003800000 */
[----:B------:R-:W-:Y:S05]  /*ce70*/  @P1 BRA `(.L_x_1896) ;  /* 0x0000000000b81947 */ /* 0x000fea0003800000 */
[----:B0----5:R-:W0:Y:S01]  /*ce80*/  LDS.128 R8, [R50+0x6000] ;  /* 0x0060000032087984 */ /* 0x021e220000000c00 */
        /* <DEDUP_REMOVED lines=17> */
[----:B------:R-:W-:Y:S01]  /*cfa0*/  FMUL.FTZ R45, R39, R43 ;  /* 0x0000002b272d7220 */ /* 0x000fe20000410000 */
[C---:B------:R-:W-:Y:S01]  /*cfb0*/  FMUL.FTZ R39, R41.reuse, R107 ;  /* 0x0000006b29277220 */ /* 0x040fe20000410000 */
[----:B------:R-:W-:Y:S02]  /*cfc0*/  IMAD.U32 R10, R8, 0x10000, RZ ;  /* 0x00010000080a7824 */ /* 0x000fe400078e00ff */
[----:B------:R-:W-:Y:S01]  /*cfd0*/  FFMA.FTZ R47, R38, R43, R46 ;  /* 0x0000002b262f7223 */ /* 0x000fe2000001002e */
[-C--:B------:R-:W-:Y:S01]  /*cfe0*/  FMUL.FTZ R43, R41, R104.reuse ;  /* 0x00000068292b7220 */ /* 0x080fe20000410000 */
[----:B------:R-:W-:Y:S01]  /*cff0*/  FFMA.FTZ R104, R40, R104, -R39 ;  /* 0x0000006828687223 */ /* 0x000fe20000010827 */
[----:B------:R-:W-:Y:S02]  /*d000*/  IMAD.U32 R11, R9, 0x10000, RZ ;  /* 0x00010000090b7824 */ /* 0x000fe400078e00ff */
[----:B------:R-:W-:Y:S01]  /*d010*/  FFMA.FTZ R44, R38, R42, -R45 ;  /* 0x0000002a262c7223 */ /* 0x000fe2000001082d */
[----:B------:R-:W-:Y:S01]  /*d020*/  IMAD.U32 R39, R102, 0x10000, RZ ;  /* 0x0001000066277824 */ /* 0x000fe200078e00ff */
[----:B------:R-:W-:Y:S01]  /*d030*/  LOP3.LUT R8, R8, 0xffff0000, RZ, 0xc0, !PT ;  /* 0xffff000008087812 */ /* 0x000fe200078ec0ff */
[----:B------:R-:W-:Y:S01]  /*d040*/  IMAD.U32 R41, R105, 0x10000, RZ ;  /* 0x0001000069297824 */ /* 0x000fe200078e00ff */
[----:B------:R-:W-:Y:S01]  /*d050*/  LOP3.LUT R9, R9, 0xffff0000, RZ, 0xc0, !PT ;  /* 0xffff000009097812 */ /* 0x000fe200078ec0ff */
[----:B------:R-:W-:Y:S01]  /*d060*/  FFMA.FTZ R107, R40, R107, R43 ;  /* 0x0000006b286b7223 */ /* 0x000fe2000001002b */
[----:B------:R-:W-:Y:S01]  /*d070*/  LOP3.LUT R38, R105, 0xffff0000, RZ, 0xc0, !PT ;  /* 0xffff000069267812 */ /* 0x000fe200078ec0ff */
[----:B------:R-:W-:Y:S01]  /*d080*/  FMUL.FTZ R43, R8, R41 ;  /* 0x00000029082b7220 */ /* 0x000fe20000410000 */
[----:B------:R-:W-:Y:S01]  /*d090*/  LOP3.LUT R102, R102, 0xffff0000, RZ, 0xc0, !PT ;  /* 0xffff000066667812 */ /* 0x000fe200078ec0ff */
[----:B------:R-:W-:-:S02]  /*d0a0*/  FMUL.FTZ R40, R8, R39 ;  /* 0x0000002708287220 */ /* 0x000fc40000410000 */
[C---:B------:R-:W-:Y:S01]  /*d0b0*/  FMUL.FTZ R42, R9.reuse, R38 ;  /* 0x00000026092a7220 */ /* 0x040fe20000410000 */
[C---:B------:R-:W-:Y:S01]  /*d0c0*/  FFMA.FTZ R8, R10.reuse, R39, -R43 ;  /* 0x000000270a087223 */ /* 0x040fe2000001082b */
[-C--:B------:R-:W-:Y:S01]  /*d0d0*/  FMUL.FTZ R45, R9, R102.reuse ;  /* 0x00000066092d7220 */ /* 0x080fe20000410000 */
[----:B------:R-:W-:Y:S01]  /*d0e0*/  FFMA.FTZ R41, R10, R41, R40 ;  /* 0x000000290a297223 */ /* 0x000fe20000010028 */
[----:B------:R-:W-:Y:S01]  /*d0f0*/  FFMA.FTZ R9, R11, R102, -R42 ;  /* 0x000000660b097223 */ /* 0x000fe2000001082a */
[----:B------:R-:W-:Y:S01]  /*d100*/  F2FP.BF16.F32.PACK_AB R10, R47, R44 ;  /* 0x0000002c2f0a723e */ /* 0x000fe200000010ff */
[----:B------:R-:W-:Y:S01]  /*d110*/  FFMA.FTZ R38, R11, R38, R45 ;  /* 0x000000260b267223 */ /* 0x000fe2000001002d */
[----:B------:R-:W-:Y:S02]  /*d120*/  F2FP.BF16.F32.PACK_AB R11, R107, R104 ;  /* 0x000000686b0b723e */ /* 0x000fe400000010ff */
[----:B------:R-:W-:Y:S02]  /*d130*/  F2FP.BF16.F32.PACK_AB R8, R41, R8 ;  /* 0x000000082908723e */ /* 0x000fe400000010ff */
[----:B------:R-:W-:-:S05]  /*d140*/  F2FP.BF16.F32.PACK_AB R9, R38, R9 ;  /* 0x000000092609723e */ /* 0x000fca00000010ff */
[----:B------:R1:W-:Y:S02]  /*d150*/  STS.128 [R50+0x6000], R8 ;  /* 0x0060000832007388 */ /* 0x0003e40000000c00 */
.L_x_1896:
[----:B------:R-:W-:Y:S05]  /*d160*/  BSYNC B2 ;  /* 0x0000000000027941 */ /* 0x000fea0003800000 */
.L_x_1895:
        /* <DEDUP_REMOVED lines=48> */
.L_x_1898:
[----:B------:R-:W-:Y:S05]  /*d470*/  BSYNC B2 ;  /* 0x0000000000027941 */ /* 0x000fea0003800000 */
.L_x_1897:
        /* <DEDUP_REMOVED lines=47> */
.L_x_1892:
[----:B------:R-:W-:Y:S05]  /*d770*/  BSYNC B1 ;  /* 0x0000000000017941 */ /* 0x000fea0003800000 */
.L_x_1891:
[----:B0123--:R-:W-:-:S05]  /*d780*/  VIADD R8, R218, 0x60 ;  /* 0x00000060da087836 */ /* 0x00ffca0000000000 */
        /* <DEDUP_REMOVED lines=21> */
[----:B------:R-:W-:Y:S02]  /*d8e0*/  LOP3.LUT R119, R119, 0xffff0000, RZ, 0xc0, !PT ;  /* 0xffff000077777812 */ /* 0x000fe400078ec0ff */
[----:B------:R-:W-:Y:S02]  /*d8f0*/  PRMT R120, R120, 0x5410, R3 ;  /* 0x0000541078787816 */ /* 0x000fe40000000003 */
[C---:B0-----:R-:W-:Y:S01]  /*d900*/  LOP3.LUT R27, R10.reuse, 0xffff0000, RZ, 0xc0, !PT ;  /* 0xffff00000a1b7812 */ /* 0x041fe200078ec0ff */
[C---:B------:R-:W-:Y:S01]  /*d910*/  IMAD.U32 R28, R11.reuse, 0x10000, RZ ;  /* 0x000100000b1c7824 */ /* 0x040fe200078e00ff */
[----:B------:R-:W-:Y:S01]  /*d920*/  LOP3.LUT R11, R11, 0xffff0000, RZ, 0xc0, !PT ;  /* 0xffff00000b0b7812 */ /* 0x000fe200078ec0ff */
[----:B------:R-:W-:-:S02]  /*d930*/  IMAD.U32 R26, R10, 0x10000, RZ ;  /* 0x000100000a1a7824 */ /* 0x000fc400078e00ff */
[CC--:B------:R-:W-:Y:S01]  /*d940*/  FMUL.FTZ R31, R27.reuse, R30.reuse ;  /* 0x0000001e1b1f7220 */ /* 0x0c0fe20000410000 */
[----:B------:R-:W-:Y:S01]  /*d950*/  FMUL.FTZ R27, R27, R29 ;  /* 0x0000001d1b1b7220 */ /* 0x000fe20000410000 */
[C---:B------:R-:W-:Y:S01]  /*d960*/  FMUL.FTZ R35, R11.reuse, R121 ;  /* 0x000000790b237220 */ /* 0x040fe20000410000 */
[----:B------:R-:W-:Y:S02]  /*d970*/  IMAD.U32 R3, R8, 0x10000, RZ ;  /* 0x0001000008037824 */ /* 0x000fe400078e00ff */
[C---:B------:R-:W-:Y:S01]  /*d980*/  FFMA.FTZ R32, R26.reuse, R29, -R31 ;  /* 0x0000001d1a207223 */ /* 0x040fe2000001081f */
[----:B------:R-:W-:Y:S01]  /*d990*/  FFMA.FTZ R33, R26, R30, R27 ;  /* 0x0000001e1a217223 */ /* 0x000fe2000001001b */
[-C--:B------:R-:W-:Y:S01]  /*d9a0*/  FMUL.FTZ R27, R11, R119.reuse ;  /* 0x000000770b1b7220 */ /* 0x080fe20000410000 */
        /* <DEDUP_REMOVED lines=22> */
.L_x_1901:
[----:B------:R-:W-:Y:S05]  /*db10*/  BSYNC B1 ;  /* 0x0000000000017941 */ /* 0x000fea0003800000 */
.L_x_1900:
        /* <DEDUP_REMOVED lines=48> */
.L_x_1903:
[----:B------:R-:W-:Y:S05]  /*de20*/  BSYNC B1 ;  /* 0x0000000000017941 */ /* 0x000fea0003800000 */
.L_x_1902:
[----:B------:R-:W-:Y:S04]  /*de30*/  BSSY B1, `(.L_x_1904) ;  /* 0x0000030000017945 */ /* 0x000fe80003800000 */
[----:B------:R-:W-:Y:S05]  /*de40*/  @P2 BRA `(.L_x_1905) ;  /* 0x0000000000b82947 */ /* 0x000fea0003800000 */
[----:B01---5:R-:W0:Y:S01]  /*de50*/  LDS.128 R8, [R34+0xb000] ;  /* 0x00b0000022087984 */ /* 0x023e220000000c00 */
[----:B------:R-:W-:Y:S02]  /*de60*/  SHF.R.U64 R20, R12, 0x10, R13 ;  /* 0x000000100c147819 */ /* 0x000fe4000000120d */
[--C-:B------:R-:W-:Y:S02]  /*de70*/  SHF.R.U64 R12, R14, 0x10, R15.reuse ;  /* 0x000000100e0c7819 */ /* 0x100fe4000000120f */
[----:B------:R-:W-:Y:S02]  /*de80*/  SHF.R.U32.HI R15, RZ, 0x10, R15 ;  /* 0x00000010ff0f7819 */ /* 0x000fe4000001160f */
[----:B------:R-:W-:Y:S02]  /*de90*/  SHF.R.U32.HI R13, RZ, 0x10, R13 ;  /* 0x00000010ff0d7819 */ /* 0x000fe4000001160d */
[----:B------:R-:W-:Y:S02]  /*dea0*/  PRMT R82, R82, 0x5410, R15 ;  /* 0x0000541052527816 */ /* 0x000fe4000000000f */
[----:B------:R-:W-:-:S02]  /*deb0*/  PRMT R80, R80, 0x5410, R13 ;  /* 0x0000541050507816 */ /* 0x000fc4000000000d */
[----:B------:R-:W-:Y:S01]  /*dec0*/  PRMT R81, R81, 0x5410, R20 ;  /* 0x0000541051517816 */ /* 0x000fe20000000014 */
[----:B------:R-:W-:Y:S01]  /*ded0*/  IMAD.U32 R20, R82, 0x10000, RZ ;  /* 0x0001000052147824 */ /* 0x000fe200078e00ff */
[----:B------:R-:W-:Y:S01]  /*dee0*/  PRMT R83, R83, 0x5410, R12 ;  /* 0x0000541053537816 */ /* 0x000fe2000000000c */
[----:B------:R-:W-:Y:S01]  /*def0*/  IMAD.U32 R15, R80, 0x10000, RZ ;  /* 0x00010000500f7824 */ /* 0x000fe200078e00ff */
[----:B------:R-:W-:Y:S02]  /*df00*/  LOP3.LUT R82, R82, 0xffff0000, RZ, 0xc0, !PT ;  /* 0xffff000052527812 */ /* 0x000fe400078ec0ff */
[----:B------:R-:W-:Y:S02]  /*df10*/  LOP3.LUT R80, R80, 0xffff0000, RZ, 0xc0, !PT ;  /* 0xffff000050507812 */ /* 0x000fe400078ec0ff */
[C---:B0-----:R-:W-:Y:S01]  /*df20*/  LOP3.LUT R13, R10.reuse, 0xffff0000, RZ, 0xc0, !PT ;  /* 0xffff00000a0d7812 */ /* 0x041fe200078ec0ff */
[C---:B------:R-:W-:Y:S01]  /*df30*/  IMAD.U32 R14, R11.reuse, 0x10000, RZ ;  /* 0x000100000b0e7824 */ /* 0x040fe200078e00ff */
[----:B------:R-:W-:Y:S01]  /*df40*/  LOP3.LUT R11, R11, 0xffff0000, RZ, 0xc0, !PT ;  /* 0xffff00000b0b7812 */ /* 0x000fe200078ec0ff */
[----:B------:R-:W-:-:S02]  /*df50*/  IMAD.U32 R12, R10, 0x10000, RZ ;  /* 0x000100000a0c7824 */ /* 0x000fc400078e00ff */
[C---:B------:R-:W-:Y:S01]  /*df60*/  FMUL.FTZ R21, R13.reuse, R20 ;  /* 0x000000140d157220 */ /* 0x040fe20000410000 */
[-C--:B------:R-:W-:Y:S01]  /*df70*/  FMUL.FTZ R13, R13, R15.reuse ;  /* 0x0000000f0d0d7220 */ /* 0x080fe20000410000 */
[C---:B------:R-:W-:Y:S01]  /*df80*/  FMUL.FTZ R25, R11.reuse, R82 ;  /* 0x000000520b197220 */ /* 0x040fe20000410000 */
[----:B------:R-:W-:Y:S02]  /*df90*/  IMAD.U32 R3, R8, 0x10000, RZ ;  /* 0x0001000008037824 */ /* 0x000fe400078e00ff */
[C---:B------:R-:W-:Y:S01]  /*dfa0*/  FFMA.FTZ R21, R12.reuse, R15, -R21 ;  /* 0x0000000f0c157223 */ /* 0x040fe20000010815 */
[----:B------:R-:W-:Y:S01]  /*dfb0*/  FFMA.FTZ R24, R12, R20, R13 ;  /* 0x000000140c187223 */ /* 0x000fe2000001000d */
[-C--:B------:R-:W-:Y:S01]  /*dfc0*/  FMUL.FTZ R13, R11, R80.reuse ;  /* 0x000000500b0d7220 */ /* 0x080fe20000410000 */
[----:B------:R-:W-:Y:S01]  /*dfd0*/  IMAD.U32 R10, R9, 0x10000, RZ ;  /* 0x00010000090a7824 */ /* 0x000fe200078e00ff */
[----:B------:R-:W-:Y:S01]  /*dfe0*/  LOP3.LUT R8, R8, 0xffff0000, RZ, 0xc0, !PT ;  /* 0xffff000008087812 */ /* 0x000fe200078ec0ff */
[----:B------:R-:W-:Y:S01]  /*dff0*/  IMAD.U32 R12, R83, 0x10000, RZ ;  /* 0x00010000530c7824 */ /* 0x000fe200078e00ff */
[----:B------:R-:W-:Y:S01]  /*e000*/  LOP3.LUT R9, R9, 0xffff0000, RZ, 0xc0, !PT ;  /* 0xffff000009097812 */ /* 0x000fe200078ec0ff */
[----:B------:R-:W-:Y:S01]  /*e010*/  IMAD.U32 R11, R81, 0x10000, RZ ;  /* 0x00010000510b7824 */ /* 0x000fe200078e00ff */
[----:B------:R-:W-:Y:S01]  /*e020*/  LOP3.LUT R83, R83, 0xffff0000, RZ, 0xc0, !PT ;  /* 0xffff000053537812 */ /* 0x000fe200078ec0ff */
[C---:B------:R-:W-:Y:S01]  /*e030*/  FFMA.FTZ R25, R14.reuse, R80, -R25 ;  /* 0x000000500e197223 */ /* 0x040fe20000010819 */
[----:B------:R-:W-:Y:S01]  /*e040*/  LOP3.LUT R81, R81, 0xffff0000, RZ, 0xc0, !PT ;  /* 0xffff000051517812 */ /* 0x000fe200078ec0ff */
[----:B------:R-:W-:Y:S01]  /*e050*/  FFMA.FTZ R82, R14, R82, R13 ;  /* 0x000000520e527223 */ /* 0x000fe2000001000d */
[CC--:B------:R-:W-:Y:S01]  /*e060*/  FMUL.FTZ R14, R8.reuse, R12.reuse ;  /* 0x0000000c080e7220 */ /* 0x0c0fe20000410000 */
        /* <DEDUP_REMOVED lines=12> */
.L_x_1905:
[----:B------:R-:W-:Y:S05]  /*e130*/  BSYNC B1 ;  /* 0x0000000000017941 */ /* 0x000fea0003800000 */
.L_x_1904:
[----:B------:R-:W-:Y:S05]  /*e140*/  @P3 BRA `(.L_x_1899) ;  /* 0x00000050004c3947 */ /* 0x000fea0003800000 */
[----:B012--5:R-:W0:Y:S01]  /*e150*/  LDS.128 R8, [R34+0xf000] ;  /* 0x00f0000022087984 */ /* 0x027e220000000c00 */
        /* <DEDUP_REMOVED lines=8> */
[----:B------:R-:W-:Y:S02]  /*e1e0*/  LOP3.LUT R79, R79, 0xffff0000, RZ, 0xc0, !PT ;  /* 0xffff00004f4f7812 */ /* 0x000fe400078ec0ff */
[----:B------:R-:W-:Y:S01]  /*e1f0*/  PRMT R78, R78, 0x5410, R3 ;  /* 0x000054104e4e7816 */ /* 0x000fe20000000003 */
[C---:B0-----:R-:W-:Y:S01]  /*e200*/  IMAD.U32 R5, R10.reuse, 0x10000, RZ ;  /* 0x000100000a057824 */ /* 0x041fe200078e00ff */
[----:B------:R-:W-:Y:S01]  /*e210*/  LOP3.LUT R6, R10, 0xffff0000, RZ, 0xc0, !PT ;  /* 0xffff00000a067812 */ /* 0x000fe200078ec0ff */
[C---:B------:R-:W-:Y:S01]  /*e220*/  IMAD.U32 R7, R11.reuse, 0x10000, RZ ;  /* 0x000100000b077824 */ /* 0x040fe200078e00ff */
[----:B------:R-:W-:Y:S01]  /*e230*/  LOP3.LUT R10, R11, 0xffff0000, RZ, 0xc0, !PT ;  /* 0xffff00000b0a7812 */ /* 0x000fe200078ec0ff */
[C---:B------:R-:W-:Y:S01]  /*e240*/  IMAD.U32 R11, R23.reuse, 0x10000, RZ ;  /* 0x00010000170b7824 */ /* 0x040fe200078e00ff */
[----:B------:R-:W-:Y:S01]  /*e250*/  LOP3.LUT R23, R23, 0xffff0000, RZ, 0xc0, !PT ;  /* 0xffff000017177812 */ /* 0x000fe200078ec0ff */
[----:B------:R-:W-:Y:S01]  /*e260*/  FMUL.FTZ R14, R6, R13 ;  /* 0x0000000d060e7220 */ /* 0x000fe20000410000 */
[----:B------:R-:W-:-:S02]  /*e270*/  IMAD.U32 R0, R8, 0x10000, RZ ;  /* 0x0001000008007824 */ /* 0x000fc400078e00ff */
[----:B------:R-:W-:Y:S01]  /*e280*/  FMUL.FTZ R6, R6, R11 ;  /* 0x0000000b06067220 */ /* 0x000fe20000410000 */
[----:B------:R-:W-:Y:S01]  /*e290*/  FMUL.FTZ R20, R10, R79 ;  /* 0x0000004f0a147220 */ /* 0x000fe20000410000 */
[----:B------:R-:W-:Y:S01]  /*e2a0*/  LOP3.LUT R3, R8, 0xffff0000, RZ, 0xc0, !PT ;  /* 0xffff000008037812 */ /* 0x000fe200078ec0ff */
[C---:B------:R-:W-:Y:S01]  /*e2b0*/  FFMA.FTZ R14, R5.reuse, R11, -R14 ;  /* 0x0000000b050e7223 */ /* 0x040fe2000001080e */
[----:B------:R-:W-:Y:S01]  /*e2c0*/  FFMA.FTZ R15, R5, R13, R6 ;  /* 0x0000000d050f7223 */ /* 0x000fe20000010006 */
[-C--:B------:R-:W-:Y:S01]  /*e2d0*/  FMUL.FTZ R10, R10, R23.reuse ;  /* 0x000000170a0a7220 */ /* 0x080fe20000410000 */
[C---:B------:R-:W-:Y:S01]  /*e2e0*/  IMAD.U32 R4, R9.reuse, 0x10000, RZ ;  /* 0x0001000009047824 */ /* 0x040fe200078e00ff */
[----:B------:R-:W-:Y:S01]  /*e2f0*/  LOP3.LUT R8, R9, 0xffff0000, RZ, 0xc0, !PT ;  /* 0xffff000009087812 */ /* 0x000fe200078ec0ff */
[C---:B------:R-:W-:Y:S01]  /*e300*/  IMAD.U32 R6, R78.reuse, 0x10000, RZ ;  /* 0x000100004e067824 */ /* 0x040fe200078e00ff */
[----:B------:R-:W-:Y:S01]  /*e310*/  LOP3.LUT R11, R78, 0xffff0000, RZ, 0xc0, !PT ;  /* 0xffff00004e0b7812 */ /* 0x000fe200078ec0ff */
[C---:B------:R-:W-:Y:S01]  /*e320*/  IMAD.U32 R5, R12.reuse, 0x10000, RZ ;  /* 0x000100000c057824 */ /* 0x040fe200078e00ff */
[----:B------:R-:W-:Y:S01]  /*e330*/  LOP3.LUT R9, R12, 0xffff0000, RZ, 0xc0, !PT ;  /* 0xffff00000c097812 */ /* 0x000fe200078ec0ff */
[C---:B------:R-:W-:Y:S01]  /*e340*/  FFMA.FTZ R20, R7.reuse, R23, -R20 ;  /* 0x0000001707147223 */ /* 0x040fe20000010814 */
        /* <DEDUP_REMOVED lines=13> */
[----:B------:R3:W-:Y:S01]  /*e420*/  STS.128 [R34+0xf000], R4 ;  /* 0x00f0000422007388 */ /* 0x0007e20000000c00 */
[----:B------:R-:W-:Y:S05]  /*e430*/  BRA `(.L_x_1899) ;  /* 0x0000004c00907947 */ /* 0x000fea0003800000 */
.L_x_1860:
[----:B------:R-:W0:Y:S01]  /*e440*/  LDC R83, c[0x0][0x448] ;  /* 0x00011200ff537b82 */ /* 0x000e220000000800 */
[----:B------:R-:W-:Y:S01]  /*e450*/  ULDC.64 UR4, c[0x0][0x3f8] ;  /* 0x0000fe0000047ab9 */ /* 0x000fe20000000a00 */
[----:B------:R-:W-:Y:S01]  /*e460*/  ULDC.64 UR6, c[0x0][0x408] ;  /* 0x0001020000067ab9 */ /* 0x000fe20000000a00 */
[----:B------:R-:W-:Y:S02]  /*e470*/  IMAD.MOV.U32 R25, RZ, RZ, R23 ;  /* 0x000000ffff197224 */ /* 0x000fe400078e0017 */
[----:B------:R-:W-:Y:S01]  /*e480*/  IMAD.MOV.U32 R27, RZ, RZ, R29 ;  /* 0x000000ffff1b7224 */ /* 0x000fe200078e001d */
[----:B0-----:R-:W-:-:S13]  /*e490*/  ISETP.NE.AND P0, PT, R83, 0x1, PT ;  /* 0x000000015300780c */ /* 0x001fda0003f05270 */
[----:B------:R-:W0:Y:S08]  /*e4a0*/  @P0 LDC R0, c[0x0][0x44c] ;  /* 0x00011300ff000b82 */ /* 0x000e300000000800 */
[----:B------:R-:W1:Y:S01]  /*e4b0*/  @P0 LDC R5, c[0x0][0x450] ;  /* 0x00011400ff050b82 */ /* 0x000e620000000800 */
[----:B0-----:R-:W-:-:S05]  /*e4c0*/  @P0 IMAD.HI.U32 R0, R3, R0, RZ ;  /* 0x0000000003000227 */ /* 0x001fca00078e00ff */
[----:B-1----:R-:W-:-:S04]  /*e4d0*/  @P0 SHF.R.U32.HI R3, RZ, R5, R0 ;  /* 0x00000005ff030219 */ /* 0x002fc80000011600 */
        /* <DEDUP_REMOVED lines=21> */
.L_x_2263:
        /* <DEDUP_REMOVED lines=12> */
[----:B------:R-:W3:Y:S01]  /*e6f0*/  LDL R8, [R1+0x5c] ;  /* 0x00005c0001087983 */ /* 0x000ee20000100800 */
[----:B------:R-:W-:Y:S01]  /*e700*/  ULDC UR4, c[0x0][0x3f4] ;  /* 0x0000fd0000047ab9 */ /* 0x000fe20000000800 */
[----:B--2---:R-:W-:Y:S01]  /*e710*/  IMAD.MOV.U32 R12, RZ, RZ, R4 ;  /* 0x000000ffff0c7224 */ /* 0x004fe200078e0004 */
[----:B------:R-:W-:Y:S01]  /*e720*/  ISETP.GE.AND P2, PT, R18, UR4, PT ;  /* 0x0000000412007c0c */ /* 0x000fe2000bf46270 */
[----:B-1----:R-:W-:Y:S01]  /*e730*/  IMAD.MOV.U32 R13, RZ, RZ, R5 ;  /* 0x000000ffff0d7224 */ /* 0x002fe200078e0005 */
[----:B------:R-:W-:Y:S02]  /*e740*/  ISETP.GE.AND P3, PT, R226, UR4, PT ;  /* 0x00000004e2007c0c */ /* 0x000fe4000bf66270 */
[----:B------:R-:W-:Y:S02]  /*e750*/  CS2R R56, SRZ ;  /* 0x0000000000387805 */ /* 0x000fe4000001ff00 */
[----:B------:R-:W-:-:S07]  /*e760*/  CS2R R58, SRZ ;  /* 0x00000000003a7805 */ /* 0x000fce000001ff00 */
[C---:B------:R-:W-:Y:S01]  /*e770*/  @!P2 IMAD.SHL.U32 R15, R18.reuse, 0x2, RZ ;  /* 0x00000002120fa824 */ /* 0x040fe200078e00ff */
[----:B------:R-:W-:-:S04]  /*e780*/  @!P2 SHF.L.U64.HI R20, R18, 0x1, R19 ;  /* 0x000000011214a819 */ /* 0x000fc80000010213 */
[----:B------:R-:W-:Y:S02]  /*e790*/  @!P2 IADD3 R4, P0, R4, R15, RZ ;  /* 0x0000000f0404a210 */ /* 0x000fe40007f1e0ff */
[----:B------:R-:W-:Y:S02]  /*e7a0*/  CS2R R64, SRZ ;  /* 0x0000000000407805 */ /* 0x000fe4000001ff00 */
[----:B------:R-:W-:Y:S02]  /*e7b0*/  CS2R R66, SRZ ;  /* 0x0000000000427805 */ /* 0x000fe4000001ff00 */
[----:B------:R-:W-:Y:S02]  /*e7c0*/  CS2R R60, SRZ ;  /* 0x00000000003c7805 */ /* 0x000fe4000001ff00 */
[----:B------:R-:W-:Y:S02]  /*e7d0*/  CS2R R62, SRZ ;  /* 0x00000000003e7805 */ /* 0x000fe4000001ff00 */
[----:B------:R-:W-:-:S02]  /*e7e0*/  CS2R R68, SRZ ;  /* 0x0000000000447805 */ /* 0x000fc4000001ff00 */
[----:B------:R-:W-:Y:S01]  /*e7f0*/  CS2R R70, SRZ ;  /* 0x0000000000467805 */ /* 0x000fe2000001ff00 */
[----:B------:R-:W-:-:S05]  /*e800*/  @!P2 IMAD.X R5, R5, 0x1, R20, P0 ;  /* 0x000000010505a824 */ /* 0x000fca00000e0614 */
[----:B------:R1:W5:Y:S01]  /*e810*/  @!P2 LD.E.128 R60, desc[UR60][R4.64] ;  /* 0x0000003c043ca980 */ /* 0x000362000c101d00 */
[----:B---3--:R-:W-:Y:S01]  /*e820*/  @!P3 IMAD.SHL.U32 R11, R8, 0x8, RZ ;  /* 0x00000008080bb824 */ /* 0x008fe200078e00ff */
[----:B----4-:R-:W-:Y:S01]  /*e830*/  @!P2 IADD3 R8, P1, R14, R15, RZ ;  /* 0x0000000f0e08a210 */ /* 0x010fe20007f3e0ff */
[----:B------:R-:W-:Y:S02]  /*e840*/  IMAD.MOV.U32 R15, RZ, RZ, R9 ;  /* 0x000000ffff0f7224 */ /* 0x000fe400078e0009 */
[----:B------:R-:W-:-:S04]  /*e850*/  @!P3 IMAD.WIDE R12, R11, 0x2, R12 ;  /* 0x000000020b0cb825 */ /* 0x000fc800078e020c */
[----:B------:R-:W-:Y:S01]  /*e860*/  @!P3 IMAD.WIDE R14, R11, 0x2, R14 ;  /* 0x000000020b0eb825 */ /* 0x000fe200078e020e */
[----:B------:R1:W5:Y:S03]  /*e870*/  @!P3 LD.E.128 R56, desc[UR60][R12.64] ;  /* 0x0000003c0c38b980 */ /* 0x000366000c101d00 */
[----:B------:R-:W-:Y:S01]  /*e880*/  @!P2 IMAD.X R9, R9, 0x1, R20, P1 ;  /* 0x000000010909a824 */ /* 0x000fe200008e0614 */
[----:B------:R1:W5:Y:S04]  /*e890*/  @!P3 LD.E.128 R64, desc[UR60][R14.64] ;  /* 0x0000003c0e40b980 */ /* 0x000368000c101d00 */
[----:B------:R1:W5:Y:S02]  /*e8a0*/  @!P2 LD.E.128 R68, desc[UR60][R8.64] ;  /* 0x0000003c0844a980 */ /* 0x000364000c101d00 */
.L_x_1908:
[----:B------:R-:W-:Y:S05]  /*e8b0*/  BSYNC B1 ;  /* 0x0000000000017941 */ /* 0x000fea0003800000 */
.L_x_1907:
        /* <DEDUP_REMOVED lines=39> */
.L_x_2269:
        /* <DEDUP_REMOVED lines=11> */
[----:B------:R-:W4:Y:S01]  /*ebe0*/  LDL R15, [R1+0x5c] ;  /* 0x00005c00010f7983 */ /* 0x000f220000100800 */
[----:B------:R-:W-:Y:S01]  /*ebf0*/  ULDC UR4, c[0x0][0x3f4] ;  /* 0x0000fd0000047ab9 */ /* 0x000fe20000000800 */
[----:B---3--:R-:W-:Y:S01]  /*ec00*/  IMAD.MOV.U32 R12, RZ, RZ, R4 ;  /* 0x000000ffff0c7224 */ /* 0x008fe200078e0004 */
[----:B------:R-:W-:Y:S01]  /*ec10*/  ISETP.GE.AND P2, PT, R18, UR4, PT ;  /* 0x0000000412007c0c */ /* 0x000fe2000bf46270 */
[----:B--2---:R-:W-:Y:S01]  /*ec20*/  IMAD.MOV.U32 R13, RZ, RZ, R5 ;  /* 0x000000ffff0d7224 */ /* 0x004fe200078e0005 */
[----:B------:R-:W-:Y:S02]  /*ec30*/  ISETP.GE.AND P3, PT, R226, UR4, PT ;  /* 0x00000004e2007c0c */ /* 0x000fe4000bf66270 */
[----:B------:R-:W-:Y:S02]  /*ec40*/  CS2R R40, SRZ ;  /* 0x0000000000287805 */ /* 0x000fe4000001ff00 */
[----:B------:R-:W-:-:S07]  /*ec50*/  CS2R R42, SRZ ;  /* 0x00000000002a7805 */ /* 0x000fce000001ff00 */
[C---:B------:R-:W-:Y:S01]  /*ec60*/  @!P2 IMAD.SHL.U32 R11, R18.reuse, 0x2, RZ ;  /* 0x00000002120ba824 */ /* 0x040fe200078e00ff */
[----:B------:R-:W-:-:S04]  /*ec70*/  @!P2 SHF.L.U64.HI R20, R18, 0x1, R19 ;  /* 0x000000011214a819 */ /* 0x000fc80000010213 */
[-C--:B------:R-:W-:Y:S02]  /*ec80*/  @!P2 IADD3 R4, P0, R4, R11.reuse, RZ ;  /* 0x0000000b0404a210 */ /* 0x080fe40007f1e0ff */
[----:B----4-:R-:W-:Y:S02]  /*ec90*/  @!P2 IADD3 R8, P1, R14, R11, RZ ;  /* 0x0000000b0e08a210 */ /* 0x010fe40007f3e0ff */
[----:B------:R-:W-:Y:S02]  /*eca0*/  CS2R R48, SRZ ;  /* 0x0000000000307805 */ /* 0x000fe4000001ff00 */
[----:B------:R-:W-:Y:S02]  /*ecb0*/  CS2R R50, SRZ ;  /* 0x0000000000327805 */ /* 0x000fe4000001ff00 */
[----:B------:R-:W-:Y:S02]  /*ecc0*/  CS2R R44, SRZ ;  /* 0x00000000002c7805 */ /* 0x000fe4000001ff00 */
[----:B------:R-:W-:-:S02]  /*ecd0*/  CS2R R46, SRZ ;  /* 0x00000000002e7805 */ /* 0x000fc4000001ff00 */
[----:B------:R-:W-:Y:S02]  /*ece0*/  CS2R R52, SRZ ;  /* 0x0000000000347805 */ /* 0x000fe4000001ff00 */
[----:B------:R-:W-:Y:S01]  /*ecf0*/  CS2R R54, SRZ ;  /* 0x0000000000367805 */ /* 0x000fe2000001ff00 */
[----:B------:R-:W-:-:S05]  /*ed00*/  @!P2 IMAD.X R5, R5, 0x1, R20, P0 ;  /* 0x000000010505a824 */ /* 0x000fca00000e0614 */
[----:B------:R2:W5:Y:S01]  /*ed10*/  @!P2 LD.E.128 R44, desc[UR60][R4.64] ;  /* 0x0000003c042ca980 */ /* 0x000562000c101d00 */
[----:B------:R-:W-:Y:S02]  /*ed20*/  @!P3 IMAD.SHL.U32 R21, R15, 0x8, RZ ;  /* 0x000000080f15b824 */ /* 0x000fe400078e00ff */
[----:B0-----:R-:W-:Y:S02]  /*ed30*/  IMAD.MOV.U32 R15, RZ, RZ, R9 ;  /* 0x000000ffff0f7224 */ /* 0x001fe400078e0009 */
[----:B------:R-:W-:-:S04]  /*ed40*/  @!P3 IMAD.WIDE R12, R21, 0x2, R12 ;  /* 0x00000002150cb825 */ /* 0x000fc800078e020c */
[----:B------:R-:W-:Y:S01]  /*ed50*/  @!P3 IMAD.WIDE R14, R21, 0x2, R14 ;  /* 0x00000002150eb825 */ /* 0x000fe200078e020e */
[----:B------:R2:W5:Y:S03]  /*ed60*/  @!P3 LD.E.128 R40, desc[UR60][R12.64] ;  /* 0x0000003c0c28b980 */ /* 0x000566000c101d00 */
[----:B------:R-:W-:Y:S01]  /*ed70*/  @!P2 IMAD.X R9, R9, 0x1, R20, P1 ;  /* 0x000000010909a824 */ /* 0x000fe200008e0614 */
[----:B------:R2:W5:Y:S04]  /*ed80*/  @!P3 LD.E.128 R48, desc[UR60][R14.64] ;  /* 0x0000003c0e30b980 */ /* 0x000568000c101d00 */
[----:B------:R2:W5:Y:S02]  /*ed90*/  @!P2 LD.E.128 R52, desc[UR60][R8.64] ;  /* 0x0000003c0834a980 */ /* 0x000564000c101d00 */
.L_x_1911:
[----:B------:R-:W-:Y:S05]  /*eda0*/  BSYNC B1 ;  /* 0x0000000000017941 */ /* 0x000fea0003800000 */
.L_x_1910:
[----:B--23-5:R-:W-:Y:S01]  /*edb0*/  IMAD.MOV.U32 R4, RZ, RZ, R52 ;  /* 0x000000ffff047224 */ /* 0x02cfe200078e0034 */
[----:B------:R-:W-:Y:S01]  /*edc0*/  UMOV UR4, 0xffffffff ;  /* 0xffffffff00047882 */ /* 0x000fe20000000000 */
[----:B------:R-:W-:Y:S02]  /*edd0*/  IMAD.MOV.U32 R5, RZ, RZ, R53 ;  /* 0x000000ffff057224 */ /* 0x000fe400078e0035 */
[----:B------:R-:W-:Y:S01]  /*ede0*/  IMAD.MOV.U32 R8, RZ, RZ, R54 ;  /* 0x000000ffff087224 */ /* 0x000fe200078e0036 */
[----:B------:R-:W-:Y:S01]  /*edf0*/  PRMT R124, R4, 0x7610, R124 ;  /* 0x00007610047c7816 */ /* 0x000fe2000000007c */
        /* <DEDUP_REMOVED lines=33> */
.L_x_2275:
        /* <DEDUP_REMOVED lines=23> */
[----:B0-----:R-:W-:Y:S02]  /*f180*/  @!P2 IADD3 R8, P1, R14, R11, RZ ;  /* 0x0000000b0e08a210 */ /* 0x001fe40007f3e0ff */
[----:B------:R-:W-:Y:S02]  /*f190*/  CS2R R32, SRZ ;  /* 0x0000000000207805 */ /* 0x000fe4000001ff00 */
[----:B------:R-:W-:Y:S01]  /*f1a0*/  CS2R R34, SRZ ;  /* 0x0000000000227805 */ /* 0x000fe2000001ff00 */
[----:B------:R-:W-:Y:S01]  /*f1b0*/  @!P2 IMAD.X R5, R5, 0x1, R28, P0 ;  /* 0x000000010505a824 */ /* 0x000fe200000e061c */
[----:B------:R-:W-:Y:S02]  /*f1c0*/  CS2R R30, SRZ ;  /* 0x00000000001e7805 */ /* 0x000fe4000001ff00 */
[----:B------:R-:W-:-:S02]  /*f1d0*/  CS2R R36, SRZ ;  /* 0x0000000000247805 */ /* 0x000fc4000001ff00 */
[----:B------:R-:W-:Y:S01]  /*f1e0*/  CS2R R38, SRZ ;  /* 0x0000000000267805 */ /* 0x000fe2000001ff00 */
[----:B----4-:R-:W-:Y:S02]  /*f1f0*/  @!P3 IMAD.SHL.U32 R23, R15, 0x8, RZ ;  /* 0x000000080f17b824 */ /* 0x010fe400078e00ff */
[----:B------:R-:W-:Y:S02]  /*f200*/  IMAD.MOV.U32 R15, RZ, RZ, R9 ;  /* 0x000000ffff0f7224 */ /* 0x000fe400078e0009 */
[----:B------:R-:W-:Y:S01]  /*f210*/  @!P2 IMAD.X R9, R9, 0x1, R28, P1 ;  /* 0x000000010909a824 */ /* 0x000fe200008e061c */
[----:B------:R-:W-:Y:S01]  /*f220*/  CS2R R28, SRZ ;  /* 0x00000000001c7805 */ /* 0x000fe2000001ff00 */
[----:B------:R-:W-:-:S03]  /*f230*/  @!P3 IMAD.WIDE R20, R23, 0x2, R12 ;  /* 0x000000021714b825 */ /* 0x000fc600078e020c */
[----:B------:R0:W5:Y:S01]  /*f240*/  @!P2 LD.E.128 R36, desc[UR60][R8.64] ;  /* 0x0000003c0824a980 */ /* 0x000162000c101d00 */
[----:B------:R-:W-:-:S03]  /*f250*/  @!P3 IMAD.WIDE R12, R23, 0x2, R14 ;  /* 0x00000002170cb825 */ /* 0x000fc600078e020e */
[----:B------:R0:W5:Y:S04]  /*f260*/  @!P3 LD.E.128 R24, desc[UR60][R20.64] ;  /* 0x0000003c1418b980 */ /* 0x000168000c101d00 */
[----:B------:R0:W5:Y:S04]  /*f270*/  @!P3 LD.E.128 R32, desc[UR60][R12.64] ;  /* 0x0000003c0c20b980 */ /* 0x000168000c101d00 */
[----:B------:R0:W5:Y:S02]  /*f280*/  @!P2 LD.E.128 R28, desc[UR60][R4.64] ;  /* 0x0000003c041ca980 */ /* 0x000164000c101d00 */
.L_x_1914:
[----:B------:R-:W-:Y:S05]  /*f290*/  BSYNC B1 ;  /* 0x0000000000017941 */ /* 0x000fea0003800000 */
.L_x_1913:
        /* <DEDUP_REMOVED lines=39> */
.L_x_2281:
[----:B------:R-:W4:Y:S01]  /*f510*/  LDL R12, [R1+0x6c] ;  /* 0x00006c00010c7983 */ /* 0x000f220000100800 */
[----:B------:R-:W-:Y:S01]  /*f520*/  VIADD R10, R10, 0x60 ;  /* 0x000000600a0a7836 */ /* 0x000fe20000000000 */
[----:B------:R-:W-:Y:S01]  /*f530*/  BSSY B1, `(.L_x_1916) ;  /* 0x000002b000017945 */ /* 0x000fe20003800000 */
[----:B0-----:R-:W-:Y:S02]  /*f540*/  CS2R R6, SRZ ;  /* 0x0000000000067805 */ /* 0x001fe4000001ff00 */
        /* <DEDUP_REMOVED lines=26> */
[----:B------:R-:W-:Y:S01]  /*f6f0*/  CS2R R14, SRZ ;  /* 0x00000000000e7805 */ /* 0x000fe2000001ff00 */
[----:B------:R-:W-:-:S05]  /*f700*/  @!P2 IMAD.X R21, R21, 0x1, R6, P0 ;  /* 0x000000011515a824 */ /* 0x000fca00000e0606 */
[----:B------:R0:W5:Y:S01]  /*f710*/  @!P2 LD.E.128 R12, desc[UR60][R20.64] ;  /* 0x0000003c140ca980 */ /* 0x000162000c101d00 */
[----:B----4-:R-:W-:Y:S01]  /*f720*/  @!P3 IMAD.SHL.U32 R79, R76, 0x8, RZ ;  /* 0x000000084c4fb824 */ /* 0x010fe200078e00ff */
[----:B-1----:R-:W-:-:S03]  /*f730*/  @!P2 IADD3 R76, P1, R0, R77, RZ ;  /* 0x0000004d004ca210 */ /* 0x002fc60007f3e0ff */
[----:B------:R-:W-:-:S04]  /*f740*/  @!P3 IMAD.WIDE R80, R79, 0x2, R4 ;  /* 0x000000024f50b825 */ /* 0x000fc800078e0204 */
[----:B------:R-:W-:Y:S01]  /*f750*/  IMAD.MOV.U32 R4, RZ, RZ, R0 ;  /* 0x000000ffff047224 */ /* 0x000fe200078e0000 */
[----:B------:R0:W5:Y:S01]  /*f760*/  @!P3 LD.E.128 R72, desc[UR60][R80.64] ;  /* 0x0000003c5048b980 */ /* 0x000162000c101d00 */
[----:B------:R-:W-:Y:S02]  /*f770*/  IMAD.MOV.U32 R5, RZ, RZ, R23 ;  /* 0x000000ffff057224 */ /* 0x000fe400078e0017 */
[----:B------:R-:W-:Y:S01]  /*f780*/  @!P2 IMAD.X R77, R23, 0x1, R6, P1 ;  /* 0x00000001174da824 */ /* 0x000fe200008e0606 */
[----:B------:R-:W-:Y:S01]  /*f790*/  CS2R R6, SRZ ;  /* 0x0000000000067805 */ /* 0x000fe2000001ff00 */
[----:B------:R-:W-:Y:S01]  /*f7a0*/  @!P3 IMAD.WIDE R78, R79, 0x2, R4 ;  /* 0x000000024f4eb825 */ /* 0x000fe200078e0204 */
[----:B------:R-:W-:-:S04]  /*f7b0*/  CS2R R4, SRZ ;  /* 0x0000000000047805 */ /* 0x000fc8000001ff00 */
[----:B------:R0:W5:Y:S04]  /*f7c0*/  @!P3 LD.E.128 R8, desc[UR60][R78.64] ;  /* 0x0000003c4e08b980 */ /* 0x000168000c101d00 */
[----:B------:R0:W5:Y:S02]  /*f7d0*/  @!P2 LD.E.128 R4, desc[UR60][R76.64] ;  /* 0x0000003c4c04a980 */ /* 0x000164000c101d00 */
.L_x_1917:
[----:B------:R-:W-:Y:S05]  /*f7e0*/  BSYNC B1 ;  /* 0x0000000000017941 */ /* 0x000fea0003800000 */
.L_x_1916:
[----:B0-----:R-:W4:Y:S01]  /*f7f0*/  LDL R78, [R1+0x34] ;  /* 0x00003400014e7983 */ /* 0x001f220000100800 */
[----:B------:R-:W0:Y:S01]  /*f800*/  SYNCS.PHASECHK.TRANS64.TRYWAIT P0, [R16+URZ+0x30800], R139 ;  /* 0x0308008b100075a7 */ /* 0x000e22000800017f */
[----:B-1---5:R-:W-:Y:S01]  /*f810*/  IMAD.MOV.U32 R0, RZ, RZ, R4 ;  /* 0x000000ffff007224 */ /* 0x022fe200078e0004 */
[----:B------:R-:W-:Y:S01]  /*f820*/  BSSY B1, `(.L_x_1918) ;  /* 0x000001e000017945 */ /* 0x000fe20003800000 */
[----:B------:R-:W-:Y:S02]  /*f830*/  IMAD.MOV.U32 R3, RZ, RZ, R5 ;  /* 0x000000ffff037224 */ /* 0x000fe400078e0005 */
        /* <DEDUP_REMOVED lines=18> */
[----:B--2---:R-:W-:Y:S01]  /*f960*/  IMAD.MOV.U32 R21, RZ, RZ, R10 ;  /* 0x000000ffff157224 */ /* 0x004fe200078e000a */
[----:B------:R-:W-:Y:S01]  /*f970*/  PRMT R85, R79, 0x7610, R85 ;  /* 0x000076104f557816 */ /* 0x000fe20000000055 */
[----:B------:R-:W-:-:S02]  /*f980*/  IMAD.MOV.U32 R23, RZ, RZ, R11 ;  /* 0x000000ffff177224 */ /* 0x000fc400078e000b */
[----:B------:R-:W-:Y:S02]  /*f990*/  IMAD.MOV.U32 R76, RZ, RZ, R74 ;  /* 0x000000ffff4c7224 */ /* 0x000fe400078e004a */
[----:B------:R-:W-:Y:S01]  /*f9a0*/  IMAD.MOV.U32 R77, RZ, RZ, R75 ;  /* 0x000000ffff4d7224 */ /* 0x000fe200078e004b */
[----:B----4-:R-:W-:Y:S01]  /*f9b0*/  VIADDMNMX R3, R83, -R78, 0x80, PT ;  /* 0x0000008053037446 */ /* 0x010fe2000380094e */
[----:B------:R-:W-:-:S03]  /*f9c0*/  IMAD.MOV.U32 R78, RZ, RZ, R72 ;  /* 0x000000ffff4e7224 */ /* 0x000fc600078e0048 */
[----:B------:R-:W-:Y:S02]  /*f9d0*/  ISETP.GE.AND P1, PT, R218, R3, PT ;  /* 0x00000003da00720c */ /* 0x000fe40003f26270 */
[----:B------:R-:W-:Y:S01]  /*f9e0*/  PRMT R84, R78, 0x7610, R84 ;  /* 0x000076104e547816 */ /* 0x000fe20000000054 */
[----:B0-----:R-:W-:Y:S10]  /*f9f0*/  @!P0 BRA `(.L_x_1919) ;  /* 0x000001d400a88947 */ /* 0x001ff40003800000 */
.L_x_2282:
[----:B------:R-:W-:Y:S05]  /*fa00*/  BSYNC B1 ;  /* 0x0000000000017941 */ /* 0x000fea0003800000 */
.L_x_1918:
[----:B------:R-:W-:Y:S01]  /*fa10*/  BSSY B1, `(.L_x_1920) ;  /* 0x00000e2000017945 */ /* 0x000fe20003800000 */
[----:B------:R-:W-:Y:S02]  /*fa20*/  PRMT R86, R76, 0x7610, R86 ;  /* 0x000076104c567816 */ /* 0x000fe40000000056 */
[----:B------:R-:W-:Y:S01]  /*fa30*/  PRMT R87, R77, 0x7610, R87 ;  /* 0x000076104d577816 */ /* 0x000fe20000000057 */
[----:B------:R-:W-:Y:S06]  /*fa40*/  @P1 BRA `(.L_x_1921) ;  /* 0x0000000c00781947 */ /* 0x000fec0003800000 */
[----:B------:R1:W5:Y:S01]  /*fa50*/  LDL R157, [R1+0x40] ;  /* 0x00004000019d7983 */ /* 0x0003620000100800 */
[----:B0-----:R-:W0:Y:S01]  /*fa60*/  LDC R139, c[0x0][0x3f4] ;  /* 0x0000fd00ff8b7b82 */ /* 0x001e220000000800 */
[C---:B------:R-:W-:Y:S01]  /*fa70*/  IMAD.SHL.U32 R158, R218.reuse, 0x40, RZ ;  /* 0x00000040da9e7824 */ /* 0x040fe200078e00ff */
[----:B------:R-:W-:Y:S01]  /*fa80*/  BSSY B2, `(.L_x_1922) ;  /* 0x0000070000027945 */ /* 0x000fe20003800000 */
[----:B------:R-:W-:-:S03]  /*fa90*/  IMAD.SHL.U32 R159, R218, 0x40, RZ ;  /* 0x00000040da9f7824 */ /* 0x000fc600078e00ff */
[----:B------:R-:W-:-:S04]  /*faa0*/  LOP3.LUT R158, R158, 0x1c0, RZ, 0xc0, !PT ;  /* 0x000001c09e9e7812 */ /* 0x000fc800078ec0ff */
[----:B------:R-:W-:Y:S02]  /*fab0*/  SHF.R.U32.HI R158, RZ, 0x3, R158 ;  /* 0x00000003ff9e7819 */ /* 0x000fe4000001169e */
[-C--:B0-----:R-:W-:Y:S02]  /*fac0*/  ISETP.GE.AND P0, PT, R18, R139.reuse, PT ;  /* 0x0000008b1200720c */ /* 0x081fe40003f06270 */
[----:B------:R-:W-:-:S11]  /*fad0*/  ISETP.GE.AND P1, PT, R226, R139, PT ;  /* 0x0000008be200720c */ /* 0x000fd60003f26270 */
[----:B-1----:R-:W-:Y:S05]  /*fae0*/  @P0 BRA `(.L_x_1923) ;  /* 0x0000000400a40947 */ /* 0x002fea0003800000 */
[----:B------:R-:W2:Y:S04]  /*faf0*/  LDL R78, [R1+0x58] ;  /* 0x00005800014e7983 */ /* 0x000ea80000100800 */
[----:B------:R-:W3:Y:S01]  /*fb00*/  LDL R160, [R1+0x48] ;  /* 0x0000480001a07983 */ /* 0x000ee20000100800 */
[----:B------:R-:W-:Y:S02]  /*fb10*/  SHF.R.U64 R68, R68, 0x10, R69 ;  /* 0x0000001044447819 */ /* 0x000fe40000001245 */
[----:B------:R-:W-:Y:S02]  /*fb20*/  SHF.R.U64 R145, R60, 0x10, R61 ;  /* 0x000000103c917819 */ /* 0x000fe4000000123d */
[----:B------:R-:W-:Y:S02]  /*fb30*/  SHF.R.U64 R60, R62, 0x10, R63 ;  /* 0x000000103e3c7819 */ /* 0x000fe4000000123f */
[----:B------:R-:W-:-:S02]  /*fb40*/  SHF.R.U64 R62, R70, 0x10, R71 ;  /* 0x00000010463e7819 */ /* 0x000fc40000001247 */
[----:B------:R-:W-:Y:S02]  /*fb50*/  SHF.R.U32.HI R151, RZ, 0x10, R69 ;  /* 0x00000010ff977819 */ /* 0x000fe40000011645 */
[----:B------:R-:W-:Y:S02]  /*fb60*/  SHF.R.U32.HI R71, RZ, 0x10, R71 ;  /* 0x00000010ff477819 */ /* 0x000fe40000011647 */
[----:B------:R-:W-:Y:S02]  /*fb70*/  PRMT R149, R143, 0x5410, R68 ;  /* 0x000054108f957816 */ /* 0x000fe40000000044 */
[----:B------:R-:W-:Y:S02]  /*fb80*/  PRMT R142, R142, 0x5410, R145 ;  /* 0x000054108e8e7816 */ /* 0x000fe40000000091 */
[----:B------:R-:W-:Y:S01]  /*fb90*/  SHF.R.U32.HI R144, RZ, 0x10, R61 ;  /* 0x00000010ff907819 */ /* 0x000fe2000001163d */
[----:B------:R-:W-:Y:S01]  /*fba0*/  IMAD.U32 R150, R149, 0x10000, RZ ;  /* 0x0001000095967824 */ /* 0x000fe200078e00ff */
[----:B------:R-:W-:-:S02]  /*fbb0*/  SHF.R.U32.HI R63, RZ, 0x10, R63 ;  /* 0x00000010ff3f7819 */ /* 0x000fc4000001163f */
[----:B------:R-:W-:Y:S02]  /*fbc0*/  PRMT R69, R85, 0x5432, R62 ;  /* 0x0000543255457816 */ /* 0x000fe4000000003e */
[----:B------:R-:W-:Y:S02]  /*fbd0*/  PRMT R151, R140, 0x5410, R151 ;  /* 0x000054108c977816 */ /* 0x000fe40000000097 */
[----:B------:R-:W-:Y:S02]  /*fbe0*/  PRMT R62, R84, 0x5432, R71 ;  /* 0x00005432543e7816 */ /* 0x000fe40000000047 */
[----:B------:R-:W-:Y:S01]  /*fbf0*/  PRMT R141, R141, 0x5410, R144 ;  /* 0x000054108d8d7816 */ /* 0x000fe20000000090 */
[----:B------:R-:W-:Y:S01]  /*fc00*/  IMAD.U32 R152, R151, 0x10000, RZ ;  /* 0x0001000097987824 */ /* 0x000fe200078e00ff */
[----:B------:R-:W-:Y:S01]  /*fc10*/  PRMT R61, R87, 0x5432, R60 ;  /* 0x00005432573d7816 */ /* 0x000fe2000000003c */
[----:B------:R-:W-:Y:S01]  /*fc20*/  IMAD.U32 R153, R62, 0x10000, RZ ;  /* 0x000100003e997824 */ /* 0x000fe200078e00ff */
[----:B------:R-:W-:-:S02]  /*fc30*/  PRMT R60, R86, 0x5432, R63 ;  /* 0x00005432563c7816 */ /* 0x000fc4000000003f */
[----:B------:R-:W-:Y:S02]  /*fc40*/  LOP3.LUT R149, R149, 0xffff0000, RZ, 0xc0, !PT ;  /* 0xffff000095957812 */ /* 0x000fe400078ec0ff */
[----:B--2---:R-:W-:-:S04]  /*fc50*/  LEA.HI R76, R139, R78, RZ, 0x1d ;  /* 0x0000004e8b4c7211 */ /* 0x004fc800078fe8ff */
        /* <DEDUP_REMOVED lines=8> */
[----:B-----5:R-:W-:Y:S02]  /*fce0*/  IADD3 R81, R76, R79, R157 ;  /* 0x0000004f4c517210 */ /* 0x020fe40007ffe09d */
[----:B---3--:R-:W0:Y:S03]  /*fcf0*/  LDS.128 R76, [R160] ;  /* 0x00000000a04c7984 */ /* 0x008e260000000c00 */
[----:B------:R-:W-:-:S05]  /*fd00*/  IMAD R138, R81, 0x2, R16 ;  /* 0x00000002518a7824 */ /* 0x000fca00078e0210 */
[----:B------:R-:W1:Y:S01]  /*fd10*/  LDS.128 R80, [R138+0x10400] ;  /* 0x010400008a507984 */ /* 0x000e620000000c00 */
[C---:B0-----:R-:W-:Y:S01]  /*fd20*/  IMAD.U32 R143, R76.reuse, 0x10000, RZ ;  /* 0x000100004c8f7824 */ /* 0x041fe200078e00ff */
[----:B------:R-:W-:Y:S01]  /*fd30*/  LOP3.LUT R140, R76, 0xffff0000, RZ, 0xc0, !PT ;  /* 0xffff00004c8c7812 */ /* 0x000fe200078ec0ff */
[----:B------:R-:W-:Y:S01]  /*fd40*/  IMAD.U32 R76, R142, 0x10000, RZ ;  /* 0x000100008e4c7824 */ /* 0x000fe200078e00ff */
[C---:B------:R-:W-:Y:S01]  /*fd50*/  LOP3.LUT R63, R78.reuse, 0xffff0000, RZ, 0xc0, !PT ;  /* 0xffff00004e3f7812 */ /* 0x040fe200078ec0ff */
[----:B------:R-:W-:Y:S01]  /*fd60*/  IMAD.U32 R68, R78, 0x10000, RZ ;  /* 0x000100004e447824 */ /* 0x000fe200078e00ff */
[C---:B------:R-:W-:Y:S01]  /*fd70*/  LOP3.LUT R78, R79.reuse, 0xffff0000, RZ, 0xc0, !PT ;  /* 0xffff00004f4e7812 */ /* 0x040fe200078ec0ff */
[----:B------:R-:W-:Y:S02]  /*fd80*/  IMAD.U32 R145, R79, 0x10000, RZ ;  /* 0x000100004f917824 */ /* 0x000fe400078e00ff */
[C---:B-1----:R-:W-:Y:S01]  /*fd90*/  IMAD.U32 R71, R80.reuse, 0x10000, RZ ;  /* 0x0001000050477824 */ /* 0x042fe200078e00ff */
[----:B------:R-:W-:Y:S01]  /*fda0*/  LOP3.LUT R146, R80, 0xffff0000, RZ, 0xc0, !PT ;  /* 0xffff000050927812 */ /* 0x000fe200078ec0ff */
[C---:B------:R-:W-:Y:S01]  /*fdb0*/  IMAD.U32 R79, R81.reuse, 0x10000, RZ ;  /* 0x00010000514f7824 */ /* 0x040fe200078e00ff */
[----:B------:R-:W-:Y:S01]  /*fdc0*/  LOP3.LUT R147, R81, 0xffff0000, RZ, 0xc0, !PT ;  /* 0xffff000051937812 */ /* 0x000fe200078ec0ff */
[C---:B------:R-:W-:Y:S01]  /*fdd0*/  FMUL.FTZ R154, R71.reuse, R150 ;  /* 0x00000096479a7220 */ /* 0x040fe20000410000 */
[----:B------:R-:W-:Y:S01]  /*fde0*/  FMUL.FTZ R156, R71, R76 ;  /* 0x0000004c479c7220 */ /* 0x000fe20000410000 */
[----:B------:R-:W-:Y:S01]  /*fdf0*/  IMAD.U32 R80, R83, 0x10000, RZ ;  /* 0x0001000053507824 */ /* 0x000fe200078e00ff */
[----:B------:R-:W-:Y:S01]  /*fe00*/  LOP3.LUT R70, R82, 0xffff0000, RZ, 0xc0, !PT ;  /* 0xffff000052467812 */ /* 0x000fe200078ec0ff */
[----:B------:R-:W-:-:S02]  /*fe10*/  IMAD.U32 R81, R141, 0x10000, RZ ;  /* 0x000100008d517824 */ /* 0x000fc400078e00ff */
[----:B------:R-:W-:Y:S01]  /*fe20*/  FFMA.FTZ R71, R143, R76, -R154 ;  /* 0x0000004c8f477223 */ /* 0x000fe2000001089a */
[----:B------:R-:W-:Y:S01]  /*fe30*/  IMAD.U32 R148, R82, 0x10000, RZ ;  /* 0x0001000052947824 */ /* 0x000fe200078e00ff */
[----:B------:R-:W-:Y:S01]  /*fe40*/  LOP3.LUT R82, R83, 0xffff0000, RZ, 0xc0, !PT ;  /* 0xffff000053527812 */ /* 0x000fe200078ec0ff */
[----:B------:R-:W-:Y:S02]  /*fe50*/  IMAD.U32 R144, R77, 0x10000, RZ ;  /* 0x000100004d907824 */ /* 0x000fe400078e00ff */
[----:B------:R-:W-:Y:S01]  /*fe60*/  FMUL.FTZ R155, R79, R152 ;  /* 0x000000984f9b7220 */ /* 0x000fe20000410000 */
[----:B------:R-:W-:Y:S01]  /*fe70*/  FFMA.FTZ R76, R143, R150, R156 ;  /* 0x000000968f4c7223 */ /* 0x000fe2000001009c */
[----:B------:R-:W-:Y:S02]  /*fe80*/  IMAD.U32 R83, R60, 0x10000, RZ ;  /* 0x000100003c537824 */ /* 0x000fe400078e00ff */
[----:B------:R-:W-:Y:S01]  /*fe90*/  FMUL.FTZ R143, R79, R81 ;  /* 0x000000514f8f7220 */ /* 0x000fe20000410000 */
[----:B------:R-:W-:Y:S01]  /*fea0*/  FMUL.FTZ R150, R80, R153 ;  /* 0x0000009950967220 */ /* 0x000fe20000410000 */
[----:B------:R-:W-:Y:S01]  /*feb0*/  FFMA.FTZ R79, R144, R81, -R155 ;  /* 0x00000051904f7223 */ /* 0x000fe2000001089b */
[-C--:B------:R-:W-:Y:S01]  /*fec0*/  FMUL.FTZ R154, R80, R83.reuse ;  /* 0x00000053509a7220 */ /* 0x080fe20000410000 */
[----:B------:R-:W-:Y:S01]  /*fed0*/  FFMA.FTZ R81, R144, R152, R143 ;  /* 0x0000009890517223 */ /* 0x000fe2000001008f */
[----:B------:R-:W-:Y:S01]  /*fee0*/  FFMA.FTZ R80, R145, R83, -R150 ;  /* 0x0000005391507223 */ /* 0x000fe20000010896 */
[----:B------:R-:W-:Y:S01]  /*fef0*/  LOP3.LUT R83, R142, 0xffff0000, RZ, 0xc0, !PT ;  /* 0xffff00008e537812 */ /* 0x000fe200078ec0ff */
[C---:B------:R-:W-:Y:S01]  /*ff00*/  FMUL.FTZ R143, R146.reuse, R149 ;  /* 0x00000095928f7220 */ /* 0x040fe20000410000 */
[----:B------:R-:W-:Y:S01]  /*ff10*/  LOP3.LUT R144, R151, 0xffff0000, RZ, 0xc0, !PT ;  /* 0xffff000097907812 */ /* 0x000fe200078ec0ff */
[----:B------:R-:W-:Y:S01]  /*ff20*/  FFMA.FTZ R154, R145, R153, R154 ;  /* 0x00000099919a7223 */ /* 0x000fe2000001009a */
[----:B------:R-:W-:Y:S01]  /*ff30*/  LOP3.LUT R142, R141, 0xffff0000, RZ, 0xc0, !PT ;  /* 0xffff00008d8e7812 */ /* 0x000fe200078ec0ff */
[----:B------:R-:W-:Y:S01]  /*ff40*/  IMAD.U32 R141, R69, 0x10000, RZ ;  /* 0x00010000458d7824 */ /* 0x000fe200078e00ff */
[----:B------:R-:W-:Y:S01]  /*ff50*/  LOP3.LUT R77, R77, 0xffff0000, RZ, 0xc0, !PT ;  /* 0xffff00004d4d7812 */ /* 0x000fe200078ec0ff */
[C---:B------:R-:W-:Y:S01]  /*ff60*/  FMUL.FTZ R150, R147.reuse, R144 ;  /* 0x0000009093967220 */ /* 0x040fe20000410000 */
[-C--:B------:R-:W-:Y:S01]  /*ff70*/  FMUL.FTZ R145, R146, R83.reuse ;  /* 0x0000005392917220 */ /* 0x080fe20000410000 */
[----:B------:R-:W-:Y:S01]  /*ff80*/  FMUL.FTZ R147, R147, R142 ;  /* 0x0000008e93937220 */ /* 0x000fe20000410000 */
[----:B------:R-:W-:Y:S01]  /*ff90*/  FFMA.FTZ R146, R140, R83, -R143 ;  /* 0x000000538c927223 */ /* 0x000fe2000001088f */
[----:B------:R-:W-:-:S02]  /*ffa0*/  IMAD.U32 R83, R61, 0x10000, RZ ;  /* 0x000100003d537824 */ /* 0x000fc400078e00ff */
[C---:B------:R-:W-:Y:S01]  /*ffb0*/  FMUL.FTZ R143, R148.reuse, R141 ;  /* 0x0000008d948f7220 */ /* 0x040fe20000410000 */
[C---:B------:R-:W-:Y:S01]  /*ffc0*/  FFMA.FTZ R150, R77.reuse, R142, -R150 ;  /* 0x0000008e4d967223 */ /* 0x040fe20000010896 */
[----:B------:R-:W-:Y:S01]  /*ffd0*/  FFMA.FTZ R144, R77, R144, R147 ;  /* 0x000000904d907223 */ /* 0x000fe20000010093 */
[----:B------:R-:W-:Y:S01]  /*ffe0*/  LOP3.LUT R77, R69, 0xffff0000, RZ, 0xc0, !PT ;  /* 0xffff0000454d7812 */ /* 0x000fe200078ec0ff */
[-C--:B------:R-:W-:Y:S01]  /*fff0*/  FMUL.FTZ R147, R148, R83.reuse ;  /* 0x0000005394937220 */ /* 0x080fe20000410000 */
[----:B------:R-:W-:Y:S01]  /*10000*/  FFMA.FTZ R143, R68, R83, -R143 ;  /* 0x00000053448f7223 */ /* 0x000fe2000001088f */
[----:B------:R-:W-:Y:S01]  /*10010*/  LOP3.LUT R61, R61, 0xffff0000, RZ, 0xc0, !PT ;  /* 0xffff00003d3d7812 */ /* 0x000fe200078ec0ff */
[----:B------:R-:W-:Y:S01]  /*10020*/  FFMA.FTZ R145, R140, R149, R145 ;  /* 0x000000958c917223 */ /* 0x000fe20000010091 */
[----:B------:R-:W-:Y:S01]  /*10030*/  LOP3.LUT R83, R62, 0xffff0000, RZ, 0xc0, !PT ;  /* 0xffff00003e537812 */ /* 0x000fe200078ec0ff */
[----:B------:R-:W-:Y:S01]  /*10040*/  FFMA.FTZ R147, R68, R141, R147 ;  /* 0x0000008d44937223 */ /* 0x000fe20000010093 */
[----:B------:R-:W-:Y:S01]  /*10050*/  LOP3.LUT R69, R60, 0xffff0000, RZ, 0xc0, !PT ;  /* 0xffff00003c457812 */ /* 0x000fe200078ec0ff */
[C---:B------:R-:W-:Y:S01]  /*10060*/  FMUL.FTZ R60, R70.reuse, R77 ;  /* 0x0000004d463c7220 */ /* 0x040fe20000410000 */
[----:B------:R-:W-:Y:S01]  /*10070*/  FMUL.FTZ R70, R70, R61 ;  /* 0x0000003d46467220 */ /* 0x000fe20000410000 */
[C---:B------:R-:W-:Y:S01]  /*10080*/  FMUL.FTZ R141, R82.reuse, R83 ;  /* 0x00000053528d7220 */ /* 0x040fe20000410000 */
[----:B------:R-:W-:Y:S01]  /*10090*/  F2FP.BF16.F32.PACK_AB R68, R145, R76 ;  /* 0x0000004c9144723e */ /* 0x000fe200000010ff */
        /* <DEDUP_REMOVED lines=12> */
[----:B------:R-:W-:-:S05]  /*10160*/  F2FP.BF16.F32.PACK_AB R71, R83, R154 ;  /* 0x0000009a5347723e */ /* 0x000fca00000010ff */
[----:B------:R0:W-:Y:S02]  /*10170*/  STS.128 [R138+0x10400], R68 ;  /* 0x010400448a007388 */ /* 0x0001e40000000c00 */
.L_x_1923:
[----:B------:R-:W-:Y:S05]  /*10180*/  BSYNC B2 ;  /* 0x0000000000027941 */ /* 0x000fea0003800000 */
.L_x_1922:
[----:B------:R-:W-:Y:S05]  /*10190*/  @P1 BRA `(.L_x_1921) ;  /* 0x0000000400a41947 */ /* 0x000fea0003800000 */
[----:B0-----:R-:W2:Y:S04]  /*101a0*/  LDL R60, [R1+0x5c] ;  /* 0x00005c00013c7983 */ /* 0x001ea80000100800 */
[----:B------:R-:W3:Y:S01]  /*101b0*/  LDL R82, [R1+0x9c] ;  /* 0x00009c0001527983 */ /* 0x000ee20000100800 */
[----:B------:R-:W-:Y:S02]  /*101c0*/  SHF.R.U64 R79, R56, 0x10, R57 ;  /* 0x00000010384f7819 */ /* 0x000fe40000001239 */
[----:B------:R-:W-:Y:S02]  /*101d0*/  SHF.R.U64 R77, R58, 0x10, R59 ;  /* 0x000000103a4d7819 */ /* 0x000fe4000000123b */
[----:B------:R-:W-:Y:S02]  /*101e0*/  SHF.R.U32.HI R56, RZ, 0x10, R57 ;  /* 0x00000010ff387819 */ /* 0x000fe40000011639 */
[----:B------:R-:W-:-:S02]  /*101f0*/  SHF.R.U32.HI R58, RZ, 0x10, R59 ;  /* 0x00000010ff3a7819 */ /* 0x000fc4000001163b */
[----:B------:R-:W-:Y:S02]  /*10200*/  SHF.R.U64 R59, R64, 0x10, R65 ;  /* 0x00000010403b7819 */ /* 0x000fe40000001241 */
[----:B------:R-:W-:Y:S02]  /*10210*/  SHF.R.U64 R57, R66, 0x10, R67 ;  /* 0x0000001042397819 */ /* 0x000fe40000001243 */
[----:B------:R-:W-:Y:S02]  /*10220*/  SHF.R.U32.HI R64, RZ, 0x10, R65 ;  /* 0x00000010ff407819 */ /* 0x000fe40000011641 */
[----:B------:R-:W-:Y:S02]  /*10230*/  PRMT R135, R135, 0x5410, R56 ;  /* 0x0000541087877816 */ /* 0x000fe40000000038 */
[----:B------:R-:W-:Y:S02]  /*10240*/  PRMT R130, R130, 0x5410, R59 ;  /* 0x0000541082827816 */ /* 0x000fe4000000003b */
[----:B------:R-:W-:-:S02]  /*10250*/  PRMT R132, R132, 0x5410, R57 ;  /* 0x0000541084847816 */ /* 0x000fc40000000039 */
[----:B------:R-:W-:Y:S02]  /*10260*/  SHF.R.U32.HI R66, RZ, 0x10, R67 ;  /* 0x00000010ff427819 */ /* 0x000fe40000011643 */
[----:B------:R-:W-:Y:S02]  /*10270*/  PRMT R137, R137, 0x5410, R58 ;  /* 0x0000541089897816 */ /* 0x000fe4000000003a */
[----:B------:R-:W-:Y:S01]  /*10280*/  PRMT R134, R134, 0x5410, R79 ;  /* 0x0000541086867816 */ /* 0x000fe2000000004f */
[----:B------:R-:W-:Y:S01]  /*10290*/  IMAD.U32 R79, R130, 0x10000, RZ ;  /* 0x00010000824f7824 */ /* 0x000fe200078e00ff */
[----:B------:R-:W-:Y:S02]  /*102a0*/  PRMT R131, R131, 0x5410, R64 ;  /* 0x0000541083837816 */ /* 0x000fe40000000040 */
[----:B------:R-:W-:Y:S01]  /*102b0*/  PRMT R133, R133, 0x5410, R66 ;  /* 0x0000541085857816 */ /* 0x000fe20000000042 */
[----:B------:R-:W-:Y:S01]  /*102c0*/  IMAD.U32 R78, R134, 0x10000, RZ ;  /* 0x00010000864e7824 */ /* 0x000fe200078e00ff */
[----:B------:R-:W-:-:S02]  /*102d0*/  PRMT R136, R136, 0x5410, R77 ;  /* 0x0000541088887816 */ /* 0x000fc4000000004d */
[----:B------:R-:W-:Y:S02]  /*102e0*/  LOP3.LUT R130, R130, 0xffff0000, RZ, 0xc0, !PT ;  /* 0xffff000082827812 */ /* 0x000fe400078ec0ff */
        /* <DEDUP_REMOVED lines=26> */
[C---:B------:R-:W-:Y:S01]  /*10490*/  IMAD.U32 R67, R70.reuse, 0x10000, RZ ;  /* 0x0001000046437824 */ /* 0x040fe200078e00ff */
[----:B------:R-:W-:Y:S01]  /*104a0*/  LOP3.LUT R69, R70, 0xffff0000, RZ, 0xc0, !PT ;  /* 0xffff000046457812 */ /* 0x000fe200078ec0ff */
[C---:B------:R-:W-:Y:S01]  /*104b0*/  IMAD.U32 R77, R71.reuse, 0x10000, RZ ;  /* 0x00010000474d7824 */ /* 0x040fe200078e00ff */
[----:B------:R-:W-:Y:S01]  /*104c0*/  LOP3.LUT R70, R71, 0xffff0000, RZ, 0xc0, !PT ;  /* 0xffff000047467812 */ /* 0x000fe200078ec0ff */
[----:B------:R-:W-:Y:S01]  /*104d0*/  FMUL.FTZ R81, R63, R79 ;  /* 0x0000004f3f517220 */ /* 0x000fe20000410000 */
[----:B------:R-:W-:-:S02]  /*104e0*/  IMAD.U32 R71, R131, 0x10000, RZ ;  /* 0x0001000083477824 */ /* 0x000fc400078e00ff */
[-C--:B------:R-:W-:Y:S01]  /*104f0*/  FMUL.FTZ R83, R63, R78.reuse ;  /* 0x0000004e3f537220 */ /* 0x080fe20000410000 */
[----:B------:R-:W-:Y:S02]  /*10500*/  IMAD.U32 R63, R135, 0x10000, RZ ;  /* 0x00010000873f7824 */ /* 0x000fe400078e00ff */
[----:B------:R-:W-:Y:S01]  /*10510*/  FFMA.FTZ R81, R56, R78, -R81 ;  /* 0x0000004e38517223 */ /* 0x000fe20000010851 */
[----:B------:R-:W-:Y:S01]  /*10520*/  FMUL.FTZ R139, R66, R71 ;  /* 0x00000047428b7220 */ /* 0x000fe20000410000 */
[----:B------:R-:W-:Y:S02]  /*10530*/  IMAD.U32 R78, R133, 0x10000, RZ ;  /* 0x00010000854e7824 */ /* 0x000fe400078e00ff */
[----:B------:R-:W-:Y:S01]  /*10540*/  FFMA.FTZ R83, R56, R79, R83 ;  /* 0x0000004f38537223 */ /* 0x000fe20000010053 */
[----:B------:R-:W-:Y:S02]  /*10550*/  IMAD.U32 R56, R137, 0x10000, RZ ;  /* 0x0001000089387824 */ /* 0x000fe400078e00ff */
[-C--:B------:R-:W-:Y:S01]  /*10560*/  FMUL.FTZ R79, R66, R63.reuse ;  /* 0x0000003f424f7220 */ /* 0x080fe20000410000 */
[C---:B------:R-:W-:Y:S01]  /*10570*/  FFMA.FTZ R139, R58.reuse, R63, -R139 ;  /* 0x0000003f3a8b7223 */ /* 0x040fe2000001088b */
[C---:B------:R-:W-:Y:S01]  /*10580*/  FMUL.FTZ R63, R77.reuse, R78 ;  /* 0x0000004e4d3f7220 */ /* 0x040fe20000410000 */
[-C--:B------:R-:W-:Y:S01]  /*10590*/  FMUL.FTZ R77, R77, R56.reuse ;  /* 0x000000384d4d7220 */ /* 0x080fe20000410000 */
[----:B------:R-:W-:Y:S01]  /*105a0*/  FFMA.FTZ R79, R58, R71, R79 ;  /* 0x000000473a4f7223 */ /* 0x000fe2000001004f */
[----:B------:R-:W-:Y:S01]  /*105b0*/  LOP3.LUT R131, R131, 0xffff0000, RZ, 0xc0, !PT ;  /* 0xffff000083837812 */ /* 0x000fe200078ec0ff */
[C---:B------:R-:W-:Y:S01]  /*105c0*/  FFMA.FTZ R71, R64.reuse, R56, -R63 ;  /* 0x0000003840477223 */ /* 0x040fe2000001083f */
[----:B------:R-:W-:Y:S01]  /*105d0*/  LOP3.LUT R135, R135, 0xffff0000, RZ, 0xc0, !PT ;  /* 0xffff000087877812 */ /* 0x000fe200078ec0ff */
[----:B------:R-:W-:Y:S01]  /*105e0*/  FMUL.FTZ R56, R65, R130 ;  /* 0x0000008241387220 */ /* 0x000fe20000410000 */
[----:B------:R-:W-:Y:S01]  /*105f0*/  FFMA.FTZ R77, R64, R78, R77 ;  /* 0x0000004e404d7223 */ /* 0x000fe2000001004d */
[----:B------:R-:W-:-:S02]  /*10600*/  IMAD.U32 R58, R132, 0x10000, RZ ;  /* 0x00010000843a7824 */ /* 0x000fc400078e00ff */
[-C--:B------:R-:W-:Y:S01]  /*10610*/  FMUL.FTZ R64, R65, R134.reuse ;  /* 0x0000008641407220 */ /* 0x080fe20000410000 */
[C---:B------:R-:W-:Y:S01]  /*10620*/  FMUL.FTZ R63, R68.reuse, R131 ;  /* 0x00000083443f7220 */ /* 0x040fe20000410000 */
[----:B------:R-:W-:Y:S01]  /*10630*/  FFMA.FTZ R134, R57, R134, -R56 ;  /* 0x0000008639867223 */ /* 0x000fe20000010838 */
[-C--:B------:R-:W-:Y:S01]  /*10640*/  FMUL.FTZ R68, R68, R135.reuse ;  /* 0x0000008744447220 */ /* 0x080fe20000410000 */
[----:B------:R-:W-:Y:S02]  /*10650*/  IMAD.U32 R56, R136, 0x10000, RZ ;  /* 0x0001000088387824 */ /* 0x000fe400078e00ff */
[----:B------:R-:W-:Y:S01]  /*10660*/  FMUL.FTZ R78, R67, R58 ;  /* 0x0000003a434e7220 */ /* 0x000fe20000410000 */
[----:B------:R-:W-:Y:S01]  /*10670*/  LOP3.LUT R132, R132, 0xffff0000, RZ, 0xc0, !PT ;  /* 0xffff000084847812 */ /* 0x000fe200078ec0ff */
[----:B------:R-:W-:Y:S01]  /*10680*/  FFMA.FTZ R66, R60, R135, -R63 ;  /* 0x000000873c427223 */ /* 0x000fe2000001083f */
[----:B------:R-:W-:Y:S01]  /*10690*/  LOP3.LUT R136, R136, 0xffff0000, RZ, 0xc0, !PT ;  /* 0xffff000088887812 */ /* 0x000fe200078ec0ff */
[----:B------:R-:W-:Y:S01]  /*106a0*/  FFMA.FTZ R68, R60, R131, R68 ;  /* 0x000000833c447223 */ /* 0x000fe20000010044 */
[----:B------:R-:W-:Y:S01]  /*106b0*/  LOP3.LUT R133, R133, 0xffff0000, RZ, 0xc0, !PT ;  /* 0xffff000085857812 */ /* 0x000fe200078ec0ff */
[-C--:B------:R-:W-:Y:S01]  /*106c0*/  FMUL.FTZ R60, R67, R56.reuse ;  /* 0x00000038433c7220 */ /* 0x080fe20000410000 */
[----:B------:R-:W-:Y:S01]  /*106d0*/  LOP3.LUT R137, R137, 0xffff0000, RZ, 0xc0, !PT ;  /* 0xffff000089897812 */ /* 0x000fe200078ec0ff */
[----:B------:R-:W-:Y:S01]  /*106e0*/  FFMA.FTZ R78, R59, R56, -R78 ;  /* 0x000000383b4e7223 */ /* 0x000fe2000001084e */
[----:B------:R-:W-:Y:S01]  /*106f0*/  FMUL.FTZ R56, R69, R132 ;  /* 0x0000008445387220 */ /* 0x000fe20000410000 */
[----:B------:R-:W-:Y:S01]  /*10700*/  FFMA.FTZ R64, R57, R130, R64 ;  /* 0x0000008239407223 */ /* 0x000fe20000010040 */
[----:B------:R-:W-:Y:S01]  /*10710*/  FMUL.FTZ R69, R69, R136 ;  /* 0x0000008845457220 */ /* 0x000fe20000410000 */
[----:B------:R-:W-:Y:S01]  /*10720*/  FFMA.FTZ R59, R59, R58, R60 ;  /* 0x0000003a3b3b7223 */ /* 0x000fe2000001003c */
[C---:B------:R-:W-:Y:S01]  /*10730*/  FMUL.FTZ R57, R70.reuse, R133 ;  /* 0x0000008546397220 */ /* 0x040fe20000410000 */
[-C--:B------:R-:W-:Y:S01]  /*10740*/  FMUL.FTZ R58, R70, R137.reuse ;  /* 0x00000089463a7220 */ /* 0x080fe20000410000 */
[C---:B------:R-:W-:Y:S01]  /*10750*/  FFMA.FTZ R132, R61.reuse, R132, R69 ;  /* 0x000000843d847223 */ /* 0x040fe20000010045 */
[----:B------:R-:W-:Y:S01]  /*10760*/  FFMA.FTZ R63, R61, R136, -R56 ;  /* 0x000000883d3f7223 */ /* 0x000fe20000010838 */
[C---:B------:R-:W-:Y:S01]  /*10770*/  FFMA.FTZ R70, R62.reuse, R137, -R57 ;  /* 0x000000893e467223 */ /* 0x040fe20000010839 */
        /* <DEDUP_REMOVED lines=11> */
.L_x_1921:
[----:B------:R-:W-:Y:S05]  /*10830*/  BSYNC B1 ;  /* 0x0000000000017941 */ /* 0x000fea0003800000 */
.L_x_1920:
[----:B-1----:R-:W-:Y:S01]  /*10840*/  VIADD R56, R218, 0x20 ;  /* 0x00000020da387836 */ /* 0x002fe20000000000 */
[----:B------:R-:W-:Y:S04]  /*10850*/  BSSY B1, `(.L_x_1924) ;  /* 0x00000e2000017945 */ /* 0x000fe80003800000 */
[----:B------:R-:W-:-:S13]  /*10860*/  ISETP.GE.AND P0, PT, R56, R3, PT ;  /* 0x000000033800720c */ /* 0x000fda0003f06270 */
[----:B------:R-:W-:Y:S05]  /*10870*/  @P0 BRA `(.L_x_1925) ;  /* 0x0000000c007c0947 */ /* 0x000fea0003800000 */
[----:B0-----:R0:W5:Y:S01]  /*10880*/  LDL R70, [R1+0x38] ;  /* 0x0000380001467983 */ /* 0x0011620000100800 */
        /* <DEDUP_REMOVED lines=12> */
[----:B------:R-:W2:Y:S04]  /*10950*/  LDL R56, [R1+0x58] ;  /* 0x0000580001387983 */ /* 0x000ea80000100800 */
[----:B------:R-:W3:Y:S01]  /*10960*/  LDL R80, [R1+0x98] ;  /* 0x0000980001507983 */ /* 0x000ee20000100800 */
[----:B------:R-:W-:Y:S02]  /*10970*/  SHF.R.U64 R69, R44, 0x10, R45 ;  /* 0x000000102c457819 */ /* 0x000fe4000000122d */
[--C-:B------:R-:W-:Y:S02]  /*10980*/  SHF.R.U64 R44, R46, 0x10, R47.reuse ;  /* 0x000000102e2c7819 */ /* 0x100fe4000000122f */
[----:B------:R-:W-:Y:S02]  /*10990*/  SHF.R.U32.HI R46, RZ, 0x10, R47 ;  /* 0x00000010ff2e7819 */ /* 0x000fe4000001162f */
[----:B------:R-:W-:-:S02]  /*109a0*/  SHF.R.U64 R47, R52, 0x10, R53 ;  /* 0x00000010342f7819 */ /* 0x000fc40000001235 */
[----:B------:R-:W-:Y:S02]  /*109b0*/  SHF.R.U32.HI R67, RZ, 0x10, R45 ;  /* 0x00000010ff437819 */ /* 0x000fe4000001162d */
[----:B------:R-:W-:Y:S02]  /*109c0*/  SHF.R.U64 R45, R54, 0x10, R55 ;  /* 0x00000010362d7819 */ /* 0x000fe40000001237 */
[----:B------:R-:W-:Y:S02]  /*109d0*/  SHF.R.U32.HI R52, RZ, 0x10, R53 ;  /* 0x00000010ff347819 */ /* 0x000fe40000011635 */
[----:B------:R-:W-:Y:S02]  /*109e0*/  SHF.R.U32.HI R54, RZ, 0x10, R55 ;  /* 0x00000010ff367819 */ /* 0x000fe40000011637 */
[----:B------:R-:W-:Y:S02]  /*109f0*/  PRMT R124, R124, 0x5410, R47 ;  /* 0x000054107c7c7816 */ /* 0x000fe4000000002f */
[----:B------:R-:W-:-:S02]  /*10a00*/  PRMT R122, R122, 0x5410, R69 ;  /* 0x000054107a7a7816 */ /* 0x000fc40000000045 */
[----:B------:R-:W-:Y:S01]  /*10a10*/  PRMT R125, R125, 0x5410, R44 ;  /* 0x000054107d7d7816 */ /* 0x000fe2000000002c */
[----:B------:R-:W-:Y:S01]  /*10a20*/  IMAD.U32 R69, R124, 0x10000, RZ ;  /* 0x000100007c457824 */ /* 0x000fe200078e00ff */
[----:B------:R-:W-:Y:S02]  /*10a30*/  PRMT R128, R128, 0x5410, R45 ;  /* 0x0000541080807816 */ /* 0x000fe4000000002d */
[----:B------:R-:W-:Y:S02]  /*10a40*/  PRMT R123, R123, 0x5410, R46 ;  /* 0x000054107b7b7816 */ /* 0x000fe4000000002e */
[----:B------:R-:W-:Y:S02]  /*10a50*/  PRMT R129, R129, 0x5410, R52 ;  /* 0x0000541081817816 */ /* 0x000fe40000000034 */
[----:B------:R-:W-:Y:S02]  /*10a60*/  PRMT R127, R127, 0x5410, R54 ;  /* 0x000054107f7f7816 */ /* 0x000fe40000000036 */
[----:B------:R-:W-:Y:S01]  /*10a70*/  PRMT R126, R126, 0x5410, R67 ;  /* 0x000054107e7e7816 */ /* 0x000fe20000000043 */
[----:B------:R-:W-:Y:S01]  /*10a80*/  IMAD.U32 R67, R122, 0x10000, RZ ;  /* 0x000100007a437824 */ /* 0x000fe200078e00ff */
[----:B------:R-:W-:-:S02]  /*10a90*/  LOP3.LUT R124, R124, 0xffff0000, RZ, 0xc0, !PT ;  /* 0xffff00007c7c7812 */ /* 0x000fc400078ec0ff */
[----:B------:R-:W-:Y:S02]  /*10aa0*/  LOP3.LUT R122, R122, 0xffff0000, RZ, 0xc0, !PT ;  /* 0xffff00007a7a7812 */ /* 0x000fe400078ec0ff */
[----:B--2---:R-:W-:-:S04]  /*10ab0*/  LEA.HI R56, R65, R56, RZ, 0x1d ;  /* 0x0000003841387211 */ /* 0x004fc800078fe8ff */
[----:B------:R-:W-:Y:S01]  /*10ac0*/  SHF.R.S32.HI R59, RZ, 0x1f, R56 ;  /* 0x0000001fff3b7819 */ /* 0x000fe20000011438 */
[----:B------:R-:W-:-:S03]  /*10ad0*/  IMAD.SHL.U32 R57, R56, 0x8, RZ ;  /* 0x0000000838397824 */ /* 0x000fc600078e00ff */
[----:B------:R-:W-:Y:S02]  /*10ae0*/  LEA.HI R59, R59, R56, RZ, 0x3 ;  /* 0x000000383b3b7211 */ /* 0x000fe400078f18ff */
[----:B------:R-:W-:-:S03]  /*10af0*/  LOP3.LUT R56, R78, 0x38, R57, 0xf8, !PT ;  /* 0x000000384e387812 */ /* 0x000fc600078ef839 */
[----:B------:R-:W-:Y:S01]  /*10b00*/  IMAD.SHL.U32 R59, R59, 0x400, RZ ;  /* 0x000004003b3b7824 */ /* 0x000fe200078e00ff */
[----:B------:R-:W-:-:S04]  /*10b10*/  LOP3.LUT R56, R56, R76, RZ, 0x3c, !PT ;  /* 0x0000004c38387212 */ /* 0x000fc800078e3cff */
        /* <DEDUP_REMOVED lines=25> */
[C---:B------:R-:W-:Y:S01]  /*10cb0*/  FFMA.FTZ R71, R44.reuse, R67, -R71 ;  /* 0x000000432c477223 */ /* 0x040fe20000010847 */
[----:B------:R-:W-:Y:S01]  /*10cc0*/  FMUL.FTZ R79, R57, R63 ;  /* 0x0000003f394f7220 */ /* 0x000fe20000410000 */
[----:B------:R-:W-:Y:S02]  /*10cd0*/  IMAD.U32 R67, R127, 0x10000, RZ ;  /* 0x000100007f437824 */ /* 0x000fe400078e00ff */
[----:B------:R-:W-:Y:S01]  /*10ce0*/  FFMA.FTZ R77, R44, R69, R77 ;  /* 0x000000452c4d7223 */ /* 0x000fe2000001004d */
[----:B------:R-:W-:Y:S02]  /*10cf0*/  IMAD.U32 R44, R123, 0x10000, RZ ;  /* 0x000100007b2c7824 */ /* 0x000fe400078e00ff */
[-C--:B------:R-:W-:Y:S01]  /*10d00*/  FMUL.FTZ R57, R57, R54.reuse ;  /* 0x0000003639397220 */ /* 0x080fe20000410000 */
[----:B------:R-:W-:Y:S01]  /*10d10*/  FFMA.FTZ R79, R46, R54, -R79 ;  /* 0x000000362e4f7223 */ /* 0x000fe2000001084f */
[C---:B------:R-:W-:Y:S01]  /*10d20*/  FMUL.FTZ R54, R66.reuse, R67 ;  /* 0x0000004342367220 */ /* 0x040fe20000410000 */
[-C--:B------:R-:W-:Y:S01]  /*10d30*/  FMUL.FTZ R66, R66, R44.reuse ;  /* 0x0000002c42427220 */ /* 0x080fe20000410000 */
[----:B------:R-:W-:Y:S01]  /*10d40*/  FFMA.FTZ R57, R46, R63, R57 ;  /* 0x0000003f2e397223 */ /* 0x000fe20000010039 */
[----:B------:R-:W-:Y:S01]  /*10d50*/  LOP3.LUT R129, R129, 0xffff0000, RZ, 0xc0, !PT ;  /* 0xffff000081817812 */ /* 0x000fe200078ec0ff */
[C---:B------:R-:W-:Y:S01]  /*10d60*/  FFMA.FTZ R63, R53.reuse, R44, -R54 ;  /* 0x0000002c353f7223 */ /* 0x040fe20000010836 */
[----:B------:R-:W-:Y:S01]  /*10d70*/  FFMA.FTZ R67, R53, R67, R66 ;  /* 0x0000004335437223 */ /* 0x000fe20000010042 */
[----:B------:R-:W-:Y:S01]  /*10d80*/  LOP3.LUT R53, R126, 0xffff0000, RZ, 0xc0, !PT ;  /* 0xffff00007e357812 */ /* 0x000fe200078ec0ff */
[C---:B------:R-:W-:Y:S01]  /*10d90*/  FMUL.FTZ R44, R55.reuse, R124 ;  /* 0x0000007c372c7220 */ /* 0x040fe20000410000 */
[----:B------:R-:W-:Y:S01]  /*10da0*/  FMUL.FTZ R54, R55, R122 ;  /* 0x0000007a37367220 */ /* 0x000fe20000410000 */
[----:B------:R-:W-:Y:S01]  /*10db0*/  FMUL.FTZ R55, R60, R129 ;  /* 0x000000813c377220 */ /* 0x000fe20000410000 */
[----:B------:R-:W-:-:S02]  /*10dc0*/  IMAD.U32 R46, R128, 0x10000, RZ ;  /* 0x00010000802e7824 */ /* 0x000fc400078e00ff */
[----:B------:R-:W-:Y:S01]  /*10dd0*/  FFMA.FTZ R122, R45, R122, -R44 ;  /* 0x0000007a2d7a7223 */ /* 0x000fe2000001082c */
[-C--:B------:R-:W-:Y:S01]  /*10de0*/  FMUL.FTZ R66, R60, R53.reuse ;  /* 0x000000353c427220 */ /* 0x080fe20000410000 */
[----:B------:R-:W-:Y:S02]  /*10df0*/  IMAD.U32 R44, R125, 0x10000, RZ ;  /* 0x000100007d2c7824 */ /* 0x000fe400078e00ff */
[C---:B------:R-:W-:Y:S01]  /*10e00*/  FFMA.FTZ R60, R56.reuse, R53, -R55 ;  /* 0x00000035383c7223 */ /* 0x040fe20000010837 */
[C---:B------:R-:W-:Y:S01]  /*10e10*/  FMUL.FTZ R68, R59.reuse, R46 ;  /* 0x0000002e3b447220 */ /* 0x040fe20000410000 */
[----:B------:R-:W-:Y:S01]  /*10e20*/  FFMA.FTZ R66, R56, R129, R66 ;  /* 0x0000008138427223 */ /* 0x000fe20000010042 */
[----:B------:R-:W-:Y:S01]  /*10e30*/  FMUL.FTZ R56, R59, R44 ;  /* 0x0000002c3b387220 */ /* 0x000fe20000410000 */
[----:B------:R-:W-:Y:S01]  /*10e40*/  LOP3.LUT R128, R128, 0xffff0000, RZ, 0xc0, !PT ;  /* 0xffff000080807812 */ /* 0x000fe200078ec0ff */
[----:B------:R-:W-:Y:S01]  /*10e50*/  FFMA.FTZ R54, R45, R124, R54 ;  /* 0x0000007c2d367223 */ /* 0x000fe20000010036 */
[----:B------:R-:W-:Y:S01]  /*10e60*/  LOP3.LUT R127, R127, 0xffff0000, RZ, 0xc0, !PT ;  /* 0xffff00007f7f7812 */ /* 0x000fe200078ec0ff */
[----:B------:R-:W-:Y:S01]  /*10e70*/  FFMA.FTZ R68, R47, R44, -R68 ;  /* 0x0000002c2f447223 */ /* 0x000fe20000010844 */
[----:B------:R-:W-:Y:S01]  /*10e80*/  LOP3.LUT R125, R125, 0xffff0000, RZ, 0xc0, !PT ;  /* 0xffff00007d7d7812 */ /* 0x000fe200078ec0ff */
[----:B------:R-:W-:Y:S01]  /*10e90*/  FFMA.FTZ R56, R47, R46, R56 ;  /* 0x0000002e2f387223 */ /* 0x000fe20000010038 */
[----:B------:R-:W-:Y:S01]  /*10ea0*/  LOP3.LUT R123, R123, 0xffff0000, RZ, 0xc0, !PT ;  /* 0xffff00007b7b7812 */ /* 0x000fe200078ec0ff */
[CC--:B------:R-:W-:Y:S01]  /*10eb0*/  FMUL.FTZ R45, R61.reuse, R128.reuse ;  /* 0x000000803d2d7220 */ /* 0x0c0fe20000410000 */
[----:B------:R-:W-:Y:S01]  /*10ec0*/  FMUL.FTZ R47, R62, R127 ;  /* 0x0000007f3e2f7220 */ /* 0x000fe20000410000 */
[----:B------:R-:W-:Y:S01]  /*10ed0*/  FMUL.FTZ R61, R61, R125 ;  /* 0x0000007d3d3d7220 */ /* 0x000fe20000410000 */
[----:B------:R-:W-:Y:S01]  /*10ee0*/  F2FP.BF16.F32.PACK_AB R53, R66, R57 ;  /* 0x000000394235723e */ /* 0x000fe200000010ff */
        /* <DEDUP_REMOVED lines=14> */
.L_x_1927:
[----:B------:R-:W-:Y:S05]  /*10fd0*/  BSYNC B2 ;  /* 0x0000000000027941 */ /* 0x000fea0003800000 */
.L_x_1926:
[----:B------:R-:W-:Y:S05]  /*10fe0*/  @P1 BRA `(.L_x_1925) ;  /* 0x0000000400a01947 */ /* 0x000fea0003800000 */
[----:B0-----:R-:W2:Y:S04]  /*10ff0*/  LDL R44, [R1+0x5c] ;  /* 0x00005c00012c7983 */ /* 0x001ea80000100800 */
[----:B------:R-:W3:Y:S01]  /*11000*/  LDL R62, [R1+0x94] ;  /* 0x00009400013e7983 */ /* 0x000ee20000100800 */
[--C-:B------:R-:W-:Y:S02]  /*11010*/  SHF.R.U64 R59, R40, 0x10, R41.reuse ;  /* 0x00000010283b7819 */ /* 0x100fe40000001229 */
[----:B------:R-:W-:Y:S02]  /*11020*/  SHF.R.U32.HI R58, RZ, 0x10, R41 ;  /* 0x00000010ff3a7819 */ /* 0x000fe40000011629 */
[----:B------:R-:W-:Y:S02]  /*11030*/  SHF.R.U64 R57, R42, 0x10, R43 ;  /* 0x000000102a397819 */ /* 0x000fe4000000122b */
[----:B------:R-:W-:-:S02]  /*11040*/  SHF.R.U64 R40, R48, 0x10, R49 ;  /* 0x0000001030287819 */ /* 0x000fc40000001231 */
[----:B------:R-:W-:Y:S02]  /*11050*/  SHF.R.U64 R41, R50, 0x10, R51 ;  /* 0x0000001032297819 */ /* 0x000fe40000001233 */
[----:B------:R-:W-:Y:S02]  /*11060*/  SHF.R.U32.HI R42, RZ, 0x10, R43 ;  /* 0x00000010ff2a7819 */ /* 0x000fe4000001162b */
[----:B------:R-:W-:Y:S02]  /*11070*/  SHF.R.U32.HI R48, RZ, 0x10, R49 ;  /* 0x00000010ff307819 */ /* 0x000fe40000011631 */
[----:B------:R-:W-:Y:S02]  /*11080*/  PRMT R105, R105, 0x5410, R40 ;  /* 0x0000541069697816 */ /* 0x000fe40000000028 */
[----:B------:R-:W-:Y:S02]  /*11090*/  PRMT R108, R108, 0x5410, R41 ;  /* 0x000054106c6c7816 */ /* 0x000fe40000000029 */
[----:B------:R-:W-:-:S02]  /*110a0*/  SHF.R.U32.HI R50, RZ, 0x10, R51 ;  /* 0x00000010ff327819 */ /* 0x000fc40000011633 */
[----:B------:R-:W-:Y:S02]  /*110b0*/  PRMT R113, R113, 0x5410, R42 ;  /* 0x0000541071717816 */ /* 0x000fe4000000002a */
[----:B------:R-:W-:Y:S01]  /*110c0*/  PRMT R110, R110, 0x5410, R59 ;  /* 0x000054106e6e7816 */ /* 0x000fe2000000003b */
[----:B------:R-:W-:Y:S01]  /*110d0*/  IMAD.U32 R59, R105, 0x10000, RZ ;  /* 0x00010000693b7824 */ /* 0x000fe200078e00ff */
[----:B------:R-:W-:Y:S02]  /*110e0*/  PRMT R107, R107, 0x5410, R48 ;  /* 0x000054106b6b7816 */ /* 0x000fe40000000030 */
[----:B------:R-:W-:Y:S02]  /*110f0*/  PRMT R109, R109, 0x5410, R50 ;  /* 0x000054106d6d7816 */ /* 0x000fe40000000032 */
        /* <DEDUP_REMOVED lines=43> */
[----:B------:R-:W-:Y:S01]  /*113b0*/  FMUL.FTZ R47, R57, R58 ;  /* 0x0000003a392f7220 */ /* 0x000fe20000410000 */
[----:B------:R-:W-:Y:S01]  /*113c0*/  LOP3.LUT R50, R105, 0xffff0000, RZ, 0xc0, !PT ;  /* 0xffff000069327812 */ /* 0x000fe200078ec0ff */
        /* <DEDUP_REMOVED lines=15> */
[----:B------:R-:W-:Y:S01]  /*114c0*/  FFMA.FTZ R48, R41, R50, R48 ;  /* 0x0000003229307223 */ /* 0x000fe20000010030 */
[----:B------:R-:W-:Y:S01]  /*114d0*/  LOP3.LUT R112, R112, 0xffff0000, RZ, 0xc0, !PT ;  /* 0xffff000070707812 */ /* 0x000fe200078ec0ff */
[C---:B------:R-:W-:Y:S01]  /*114e0*/  FFMA.FTZ R50, R44.reuse, R111, -R47 ;  /* 0x0000006f2c327223 */ /* 0x040fe2000001082f */
[----:B------:R-:W-:Y:S01]  /*114f0*/  FFMA.FTZ R52, R44, R107, R52 ;  /* 0x0000006b2c347223 */ /* 0x000fe20000010034 */
[----:B------:R-:W-:Y:S01]  /*11500*/  LOP3.LUT R109, R109, 0xffff0000, RZ, 0xc0, !PT ;  /* 0xffff00006d6d7812 */ /* 0x000fe200078ec0ff */
[-C--:B------:R-:W-:Y:S01]  /*11510*/  FMUL.FTZ R44, R51, R40.reuse ;  /* 0x00000028332c7220 */ /* 0x080fe20000410000 */
[----:B------:R-:W-:Y:S01]  /*11520*/  LOP3.LUT R113, R113, 0xffff0000, RZ, 0xc0, !PT ;  /* 0xffff000071717812 */ /* 0x000fe200078ec0ff */
[----:B------:R-:W-:Y:S01]  /*11530*/  FFMA.FTZ R58, R43, R40, -R58 ;  /* 0x000000282b3a7223 */ /* 0x000fe2000001083a */
[C---:B------:R-:W-:Y:S01]  /*11540*/  FMUL.FTZ R40, R53.reuse, R108 ;  /* 0x0000006c35287220 */ /* 0x040fe20000410000 */
        /* <DEDUP_REMOVED lines=18> */
.L_x_1925:
[----:B------:R-:W-:Y:S05]  /*11670*/  BSYNC B1 ;  /* 0x0000000000017941 */ /* 0x000fea0003800000 */
.L_x_1924:
[----:B-1----:R-:W-:Y:S01]  /*11680*/  VIADD R40, R218, 0x40 ;  /* 0x00000040da287836 */ /* 0x002fe20000000000 */
[----:B------:R-:W-:Y:S04]  /*11690*/  BSSY B1, `(.L_x_1928) ;  /* 0x00000df000017945 */ /* 0x000fe80003800000 */
[----:B------:R-:W-:-:S13]  /*116a0*/  ISETP.GE.AND P0, PT, R40, R3, PT ;  /* 0x000000032800720c */ /* 0x000fda0003f06270 */
[----:B------:R-:W-:Y:S05]  /*116b0*/  @P0 BRA `(.L_x_1929) ;  /* 0x0000000c00700947 */ /* 0x000fea0003800000 */
[----:B0-----:R0:W5:Y:S01]  /*116c0*/  LDL R54, [R1+0x7c] ;  /* 0x00007c0001367983 */ /* 0x0011620000100800 */
[----:B------:R-:W1:Y:S01]  /*116d0*/  LDC R61, c[0x0][0x3f4] ;  /* 0x0000fd00ff3d7b82 */ /* 0x000e620000000800 */
[----:B------:R-:W-:Y:S01]  /*116e0*/  VIADD R56, R218, 0x40 ;  /* 0x00000040da387836 */ /* 0x000fe20000000000 */
[----:B------:R-:W-:Y:S03]  /*116f0*/  BSSY B2, `(.L_x_1930) ;  /* 0x000006f000027945 */ /* 0x000fe60003800000 */
[----:B------:R-:W-:-:S05]  /*11700*/  IMAD.SHL.U32 R56, R56, 0x40, RZ ;  /* 0x0000004038387824 */ /* 0x000fca00078e00ff */
[----:B------:R-:W-:-:S04]  /*11710*/  LOP3.LUT R56, R56, 0x1c0, RZ, 0xc0, !PT ;  /* 0x000001c038387812 */ /* 0x000fc800078ec0ff */
[----:B------:R-:W-:Y:S02]  /*11720*/  SHF.R.U32.HI R48, RZ, 0x3, R56 ;  /* 0x00000003ff307819 */ /* 0x000fe40000011638 */
[-C--:B-1----:R-:W-:Y:S02]  /*11730*/  ISETP.GE.AND P0, PT, R18, R61.reuse, PT ;  /* 0x0000003d1200720c */ /* 0x082fe40003f06270 */
[----:B------:R-:W-:-:S11]  /*11740*/  ISETP.GE.AND P1, PT, R226, R61, PT ;  /* 0x0000003de200720c */ /* 0x000fd60003f26270 */
[----:B0-----:R-:W-:Y:S05]  /*11750*/  @P0 BRA `(.L_x_1931) ;  /* 0x0000000400a00947 */ /* 0x001fea0003800000 */
[----:B------:R-:W2:Y:S04]  /*11760*/  LDL R40, [R1+0x58] ;  /* 0x0000580001287983 */ /* 0x000ea80000100800 */
[----:B------:R-:W3:Y:S01]  /*11770*/  LDL R58, [R1+0x90] ;  /* 0x00009000013a7983 */ /* 0x000ee20000100800 */
[--C-:B------:R-:W-:Y:S02]  /*11780*/  SHF.R.U64 R51, R30, 0x10, R31.reuse ;  /* 0x000000101e337819 */ /* 0x100fe4000000121f */
[----:B------:R-:W-:Y:S02]  /*11790*/  SHF.R.U32.HI R30, RZ, 0x10, R31 ;  /* 0x00000010ff1e7819 */ /* 0x000fe4000001161f */
[----:B------:R-:W-:Y:S02]  /*117a0*/  SHF.R.U64 R31, R36, 0x10, R37 ;  /* 0x00000010241f7819 */ /* 0x000fe40000001225 */
        /* <DEDUP_REMOVED lines=53> */
[-C--:B------:R-:W-:Y:S01]  /*11b00*/  FMUL.FTZ R41, R41, R38.reuse ;  /* 0x0000002629297220 */ /* 0x080fe20000410000 */
[----:B------:R-:W-:Y:S01]  /*11b10*/  FFMA.FTZ R59, R30, R38, -R59 ;  /* 0x000000261e3b7223 */ /* 0x000fe2000001083b */
[----:B------:R-:W-:-:S02]  /*11b20*/  IMAD.U32 R28, R121, 0x10000, RZ ;  /* 0x00010000791c7824 */ /* 0x000fc400078e00ff */
[----:B------:R-:W-:Y:S01]  /*11b30*/  FMUL.FTZ R38, R50, R51 ;  /* 0x0000003332267220 */ /* 0x000fe20000410000 */
[----:B------:R-:W-:Y:S01]  /*11b40*/  FFMA.FTZ R41, R30, R47, R41 ;  /* 0x0000002f1e297223 */ /* 0x000fe20000010029 */
[----:B------:R-:W-:Y:S01]  /*11b50*/  LOP3.LUT R119, R119, 0xffff0000, RZ, 0xc0, !PT ;  /* 0xffff000077777812 */ /* 0x000fe200078ec0ff */
[-C--:B------:R-:W-:Y:S01]  /*11b60*/  FMUL.FTZ R50, R50, R28.reuse ;  /* 0x0000001c32327220 */ /* 0x080fe20000410000 */
[----:B------:R-:W-:Y:S01]  /*11b70*/  FFMA.FTZ R47, R37, R28, -R38 ;  /* 0x0000001c252f7223 */ /* 0x000fe20000010826 */
[----:B------:R-:W-:Y:S01]  /*11b80*/  LOP3.LUT R115, R115, 0xffff0000, RZ, 0xc0, !PT ;  /* 0xffff000073737812 */ /* 0x000fe200078ec0ff */
[----:B------:R-:W-:Y:S01]  /*11b90*/  FMUL.FTZ R28, R39, R114 ;  /* 0x00000072271c7220 */ /* 0x000fe20000410000 */
[----:B------:R-:W-:Y:S01]  /*11ba0*/  FFMA.FTZ R51, R37, R51, R50 ;  /* 0x0000003325337223 */ /* 0x000fe20000010032 */
[-C--:B------:R-:W-:Y:S01]  /*11bb0*/  FMUL.FTZ R38, R39, R118.reuse ;  /* 0x0000007627267220 */ /* 0x080fe20000410000 */
[----:B------:R-:W-:Y:S02]  /*11bc0*/  IMAD.U32 R30, R116, 0x10000, RZ ;  /* 0x00010000741e7824 */ /* 0x000fe400078e00ff */
[----:B------:R-:W-:Y:S01]  /*11bd0*/  FFMA.FTZ R118, R29, R118, -R28 ;  /* 0x000000761d767223 */ /* 0x000fe2000001081c */
[C---:B------:R-:W-:Y:S01]  /*11be0*/  FMUL.FTZ R37, R44.reuse, R115 ;  /* 0x000000732c257220 */ /* 0x040fe20000410000 */
[-C--:B------:R-:W-:Y:S01]  /*11bf0*/  FMUL.FTZ R50, R44, R119.reuse ;  /* 0x000000772c327220 */ /* 0x080fe20000410000 */
[----:B------:R-:W-:Y:S01]  /*11c00*/  IMAD.U32 R28, R120, 0x10000, RZ ;  /* 0x00010000781c7824 */ /* 0x000fe200078e00ff */
[----:B------:R-:W-:Y:S01]  /*11c10*/  LOP3.LUT R116, R116, 0xffff0000, RZ, 0xc0, !PT ;  /* 0xffff000074747812 */ /* 0x000fe200078ec0ff */
[----:B------:R-:W-:Y:S01]  /*11c20*/  FMUL.FTZ R52, R43, R30 ;  /* 0x0000001e2b347220 */ /* 0x000fe20000410000 */
[----:B------:R-:W-:Y:S01]  /*11c30*/  LOP3.LUT R117, R117, 0xffff0000, RZ, 0xc0, !PT ;  /* 0xffff000075757812 */ /* 0x000fe200078ec0ff */
[----:B------:R-:W-:Y:S01]  /*11c40*/  FFMA.FTZ R44, R40, R119, -R37 ;  /* 0x00000077282c7223 */ /* 0x000fe20000010825 */
[----:B------:R-:W-:Y:S01]  /*11c50*/  LOP3.LUT R120, R120, 0xffff0000, RZ, 0xc0, !PT ;  /* 0xffff000078787812 */ /* 0x000fe200078ec0ff */
[----:B------:R-:W-:Y:S01]  /*11c60*/  FFMA.FTZ R50, R40, R115, R50 ;  /* 0x0000007328327223 */ /* 0x000fe20000010032 */
[----:B------:R-:W-:Y:S01]  /*11c70*/  LOP3.LUT R121, R121, 0xffff0000, RZ, 0xc0, !PT ;  /* 0xffff000079797812 */ /* 0x000fe200078ec0ff */
[----:B------:R-:W-:Y:S01]  /*11c80*/  FFMA.FTZ R38, R29, R114, R38 ;  /* 0x000000721d267223 */ /* 0x000fe20000010026 */
[----:B------:R-:W-:Y:S01]  /*11c90*/  FMUL.FTZ R40, R43, R28 ;  /* 0x0000001c2b287220 */ /* 0x000fe20000410000 */
[----:B------:R-:W-:Y:S01]  /*11ca0*/  FMUL.FTZ R29, R45, R116 ;  /* 0x000000742d1d7220 */ /* 0x000fe20000410000 */
[----:B------:R-:W-:Y:S01]  /*11cb0*/  FFMA.FTZ R52, R31, R28, -R52 ;  /* 0x0000001c1f347223 */ /* 0x000fe20000010834 */
[C---:B------:R-:W-:Y:S01]  /*11cc0*/  FMUL.FTZ R37, R46.reuse, R117 ;  /* 0x000000752e257220 */ /* 0x040fe20000410000 */
[----:B------:R-:W-:Y:S01]  /*11cd0*/  FMUL.FTZ R45, R45, R120 ;  /* 0x000000782d2d7220 */ /* 0x000fe20000410000 */
[-C--:B------:R-:W-:Y:S01]  /*11ce0*/  FMUL.FTZ R28, R46, R121.reuse ;  /* 0x000000792e1c7220 */ /* 0x080fe20000410000 */
[----:B------:R-:W-:Y:S01]  /*11cf0*/  FFMA.FTZ R40, R31, R30, R40 ;  /* 0x0000001e1f287223 */ /* 0x000fe20000010028 */
        /* <DEDUP_REMOVED lines=14> */
.L_x_1931:
[----:B------:R-:W-:Y:S05]  /*11de0*/  BSYNC B2 ;  /* 0x0000000000027941 */ /* 0x000fea0003800000 */
.L_x_1930:
        /* <DEDUP_REMOVED lines=105> */
.L_x_1929:
[----:B------:R-:W-:Y:S05]  /*12480*/  BSYNC B1 ;  /* 0x0000000000017941 */ /* 0x000fea0003800000 */
.L_x_1928:
[----:B-1----:R-:W-:-:S05]  /*12490*/  VIADD R24, R218, 0x60 ;  /* 0x00000060da187836 */ /* 0x002fca0000000000 */
[----:B------:R-:W-:-:S13]  /*124a0*/  ISETP.GE.AND P0, PT, R24, R3, PT ;  /* 0x000000031800720c */ /* 0x000fda0003f06270 */
[----:B------:R-:W-:Y:S05]  /*124b0*/  @P0 BRA `(.L_x_1899) ;  /* 0x0000000c00700947 */ /* 0x000fea0003800000 */
[----:B------:R1:W5:Y:S01]  /*124c0*/  LDL R40, [R1+0x78] ;  /* 0x0000780001287983 */ /* 0x0003620000100800 */
[----:B------:R-:W2:Y:S01]  /*124d0*/  LDC R43, c[0x0][0x3f4] ;  /* 0x0000fd00ff2b7b82 */ /* 0x000ea20000000800 */
[----:B------:R-:W-:Y:S01]  /*124e0*/  VIADD R42, R218, 0x60 ;  /* 0x00000060da2a7836 */ /* 0x000fe20000000000 */
[----:B------:R-:W-:Y:S03]  /*124f0*/  BSSY B1, `(.L_x_1932) ;  /* 0x000006f000017945 */ /* 0x000fe60003800000 */
[----:B------:R-:W-:-:S05]  /*12500*/  IMAD.SHL.U32 R42, R42, 0x40, RZ ;  /* 0x000000402a2a7824 */ /* 0x000fca00078e00ff */
[----:B------:R-:W-:-:S04]  /*12510*/  LOP3.LUT R42, R42, 0x1c0, RZ, 0xc0, !PT ;  /* 0x000001c02a2a7812 */ /* 0x000fc800078ec0ff */
[----:B0-----:R-:W-:Y:S02]  /*12520*/  SHF.R.U32.HI R36, RZ, 0x3, R42 ;  /* 0x00000003ff247819 */ /* 0x001fe4000001162a */
[-C--:B--2---:R-:W-:Y:S02]  /*12530*/  ISETP.GE.AND P0, PT, R18, R43.reuse, PT ;  /* 0x0000002b1200720c */ /* 0x084fe40003f06270 */
[----:B------:R-:W-:-:S11]  /*12540*/  ISETP.GE.AND P1, PT, R226, R43, PT ;  /* 0x0000002be200720c */ /* 0x000fd60003f26270 */
[----:B-1----:R-:W-:Y:S05]  /*12550*/  @P0 BRA `(.L_x_1933) ;  /* 0x0000000400a00947 */ /* 0x002fea0003800000 */
[----:B------:R-:W2:Y:S04]  /*12560*/  LDL R24, [R1+0x58] ;  /* 0x0000580001187983 */ /* 0x000ea80000100800 */
[----:B------:R-:W3:Y:S01]  /*12570*/  LDL R38, [R1+0x88] ;  /* 0x0000880001267983 */ /* 0x000ee20000100800 */
[--C-:B------:R-:W-:Y:S02]  /*12580*/  SHF.R.U64 R35, R12, 0x10, R13.reuse ;  /* 0x000000100c237819 */ /* 0x100fe4000000120d */
[----:B------:R-:W-:Y:S02]  /*12590*/  SHF.R.U32.HI R12, RZ, 0x10, R13 ;  /* 0x00000010ff0c7819 */ /* 0x000fe4000001160d */
[--C-:B------:R-:W-:Y:S02]  /*125a0*/  SHF.R.U64 R13, R4, 0x10, R5.reuse ;  /* 0x00000010040d7819 */ /* 0x100fe40000001205 */
[----:B------:R-:W-:-:S02]  /*125b0*/  SHF.R.U32.HI R4, RZ, 0x10, R5 ;  /* 0x00000010ff047819 */ /* 0x000fc40000011605 */
        /* <DEDUP_REMOVED lines=64> */
[C---:B------:R-:W-:Y:S01]  /*129c0*/  FMUL.FTZ R32, R28.reuse, R101 ;  /* 0x000000651c207220 */ /* 0x040fe20000410000 */
[----:B------:R-:W-:Y:S01]  /*129d0*/  FFMA.FTZ R100, R5, R100, -R4 ;  /* 0x0000006405647223 */ /* 0x000fe20000010804 */
[----:B------:R-:W-:Y:S01]  /*129e0*/  FMUL.FTZ R13, R28, R97 ;  /* 0x000000611c0d7220 */ /* 0x000fe20000410000 */
[----:B------:R-:W-:-:S02]  /*129f0*/  IMAD.U32 R6, R98, 0x10000, RZ ;  /* 0x0001000062067824 */ /* 0x000fc400078e00ff */
[----:B------:R-:W-:Y:S01]  /*12a00*/  FFMA.FTZ R32, R24, R97, R32 ;  /* 0x0000006118207223 */ /* 0x000fe20000010020 */
[----:B------:R-:W-:Y:S02]  /*12a10*/  IMAD.U32 R4, R102, 0x10000, RZ ;  /* 0x0001000066047824 */ /* 0x000fe400078e00ff */
[----:B------:R-:W-:Y:S01]  /*12a20*/  FFMA.FTZ R28, R24, R101, -R13 ;  /* 0x00000065181c7223 */ /* 0x000fe2000001080d */
[C---:B------:R-:W-:Y:S01]  /*12a30*/  FMUL.FTZ R34, R27.reuse, R6 ;  /* 0x000000061b227220 */ /* 0x040fe20000410000 */
[----:B------:R-:W-:Y:S01]  /*12a40*/  LOP3.LUT R98, R98, 0xffff0000, RZ, 0xc0, !PT ;  /* 0xffff000062627812 */ /* 0x000fe200078ec0ff */
[----:B------:R-:W-:Y:S01]  /*12a50*/  FMUL.FTZ R24, R27, R4 ;  /* 0x000000041b187220 */ /* 0x000fe20000410000 */
[----:B------:R-:W-:Y:S01]  /*12a60*/  FFMA.FTZ R14, R5, R96, R14 ;  /* 0x00000060050e7223 */ /* 0x000fe2000001000e */
[----:B------:R-:W-:Y:S01]  /*12a70*/  LOP3.LUT R99, R99, 0xffff0000, RZ, 0xc0, !PT ;  /* 0xffff000063637812 */ /* 0x000fe200078ec0ff */
[C---:B------:R-:W-:Y:S01]  /*12a80*/  FFMA.FTZ R34, R7.reuse, R4, -R34 ;  /* 0x0000000407227223 */ /* 0x040fe20000010822 */
[----:B------:R-:W-:Y:S01]  /*12a90*/  LOP3.LUT R102, R102, 0xffff0000, RZ, 0xc0, !PT ;  /* 0xffff000066667812 */ /* 0x000fe200078ec0ff */
[----:B------:R-:W-:Y:S01]  /*12aa0*/  FFMA.FTZ R24, R7, R6, R24 ;  /* 0x0000000607187223 */ /* 0x000fe20000010018 */
[----:B------:R-:W-:Y:S01]  /*12ab0*/  LOP3.LUT R5, R104, 0xffff0000, RZ, 0xc0, !PT ;  /* 0xffff000068057812 */ /* 0x000fe200078ec0ff */
[C---:B------:R-:W-:Y:S01]  /*12ac0*/  FMUL.FTZ R7, R29.reuse, R98 ;  /* 0x000000621d077220 */ /* 0x040fe20000410000 */
[----:B------:R-:W-:Y:S01]  /*12ad0*/  FMUL.FTZ R13, R30, R99 ;  /* 0x000000631e0d7220 */ /* 0x000fe20000410000 */
[----:B------:R-:W-:-:S02]  /*12ae0*/  FMUL.FTZ R29, R29, R102 ;  /* 0x000000661d1d7220 */ /* 0x000fc40000410000 */
[-C--:B------:R-:W-:Y:S01]  /*12af0*/  FMUL.FTZ R4, R30, R5.reuse ;  /* 0x000000051e047220 */ /* 0x080fe20000410000 */
        /* <DEDUP_REMOVED lines=9> */
[----:B------:R-:W-:Y:S02]  /*12b90*/  F2FP.BF16.F32.PACK_AB R13, R32, R25 ;  /* 0x00000019200d723e */ /* 0x000fe400000010ff */
[----:B------:R-:W-:Y:S01]  /*12ba0*/  F2FP.BF16.F32.PACK_AB R14, R29, R24 ;  /* 0x000000181d0e723e */ /* 0x000fe200000010ff */
[----:B------:R0:W-:Y:S01]  /*12bb0*/  STS.128 [R38], R4 ;  /* 0x0000000426007388 */ /* 0x0001e20000000c00 */
[----:B------:R-:W-:-:S05]  /*12bc0*/  F2FP.BF16.F32.PACK_AB R15, R26, R33 ;  /* 0x000000211a0f723e */ /* 0x000fca00000010ff */
[----:B------:R0:W-:Y:S02]  /*12bd0*/  STS.128 [R3+0x10400], R12 ;  /* 0x0104000c03007388 */ /* 0x0001e40000000c00 */
.L_x_1933:
[----:B------:R-:W-:Y:S05]  /*12be0*/  BSYNC B1 ;  /* 0x0000000000017941 */ /* 0x000fea0003800000 */
.L_x_1932:
[----:B------:R-:W-:Y:S05]  /*12bf0*/  @P1 BRA `(.L_x_1899) ;  /* 0x0000000400a01947 */ /* 0x000fea0003800000 */
[----:B0-----:R-:W2:Y:S04]  /*12c00*/  LDL R3, [R1+0x5c] ;  /* 0x00005c0001037983 */ /* 0x001ea80000100800 */
[----:B------:R-:W3:Y:S01]  /*12c10*/  LDL R38, [R1+0x84] ;  /* 0x0000840001267983 */ /* 0x000ee20000100800 */
[----:B------:R-:W-:Y:S02]  /*12c20*/  SHF.R.U64 R25, R8, 0x10, R9 ;  /* 0x0000001008197819 */ /* 0x000fe40000001209 */
[----:B------:R-:W-:Y:S02]  /*12c30*/  SHF.R.U64 R31, R72, 0x10, R73 ;  /* 0x00000010481f7819 */ /* 0x000fe40000001249 */
[----:B------:R-:W-:Y:S02]  /*12c40*/  SHF.R.U32.HI R27, RZ, 0x10, R9 ;  /* 0x00000010ff1b7819 */ /* 0x000fe40000011609 */
[----:B------:R-:W-:-:S02]  /*12c50*/  PRMT R25, R0, 0x5410, R25 ;  /* 0x0000541000197816 */ /* 0x000fc40000000019 */
[----:B------:R-:W-:Y:S02]  /*12c60*/  PRMT R84, R84, 0x5410, R31 ;  /* 0x0000541054547816 */ /* 0x000fe4000000001f */
[----:B------:R-:W-:Y:S01]  /*12c70*/  SHF.R.U32.HI R72, RZ, 0x10, R73 ;  /* 0x00000010ff487819 */ /* 0x000fe20000011649 */
[----:B------:R-:W-:Y:S01]  /*12c80*/  IMAD.U32 R26, R25, 0x10000, RZ ;  /* 0x00010000191a7824 */ /* 0x000fe200078e00ff */
[----:B------:R-:W-:Y:S01]  /*12c90*/  SHF.R.U64 R29, R74, 0x10, R75 ;  /* 0x000000104a1d7819 */ /* 0x000fe2000000124b */
[----:B------:R-:W-:Y:S01]  /*12ca0*/  IMAD.U32 R24, R84, 0x10000, RZ ;  /* 0x0001000054187824 */ /* 0x000fe200078e00ff */
[--C-:B------:R-:W-:Y:S02]  /*12cb0*/  SHF.R.U64 R28, R10, 0x10, R11.reuse ;  /* 0x000000100a1c7819 */ /* 0x100fe4000000120b */
[----:B------:R-:W-:Y:S02]  /*12cc0*/  SHF.R.U32.HI R30, RZ, 0x10, R11 ;  /* 0x00000010ff1e7819 */ /* 0x000fe4000001160b */
[----:B------:R-:W-:-:S02]  /*12cd0*/  PRMT R27, R20, 0x5410, R27 ;  /* 0x00005410141b7816 */ /* 0x000fc4000000001b */
[----:B------:R-:W-:Y:S02]  /*12ce0*/  SHF.R.U32.HI R74, RZ, 0x10, R75 ;  /* 0x00000010ff4a7819 */ /* 0x000fe4000001164b */
[----:B------:R-:W-:Y:S02]  /*12cf0*/  PRMT R85, R85, 0x5410, R72 ;  /* 0x0000541055557816 */ /* 0x000fe40000000048 */
[----:B------:R-:W-:Y:S01]  /*12d00*/  PRMT R86, R86, 0x5410, R29 ;  /* 0x0000541056567816 */ /* 0x000fe2000000001d */
[----:B------:R-:W-:Y:S01]  /*12d10*/  IMAD.U32 R29, R27, 0x10000, RZ ;  /* 0x000100001b1d7824 */ /* 0x000fe200078e00ff */
[----:B------:R-:W-:Y:S02]  /*12d20*/  PRMT R30, R23, 0x5410, R30 ;  /* 0x00005410171e7816 */ /* 0x000fe4000000001e */
[----:B------:R-:W-:Y:S02]  /*12d30*/  PRMT R87, R87, 0x5410, R74 ;  /* 0x0000541057577816 */ /* 0x000fe4000000004a */
[----:B------:R-:W-:-:S02]  /*12d40*/  LOP3.LUT R25, R25, 0xffff0000, RZ, 0xc0, !PT ;  /* 0xffff000019197812 */ /* 0x000fc400078ec0ff */
[----:B------:R-:W-:Y:S02]  /*12d50*/  PRMT R28, R21, 0x5410, R28 ;  /* 0x00005410151c7816 */ /* 0x000fe4000000001c */
        /* <DEDUP_REMOVED lines=29> */
[----:B------:R-:W-:Y:S02]  /*12f30*/  IMAD.U32 R23, R15, 0x10000, RZ ;  /* 0x000100000f177824 */ /* 0x000fe400078e00ff */
[----:B------:R-:W-:Y:S01]  /*12f40*/  FFMA.FTZ R33, R0, R26, R33 ;  /* 0x0000001a00217223 */ /* 0x000fe20000010021 */
[----:B------:R-:W-:Y:S02]  /*12f50*/  IMAD.U32 R24, R30, 0x10000, RZ ;  /* 0x000100001e187824 */ /* 0x000fe400078e00ff */
[-C--:B------:R-:W-:Y:S01]  /*12f60*/  FMUL.FTZ R37, R20, R11.reuse ;  /* 0x0000000b14257220 */ /* 0x080fe20000410000 */
[----:B------:R-:W-:Y:S02]  /*12f70*/  IMAD.U32 R0, R87, 0x10000, RZ ;  /* 0x0001000057007824 */ /* 0x000fe400078e00ff */
[C---:B------:R-:W-:Y:S01]  /*12f80*/  FFMA.FTZ R35, R8.reuse, R11, -R35 ;  /* 0x0000000b08237223 */ /* 0x040fe20000010823 */
[C---:B------:R-:W-:Y:S01]  /*12f90*/  FMUL.FTZ R11, R23.reuse, R24 ;  /* 0x00000018170b7220 */ /* 0x040fe20000410000 */
[----:B------:R-:W-:Y:S01]  /*12fa0*/  FFMA.FTZ R37, R8, R29, R37 ;  /* 0x0000001d08257223 */ /* 0x000fe20000010025 */
[----:B------:R-:W-:Y:S01]  /*12fb0*/  FMUL.FTZ R23, R23, R0 ;  /* 0x0000000017177220 */ /* 0x000fe20000410000 */
[----:B------:R-:W-:-:S02]  /*12fc0*/  IMAD.U32 R21, R14, 0x10000, RZ ;  /* 0x000100000e157824 */ /* 0x000fc400078e00ff */
[----:B------:R-:W-:Y:S01]  /*12fd0*/  FFMA.FTZ R29, R10, R0, -R11 ;  /* 0x000000000a1d7223 */ /* 0x000fe2000001080b */
[----:B------:R-:W-:Y:S01]  /*12fe0*/  LOP3.LUT R11, R84, 0xffff0000, RZ, 0xc0, !PT ;  /* 0xffff0000540b7812 */ /* 0x000fe200078ec0ff */
[----:B------:R-:W-:Y:S01]  /*12ff0*/  FFMA.FTZ R34, R10, R24, R23 ;  /* 0x000000180a227223 */ /* 0x000fe20000010017 */
[----:B------:R-:W-:Y:S01]  /*13000*/  LOP3.LUT R10, R27, 0xffff0000, RZ, 0xc0, !PT ;  /* 0xffff00001b0a7812 */ /* 0x000fe200078ec0ff */
[C---:B------:R-:W-:Y:S01]  /*13010*/  FMUL.FTZ R23, R12.reuse, R25 ;  /* 0x000000190c177220 */ /* 0x040fe20000410000 */
[----:B------:R-:W-:Y:S01]  /*13020*/  LOP3.LUT R0, R85, 0xffff0000, RZ, 0xc0, !PT ;  /* 0xffff000055007812 */ /* 0x000fe200078ec0ff */
[----:B------:R-:W-:Y:S01]  /*13030*/  FMUL.FTZ R27, R12, R11 ;  /* 0x0000000b0c1b7220 */ /* 0x000fe20000410000 */
[----:B------:R-:W-:Y:S02]  /*13040*/  IMAD.U32 R12, R28, 0x10000, RZ ;  /* 0x000100001c0c7824 */ /* 0x000fe400078e00ff */
[----:B------:R-:W-:Y:S01]  /*13050*/  FMUL.FTZ R26, R13, R10 ;  /* 0x0000000a0d1a7220 */ /* 0x000fe20000410000 */
[----:B------:R-:W-:-:S02]  /*13060*/  IMAD.U32 R8, R86, 0x10000, RZ ;  /* 0x0001000056087824 */ /* 0x000fc400078e00ff */
[----:B------:R-:W-:Y:S01]  /*13070*/  FMUL.FTZ R13, R13, R0 ;  /* 0x000000000d0d7220 */ /* 0x000fe20000410000 */
[C---:B------:R-:W-:Y:S01]  /*13080*/  FFMA.FTZ R20, R4.reuse, R11, -R23 ;  /* 0x0000000b04147223 */ /* 0x040fe20000010817 */
[----:B------:R-:W-:Y:S01]  /*13090*/  FFMA.FTZ R24, R4, R25, R27 ;  /* 0x0000001904187223 */ /* 0x000fe2000001001b */
[----:B------:R-:W-:Y:S01]  /*130a0*/  LOP3.LUT R14, R14, 0xffff0000, RZ, 0xc0, !PT ;  /* 0xffff00000e0e7812 */ /* 0x000fe200078ec0ff */
[----:B------:R-:W-:Y:S01]  /*130b0*/  FMUL.FTZ R4, R21, R12 ;  /* 0x0000000c15047220 */ /* 0x000fe20000410000 */
[C---:B------:R-:W-:Y:S01]  /*130c0*/  FFMA.FTZ R26, R5.reuse, R0, -R26 ;  /* 0x00000000051a7223 */ /* 0x040fe2000001081a */
[----:B------:R-:W-:Y:S01]  /*130d0*/  FFMA.FTZ R10, R5, R10, R13 ;  /* 0x0000000a050a7223 */ /* 0x000fe2000001000d */
[-C--:B------:R-:W-:Y:S01]  /*130e0*/  FMUL.FTZ R32, R21, R8.reuse ;  /* 0x0000000815207220 */ /* 0x080fe20000410000 */
[----:B------:R-:W-:Y:S01]  /*130f0*/  LOP3.LUT R11, R28, 0xffff0000, RZ, 0xc0, !PT ;  /* 0xffff00001c0b7812 */ /* 0x000fe200078ec0ff */
[----:B------:R-:W-:Y:S01]  /*13100*/  FFMA.FTZ R13, R9, R8, -R4 ;  /* 0x00000008090d7223 */ /* 0x000fe20000010804 */
[----:B------:R-:W-:Y:S01]  /*13110*/  LOP3.LUT R15, R15, 0xffff0000, RZ, 0xc0, !PT ;  /* 0xffff00000f0f7812 */ /* 0x000fe200078ec0ff */
[----:B------:R-:W-:Y:S01]  /*13120*/  FFMA.FTZ R32, R9, R12, R32 ;  /* 0x0000000c09207223 */ /* 0x000fe20000010020 */
[----:B------:R-:W-:Y:S01]  /*13130*/  LOP3.LUT R5, R86, 0xffff0000, RZ, 0xc0, !PT ;  /* 0xffff000056057812 */ /* 0x000fe200078ec0ff */
[----:B------:R-:W-:Y:S01]  /*13140*/  FMUL.FTZ R9, R14, R11 ;  /* 0x0000000b0e097220 */ /* 0x000fe20000410000 */
[----:B------:R-:W-:-:S02]  /*13150*/  LOP3.LUT R30, R30, 0xffff0000, RZ, 0xc0, !PT ;  /* 0xffff00001e1e7812 */ /* 0x000fc400078ec0ff */
[----:B------:R-:W-:Y:S01]  /*13160*/  LOP3.LUT R0, R87, 0xffff0000, RZ, 0xc0, !PT ;  /* 0xffff000057007812 */ /* 0x000fe200078ec0ff */
[-C--:B------:R-:W-:Y:S01]  /*13170*/  FMUL.FTZ R14, R14, R5.reuse ;  /* 0x000000050e0e7220 */ /* 0x080fe20000410000 */
[----:B------:R-:W-:Y:S01]  /*13180*/  FFMA.FTZ R12, R6, R5, -R9 ;  /* 0x00000005060c7223 */ /* 0x000fe20000010809 */
[C---:B------:R-:W-:Y:S01]  /*13190*/  FMUL.FTZ R4, R15.reuse, R30 ;  /* 0x0000001e0f047220 */ /* 0x040fe20000410000 */
[----:B------:R-:W-:Y:S01]  /*131a0*/  F2FP.BF16.F32.PACK_AB R9, R10, R37 ;  /* 0x000000250a09723e */ /* 0x000fe200000010ff */
[-C--:B------:R-:W-:Y:S01]  /*131b0*/  FMUL.FTZ R15, R15, R0.reuse ;  /* 0x000000000f0f7220 */ /* 0x080fe20000410000 */
        /* <DEDUP_REMOVED lines=8> */
[----:B------:R-:W-:Y:S02]  /*13240*/  F2FP.BF16.F32.PACK_AB R8, R24, R33 ;  /* 0x000000211808723e */ /* 0x000fe400000010ff */
[----:B------:R-:W-:Y:S01]  /*13250*/  F2FP.BF16.F32.PACK_AB R11, R15, R34 ;  /* 0x000000220f0b723e */ /* 0x000fe200000010ff */
[----:B------:R1:W-:Y:S04]  /*13260*/  STS.128 [R38], R4 ;  /* 0x0000000426007388 */ /* 0x0003e80000000c00 */
[----:B------:R1:W-:Y:S02]  /*13270*/  STS.128 [R3+0x10400], R8 ;  /* 0x0104000803007388 */ /* 0x0003e40000000c00 */
.L_x_1899:
[----:B------:R-:W-:Y:S05]  /*13280*/  BSYNC B0 ;  /* 0x0000000000007941 */ /* 0x000fea0003800000 */
.L_x_1859:
[----:B------:R-:W-:Y:S01]  /*13290*/  @!PT LDS RZ, [RZ] ;  /* 0x00000000fffff984 */ /* 0x000fe20000000800 */
[----:B------:R-:W-:Y:S01]  /*132a0*/  @!PT LDS RZ, [RZ] ;  /* 0x00000000fffff984 */ /* 0x000fe20000000800 */
[----:B------:R-:W-:Y:S01]  /*132b0*/  @!PT LDS RZ, [RZ] ;  /* 0x00000000fffff984 */ /* 0x000fe20000000800 */
[----:B------:R-:W-:Y:S01]  /*132c0*/  @!PT LDS RZ, [RZ] ;  /* 0x00000000fffff984 */ /* 0x000fe20000000800 */
[----:B------:R4:W-:Y:S06]  /*132d0*/  MEMBAR.ALL.CTA ;  /* 0x0000000000007992 */ /* 0x0009ec0000008000 */
[----:B----4-:R-:W4:Y:S01]  /*132e0*/  FENCE.VIEW.ASYNC.S ;  /* 0x00000000000073c6 */ /* 0x010f220000000000 */
[----:B------:R-:W-:Y:S05]  /*132f0*/  WARPSYNC.ALL ;  /* 0x0000000000007948 */ /* 0x000fea0003800000 */
[----:B----4-:R-:W-:Y:S06]  /*13300*/  BAR.SYNC.DEFER_BLOCKING 0xd, 0x100 ;  /* 0x0344000000007b1d */ /* 0x010fec0000010000 */
.L_x_1856:
[----:B------:R-:W-:-:S13]  /*13310*/  ISETP.NE.AND P0, PT, R234, 0x3, PT ;  /* 0x00000003ea00780c */ /* 0x000fda0003f05270 */
[----:B------:R-:W-:Y:S05]  /*13320*/  @!P0 BRA `(.L_x_1934) ;  /* 0x0000000000048947 */ /* 0x000fea0003800000 */
[----:B------:R-:W-:Y:S01]  /*13330*/  BPT.TRAP 0x1 ;  /* 0x000000040000795c */ /* 0x000fe20000300000 */
.L_x_1934:
[----:B------:R-:W-:Y:S01]  /*13340*/  IMAD R57, R22, 0x8, R16 ;  /* 0x0000000816397824 */ /* 0x000fe200078e0210 */
[----:B------:R-:W-:-:S04]  /*13350*/  SHF.L.U32 R0, R219, 0x1f, RZ ;  /* 0x0000001fdb007819 */ /* 0x000fc800000006ff */
[----:B------:R4:W0:Y:S01]  /*13360*/  SYNCS.PHASECHK.TRANS64.TRYWAIT P2, [R57+URZ+0x30830], R0 ;  /* 0x03083000390075a7 */ /* 0x000822000804017f */
[----:B------:R-:W-:Y:S05]  /*13370*/  @!P0 BRA `(.L_x_1935) ;  /* 0x0000000000048947 */ /* 0x000fea0003800000 */
[----:B------:R-:W-:Y:S01]  /*13380*/  BPT.TRAP 0x1 ;  /* 0x000000040000795c */ /* 0x000fe20000300000 */
.L_x_1935:
[----:B01----:R-:W0:Y:S02]  /*13390*/  S2R R3, SR_TID.X ;  /* 0x0000000000037919 */ /* 0x003e240000002100 */
[----:B0-----:R-:W-:-:S04]  /*133a0*/  LOP3.LUT R3, R3, 0x7f, RZ, 0xc0, !PT ;  /* 0x0000007f03037812 */ /* 0x001fc800078ec0ff */
[----:B------:R-:W-:Y:S01]  /*133b0*/  ISETP.NE.AND P1, PT, R3, RZ, PT ;  /* 0x000000ff0300720c */ /* 0x000fe20003f25270 */
[----:B------:R-:W-:-:S12]  /*133c0*/  @P2 BRA `(.L_x_1936) ;  /* 0x0000000000082947 */ /* 0x000fd80003800000 */
[----:B------:R-:W0:Y:S02]  /*133d0*/  SYNCS.PHASECHK.TRANS64.TRYWAIT P2, [R57+URZ+0x30830], R0 ;  /* 0x03083000390075a7 */ /* 0x000e24000804017f */
[----:B0-----:R-:W-:Y:S05]  /*133e0*/  @!P2 BRA `(.L_x_1937) ;  /* 0x0000019c0040a947 */ /* 0x001fea0003800000 */
.L_x_1936:
[----:B------:R-:W-:Y:S05]  /*133f0*/  WARPSYNC.ALL ;  /* 0x0000000000007948 */ /* 0x000fea0003800000 */
[----:B0---4-:R-:W-:Y:S01]  /*13400*/  VIADD R0, R16, 0x20400 ;  /* 0x0002040010007836 */ /* 0x011fe20000000000 */
[----:B---3--:R-:W-:-:S04]  /*13410*/  LOP3.LUT R6, R2, 0x10000, RZ, 0xfc, !PT ;  /* 0x0001000002067812 */ /* 0x008fc800078efcff */
[----:B------:R-:W-:-:S04]  /*13420*/  SHF.R.U32.HI R0, RZ, 0x4, R0 ;  /* 0x00000004ff007819 */ /* 0x000fc80000011600 */
[----:B------:R-:W-:-:S04]  /*13430*/  LOP3.LUT R0, R0, 0x3fff, RZ, 0xc0, !PT ;  /* 0x00003fff00007812 */ /* 0x000fc800078ec0ff */
[----:B------:R-:W-:Y:S01]  /*13440*/  LOP3.LUT R4, R0, 0x10000, RZ, 0xfc, !PT ;  /* 0x0001000000047812 */ /* 0x000fe200078efcff */
[----:B------:R-:W-:Y:S02]  /*13450*/  IMAD.MOV.U32 R7, RZ, RZ, 0x40000040 ;  /* 0x40000040ff077424 */ /* 0x000fe400078e00ff */
[----:B------:R-:W-:Y:S02]  /*13460*/  IMAD.MOV.U32 R3, RZ, RZ, 0x40000040 ;  /* 0x40000040ff037424 */ /* 0x000fe400078e00ff */
[----:B------:R-:W-:Y:S01]  /*13470*/  IMAD R2, R22, 0x800, R4 ;  /* 0x0000080016027824 */ /* 0x000fe200078e0204 */
[----:B------:R-:W-:Y:S01]  /*13480*/  R2UR UR4, R6 ;  /* 0x00000000060472ca */ /* 0x000fe200000e0000 */
[----:B--2--5:R-:W-:Y:S01]  /*13490*/  WARPGROUP.ARRIVE ;  /* 0x00000000000079c5 */ /* 0x024fe20000000000 */
[----:B------:R-:W-:Y:S01]  /*134a0*/  R2UR UR5, R7 ;  /* 0x00000000070572ca */ /* 0x000fe200000e0000 */
[----:B------:R0:W-:Y:S01]  /*134b0*/  STL [R1+0x24], R4 ;  /* 0x0000240401007387 */ /* 0x0001e20000100800 */
[----:B------:R-:W-:-:S02]  /*134c0*/  R2UR UR6, R2 ;  /* 0x00000000020672ca */ /* 0x000fc400000e0000 */
[----:B------:R-:W-:Y:S01]  /*134d0*/  R2UR UR7, R3 ;  /* 0x00000000030772ca */ /* 0x000fe200000e0000 */
[----:B------:R-:W-:Y:S01]  /*134e0*/  VIADD R224, R6, 0x2 ;  /* 0x0000000206e07836 */ /* 0x000fe20000000000 */
[----:B------:R-:W2:Y:S01]  /*134f0*/  LDL R63, [R1+0x4c] ;  /* 0x00004c00013f7983 */ /* 0x000ea20000100800 */
[----:B------:R-:W-:Y:S02]  /*13500*/  IMAD.MOV.U32 R225, RZ, RZ, 0x40000040 ;  /* 0x40000040ffe17424 */ /* 0x000fe400078e00ff */
[----:B------:R-:W-:Y:S01]  /*13510*/  IMAD.MOV.U32 R5, RZ, RZ, 0x40000040 ;  /* 0x40000040ff057424 */ /* 0x000fe200078e00ff */
[----:B------:R-:W2:Y:S01]  /*13520*/  LDL R80, [R1+0x34] ;  /* 0x0000340001507983 */ /* 0x000ea20000100800 */
[----:B0-----:R-:W-:Y:S02]  /*13530*/  VIADD R4, R2, 0x2 ;  /* 0x0000000202047836 */ /* 0x001fe40000000000 */
[----:B------:R-:W-:Y:S02]  /*13540*/  VIADD R222, R6, 0x4 ;  /* 0x0000000406de7836 */ /* 0x000fe40000000000 */
[----:B------:R-:W-:-:S02]  /*13550*/  IMAD.MOV.U32 R223, RZ, RZ, 0x40000040 ;  /* 0x40000040ffdf7424 */ /* 0x000fc400078e00ff */
[----:B------:R-:W-:Y:S01]  /*13560*/  HGMMA.64x64x16.F32.BF16 R24, gdesc[UR4], RZ, !UPT, gsb0 ;  /* 0x00e00000041879f0 */ /* 0x000fe2000c0018ff */
[----:B------:R-:W-:Y:S01]  /*13570*/  R2UR UR4, R224 ;  /* 0x00000000e00472ca */ /* 0x000fe200000e0000 */
[----:B------:R-:W-:Y:S01]  /*13580*/  VIADD R216, R6, 0x6 ;  /* 0x0000000606d87836 */ /* 0x000fe20000000000 */
[----:B------:R-:W-:Y:S01]  /*13590*/  R2UR UR5, R225 ;  /* 0x00000000e10572ca */ /* 0x000fe200000e0000 */
[----:B------:R-:W-:Y:S01]  /*135a0*/  IMAD.MOV.U32 R217, RZ, RZ, 0x40000040 ;  /* 0x40000040ffd97424 */ /* 0x000fe200078e00ff */
[----:B------:R-:W-:Y:S01]  /*135b0*/  R2UR UR6, R4 ;  /* 0x00000000040672ca */ /* 0x000fe200000e0000 */
[----:B------:R-:W-:Y:S01]  /*135c0*/  VIADD R4, R2, 0x4 ;  /* 0x0000000402047836 */ /* 0x000fe20000000000 */
[----:B------:R-:W-:Y:S01]  /*135d0*/  R2UR UR7, R5 ;  /* 0x00000000050772ca */ /* 0x000fe200000e0000 */
[----:B------:R-:W-:Y:S02]  /*135e0*/  IMAD.MOV.U32 R5, RZ, RZ, 0x40000040 ;  /* 0x40000040ff057424 */ /* 0x000fe400078e00ff */
[----:B------:R-:W-:-:S02]  /*135f0*/  VIADD R214, R6, 0x400 ;  /* 0x0000040006d67836 */ /* 0x000fc40000000000 */
[----:B------:R-:W-:Y:S02]  /*13600*/  IMAD.MOV.U32 R215, RZ, RZ, 0x40000040 ;  /* 0x40000040ffd77424 */ /* 0x000fe400078e00ff */
[C---:B------:R-:W-:Y:S02]  /*13610*/  VIADD R212, R6.reuse, 0x402 ;  /* 0x0000040206d47836 */ /* 0x040fe40000000000 */
[----:B------:R-:W-:Y:S02]  /*13620*/  IMAD.MOV.U32 R213, RZ, RZ, 0x40000040 ;  /* 0x40000040ffd57424 */ /* 0x000fe400078e00ff */
[C---:B------:R-:W-:Y:S02]  /*13630*/  VIADD R210, R6.reuse, 0x404 ;  /* 0x0000040406d27836 */ /* 0x040fe40000000000 */
        /* <DEDUP_REMOVED lines=17> */
[----:B------:R-:W-:Y:S02]  /*13750*/  VIADD R8, R6, 0xc06 ;  /* 0x00000c0606087836 */ /* 0x000fe40000000000 */
[----:B------:R-:W-:Y:S02]  /*13760*/  IMAD.MOV.U32 R9, RZ, RZ, 0x40000040 ;  /* 0x40000040ff097424 */ /* 0x000fe400078e00ff */
[----:B------:R-:W-:Y:S01]  /*13770*/  IMAD.MOV.U32 R3, RZ, RZ, 0x40000040 ;  /* 0x40000040ff037424 */ /* 0x000fe200078e00ff */
[----:B------:R-:W-:-:S02]  /*13780*/  WARPGROUP.DEPBAR.LE gsb0, 0x0 ;  /* 0x00008000000079c5 */ /* 0x000fc40000010000 */
[----:B------:R-:W-:-:S06]  /*13790*/  WARPGROUP.ARRIVE ;  /* 0x00000000000079c5 */ /* 0x000fcc0000000000 */
[----:B------:R-:W-:Y:S01]  /*137a0*/  HGMMA.64x64x16.F32.BF16 R24, gdesc[UR4], R24, gsb0 ;  /* 0x00e00000041879f0 */ /* 0x000fe20008001818 */
[----:B------:R-:W-:Y:S02]  /*137b0*/  R2UR UR4, R222 ;  /* 0x00000000de0472ca */ /* 0x000fe400000e0000 */
[----:B------:R-:W-:Y:S02]  /*137c0*/  R2UR UR5, R223 ;  /* 0x00000000df0572ca */ /* 0x000fe400000e0000 */
[----:B------:R-:W-:Y:S01]  /*137d0*/  R2UR UR6, R4 ;  /* 0x00000000040672ca */ /* 0x000fe200000e0000 */
[----:B------:R-:W-:Y:S01]  /*137e0*/  VIADD R4, R2, 0x6 ;  /* 0x0000000602047836 */ /* 0x000fe20000000000 */
[----:B------:R-:W-:Y:S01]  /*137f0*/  R2UR UR7, R5 ;  /* 0x00000000050772ca */ /* 0x000fe200000e0000 */
[----:B------:R-:W-:Y:S01]  /*13800*/  IMAD.MOV.U32 R5, RZ, RZ, 0x40000040 ;  /* 0x40000040ff057424 */ /* 0x000fe200078e00ff */
[----:B------:R-:W-:Y:S02]  /*13810*/  WARPGROUP.DEPBAR.LE gsb0, 0x0 ;  /* 0x00008000000079c5 */ /* 0x000fe40000010000 */
[----:B------:R-:W-:-:S09]  /*13820*/  WARPGROUP.ARRIVE ;  /* 0x00000000000079c5 */ /* 0x000fd20000000000 */
        /* <DEDUP_REMOVED lines=94> */
[C---:B------:R-:W-:Y:S01]  /*13e10*/  VIADD R4, R2.reuse, 0x604 ;  /* 0x0000060402047836 */ /* 0x040fe20000000000 */
[----:B------:R-:W-:Y:S01]  /*13e20*/  R2UR UR7, R5 ;  /* 0x00000000050772ca */ /* 0x000fe200000e0000 */
[----:B------:R-:W-:Y:S02]  /*13e30*/  IMAD.MOV.U32 R5, RZ, RZ, 0x40000040 ;  /* 0x40000040ff057424 */ /* 0x000fe400078e00ff */
[----:B------:R-:W-:Y:S01]  /*13e40*/  VIADD R2, R2, 0x606 ;  /* 0x0000060602027836 */ /* 0x000fe20000000000 */
[----:B------:R-:W-:-:S02]  /*13e50*/  WARPGROUP.DEPBAR.LE gsb0, 0x0 ;  /* 0x00008000000079c5 */ /* 0x000fc40000010000 */
[----:B------:R-:W-:-:S07]  /*13e60*/  WARPGROUP.ARRIVE ;  /* 0x00000000000079c5 */ /* 0x000fce0000000000 */
[----:B------:R-:W-:Y:S01]  /*13e70*/  HGMMA.64x64x16.F32.BF16 R24, gdesc[UR4], R24, gsb0 ;  /* 0x00e00000041879f0 */ /* 0x000fe20008001818 */
[----:B------:R-:W-:Y:S02]  /*13e80*/  R2UR UR4, R10 ;  /* 0x000000000a0472ca */ /* 0x000fe400000e0000 */
[----:B------:R-:W-:Y:S02]  /*13e90*/  R2UR UR5, R11 ;  /* 0x000000000b0572ca */ /* 0x000fe400000e0000 */
[----:B------:R-:W-:Y:S02]  /*13ea0*/  R2UR UR6, R4 ;  /* 0x00000000040672ca */ /* 0x000fe400000e0000 */
[----:B------:R-:W-:Y:S01]  /*13eb0*/  R2UR UR7, R5 ;  /* 0x00000000050772ca */ /* 0x000fe200000e0000 */
[----:B------:R-:W-:Y:S02]  /*13ec0*/  WARPGROUP.DEPBAR.LE gsb0, 0x0 ;  /* 0x00008000000079c5 */ /* 0x000fe40000010000 */
[----:B------:R-:W-:-:S10]  /*13ed0*/  WARPGROUP.ARRIVE ;  /* 0x00000000000079c5 */ /* 0x000fd40000000000 */
[----:B------:R-:W-:Y:S01]  /*13ee0*/  HGMMA.64x64x16.F32.BF16 R24, gdesc[UR4], R24, gsb0 ;  /* 0x00e00000041879f0 */ /* 0x000fe20008001818 */
[----:B------:R-:W-:Y:S02]  /*13ef0*/  R2UR UR4, R8 ;  /* 0x00000000080472ca */ /* 0x000fe400000e0000 */
[----:B------:R-:W-:Y:S02]  /*13f00*/  R2UR UR5, R9 ;  /* 0x00000000090572ca */ /* 0x000fe400000e0000 */
[----:B------:R-:W-:Y:S02]  /*13f10*/  R2UR UR6, R2 ;  /* 0x00000000020672ca */ /* 0x000fe400000e0000 */
[----:B------:R-:W-:Y:S02]  /*13f20*/  R2UR UR7, R3 ;  /* 0x00000000030772ca */ /* 0x000fe400000e0000 */
[----:B------:R-:W0:Y:S02]  /*13f30*/  LDC R3, c[0x0][0x448] ;  /* 0x00011200ff037b82 */ /* 0x000e240000000800 */
[----:B0-----:R-:W-:-:S13]  /*13f40*/  ISETP.NE.AND P2, PT, R3, 0x1, PT ;  /* 0x000000010300780c */ /* 0x001fda0003f45270 */
[----:B------:R-:W0:Y:S01]  /*13f50*/  @P2 LDC R3, c[0x0][0x44c] ;  /* 0x00011300ff032b82 */ /* 0x000e220000000800 */
[----:B------:R-:W-:Y:S02]  /*13f60*/  WARPGROUP.DEPBAR.LE gsb0, 0x0 ;  /* 0x00008000000079c5 */ /* 0x000fe40000010000 */
[----:B------:R-:W-:-:S06]  /*13f70*/  WARPGROUP.ARRIVE ;  /* 0x00000000000079c5 */ /* 0x000fcc0000000000 */
[----:B------:R-:W-:Y:S01]  /*13f80*/  HGMMA.64x64x16.F32.BF16 R24, gdesc[UR4], R24, gsb0 ;  /* 0x00e00000041879f0 */ /* 0x000fe20008001818 */
[----:B------:R-:W-:Y:S02]  /*13f90*/  ULDC UR4, c[0x0][0x9d8] ;  /* 0x0002760000047ab9 */ /* 0x000fe40000000800 */
[----:B------:R-:W-:Y:S02]  /*13fa0*/  WARPGROUP.DEPBAR.LE gsb0, 0x0 ;  /* 0x00008000000079c5 */ /* 0x000fe40000010000 */
[----:B------:R-:W-:Y:S01]  /*13fb0*/  FMUL.FTZ R56, R24, UR4 ;  /* 0x0000000418387c20 */ /* 0x000fe20008410000 */
[----:B------:R-:W-:Y:S01]  /*13fc0*/  FMUL.FTZ R2, R36, UR4 ;  /* 0x0000000424027c20 */ /* 0x000fe20008410000 */
[----:B------:R-:W1:Y:S01]  /*13fd0*/  @P2 LDC R24, c[0x0][0x450] ;  /* 0x00011400ff182b82 */ /* 0x000e620000000800 */
[----:B------:R-:W-:Y:S01]  /*13fe0*/  FMUL.FTZ R23, R30, UR4 ;  /* 0x000000041e177c20 */ /* 0x000fe20008410000 */
[----:B------:R-:W-:Y:S01]  /*13ff0*/  FMUL.FTZ R30, R34, UR4 ;  /* 0x00000004221e7c20 */ /* 0x000fe20008410000 */
[----:B------:R-:W-:Y:S01]  /*14000*/  FMUL.FTZ R34, R35, UR4 ;  /* 0x0000000423227c20 */ /* 0x000fe20008410000 */
        /* <DEDUP_REMOVED lines=10> */
[----:B--2---:R-:W-:-:S02]  /*140b0*/  IMAD.IADD R2, R63, 0x1, R80 ;  /* 0x000000013f027824 */ /* 0x004fc400078e0250 */
[----:B------:R-:W-:Y:S01]  /*140c0*/  FMUL.FTZ R5, R27, UR4 ;  /* 0x000000041b057c20 */ /* 0x000fe20008410000 */
[----:B------:R-:W-:Y:S01]  /*140d0*/  FMUL.FTZ R29, R29, UR4 ;  /* 0x000000041d1d7c20 */ /* 0x000fe20008410000 */
[----:B------:R-:W-:Y:S01]  /*140e0*/  FMUL.FTZ R33, R33, UR4 ;  /* 0x0000000421217c20 */ /* 0x000fe20008410000 */
[----:B0-----:R-:W-:-:S04]  /*140f0*/  @P2 IMAD.HI.U32 R3, R2, R3, RZ ;  /* 0x0000000302032227 */ /* 0x001fc800078e00ff */
[----:B------:R-:W-:Y:S01]  /*14100*/  FMUL.FTZ R37, R37, UR4 ;  /* 0x0000000425257c20 */ /* 0x000fe20008410000 */
[----:B------:R-:W-:Y:S01]  /*14110*/  FMUL.FTZ R41, R41, UR4 ;  /* 0x0000000429297c20 */ /* 0x000fe20008410000 */
[----:B------:R0:W2:Y:S01]  /*14120*/  MUFU.TANH R58, R25 ;  /* 0x00000019003a7308 */ /* 0x0000a20000002400 */
[----:B----4-:R-:W-:Y:S02]  /*14130*/  IMAD.MOV.U32 R40, RZ, RZ, R2 ;  /* 0x000000ffff287224 */ /* 0x010fe400078e0002 */
[----:B------:R-:W-:Y:S01]  /*14140*/  FMUL.FTZ R42, R42, UR4 ;  /* 0x000000042a2a7c20 */ /* 0x000fe20008410000 */
[----:B-1----:R-:W-:Y:S01]  /*14150*/  @P2 SHF.R.U32.HI R40, RZ, R24, R3 ;  /* 0x00000018ff282219 */ /* 0x002fe20000011603 */
[----:B------:R-:W-:Y:S01]  /*14160*/  FMUL.FTZ R43, R43, UR4 ;  /* 0x000000042b2b7c20 */ /* 0x000fe20008410000 */
[----:B------:R-:W-:Y:S01]  /*14170*/  FMUL.FTZ R44, R44, UR4 ;  /* 0x000000042c2c7c20 */ /* 0x000fe20008410000 */
[----:B------:R-:W-:Y:S01]  /*14180*/  FMUL.FTZ R45, R45, UR4 ;  /* 0x000000042d2d7c20 */ /* 0x000fe20008410000 */
[----:B------:R-:W-:Y:S01]  /*14190*/  FMUL.FTZ R46, R46, UR4 ;  /* 0x000000042e2e7c20 */ /* 0x000fe20008410000 */
[----:B------:R1:W4:Y:S01]  /*141a0*/  MUFU.TANH R59, R28 ;  /* 0x0000001c003b7308 */ /* 0x0003220000002400 */
[----:B0-----:R-:W0:Y:S01]  /*141b0*/  LDC.64 R24, c[0x0][0x9e0] ;  /* 0x00027800ff187b82 */ /* 0x001e220000000a00 */
[----:B------:R-:W-:Y:S01]  /*141c0*/  FMUL.FTZ R47, R47, UR4 ;  /* 0x000000042f2f7c20 */ /* 0x000fe20008410000 */
[----:B------:R-:W-:Y:S01]  /*141d0*/  FMUL.FTZ R48, R48, UR4 ;  /* 0x0000000430307c20 */ /* 0x000fe20008410000 */
[----:B------:R-:W-:Y:S01]  /*141e0*/  FMUL.FTZ R49, R49, UR4 ;  /* 0x0000000431317c20 */ /* 0x000fe20008410000 */
[----:B------:R-:W-:Y:S01]  /*141f0*/  FMUL.FTZ R50, R50, UR4 ;  /* 0x0000000432327c20 */ /* 0x000fe20008410000 */
[----:B------:R-:W-:Y:S01]  /*14200*/  FMUL.FTZ R4, R51, UR4 ;  /* 0x0000000433047c20 */ /* 0x000fe20008410000 */
[----:B------:R-:W-:Y:S01]  /*14210*/  FMUL.FTZ R52, R52, UR4 ;  /* 0x0000000434347c20 */ /* 0x000fe20008410000 */
[----:B------:R3:W0:Y:S01]  /*14220*/  MUFU.TANH R31, R32 ;  /* 0x00000020001f7308 */ /* 0x0006220000002400 */
[----:B-1----:R-:W-:-:S02]  /*14230*/  IMAD.MOV.U32 R28, RZ, RZ, -0x40 ;  /* 0xffffffc0ff1c7424 */ /* 0x002fc400078e00ff */
[----:B------:R-:W-:Y:S01]  /*14240*/  FMUL.FTZ R53, R53, UR4 ;  /* 0x0000000435357c20 */ /* 0x000fe20008410000 */
[----:B------:R-:W1:Y:S01]  /*14250*/  SHFL.IDX PT, R70, R40, RZ, 0x1c1f ;  /* 0x001c1fff28467589 */ /* 0x000e6200000e0000 */
[----:B------:R-:W-:Y:S02]  /*14260*/  @!P1 VIADD R2, R57, 0x30840 ;  /* 0x0003084039029836 */ /* 0x000fe40000000000 */
[----:B------:R-:W-:Y:S02]  /*14270*/  IMAD R66, R103, R28, 0x40 ;  /* 0x0000004067427424 */ /* 0x000fe400078e021c */
[----:B------:R-:W-:Y:S01]  /*14280*/  FMUL.FTZ R28, R54, UR4 ;  /* 0x00000004361c7c20 */ /* 0x000fe20008410000 */
[----:B------:R2:W0:Y:S01]  /*14290*/  MUFU.TANH R67, R42 ;  /* 0x0000002a00437308 */ /* 0x0004220000002400 */
[----:B---3--:R-:W-:Y:S01]  /*142a0*/  FMUL.FTZ R32, R55, UR4 ;  /* 0x0000000437207c20 */ /* 0x008fe20008410000 */
[----:B------:R-:W-:Y:S01]  /*142b0*/  ULDC UR4, c[0x0][0x9dc] ;  /* 0x0002770000047ab9 */ /* 0x000fe20000000800 */
[----:B------:R-:W-:Y:S01]  /*142c0*/  @!P1 PRMT R2, RZ, 0x654, R2 ;  /* 0x00000654ff029816 */ /* 0x000fe20000000002 */
[----:B------:R-:W-:Y:S01]  /*142d0*/  ULOP3.LUT UR8, URZ, UR4, URZ, 0x33, !UPT ;  /* 0x000000043f087292 */ /* 0x000fe2000f8e333f */
[----:B------:R-:W-:-:S02]  /*142e0*/  LEA R54, R103, 0xffffffc0, 0x6 ;  /* 0xffffffc067367811 */ /* 0x000fc400078e30ff */
[----:B------:R3:W-:Y:S01]  /*142f0*/  @!P1 SYNCS.ARRIVE.TRANS64.RED.A1T0 RZ, [R2+URZ], RZ ;  /* 0x000000ff02ff99a7 */ /* 0x0007e2000810043f */
[----:B------:R-:W0:Y:S01]  /*14300*/  MUFU.TANH R56, R56 ;  /* 0x0000003800387308 */ /* 0x000e220000002400 */
[----:B--2---:R-:W-:Y:S01]  /*14310*/  VIADD R42, R66, 0x1 ;  /* 0x00000001422a7836 */ /* 0x004fe20000000000 */
[----:B0-----:R-:W-:Y:S01]  /*14320*/  ISETP.GE.AND P3, PT, R25, 0x1, PT ;  /* 0x000000011900780c */ /* 0x001fe20003f66270 */
[----:B------:R-:W-:Y:S02]  /*14330*/  IMAD.U32 R27, RZ, RZ, UR8 ;  /* 0x00000008ff1b7e24 */ /* 0x000fe4000f8e00ff */
[----:B------:R-:W-:Y:S02]  /*14340*/  IMAD R42, R229, -0x2, R42 ;  /* 0xfffffffee52a7824 */ /* 0x000fe400078e022a */
[----:B---3--:R-:W-:Y:S01]  /*14350*/  IMAD.IADD R2, R221, 0x1, R66 ;  /* 0x00000001dd027824 */ /* 0x008fe200078e0242 */
[----:B------:R0:W-:Y:S01]  /*14360*/  STL [R1+0x28], R27 ;  /* 0x0000281b01007387 */ /* 0x0001e20000100800 */
[----:B------:R-:W2:Y:S01]  /*14370*/  MUFU.TANH R0, R0 ;  /* 0x0000000000007308 */ /* 0x000ea20000002400 */
[----:B------:R-:W-:Y:S01]  /*14380*/  IADD3 R3, -R220, R42, R221 ;  /* 0x0000002adc037210 */ /* 0x000fe20007ffe1dd */
[----:B------:R-:W-:-:S04]  /*14390*/  IMAD R55, R229, -0x2, R2 ;  /* 0xfffffffee5377824 */ /* 0x000fc800078e0202 */
[C---:B------:R-:W-:Y:S02]  /*143a0*/  IMAD.IADD R68, R3.reuse, 0x1, R24 ;  /* 0x0000000103447824 */ /* 0x040fe400078e0218 */
[----:B------:R-:W3:Y:S01]  /*143b0*/  MUFU.TANH R5, R5 ;  /* 0x0000000500057308 */ /* 0x000ee20000002400 */
[----:B------:R-:W-:Y:S02]  /*143c0*/  VIADD R57, R3, UR8 ;  /* 0x0000000803397c36 */ /* 0x000fe40008000000 */
[----:B-1----:R-:W-:-:S05]  /*143d0*/  VIADDMNMX R42, R70, R68, R55, PT ;  /* 0x00000044462a7246 */ /* 0x002fca0003800137 */
[----:B------:R-:W1:Y:S08]  /*143e0*/  MUFU.TANH R23, R23 ;  /* 0x0000001700177308 */ /* 0x000e700000002400 */
        /* <DEDUP_REMOVED lines=21> */
[----:B------:R4:W0:Y:S02]  /*14540*/  MUFU.TANH R60, R29 ;  /* 0x0000001d003c7308 */ /* 0x0008240000002400 */
[----:B----4-:R-:W-:Y:S01]  /*14550*/  IMAD.IADD R29, R57, 0x1, R70 ;  /* 0x00000001391d7824 */ /* 0x010fe200078e0246 */
[----:B-123--:R-:W-:Y:S06]  /*14560*/  @!P3 BRA `(.L_x_1938) ;  /* 0x000000000050b947 */ /* 0x00efec0003800000 */
[----:B0-----:R-:W-:Y:S01]  /*14570*/  IADD3 R27, -R220, R221, R70 ;  /* 0x000000dddc1b7210 */ /* 0x001fe20007ffe146 */
[----:B------:R-:W-:Y:S03]  /*14580*/  BSSY B0, `(.L_x_1939) ;  /* 0x000000e000007945 */ /* 0x000fe60003800000 */
        /* <DEDUP_REMOVED lines=9> */
.L_x_1940:
[----:B------:R-:W-:-:S13]  /*14620*/  ISETP.NE.AND P4, PT, R25, 0x1, PT ;  /* 0x000000011900780c */ /* 0x000fda0003f85270 */
[----:B------:R-:W0:Y:S02]  /*14630*/  @P4 LDC.64 R2, c[0x0][0x9e8] ;  /* 0x00027a00ff024b82 */ /* 0x000e240000000a00 */
[----:B0-----:R-:W-:-:S05]  /*14640*/  @P4 IMAD.HI.U32 R2, R27, R2, RZ ;  /* 0x000000021b024227 */ /* 0x001fca00078e00ff */
[----:B------:R-:W-:-:S07]  /*14650*/  @P4 SHF.R.U32.HI R27, RZ, R3, R2 ;  /* 0x00000003ff1b4219 */ /* 0x000fce0000011602 */
.L_x_1941:
[----:B------:R-:W-:Y:S05]  /*14660*/  BSYNC B0 ;  /* 0x0000000000007941 */ /* 0x000fea0003800000 */
.L_x_1939:
[----:B------:R-:W-:-:S04]  /*14670*/  IMAD R2, R27, R25, -R54 ;  /* 0x000000191b027224 */ /* 0x000fc800078e0a36 */
[----:B------:R-:W-:-:S05]  /*14680*/  IMAD R2, R229, -0x2, R2 ;  /* 0xfffffffee5027824 */ /* 0x000fca00078e0202 */
[----:B------:R-:W-:Y:S02]  /*14690*/  VIMNMX R29, R29, R2, !PT ;  /* 0x000000021d1d7248 */ /* 0x000fe40007fe0100 */
[----:B------:R-:W-:-:S07]  /*146a0*/  VIADDMNMX R42, R2, R25, R42, PT ;  /* 0x00000019022a7246 */ /* 0x000fce000380012a */
.L_x_1938:
[C---:B------:R-:W-:Y:S01]  /*146b0*/  ISETP.GE.AND P4, PT, R66.reuse, 0x2, PT ;  /* 0x000000024200780c */ /* 0x040fe20003f86270 */
[----:B------:R-:W1:Y:S01]  /*146c0*/  SHFL.IDX PT, R40, R40, 0x1, 0x1c1f ;  /* 0x003c1f0028287f89 */ /* 0x000e6200000e0000 */
[----:B------:R-:W-:Y:S02]  /*146d0*/  ISETP.GE.AND P6, PT, R66, 0x9, PT ;  /* 0x000000094200780c */ /* 0x000fe40003fc6270 */
[----:B------:R-:W-:-:S04]  /*146e0*/  ISETP.GT.AND P5, PT, R29, 0x1, !P4 ;  /* 0x000000011d00780c */ /* 0x000fc800067a4270 */
[----:B------:R-:W-:-:S04]  /*146f0*/  ISETP.LT.OR P5, PT, R42, 0x2, P5 ;  /* 0x000000022a00780c */ /* 0x000fc80002fa1670 */
[----:B------:R-:W-:Y:S02]  /*14700*/  FSEL R73, R58, -INF , !P5 ;  /* 0xff8000003a497808 */ /* 0x000fe40006800000 */
[----:B------:R-:W-:Y:S02]  /*14710*/  ISETP.GT.AND P5, PT, R29, 0x8, !P6 ;  /* 0x000000081d00780c */ /* 0x000fe400077a4270 */
[----:B------:R-:W-:Y:S02]  /*14720*/  P2R R58, PR, RZ, 0x40 ;  /* 0x00000040ff3a7803 */ /* 0x000fe40000000000 */
[----:B------:R-:W-:Y:S02]  /*14730*/  ISETP.LT.OR P5, PT, R42, 0x9, P5 ;  /* 0x000000092a00780c */ /* 0x000fe40002fa1670 */
[----:B------:R-:W-:Y:S02]  /*14740*/  ISETP.GE.AND P6, PT, R66, 0xa, PT ;  /* 0x0000000a4200780c */ /* 0x000fe40003fc6270 */
[----:B------:R-:W-:-:S02]  /*14750*/  FSEL R77, R59, -INF , !P5 ;  /* 0xff8000003b4d7808 */ /* 0x000fc40006800000 */
[C---:B------:R-:W-:Y:S02]  /*14760*/  ISETP.GT.AND P5, PT, R29.reuse, 0x9, !P6 ;  /* 0x000000091d00780c */ /* 0x040fe400077a4270 */
[----:B------:R-:W-:Y:S02]  /*14770*/  P2R R59, PR, RZ, 0x40 ;  /* 0x00000040ff3b7803 */ /* 0x000fe40000000000 */
[----:B------:R-:W-:Y:S02]  /*14780*/  ISETP.LT.OR P5, PT, R42, 0xa, P5 ;  /* 0x0000000a2a00780c */ /* 0x000fe40002fa1670 */
[----:B------:R-:W-:Y:S02]  /*14790*/  ISETP.GE.AND P6, PT, R66, 0x11, PT ;  /* 0x000000114200780c */ /* 0x000fe40003fc6270 */
[----:B0-----:R-:W-:Y:S02]  /*147a0*/  FSEL R81, R60, -INF , !P5 ;  /* 0xff8000003c517808 */ /* 0x001fe40006800000 */
        /* <DEDUP_REMOVED lines=34> */
[----:B------:R-:W-:Y:S01]  /*149d0*/  FSEL R37, R44, -INF , !P5 ;  /* 0xff8000002c257808 */ /* 0x000fe20006800000 */
[----:B-1----:R-:W-:Y:S01]  /*149e0*/  IMAD.IADD R44, R57, 0x1, R40 ;  /* 0x00000001392c7824 */ /* 0x002fe200078e0228 */
        /* <DEDUP_REMOVED lines=25> */
[----:B------:R-:W-:-:S04]  /*14b80*/  ISETP.GT.AND P6, PT, R29, 0x39, !P6 ;  /* 0x000000391d00780c */ /* 0x000fc800077c4270 */
[----:B------:R-:W-:Y:S02]  /*14b90*/  ISETP.LT.OR P6, PT, R42, 0x3a, P6 ;  /* 0x0000003a2a00780c */ /* 0x000fe400037c1670 */
[----:B------:R-:W-:Y:S02]  /*14ba0*/  VIADDMNMX R42, R40, R68, R55, PT ;  /* 0x00000044282a7246 */ /* 0x000fe40003800137 */
[----:B------:R-:W-:Y:S01]  /*14bb0*/  FSEL R29, R53, -INF , !P6 ;  /* 0xff800000351d7808 */ /* 0x000fe20007000000 */
[----:B------:R-:W-:Y:S08]  /*14bc0*/  @!P3 BRA `(.L_x_1942) ;  /* 0x000000000050b947 */ /* 0x000ff00003800000 */
[----:B------:R-:W-:Y:S01]  /*14bd0*/  IADD3 R40, -R220, R221, R40 ;  /* 0x000000dddc287210 */ /* 0x000fe20007ffe128 */
        /* <DEDUP_REMOVED lines=10> */
.L_x_1944:
[----:B------:R-:W-:-:S13]  /*14c80*/  ISETP.NE.AND P6, PT, R25, 0x1, PT ;  /* 0x000000011900780c */ /* 0x000fda0003fc5270 */
[----:B------:R-:W0:Y:S02]  /*14c90*/  @P6 LDC.64 R2, c[0x0][0x9e8] ;  /* 0x00027a00ff026b82 */ /* 0x000e240000000a00 */
[----:B0-----:R-:W-:-:S05]  /*14ca0*/  @P6 IMAD.HI.U32 R2, R40, R2, RZ ;  /* 0x0000000228026227 */ /* 0x001fca00078e00ff */
[----:B------:R-:W-:-:S07]  /*14cb0*/  @P6 SHF.R.U32.HI R40, RZ, R3, R2 ;  /* 0x00000003ff286219 */ /* 0x000fce0000011602 */
.L_x_1945:
[----:B------:R-:W-:Y:S05]  /*14cc0*/  BSYNC B0 ;  /* 0x0000000000007941 */ /* 0x000fea0003800000 */
.L_x_1943:
[----:B------:R-:W-:-:S04]  /*14cd0*/  IMAD R40, R40, R25, -R54 ;  /* 0x0000001928287224 */ /* 0x000fc800078e0a36 */
[----:B------:R-:W-:-:S05]  /*14ce0*/  IMAD R3, R229, -0x2, R40 ;  /* 0xfffffffee5037824 */ /* 0x000fca00078e0228 */
[----:B------:R-:W-:Y:S02]  /*14cf0*/  VIMNMX R44, R44, R3, !PT ;  /* 0x000000032c2c7248 */ /* 0x000fe40007fe0100 */
[----:B------:R-:W-:-:S07]  /*14d00*/  VIADDMNMX R42, R3, R25, R42, PT ;  /* 0x00000019032a7246 */ /* 0x000fce000380012a */
.L_x_1942:
[----:B------:R-:W-:Y:S01]  /*14d10*/  ISETP.GT.AND P4, PT, R44, 0x1, !P4 ;  /* 0x000000012c00780c */ /* 0x000fe20006784270 */
[----:B------:R-:W-:Y:S01]  /*14d20*/  ULDC UR4, c[0x0][0x988] ;  /* 0x0002620000047ab9 */ /* 0x000fe20000000800 */
[----:B------:R-:W-:Y:S01]  /*14d30*/  ISETP.NE.AND P6, PT, R58, RZ, PT ;  /* 0x000000ff3a00720c */ /* 0x000fe20003fc5270 */
[----:B------:R-:W-:Y:S01]  /*14d40*/  IMAD.U32 R2, RZ, RZ, UR4 ;  /* 0x00000004ff027e24 */ /* 0x000fe2000f8e00ff */
[----:B------:R-:W-:Y:S02]  /*14d50*/  ISETP.LT.OR P4, PT, R42, 0x2, P4 ;  /* 0x000000022a00780c */ /* 0x000fe40002781670 */
[C---:B------:R-:W-:Y:S02]  /*14d60*/  ISETP.GT.AND P5, PT, R44.reuse, 0x38, !P5 ;  /* 0x000000382c00780c */ /* 0x040fe40006fa4270 */
[----:B------:R-:W-:Y:S02]  /*14d70*/  FSEL R40, R5, -INF , !P4 ;  /* 0xff80000005287808 */ /* 0x000fe40006000000 */
[----:B------:R-:W-:-:S02]  /*14d80*/  ISETP.GT.AND P4, PT, R44, 0x8, !P6 ;  /* 0x000000082c00780c */ /* 0x000fc40007784270 */
[----:B------:R-:W-:Y:S02]  /*14d90*/  ISETP.NE.AND P6, PT, R48, RZ, PT ;  /* 0x000000ff3000720c */ /* 0x000fe40003fc5270 */
[C---:B------:R-:W-:Y:S02]  /*14da0*/  ISETP.LT.OR P4, PT, R42.reuse, 0x9, P4 ;  /* 0x000000092a00780c */ /* 0x040fe40002781670 */
[----:B------:R-:W-:Y:S02]  /*14db0*/  ISETP.LT.OR P5, PT, R42, 0x39, P5 ;  /* 0x000000392a00780c */ /* 0x000fe40002fa1670 */
[----:B------:R-:W-:Y:S02]  /*14dc0*/  FSEL R55, R23, -INF , !P4 ;  /* 0xff80000017377808 */ /* 0x000fe40006000000 */
[----:B------:R-:W-:-:S04]  /*14dd0*/  ISETP.NE.AND P4, PT, R59, RZ, PT ;  /* 0x000000ff3b00720c */ /* 0x000fc80003f85270 */
[----:B------:R-:W-:-:S04]  /*14de0*/  ISETP.GT.AND P4, PT, R44, 0x9, !P4 ;  /* 0x000000092c00780c */ /* 0x000fc80006784270 */
[----:B------:R-:W-:-:S04]  /*14df0*/  ISETP.LT.OR P4, PT, R42, 0xa, P4 ;  /* 0x0000000a2a00780c */ /* 0x000fc80002781670 */
        /* <DEDUP_REMOVED lines=29> */
[----:B------:R-:W-:Y:S01]  /*14fd0*/  ISETP.NE.AND P4, PT, R76, RZ, PT ;  /* 0x000000ff4c00720c */ /* 0x000fe20003f85270 */
[----:B------:R-:W0:Y:S03]  /*14fe0*/  @P2 LDC R46, c[0x0][0x450] ;  /* 0x00011400ff2e2b82 */ /* 0x000e260000000800 */
[----:B------:R-:W-:-:S04]  /*14ff0*/  ISETP.GT.AND P4, PT, R44, 0x29, !P4 ;  /* 0x000000292c00780c */ /* 0x000fc80006784270 */
[----:B------:R-:W-:-:S04]  /*15000*/  ISETP.LT.OR P4, PT, R42, 0x2a, P4 ;  /* 0x0000002a2a00780c */ /* 0x000fc80002781670 */
[----:B------:R-:W-:Y:S02]  /*15010*/  FSEL R23, R64, -INF , !P4 ;  /* 0xff80000040177808 */ /* 0x000fe40006000000 */
[----:B------:R-:W-:-:S04]  /*15020*/  ISETP.NE.AND P4, PT, R62, RZ, PT ;  /* 0x000000ff3e00720c */ /* 0x000fc80003f85270 */
[----:B------:R-:W-:-:S04]  /*15030*/  ISETP.GT.AND P4, PT, R44, 0x30, !P4 ;  /* 0x000000302c00780c */ /* 0x000fc80006784270 */
[----:B------:R-:W-:-:S04]  /*15040*/  ISETP.LT.OR P4, PT, R42, 0x31, P4 ;  /* 0x000000312a00780c */ /* 0x000fc80002781670 */
[----:B------:R-:W-:Y:S02]  /*15050*/  FSEL R5, R50, -INF , !P4 ;  /* 0xff80000032057808 */ /* 0x000fe40006000000 */
[----:B------:R-:W-:Y:S02]  /*15060*/  ISETP.GT.AND P4, PT, R44, RZ, !P6 ;  /* 0x000000ff2c00720c */ /* 0x000fe40007784270 */
[----:B------:R-:W-:Y:S02]  /*15070*/  ISETP.NE.AND P6, PT, R52, RZ, PT ;  /* 0x000000ff3400720c */ /* 0x000fe40003fc5270 */
[----:B------:R-:W-:Y:S02]  /*15080*/  ISETP.LT.OR P4, PT, R42, 0x1, P4 ;  /* 0x000000012a00780c */ /* 0x000fe40002781670 */
[----:B------:R-:W-:Y:S02]  /*15090*/  ISETP.GT.AND P6, PT, R44, 0x39, !P6 ;  /* 0x000000392c00780c */ /* 0x000fe400077c4270 */
[----:B------:R-:W-:-:S02]  /*150a0*/  FSEL R53, R0, -INF , !P4 ;  /* 0xff80000000357808 */ /* 0x000fc40006000000 */
[----:B------:R-:W-:Y:S02]  /*150b0*/  FMNMX.FTZ R0, R71, R73, !PT ;  /* 0x0000004947007209 */ /* 0x000fe40007810000 */
[----:B------:R-:W-:Y:S02]  /*150c0*/  ISETP.LT.OR P6, PT, R42, 0x3a, P6 ;  /* 0x0000003a2a00780c */ /* 0x000fe400037c1670 */
[----:B------:R-:W-:Y:S02]  /*150d0*/  FMNMX.FTZ R0, R77, R0, !PT ;  /* 0x000000004d007209 */ /* 0x000fe40007810000 */
[----:B------:R-:W-:Y:S02]  /*150e0*/  FSEL R75, R32, -INF , !P6 ;  /* 0xff800000204b7808 */ /* 0x000fe40007000000 */
        /* <DEDUP_REMOVED lines=12> */
[----:B------:R-:W-:-:S05]  /*151b0*/  FMNMX.FTZ R26, R29, R0, !PT ;  /* 0x000000001d1a7209 */ /* 0x000fca0007810000 */
[----:B------:R-:W1:Y:S02]  /*151c0*/  SHFL.BFLY PT, R3, R26, 0x2, 0x1f ;  /* 0x0c401f001a037f89 */ /* 0x000e6400000e0000 */
[----:B-1----:R-:W-:-:S05]  /*151d0*/  FMNMX.FTZ R30, R26, R3, !PT ;  /* 0x000000031a1e7209 */ /* 0x002fca0007810000 */
[----:B------:R-:W1:Y:S02]  /*151e0*/  SHFL.BFLY PT, R3, R30, 0x1, 0x1f ;  /* 0x0c201f001e037f89 */ /* 0x000e6400000e0000 */
[----:B-1----:R-:W-:-:S04]  /*151f0*/  FMNMX.FTZ R3, R30, R3, !PT ;  /* 0x000000031e037209 */ /* 0x002fc80007810000 */
[C---:B------:R-:W-:Y:S01]  /*15200*/  FSETP.NEU.FTZ.AND P4, PT, R3.reuse, -INF , PT ;  /* 0xff8000000300780b */ /* 0x040fe20003f9d000 */
[----:B------:R-:W-:-:S05]  /*15210*/  FMUL.FTZ R0, R3, R2 ;  /* 0x0000000203007220 */ /* 0x000fca0000410000 */
[----:B------:R-:W-:Y:S02]  /*15220*/  FSEL R34, R0, RZ, P4 ;  /* 0x000000ff00227208 */ /* 0x000fe40002000000 */
[----:B------:R-:W-:Y:S02]  /*15230*/  FMNMX.FTZ R0, R53, R40, !PT ;  /* 0x0000002835007209 */ /* 0x000fe40007810000 */
[----:B------:R-:W-:Y:S01]  /*15240*/  ISETP.NE.AND P4, PT, R78, RZ, PT ;  /* 0x000000ff4e00720c */ /* 0x000fe20003f85270 */
[--C-:B------:R-:W-:Y:S01]  /*15250*/  FFMA.FTZ R26, R71, R2, -R34.reuse ;  /* 0x00000002471a7223 */ /* 0x100fe20000010822 */
[----:B------:R-:W-:Y:S01]  /*15260*/  FMNMX.FTZ R0, R55, R0, !PT ;  /* 0x0000000037007209 */ /* 0x000fe20007810000 */
[-CC-:B------:R-:W-:Y:S01]  /*15270*/  FFMA.FTZ R30, R81, R2.reuse, -R34.reuse ;  /* 0x00000002511e7223 */ /* 0x180fe20000010822 */
[----:B------:R-:W-:Y:S01]  /*15280*/  ISETP.GT.AND P4, PT, R44, 0x31, !P4 ;  /* 0x000000312c00780c */ /* 0x000fe20006784270 */
[--C-:B------:R-:W-:Y:S01]  /*15290*/  FFMA.FTZ R51, R51, R2, -R34.reuse ;  /* 0x0000000233337223 */ /* 0x100fe20000010822 */
[----:B------:R-:W-:Y:S01]  /*152a0*/  FMNMX.FTZ R0, R57, R0, !PT ;  /* 0x0000000039007209 */ /* 0x000fe20007810000 */
[----:B------:R-:W-:Y:S01]  /*152b0*/  MUFU.EX2 R26, R26 ;  /* 0x0000001a001a7308 */ /* 0x000fe20000000800 */
[----:B------:R-:W-:Y:S01]  /*152c0*/  ISETP.LT.OR P4, PT, R42, 0x32, P4 ;  /* 0x000000322a00780c */ /* 0x000fe20002781670 */
[--C-:B------:R-:W-:Y:S01]  /*152d0*/  FFMA.FTZ R29, R29, R2, -R34.reuse ;  /* 0x000000021d1d7223 */ /* 0x100fe20000010822 */
[----:B------:R-:W-:Y:S01]  /*152e0*/  FMNMX.FTZ R0, R59, R0, !PT ;  /* 0x000000003b007209 */ /* 0x000fe20007810000 */
[-CC-:B------:R-:W-:Y:S01]  /*152f0*/  FFMA.FTZ R47, R47, R2.reuse, -R34.reuse ;  /* 0x000000022f2f7223 */ /* 0x180fe20000010822 */
[----:B------:R-:W-:Y:S01]  /*15300*/  FSEL R71, R4, -INF , !P4 ;  /* 0xff80000004477808 */ /* 0x000fe20006000000 */
[--C-:B------:R-:W-:Y:S01]  /*15310*/  FFMA.FTZ R4, R73, R2, -R34.reuse ;  /* 0x0000000249047223 */ /* 0x100fe20000010822 */
[----:B------:R-:W-:Y:S01]  /*15320*/  FMNMX.FTZ R0, R61, R0, !PT ;  /* 0x000000003d007209 */ /* 0x000fe20007810000 */
[----:B------:R-:W-:Y:S01]  /*15330*/  MUFU.EX2 R81, R30 ;  /* 0x0000001e00517308 */ /* 0x000fe20000000800 */
[----:B------:R-:W-:Y:S01]  /*15340*/  FSEL R73, R28, -INF , !P5 ;  /* 0xff8000001c497808 */ /* 0x000fe20006800000 */
[--C-:B------:R-:W-:Y:S01]  /*15350*/  FFMA.FTZ R28, R77, R2, -R34.reuse ;  /* 0x000000024d1c7223 */ /* 0x100fe20000010822 */
[----:B------:R-:W-:Y:S01]  /*15360*/  FMNMX.FTZ R0, R63, R0, !PT ;  /* 0x000000003f007209 */ /* 0x000fe20007810000 */
[-CC-:B------:R-:W-:Y:S01]  /*15370*/  FFMA.FTZ R45, R45, R2.reuse, -R34.reuse ;  /* 0x000000022d2d7223 */ /* 0x180fe20000010822 */
[-CC-:B------:R-:W-:Y:S01]  /*15380*/  FFMA.FTZ R43, R43, R2.reuse, -R34.reuse ;  /* 0x000000022b2b7223 */ /* 0x180fe20000010822 */
[--C-:B------:R-:W-:Y:S01]  /*15390*/  FFMA.FTZ R31, R31, R2, -R34.reuse ;  /* 0x000000021f1f7223 */ /* 0x100fe20000010822 */
[----:B------:R-:W-:Y:S01]  /*153a0*/  FMNMX.FTZ R0, R65, R0, !PT ;  /* 0x0000000041007209 */ /* 0x000fe20007810000 */
[----:B------:R-:W1:Y:S01]  /*153b0*/  MUFU.EX2 R79, R4 ;  /* 0x00000004004f7308 */ /* 0x000e620000000800 */
[-CC-:B------:R-:W-:Y:S01]  /*153c0*/  FFMA.FTZ R41, R41, R2.reuse, -R34.reuse ;  /* 0x0000000229297223 */ /* 0x180fe20000010822 */
[--C-:B------:R-:W-:Y:S01]  /*153d0*/  FFMA.FTZ R39, R39, R2, -R34.reuse ;  /* 0x0000000227277223 */ /* 0x100fe20000010822 */
[----:B------:R-:W-:Y:S01]  /*153e0*/  FMNMX.FTZ R0, R67, R0, !PT ;  /* 0x0000000043007209 */ /* 0x000fe20007810000 */
[-CC-:B------:R-:W-:Y:S01]  /*153f0*/  FFMA.FTZ R37, R37, R2.reuse, -R34.reuse ;  /* 0x0000000225257223 */ /* 0x180fe20000010822 */
[-CC-:B------:R-:W-:Y:S01]  /*15400*/  FFMA.FTZ R35, R35, R2.reuse, -R34.reuse ;  /* 0x0000000223237223 */ /* 0x180fe20000010822 */
[--C-:B------:R-:W-:Y:S01]  /*15410*/  FFMA.FTZ R33, R33, R2, -R34.reuse ;  /* 0x0000000221217223 */ /* 0x100fe20000010822 */
[----:B------:R-:W-:Y:S01]  /*15420*/  FMNMX.FTZ R0, R69, R0, !PT ;  /* 0x0000000045007209 */ /* 0x000fe20007810000 */
[----:B------:R-:W2:Y:S01]  /*15430*/  MUFU.EX2 R28, R28 ;  /* 0x0000001c001c7308 */ /* 0x000ea20000000800 */
[----:B------:R-:W-:-:S02]  /*15440*/  FFMA.FTZ R27, R27, R2, -R34 ;  /* 0x000000021b1b7223 */ /* 0x000fc40000010822 */
[----:B------:R-:W-:-:S04]  /*15450*/  FMNMX.FTZ R0, R49, R0, !PT ;  /* 0x0000000031007209 */ /* 0x000fc80007810000 */
[----:B------:R-:W-:Y:S01]  /*15460*/  FMNMX.FTZ R0, R23, R0, !PT ;  /* 0x0000000017007209 */ /* 0x000fe20007810000 */
[----:B------:R-:W3:Y:S01]  /*15470*/  MUFU.EX2 R51, R51 ;  /* 0x0000003300337308 */ /* 0x000ee20000000800 */
[----:B-1----:R-:W-:Y:S02]  /*15480*/  F2FP.BF16.F32.PACK_AB R196, R79, R26 ;  /* 0x0000001a4fc4723e */ /* 0x002fe400000010ff */
[----:B------:R-:W-:-:S04]  /*15490*/  FMNMX.FTZ R0, R5, R0, !PT ;  /* 0x0000000005007209 */ /* 0x000fc80007810000 */
[----:B------:R-:W-:Y:S01]  /*154a0*/  FMNMX.FTZ R0, R71, R0, !PT ;  /* 0x0000000047007209 */ /* 0x000fe20007810000 */
[----:B------:R1:W-:Y:S01]  /*154b0*/  MUFU.EX2 R186, R29 ;  /* 0x0000001d00ba7308 */ /* 0x0003e20000000800 */
[----:B--2---:R-:W-:Y:S02]  /*154c0*/  F2FP.BF16.F32.PACK_AB R198, R81, R28 ;  /* 0x0000001c51c6723e */ /* 0x004fe400000010ff */
[----:B------:R-:W-:-:S04]  /*154d0*/  FMNMX.FTZ R0, R73, R0, !PT ;  /* 0x0000000049007209 */ /* 0x000fc80007810000 */
[----:B------:R-:W-:Y:S01]  /*154e0*/  FMNMX.FTZ R0, R75, R0, !PT ;  /* 0x000000004b007209 */ /* 0x000fe20007810000 */
[----:B------:R-:W2:Y:S01]  /*154f0*/  MUFU.EX2 R192, R47 ;  /* 0x0000002f00c07308 */ /* 0x000ea20000000800 */
[----:B-1----:R-:W-:-:S03]  /*15500*/  FADD.FTZ R29, R26, R79 ;  /* 0x0000004f1a1d7221 */ /* 0x002fc60000010000 */
[----:B------:R-:W1:Y:S01]  /*15510*/  SHFL.BFLY PT, R77, R0, 0x2, 0x1f ;  /* 0x0c401f00004d7f89 */ /* 0x000e6200000e0000 */
[----:B------:R-:W-:-:S03]  /*15520*/  FADD.FTZ R38, R28, R29 ;  /* 0x0000001d1c267221 */ /* 0x000fc60000010000 */
[----:B------:R-:W4:Y:S01]  /*15530*/  MUFU.EX2 R45, R45 ;  /* 0x0000002d002d7308 */ /* 0x000f220000000800 */
[----:B------:R-:W-:-:S07]  /*15540*/  FADD.FTZ R42, R81, R38 ;  /* 0x00000026512a7221 */ /* 0x000fce0000010000 */
[----:B------:R-:W5:Y:S08]  /*15550*/  MUFU.EX2 R194, R43 ;  /* 0x0000002b00c27308 */ /* 0x000f700000000800 */
[----:B------:R3:W-:Y:S01]  /*15560*/  MUFU.EX2 R184, R31 ;  /* 0x0000001f00b87308 */ /* 0x0007e20000000800 */
[----:B-1----:R-:W-:-:S07]  /*15570*/  FMNMX.FTZ R77, R0, R77, !PT ;  /* 0x0000004d004d7209 */ /* 0x002fce0007810000 */
[----:B------:R-:W-:Y:S01]  /*15580*/  MUFU.EX2 R41, R41 ;  /* 0x0000002900297308 */ /* 0x000fe20000000800 */
[----:B------:R-:W1:Y:S01]  /*15590*/  SHFL.BFLY PT, R4, R77, 0x1, 0x1f ;  /* 0x0c201f004d047f89 */ /* 0x000e6200000e0000 */
[----:B---3--:R-:W-:-:S04]  /*155a0*/  FADD.FTZ R31, R51, R42 ;  /* 0x0000002a331f7221 */ /* 0x008fc80000010000 */
[C---:B--2---:R-:W-:Y:S01]  /*155b0*/  FADD.FTZ R44, R192.reuse, R31 ;  /* 0x0000001fc02c7221 */ /* 0x044fe20000010000 */
[----:B------:R-:W-:Y:S01]  /*155c0*/  F2FP.BF16.F32.PACK_AB R192, R192, R51 ;  /* 0x00000033c0c0723e */ /* 0x000fe200000010ff */
[----:B------:R2:W-:Y:S02]  /*155d0*/  MUFU.EX2 R188, R39 ;  /* 0x0000002700bc7308 */ /* 0x0005e40000000800 */
[----:B----4-:R-:W-:-:S04]  /*155e0*/  FADD.FTZ R31, R45, R44 ;  /* 0x0000002c2d1f7221 */ /* 0x010fc80000010000 */
[C---:B-----5:R-:W-:Y:S01]  /*155f0*/  FADD.FTZ R44, R194.reuse, R31 ;  /* 0x0000001fc22c7221 */ /* 0x060fe20000010000 */
[----:B------:R-:W-:Y:S01]  /*15600*/  F2FP.BF16.F32.PACK_AB R194, R194, R45 ;  /* 0x0000002dc2c2723e */ /* 0x000fe200000010ff */
[----:B------:R-:W-:Y:S01]  /*15610*/  MUFU.EX2 R37, R37 ;  /* 0x0000002500257308 */ /* 0x000fe20000000800 */
[----:B--2---:R-:W2:Y:S07]  /*15620*/  @P2 LDC R39, c[0x0][0x44c] ;  /* 0x00011300ff272b82 */ /* 0x004eae0000000800 */
[----:B------:R3:W-:Y:S01]  /*15630*/  MUFU.EX2 R190, R35 ;  /* 0x0000002300be7308 */ /* 0x0007e20000000800 */
[----:B-1----:R-:W-:-:S04]  /*15640*/  FMNMX.FTZ R4, R77, R4, !PT ;  /* 0x000000044d047209 */ /* 0x002fc80007810000 */
[C---:B------:R-:W-:Y:S01]  /*15650*/  FSETP.NEU.FTZ.AND P4, PT, R4.reuse, -INF , PT ;  /* 0xff8000000400780b */ /* 0x040fe20003f9d000 */
[----:B------:R-:W-:Y:S02]  /*15660*/  FMUL.FTZ R0, R4, R2 ;  /* 0x0000000204007220 */ /* 0x000fe40000410000 */
[----:B------:R-:W-:Y:S01]  /*15670*/  MUFU.EX2 R33, R33 ;  /* 0x0000002100217308 */ /* 0x000fe20000000800 */
[----:B---3--:R-:W-:Y:S02]  /*15680*/  IMAD.MOV.U32 R35, RZ, RZ, R80 ;  /* 0x000000ffff237224 */ /* 0x008fe400078e0050 */
[----:B------:R-:W-:-:S05]  /*15690*/  FSEL R0, R0, RZ, P4 ;  /* 0x000000ff00007208 */ /* 0x000fca0002000000 */
[-CC-:B------:R-:W-:Y:S01]  /*156a0*/  FFMA.FTZ R53, R53, R2.reuse, -R0.reuse ;  /* 0x0000000235357223 */ /* 0x180fe20000010800 */
[-CC-:B------:R-:W-:Y:S01]  /*156b0*/  FFMA.FTZ R40, R40, R2.reuse, -R0.reuse ;  /* 0x0000000228287223 */ /* 0x180fe20000010800 */
[-CC-:B------:R-:W-:Y:S01]  /*156c0*/  FFMA.FTZ R55, R55, R2.reuse, -R0.reuse ;  /* 0x0000000237377223 */ /* 0x180fe20000010800 */
[-CC-:B------:R-:W-:Y:S01]  /*156d0*/  FFMA.FTZ R57, R57, R2.reuse, -R0.reuse ;  /* 0x0000000239397223 */ /* 0x180fe20000010800 */
[-CC-:B------:R-:W-:Y:S01]  /*156e0*/  FFMA.FTZ R59, R59, R2.reuse, -R0.reuse ;  /* 0x000000023b3b7223 */ /* 0x180fe20000010800 */
[-CC-:B------:R-:W-:Y:S01]  /*156f0*/  FFMA.FTZ R61, R61, R2.reuse, -R0.reuse ;  /* 0x000000023d3d7223 */ /* 0x180fe20000010800 */
[----:B------:R-:W-:Y:S01]  /*15700*/  MUFU.EX2 R53, R53 ;  /* 0x0000003500357308 */ /* 0x000fe20000000800 */
        /* <DEDUP_REMOVED lines=10> */
[----:B------:R-:W-:Y:S01]  /*157b0*/  FFMA.FTZ R75, R75, R2, -R0 ;  /* 0x000000024b4b7223 */ /* 0x000fe20000010800 */
[----:B--2---:R-:W-:-:S04]  /*157c0*/  @P2 IMAD.HI.U32 R39, R80, R39, RZ ;  /* 0x0000002750272227 */ /* 0x004fc800078e00ff */
[----:B------:R-:W2:Y:S01]  /*157d0*/  MUFU.EX2 R55, R55 ;  /* 0x0000003700377308 */ /* 0x000ea20000000800 */
[----:B0-----:R-:W-:-:S05]  /*157e0*/  @P2 SHF.R.U32.HI R35, RZ, R46, R39 ;  /* 0x0000002eff232219 */ /* 0x001fca0000011627 */
[----:B------:R-:W-:Y:S02]  /*157f0*/  IMAD.IADD R31, R106, 0x1, R35 ;  /* 0x000000016a1f7824 */ /* 0x000fe400078e0223 */
[----:B------:R-:W0:Y:S01]  /*15800*/  MUFU.EX2 R30, R57 ;  /* 0x00000039001e7308 */ /* 0x000e220000000800 */
[----:B-1----:R-:W-:Y:S01]  /*15810*/  FADD.FTZ R38, R53, R40 ;  /* 0x0000002835267221 */ /* 0x002fe20000010000 */
[----:B------:R-:W-:Y:S01]  /*15820*/  F2FP.BF16.F32.PACK_AB R197, R40, R53 ;  /* 0x0000003528c5723e */ /* 0x000fe200000010ff */
[----:B------:R-:W-:-:S05]  /*15830*/  IMAD.IADD R24, R31, 0x1, R24 ;  /* 0x000000011f187824 */ /* 0x000fca00078e0218 */
[----:B------:R-:W1:Y:S01]  /*15840*/  MUFU.EX2 R59, R59 ;  /* 0x0000003b003b7308 */ /* 0x000e620000000800 */
[----:B--2---:R-:W-:-:S07]  /*15850*/  FADD.FTZ R29, R55, R38 ;  /* 0x00000026371d7221 */ /* 0x004fce0000010000 */
[----:B------:R-:W2:Y:S01]  /*15860*/  MUFU.EX2 R32, R61 ;  /* 0x0000003d00207308 */ /* 0x000ea20000000800 */
[C---:B0-----:R-:W-:Y:S01]  /*15870*/  FADD.FTZ R42, R30.reuse, R29 ;  /* 0x0000001d1e2a7221 */ /* 0x041fe20000010000 */
[----:B------:R-:W-:-:S06]  /*15880*/  F2FP.BF16.F32.PACK_AB R199, R30, R55 ;  /* 0x000000371ec7723e */ /* 0x000fcc00000010ff */
[----:B------:R-:W-:Y:S01]  /*15890*/  MUFU.EX2 R63, R63 ;  /* 0x0000003f003f7308 */ /* 0x000fe20000000800 */
[----:B-1----:R-:W-:-:S07]  /*158a0*/  FADD.FTZ R29, R59, R42 ;  /* 0x0000002a3b1d7221 */ /* 0x002fce0000010000 */
[----:B------:R-:W0:Y:S01]  /*158b0*/  MUFU.EX2 R34, R65 ;  /* 0x0000004100227308 */ /* 0x000e220000000800 */
[C---:B--2---:R-:W-:Y:S01]  /*158c0*/  FADD.FTZ R42, R32.reuse, R29 ;  /* 0x0000001d202a7221 */ /* 0x044fe20000010000 */
[----:B------:R-:W-:Y:S01]  /*158d0*/  FADD.FTZ R29, R41, R44 ;  /* 0x0000002c291d7221 */ /* 0x000fe20000010000 */
[----:B------:R-:W-:-:S03]  /*158e0*/  F2FP.BF16.F32.PACK_AB R193, R32, R59 ;  /* 0x0000003b20c1723e */ /* 0x000fc600000010ff */
[C---:B------:R-:W-:Y:S01]  /*158f0*/  FADD.FTZ R44, R188.reuse, R29 ;  /* 0x0000001dbc2c7221 */ /* 0x040fe20000010000 */
[----:B------:R-:W-:Y:S01]  /*15900*/  F2FP.BF16.F32.PACK_AB R188, R188, R41 ;  /* 0x00000029bcbc723e */ /* 0x000fe200000010ff */
[----:B------:R-:W-:Y:S02]  /*15910*/  MUFU.EX2 R67, R67 ;  /* 0x0000004300437308 */ /* 0x000fe40000000800 */
[----:B------:R-:W-:-:S06]  /*15920*/  FADD.FTZ R29, R37, R44 ;  /* 0x0000002c251d7221 */ /* 0x000fcc0000010000 */
[----:B------:R-:W1:Y:S01]  /*15930*/  MUFU.EX2 R36, R69 ;  /* 0x0000004500247308 */ /* 0x000e620000000800 */
[----:B0-----:R-:W-:-:S07]  /*15940*/  F2FP.BF16.F32.PACK_AB R195, R34, R63 ;  /* 0x0000003f22c3723e */ /* 0x001fce00000010ff */
[----:B------:R-:W-:Y:S08]  /*15950*/  MUFU.EX2 R49, R49 ;  /* 0x0000003100317308 */ /* 0x000ff00000000800 */
[----:B------:R0:W2:Y:S01]  /*15960*/  MUFU.EX2 R38, R23 ;  /* 0x0000001700267308 */ /* 0x0000a20000000800 */
[----:B-1----:R-:W-:-:S07]  /*15970*/  F2FP.BF16.F32.PACK_AB R189, R36, R67 ;  /* 0x0000004324bd723e */ /* 0x002fce00000010ff */
[----:B------:R-:W1:Y:S01]  /*15980*/  MUFU.EX2 R5, R5 ;  /* 0x0000000500057308 */ /* 0x000e620000000800 */
[----:B0-----:R-:W-:-:S04]  /*15990*/  FADD.FTZ R23, R63, R42 ;  /* 0x0000002a3f177221 */ /* 0x001fc80000010000 */
[----:B------:R-:W-:-:S03]  /*159a0*/  FADD.FTZ R42, R34, R23 ;  /* 0x00000017222a7221 */ /* 0x000fc60000010000 */
[----:B------:R-:W0:Y:S01]  /*159b0*/  MUFU.EX2 R0, R71 ;  /* 0x0000004700007308 */ /* 0x000e220000000800 */
[----:B------:R-:W-:Y:S01]  /*159c0*/  FADD.FTZ R23, R67, R42 ;  /* 0x0000002a43177221 */ /* 0x000fe20000010000 */
[C---:B------:R-:W-:Y:S01]  /*159d0*/  FADD.FTZ R42, R190.reuse, R29 ;  /* 0x0000001dbe2a7221 */ /* 0x040fe20000010000 */
[----:B------:R-:W-:Y:S02]  /*159e0*/  F2FP.BF16.F32.PACK_AB R190, R190, R37 ;  /* 0x00000025bebe723e */ /* 0x000fe400000010ff */
[----:B------:R-:W-:Y:S01]  /*159f0*/  FADD.FTZ R26, R36, R23 ;  /* 0x00000017241a7221 */ /* 0x000fe20000010000 */
[----:B------:R-:W-:Y:S01]  /*15a00*/  FADD.FTZ R29, R33, R42 ;  /* 0x0000002a211d7221 */ /* 0x000fe20000010000 */
[----:B--2---:R-:W-:Y:S01]  /*15a10*/  F2FP.BF16.F32.PACK_AB R191, R38, R49 ;  /* 0x0000003126bf723e */ /* 0x004fe200000010ff */
[----:B------:R-:W2:Y:S01]  /*15a20*/  MUFU.EX2 R27, R27 ;  /* 0x0000001b001b7308 */ /* 0x000ea20000000800 */
[----:B------:R-:W-:Y:S01]  /*15a30*/  FADD.FTZ R23, R49, R26 ;  /* 0x0000001a31177221 */ /* 0x000fe20000010000 */
[C---:B------:R-:W-:Y:S01]  /*15a40*/  FADD.FTZ R42, R184.reuse, R29 ;  /* 0x0000001db82a7221 */ /* 0x040fe20000010000 */
[----:B------:R-:W-:-:S02]  /*15a50*/  F2FP.BF16.F32.PACK_AB R184, R184, R33 ;  /* 0x00000021b8b8723e */ /* 0x000fc400000010ff */
[----:B------:R-:W-:-:S03]  /*15a60*/  FADD.FTZ R28, R38, R23 ;  /* 0x00000017261c7221 */ /* 0x000fc60000010000 */
[----:B------:R-:W3:Y:S01]  /*15a70*/  MUFU.EX2 R73, R73 ;  /* 0x0000004900497308 */ /* 0x000ee20000000800 */
[----:B-1----:R-:W-:Y:S01]  /*15a80*/  FADD.FTZ R23, R5, R28 ;  /* 0x0000001c05177221 */ /* 0x002fe20000010000 */
[C---:B0-----:R-:W-:Y:S01]  /*15a90*/  F2FP.BF16.F32.PACK_AB R185, R0.reuse, R5 ;  /* 0x0000000500b9723e */ /* 0x041fe200000010ff */
[----:B------:R-:W-:Y:S02]  /*15aa0*/  VIADD R5, R103, 0xfffffffe ;  /* 0xfffffffe67057836 */ /* 0x000fe40000000000 */
[----:B------:R-:W-:-:S03]  /*15ab0*/  FADD.FTZ R28, R0, R23 ;  /* 0x00000017001c7221 */ /* 0x000fc60000010000 */
[----:B------:R-:W0:Y:S01]  /*15ac0*/  MUFU.EX2 R26, R75 ;  /* 0x0000004b001a7308 */ /* 0x000e220000000800 */
[----:B--2---:R-:W-:-:S04]  /*15ad0*/  FADD.FTZ R29, R27, R42 ;  /* 0x0000002a1b1d7221 */ /* 0x004fc80000010000 */
[C---:B------:R-:W-:Y:S01]  /*15ae0*/  FADD.FTZ R228, R186.reuse, R29 ;  /* 0x0000001dbae47221 */ /* 0x040fe20000010000 */
[----:B------:R-:W-:Y:S01]  /*15af0*/  F2FP.BF16.F32.PACK_AB R186, R186, R27 ;  /* 0x0000001bbaba723e */ /* 0x000fe200000010ff */
[----:B---3--:R-:W-:-:S04]  /*15b00*/  FADD.FTZ R227, R73, R28 ;  /* 0x0000001c49e37221 */ /* 0x008fc80000010000 */
[C---:B0-----:R-:W-:Y:S01]  /*15b10*/  FADD.FTZ R227, R26.reuse, R227 ;  /* 0x000000e31ae37221 */ /* 0x041fe20000010000 */
[----:B------:R-:W-:Y:S01]  /*15b20*/  F2FP.BF16.F32.PACK_AB R187, R26, R73 ;  /* 0x000000491abb723e */ /* 0x000fe200000010ff */
[----:B------:R-:W-:Y:S06]  /*15b30*/  @!P3 BRA `(.L_x_1946) ;  /* 0x000000000048b947 */ /* 0x000fec0003800000 */
        /* <DEDUP_REMOVED lines=11> */
.L_x_1948:
[----:B------:R-:W-:-:S13]  /*15bf0*/  ISETP.NE.AND P4, PT, R25, 0x1, PT ;  /* 0x000000011900780c */ /* 0x000fda0003f85270 */
[----:B------:R-:W0:Y:S02]  /*15c00*/  @P4 LDC.64 R26, c[0x0][0x9e8] ;  /* 0x00027a00ff1a4b82 */ /* 0x000e240000000a00 */
[----:B0-----:R-:W-:-:S05]  /*15c10*/  @P4 IMAD.HI.U32 R26, R0, R26, RZ ;  /* 0x0000001a001a4227 */ /* 0x001fca00078e00ff */
[----:B------:R-:W-:-:S07]  /*15c20*/  @P4 SHF.R.U32.HI R0, RZ, R27, R26 ;  /* 0x0000001bff004219 */ /* 0x000fce000001161a */
.L_x_1949:
[----:B------:R-:W-:Y:S05]  /*15c30*/  BSYNC B0 ;  /* 0x0000000000007941 */ /* 0x000fea0003800000 */
.L_x_1947:
[----:B------:R-:W-:-:S05]  /*15c40*/  IMAD R25, R0, R25, R25 ;  /* 0x0000001900197224 */ /* 0x000fca00078e0219 */
[----:B------:R-:W-:-:S07]  /*15c50*/  VIMNMX R24, R24, R25, PT ;  /* 0x0000001918187248 */ /* 0x000fce0003fe0100 */
.L_x_1946:
[----:B------:R-:W2:Y:S01]  /*15c60*/  LDL R25, [R1+0x50] ;  /* 0x0000500001197983 */ /* 0x000ea20000100800 */
[----:B------:R-:W-:Y:S01]  /*15c70*/  SHF.R.S32.HI R23, RZ, 0x1f, R24 ;  /* 0x0000001fff177819 */ /* 0x000fe20000011418 */
[----:B------:R-:W-:Y:S01]  /*15c80*/  BSSY B0, `(.L_x_1950) ;  /* 0x0000352000007945 */ /* 0x000fe20003800000 */
[----:B------:R-:W-:Y:S01]  /*15c90*/  IMAD.MOV.U32 R0, RZ, RZ, 0x3f800000 ;  /* 0x3f800000ff007424 */ /* 0x000fe200078e00ff */
[----:B------:R-:W-:Y:S02]  /*15ca0*/  CS2R R150, SRZ ;  /* 0x0000000000967805 */ /* 0x000fe4000001ff00 */
[----:B------:R-:W-:Y:S01]  /*15cb0*/  LEA.HI R24, R23, R24, RZ, 0x6 ;  /* 0x0000001817187211 */ /* 0x000fe200078f30ff */
[----:B------:R-:W-:Y:S01]  /*15cc0*/  IMAD.MOV.U32 R23, RZ, RZ, 0x3f800000 ;  /* 0x3f800000ff177424 */ /* 0x000fe200078e00ff */
[----:B------:R-:W-:Y:S02]  /*15cd0*/  CS2R R148, SRZ ;  /* 0x0000000000947805 */ /* 0x000fe4000001ff00 */
[----:B------:R-:W-:-:S02]  /*15ce0*/  CS2R R146, SRZ ;  /* 0x0000000000927805 */ /* 0x000fc4000001ff00 */
[----:B------:R-:W-:Y:S02]  /*15cf0*/  SHF.R.S32.HI R24, RZ, 0x6, R24 ;  /* 0x00000006ff187819 */ /* 0x000fe40000011418 */
        /* <DEDUP_REMOVED lines=60> */
[----:B--2---:R-:W-:-:S04]  /*160c0*/  VIMNMX R25, R25, R24, !PT ;  /* 0x0000001819197248 */ /* 0x004fc80007fe0100 */
[----:B------:R-:W-:Y:S01]  /*160d0*/  ISETP.GE.AND P4, PT, R5, R25, PT ;  /* 0x000000190500720c */ /* 0x000fe20003f86270 */
[----:B------:R0:W-:Y:S02]  /*160e0*/  STL [R1+0x1c], R25 ;  /* 0x00001c1901007387 */ /* 0x0001e40000100800 */
[----:B0-----:R-:W-:-:S10]  /*160f0*/  CS2R R24, SRZ ;  /* 0x0000000000187805 */ /* 0x001fd4000001ff00 */
[----:B------:R-:W-:Y:S05]  /*16100*/  @!P4 BRA `(.L_x_1951) ;  /* 0x000000300024c947 */ /* 0x000fea0003800000 */
[----:B------:R-:W-:Y:S01]  /*16110*/  BSSY B1, `(.L_x_1952) ;  /* 0x0000304000017945 */ /* 0x000fe20003800000 */
[----:B------:R-:W-:Y:S02]  /*16120*/  IMAD.MOV.U32 R0, RZ, RZ, 0x3f800000 ;  /* 0x3f800000ff007424 */ /* 0x000fe400078e00ff */
[----:B------:R-:W-:-:S07]  /*16130*/  IMAD.MOV.U32 R151, RZ, RZ, RZ ;  /* 0x000000ffff977224 */ /* 0x000fce00078e00ff */
.L_x_1971:
[----:B------:R-:W-:-:S05]  /*16140*/  VIADD R231, R22, 0x1 ;  /* 0x0000000116e77836 */ /* 0x000fca0000000000 */
[----:B------:R-:W-:-:S04]  /*16150*/  ISETP.NE.AND P4, PT, R231, 0x2, PT ;  /* 0x00000002e700780c */ /* 0x000fc80003f85270 */
[----:B------:R-:W-:Y:S02]  /*16160*/  SEL R230, RZ, 0x1, P4 ;  /* 0x00000001ffe67807 */ /* 0x000fe40002000000 */
[----:B------:R-:W-:Y:S02]  /*16170*/  SEL R231, R231, RZ, P4 ;  /* 0x000000ffe7e77207 */ /* 0x000fe40002000000 */
[----:B------:R-:W-:Y:S01]  /*16180*/  LOP3.LUT R230, R219, R230, RZ, 0x3c, !PT ;  /* 0x000000e6dbe67212 */ /* 0x000fe200078e3cff */
[----:B------:R-:W-:Y:S06]  /*16190*/  @!P0 BRA `(.L_x_1953) ;  /* 0x0000000000048947 */ /* 0x000fec0003800000 */
[----:B------:R-:W-:Y:S01]  /*161a0*/  BPT.TRAP 0x1 ;  /* 0x000000040000795c */ /* 0x000fe20000300000 */
.L_x_1953:
[----:B------:R-:W-:Y:S01]  /*161b0*/  IMAD R2, R231, 0x8, R16 ;  /* 0x00000008e7027824 */ /* 0x000fe200078e0210 */
[----:B------:R-:W-:-:S04]  /*161c0*/  SHF.L.U32 R153, R230, 0x1f, RZ ;  /* 0x0000001fe6997819 */ /* 0x000fc800000006ff */
[----:B------:R0:W1:Y:S01]  /*161d0*/  SYNCS.PHASECHK.TRANS64.TRYWAIT P4, [R2+URZ+0x30830], R153 ;  /* 0x03083099020075a7 */ /* 0x000062000808017f */
[----:B------:R-:W-:Y:S05]  /*161e0*/  @!P0 BRA `(.L_x_1954) ;  /* 0x0000000000048947 */ /* 0x000fea0003800000 */
[----:B------:R-:W-:Y:S01]  /*161f0*/  BPT.TRAP 0x1 ;  /* 0x000000040000795c */ /* 0x000fe20000300000 */
.L_x_1954:
[----:B------:R-:W2:Y:S01]  /*16200*/  LDL R152, [R1+0x24] ;  /* 0x0000240001987983 */ /* 0x000ea20000100800 */
[----:B------:R-:W-:Y:S01]  /*16210*/  BSSY B2, `(.L_x_1955) ;  /* 0x0000007000027945 */ /* 0x000fe20003800000 */
[----:B--2---:R-:W-:-:S04]  /*16220*/  IMAD R152, R231, 0x800, R152 ;  /* 0x00000800e7987824 */ /* 0x004fc800078e0298 */
[C---:B------:R-:W-:Y:S02]  /*16230*/  VIADD R154, R152.reuse, 0x2 ;  /* 0x00000002989a7836 */ /* 0x040fe40000000000 */
[----:B------:R-:W-:Y:S01]  /*16240*/  VIADD R157, R152, 0x4 ;  /* 0x00000004989d7836 */ /* 0x000fe20000000000 */
[----:B-1----:R-:W-:Y:S06]  /*16250*/  @P4 BRA `(.L_x_1956) ;  /* 0x0000000000084947 */ /* 0x002fec0003800000 */
[----:B------:R-:W1:Y:S02]  /*16260*/  SYNCS.PHASECHK.TRANS64.TRYWAIT P4, [R2+URZ+0x30830], R153 ;  /* 0x03083099020075a7 */ /* 0x000e64000808017f */
[----:B-1----:R-:W-:Y:S05]  /*16270*/  @!P4 BRA `(.L_x_1957) ;  /* 0x0000016c00b0c947 */ /* 0x002fea0003800000 */
.L_x_1956:
[----:B------:R-:W-:Y:S05]  /*16280*/  BSYNC B2 ;  /* 0x0000000000027941 */ /* 0x000fea0003800000 */
.L_x_1955:
[----:B------:R-:W-:Y:S01]  /*16290*/  R2UR UR4, R154 ;  /* 0x000000009a0472ca */ /* 0x000fe200000e0000 */
[----:B------:R-:W-:Y:S01]  /*162a0*/  IMAD.MOV.U32 R154, RZ, RZ, R157 ;  /* 0x000000ffff9a7224 */ /* 0x000fe200078e009d */
[----:B------:R-:W-:Y:S01]  /*162b0*/  STL [R1+0xb8], R5 ;  /* 0x0000b80501007387 */ /* 0x000fe20000100800 */
[----:B------:R-:W-:Y:S02]  /*162c0*/  IMAD.MOV.U32 R155, RZ, RZ, 0x40000040 ;  /* 0x40000040ff9b7424 */ /* 0x000fe400078e00ff */
[-C--:B------:R-:W-:Y:S01]  /*162d0*/  FMUL.FTZ R24, R24, R23.reuse ;  /* 0x0000001718187220 */ /* 0x080fe20000410000 */
[C---:B------:R-:W-:Y:S01]  /*162e0*/  VIADD R156, R152.reuse, 0x6 ;  /* 0x00000006989c7836 */ /* 0x040fe20000000000 */
[----:B------:R2:W-:Y:S01]  /*162f0*/  STL [R1+0xb4], R4 ;  /* 0x0000b40401007387 */ /* 0x0005e20000100800 */
[----:B------:R-:W-:Y:S01]  /*16300*/  VIADD R158, R152, 0x204 ;  /* 0x00000204989e7836 */ /* 0x000fe20000000000 */
[C---:B------:R-:W-:Y:S01]  /*16310*/  R2UR UR5, R155.reuse ;  /* 0x000000009b0572ca */ /* 0x040fe200000e0000 */
[----:B01----:R-:W-:Y:S01]  /*16320*/  IMAD.MOV.U32 R153, RZ, RZ, 0x40000040 ;  /* 0x40000040ff997424 */ /* 0x003fe200078e00ff */
[----:B------:R-:W-:Y:S01]  /*16330*/  STL [R1+0xb0], R3 ;  /* 0x0000b00301007387 */ /* 0x000fe20000100800 */
[----:B------:R-:W-:Y:S01]  /*16340*/  R2UR UR58, R156 ;  /* 0x000000009c3a72ca */ /* 0x000fe200000e0000 */
[----:B------:R-:W-:Y:S01]  /*16350*/  VIADD R156, R152, 0x202 ;  /* 0x00000202989c7836 */ /* 0x000fe20000000000 */
[----:B------:R-:W-:Y:S01]  /*16360*/  R2UR UR14, R158 ;  /* 0x000000009e0e72ca */ /* 0x000fe200000e0000 */
[----:B------:R0:W-:Y:S01]  /*16370*/  STL [R1+0xac], R2 ;  /* 0x0000ac0201007387 */ /* 0x0001e20000100800 */
[----:B------:R-:W-:Y:S01]  /*16380*/  VIADD R158, R152, 0x400 ;  /* 0x00000400989e7836 */ /* 0x000fe20000000000 */
[----:B--2---:R-:W-:Y:S01]  /*16390*/  MOV R4, UR38 ;  /* 0x0000002600047c02 */ /* 0x004fe20008000f00 */
[----:B------:R-:W-:Y:S01]  /*163a0*/  IMAD.MOV.U32 R157, RZ, RZ, 0x40000040 ;  /* 0x40000040ff9d7424 */ /* 0x000fe200078e00ff */
[----:B------:R-:W-:Y:S01]  /*163b0*/  R2UR UR38, R154 ;  /* 0x000000009a2672ca */ /* 0x000fe200000e0000 */
[----:B------:R-:W-:Y:S01]  /*163c0*/  VIADD R154, R152, 0x200 ;  /* 0x00000200989a7836 */ /* 0x000fe20000000000 */
[----:B------:R-:W-:Y:S01]  /*163d0*/  R2UR UR10, R156 ;  /* 0x000000009c0a72ca */ /* 0x000fe200000e0000 */
[----:B------:R-:W-:Y:S01]  /*163e0*/  VIADD R156, R152, 0x402 ;  /* 0x00000402989c7836 */ /* 0x000fe20000000000 */
[----:B------:R-:W-:Y:S01]  /*163f0*/  R2UR UR22, R158 ;  /* 0x000000009e1672ca */ /* 0x000fe200000e0000 */
[----:B------:R-:W-:Y:S01]  /*16400*/  VIADD R158, R152, 0x406 ;  /* 0x00000406989e7836 */ /* 0x000fe20000000000 */
[----:B0-----:R-:W-:Y:S01]  /*16410*/  MOV R2, UR39 ;  /* 0x0000002700027c02 */ /* 0x001fe20008000f00 */
[----:B------:R-:W-:Y:S01]  /*16420*/  IMAD.MOV.U32 R159, RZ, RZ, 0x40000040 ;  /* 0x40000040ff9f7424 */ /* 0x000fe200078e00ff */
[----:B------:R-:W-:Y:S01]  /*16430*/  R2UR UR6, R154 ;  /* 0x000000009a0672ca */ /* 0x000fe200000e0000 */
[----:B------:R-:W-:Y:S01]  /*16440*/  VIADD R154, R152, 0x206 ;  /* 0x00000206989a7836 */ /* 0x000fe20000000000 */
[----:B------:R-:W-:Y:S01]  /*16450*/  R2UR UR39, R155 ;  /* 0x000000009b2772ca */ /* 0x000fe200000e0000 */
[----:B------:R0:W-:Y:S01]  /*16460*/  STL [R1+0x18], R2 ;  /* 0x0000180201007387 */ /* 0x0001e20000100800 */
[----:B------:R-:W-:Y:S01]  /*16470*/  MOV R3, UR37 ;  /* 0x0000002500037c02 */ /* 0x000fe20008000f00 */
[-C--:B------:R-:W-:Y:S01]  /*16480*/  FMUL.FTZ R25, R25, R23.reuse ;  /* 0x0000001719197220 */ /* 0x080fe20000410000 */
[----:B------:R-:W-:Y:S01]  /*16490*/  R2UR UR18, R154 ;  /* 0x000000009a1272ca */ /* 0x000fe200000e0000 */
[----:B------:R-:W-:Y:S01]  /*164a0*/  VIADD R154, R152, 0x404 ;  /* 0x00000404989a7836 */ /* 0x000fe20000000000 */
[----:B------:R-:W-:Y:S01]  /*164b0*/  MOV R232, UR38 ;  /* 0x0000002600e87c02 */ /* 0x000fe20008000f00 */
[----:B------:R-:W-:Y:S01]  /*164c0*/  UMOV UR38, UR4 ;  /* 0x0000000400267c82 */ /* 0x000fe20008000000 */
[----:B------:R-:W-:Y:S01]  /*164d0*/  R2UR UR26, R156 ;  /* 0x000000009c1a72ca */ /* 0x000fe200000e0000 */
[----:B------:R-:W-:Y:S01]  /*164e0*/  VIADD R156, R152, 0x604 ;  /* 0x00000604989c7836 */ /* 0x000fe20000000000 */
[----:B------:R-:W-:Y:S01]  /*164f0*/  R2UR UR30, R154 ;  /* 0x000000009a1e72ca */ /* 0x000fe200000e0000 */
[----:B------:R-:W-:Y:S01]  /*16500*/  VIADD R154, R152, 0x600 ;  /* 0x00000600989a7836 */ /* 0x000fe20000000000 */
[----:B0-----:R-:W-:Y:S01]  /*16510*/  MOV R2, UR36 ;  /* 0x0000002400027c02 */ /* 0x001fe20008000f00 */
[-C--:B------:R-:W-:Y:S01]  /*16520*/  FMUL.FTZ R28, R28, R23.reuse ;  /* 0x000000171c1c7220 */ /* 0x080fe20000410000 */
[----:B------:R-:W-:Y:S01]  /*16530*/  MOV R233, UR39 ;  /* 0x0000002700e97c02 */ /* 0x000fe20008000f00 */
[----:B------:R-:W-:Y:S01]  /*16540*/  UMOV UR39, UR5 ;  /* 0x0000000500277c82 */ /* 0x000fe20008000000 */
[----:B------:R-:W-:Y:S01]  /*16550*/  MOV R5, UR38 ;  /* 0x0000002600057c02 */ /* 0x000fe20008000f00 */
[-C--:B------:R-:W-:Y:S01]  /*16560*/  FMUL.FTZ R29, R29, R23.reuse ;  /* 0x000000171d1d7220 */ /* 0x080fe20000410000 */
[----:B------:R-:W-:Y:S01]  /*16570*/  MOV R160, UR39 ;  /* 0x0000002700a07c02 */ /* 0x000fe20008000f00 */
[-C--:B------:R-:W-:Y:S01]  /*16580*/  FMUL.FTZ R32, R32, R23.reuse ;  /* 0x0000001720207220 */ /* 0x080fe20000410000 */
[----:B------:R-:W-:Y:S01]  /*16590*/  R2UR UR34, R158 ;  /* 0x000000009e2272ca */ /* 0x000fe200000e0000 */
[----:B------:R-:W-:Y:S01]  /*165a0*/  VIADD R158, R152, 0x602 ;  /* 0x00000602989e7836 */ /* 0x000fe20000000000 */
[----:B------:R-:W-:Y:S01]  /*165b0*/  R2UR UR42, R154 ;  /* 0x000000009a2a72ca */ /* 0x000fe200000e0000 */
[C---:B------:R-:W-:Y:S01]  /*165c0*/  VIADD R154, R152.reuse, 0x606 ;  /* 0x00000606989a7836 */ /* 0x040fe20000000000 */
[----:B------:R-:W-:Y:S01]  /*165d0*/  R2UR UR38, R152 ;  /* 0x00000000982672ca */ /* 0x000fe200000e0000 */
[-C--:B------:R-:W-:Y:S01]  /*165e0*/  FMUL.FTZ R33, R33, R23.reuse ;  /* 0x0000001721217220 */ /* 0x080fe20000410000 */
[----:B------:R-:W-:Y:S01]  /*165f0*/  R2UR UR39, R153 ;  /* 0x00000000992772ca */ /* 0x000fe200000e0000 */
[-C--:B------:R-:W-:Y:S01]  /*16600*/  FMUL.FTZ R36, R36, R23.reuse ;  /* 0x0000001724247220 */ /* 0x080fe20000410000 */
[----:B------:R-:W-:Y:S01]  /*16610*/  R2UR UR36, R6 ;  /* 0x00000000062472ca */ /* 0x000fe200000e0000 */
[-C--:B------:R-:W-:Y:S01]  /*16620*/  FMUL.FTZ R37, R37, R23.reuse ;  /* 0x0000001725257220 */ /* 0x080fe20000410000 */
[----:B------:R-:W-:Y:S01]  /*16630*/  R2UR UR37, R7 ;  /* 0x00000000072572ca */ /* 0x000fe200000e0000 */
        /* <DEDUP_REMOVED lines=64> */
[----:B------:R-:W-:Y:S01]  /*16a40*/  R2UR UR59, R157 ;  /* 0x000000009d3b72ca */ /* 0x000fe200000e0000 */
[----:B------:R-:W-:Y:S01]  /*16a50*/  IMAD.MOV.U32 R0, RZ, RZ, R160 ;  /* 0x000000ffff007224 */ /* 0x000fe200078e00a0 */
        /* <DEDUP_REMOVED lines=30> */
[----:B------:R-:W-:Y:S01]  /*16c40*/  WARPGROUP.ARRIVE ;  /* 0x00000000000079c5 */ /* 0x000fe20000000000 */
[-C--:B------:R-:W-:Y:S01]  /*16c50*/  FMUL.FTZ R69, R69, R23.reuse ;  /* 0x0000001745457220 */ /* 0x080fe20000410000 */
[-C--:B------:R-:W-:Y:S01]  /*16c60*/  FMUL.FTZ R72, R72, R23.reuse ;  /* 0x0000001748487220 */ /* 0x080fe20000410000 */
[-C--:B------:R-:W-:Y:S01]  /*16c70*/  FMUL.FTZ R73, R73, R23.reuse ;  /* 0x0000001749497220 */ /* 0x080fe20000410000 */
[-C--:B------:R-:W-:Y:S01]  /*16c80*/  FMUL.FTZ R76, R76, R23.reuse ;  /* 0x000000174c4c7220 */ /* 0x080fe20000410000 */
[-C--:B------:R-:W-:Y:S01]  /*16c90*/  FMUL.FTZ R77, R77, R23.reuse ;  /* 0x000000174d4d7220 */ /* 0x080fe20000410000 */
[----:B------:R-:W-:Y:S01]  /*16ca0*/  HGMMA.64x64x16.F32.BF16 R152, gdesc[UR36], RZ, !UPT, gsb0 ;  /* 0x00e00000249879f0 */ /* 0x000fe2000c0018ff */
        /* <DEDUP_REMOVED lines=41> */
[----:B------:R-:W2:Y:S01]  /*16f40*/  LDL.LU R23, [R1+0x18] ;  /* 0x0000180001177983 */ /* 0x000ea20000300800 */
[----:B------:R-:W-:-:S02]  /*16f50*/  R2UR UR57, R217 ;  /* 0x00000000d93972ca */ /* 0x000fc400000e0000 */
[----:B------:R-:W-:Y:S01]  /*16f60*/  R2UR UR4, R214 ;  /* 0x00000000d60472ca */ /* 0x000fe200000e0000 */
[----:B------:R0:W5:Y:S01]  /*16f70*/  LDL.LU R5, [R1+0xb8] ;  /* 0x0000b80001057983 */ /* 0x0001620000300800 */
[----:B------:R-:W-:Y:S02]  /*16f80*/  WARPGROUP.DEPBAR.LE gsb0, 0x0 ;  /* 0x00008000000079c5 */ /* 0x000fe40000010000 */
[----:B------:R-:W-:-:S06]  /*16f90*/  WARPGROUP.ARRIVE ;  /* 0x00000000000079c5 */ /* 0x000fcc0000000000 */
[----:B------:R-:W-:Y:S01]  /*16fa0*/  HGMMA.64x64x16.F32.BF16 R152, gdesc[UR36], R152, gsb0 ;  /* 0x00e00000249879f0 */ /* 0x000fe20008001898 */
[----:B------:R-:W-:Y:S02]  /*16fb0*/  R2UR UR39, R233 ;  /* 0x00000000e92772ca */ /* 0x000fe400000e0000 */
[----:B------:R-:W-:Y:S02]  /*16fc0*/  R2UR UR38, R232 ;  /* 0x00000000e82672ca */ /* 0x000fe400000e0000 */
[----:B------:R-:W-:Y:S02]  /*16fd0*/  R2UR UR36, R222 ;  /* 0x00000000de2472ca */ /* 0x000fe400000e0000 */
[----:B------:R-:W-:Y:S01]  /*16fe0*/  R2UR UR37, R223 ;  /* 0x00000000df2572ca */ /* 0x000fe200000e0000 */
[----:B------:R-:W-:Y:S02]  /*16ff0*/  WARPGROUP.DEPBAR.LE gsb0, 0x0 ;  /* 0x00008000000079c5 */ /* 0x000fe40000010000 */
[----:B------:R-:W-:-:S10]  /*17000*/  WARPGROUP.ARRIVE ;  /* 0x00000000000079c5 */ /* 0x000fd40000000000 */
[----:B------:R-:W-:Y:S03]  /*17010*/  HGMMA.64x64x16.F32.BF16 R152, gdesc[UR36], R152, gsb0 ;  /* 0x00e00000249879f0 */ /* 0x000fe60008001898 */
[----:B------:R-:W-:Y:S02]  /*17020*/  WARPGROUP.DEPBAR.LE gsb0, 0x0 ;  /* 0x00008000000079c5 */ /* 0x000fe40000010000 */
[----:B------:R-:W-:-:S06]  /*17030*/  WARPGROUP.ARRIVE ;  /* 0x00000000000079c5 */ /* 0x000fcc0000000000 */
[----:B------:R-:W-:Y:S01]  /*17040*/  HGMMA.64x64x16.F32.BF16 R152, gdesc[UR56], R152, gsb0 ;  /* 0x00e00000389879f0 */ /* 0x000fe20008001898 */
[----:B------:R-:W-:Y:S02]  /*17050*/  R2UR UR5, R215 ;  /* 0x00000000d70572ca */ /* 0x000fe400000e0000 */
[----:B------:R-:W-:Y:S02]  /*17060*/  WARPGROUP.DEPBAR.LE gsb0, 0x0 ;  /* 0x00008000000079c5 */ /* 0x000fe40000010000 */
[----:B------:R-:W-:-:S09]  /*17070*/  WARPGROUP.ARRIVE ;  /* 0x00000000000079c5 */ /* 0x000fd20000000000 */
[----:B------:R-:W-:Y:S01]  /*17080*/  HGMMA.64x64x16.F32.BF16 R152, gdesc[UR4], R152, gsb0 ;  /* 0x00e00000049879f0 */ /* 0x000fe20008001898 */
[----:B------:R-:W-:Y:S02]  /*17090*/  R2UR UR8, R212 ;  /* 0x00000000d40872ca */ /* 0x000fe400000e0000 */
[----:B------:R-:W-:Y:S01]  /*170a0*/  R2UR UR9, R213 ;  /* 0x00000000d50972ca */ /* 0x000fe200000e0000 */
[----:B------:R-:W-:Y:S02]  /*170b0*/  WARPGROUP.DEPBAR.LE gsb0, 0x0 ;  /* 0x00008000000079c5 */ /* 0x000fe40000010000 */
[----:B------:R-:W-:-:S10]  /*170c0*/  WARPGROUP.ARRIVE ;  /* 0x00000000000079c5 */ /* 0x000fd40000000000 */
        /* <DEDUP_REMOVED lines=34> */
[----:B------:R0:W5:Y:S01]  /*172f0*/  LDL.LU R4, [R1+0xb4] ;  /* 0x0000b40001047983 */ /* 0x0001620000300800 */
[----:B------:R-:W-:Y:S02]  /*17300*/  R2UR UR37, R3 ;  /* 0x00000000032572ca */ /* 0x000fe400000e0000 */
[----:B------:R-:W-:Y:S01]  /*17310*/  R2UR UR36, R2 ;  /* 0x00000000022472ca */ /* 0x000fe200000e0000 */
[----:B------:R0:W5:Y:S04]  /*17320*/  LDL.LU R3, [R1+0xb0] ;  /* 0x0000b00001037983 */ /* 0x0001680000300800 */
[----:B------:R0:W5:Y:S01]  /*17330*/  LDL.LU R2, [R1+0xac] ;  /* 0x0000ac0001027983 */ /* 0x0001620000300800 */
[----:B------:R-:W-:-:S02]  /*17340*/  WARPGROUP.DEPBAR.LE gsb0, 0x0 ;  /* 0x00008000000079c5 */ /* 0x000fc40000010000 */
[----:B------:R-:W-:-:S06]  /*17350*/  WARPGROUP.ARRIVE ;  /* 0x00000000000079c5 */ /* 0x000fcc0000000000 */
        /* <DEDUP_REMOVED lines=16> */
[----:B--2---:R-:W-:Y:S02]  /*17460*/  R2UR UR39, R23 ;  /* 0x00000000172772ca */ /* 0x004fe400000e0000 */
[----:B------:R-:W-:Y:S02]  /*17470*/  WARPGROUP.DEPBAR.LE gsb0, 0x0 ;  /* 0x00008000000079c5 */ /* 0x000fe40000010000 */
[----:B0-----:R-:W-:Y:S11]  /*17480*/  @!P0 BRA `(.L_x_1958) ;  /* 0x0000000000048947 */ /* 0x001ff60003800000 */
[----:B------:R-:W-:Y:S01]  /*17490*/  BPT.TRAP 0x1 ;  /* 0x000000040000795c */ /* 0x000fe20000300000 */
.L_x_1958:
[----:B------:R-:W-:Y:S01]  /*174a0*/  SHF.L.U32 R23, R219, 0x1f, RZ ;  /* 0x0000001fdb177819 */ /* 0x000fe200000006ff */
[----:B------:R-:W-:-:S04]  /*174b0*/  IMAD R0, R22, 0x8, R16 ;  /* 0x0000000816007824 */ /* 0x000fc800078e0210 */
[----:B------:R0:W1:Y:S01]  /*174c0*/  SYNCS.PHASECHK.TRANS64.TRYWAIT P4, [R0+URZ+0x30850], R23 ;  /* 0x03085017000075a7 */ /* 0x000062000808017f */
[----:B------:R-:W-:Y:S05]  /*174d0*/  @!P0 BRA `(.L_x_1959) ;  /* 0x0000000000048947 */ /* 0x000fea0003800000 */
[----:B------:R-:W-:Y:S01]  /*174e0*/  BPT.TRAP 0x1 ;  /* 0x000000040000795c */ /* 0x000fe20000300000 */
.L_x_1959:
[----:B------:R-:W-:Y:S04]  /*174f0*/  BSSY B2, `(.L_x_1960) ;  /* 0x0000004000027945 */ /* 0x000fe80003800000 */
[----:B-1----:R-:W-:Y:S05]  /*17500*/  @P4 BRA `(.L_x_1961) ;  /* 0x0000000000084947 */ /* 0x002fea0003800000 */
[----:B------:R-:W1:Y:S02]  /*17510*/  SYNCS.PHASECHK.TRANS64.TRYWAIT P4, [R0+URZ+0x30850], R23 ;  /* 0x03085017000075a7 */ /* 0x000e64000808017f */
[----:B-1----:R-:W-:Y:S05]  /*17520*/  @!P4 BRA `(.L_x_1962) ;  /* 0x0000015c0018c947 */ /* 0x002fea0003800000 */
.L_x_1961:
[----:B------:R-:W-:Y:S05]  /*17530*/  BSYNC B2 ;  /* 0x0000000000027941 */ /* 0x000fea0003800000 */
.L_x_1960:
[----:B01----:R-:W-:Y:S01]  /*17540*/  VIADD R23, R16, 0x400 ;  /* 0x0000040010177836 */ /* 0x003fe20000000000 */
[----:B------:R-:W-:Y:S01]  /*17550*/  WARPGROUP.ARRIVE ;  /* 0x00000000000079c5 */ /* 0x000fe20000000000 */
[----:B------:R-:W2:Y:S01]  /*17560*/  LDL R232, [R1+0x34] ;  /* 0x0000340001e87983 */ /* 0x000ea20000100800 */
[----:B------:R-:W-:Y:S02]  /*17570*/  ULDC UR5, c[0x0][0x9d8] ;  /* 0x0002760000057ab9 */ /* 0x000fe40000000800 */
[----:B------:R-:W-:Y:S01]  /*17580*/  SHF.R.U32.HI R23, RZ, 0x4, R23 ;  /* 0x00000004ff177819 */ /* 0x000fe20000011617 */
[----:B------:R-:W2:Y:S03]  /*17590*/  LDL R219, [R1+0x4c] ;  /* 0x00004c0001db7983 */ /* 0x000ea60000100800 */
[----:B------:R-:W-:Y:S01]  /*175a0*/  LOP3.LUT R23, R23, 0x3fff, RZ, 0xc0, !PT ;  /* 0x00003fff17177812 */ /* 0x000fe200078ec0ff */
[----:B------:R-:W3:Y:S03]  /*175b0*/  LDL R233, [R1+0x28] ;  /* 0x0000280001e97983 */ /* 0x000ee60000100800 */
[----:B------:R-:W-:-:S05]  /*175c0*/  LOP3.LUT R23, R23, 0x2000000, RZ, 0xfc, !PT ;  /* 0x0200000017177812 */ /* 0x000fca00078efcff */
[----:B------:R-:W-:Y:S02]  /*175d0*/  IMAD R22, R22, 0x800, R23 ;  /* 0x0000080016167824 */ /* 0x000fe400078e0217 */
[----:B------:R-:W-:-:S03]  /*175e0*/  IMAD.MOV.U32 R23, RZ, RZ, 0x40000040 ;  /* 0x40000040ff177424 */ /* 0x000fc600078e00ff */
[----:B------:R-:W-:Y:S02]  /*175f0*/  R2UR UR6, R22 ;  /* 0x00000000160672ca */ /* 0x000fe400000e0000 */
[----:B------:R-:W-:-:S13]  /*17600*/  R2UR UR7, R23 ;  /* 0x00000000170772ca */ /* 0x000fda00000e0000 */
[----:B------:R-:W-:Y:S03]  /*17610*/  HGMMA.64x256x16.F32.BF16 R24, R196, gdesc[UR4].tnspB, R24, gsb0 ;  /* 0x43e00004c4187df0 */ /* 0x000fe60008001818 */
[----:B------:R-:W-:Y:S02]  /*17620*/  WARPGROUP.DEPBAR.LE gsb0, 0x0 ;  /* 0x00008000000079c5 */ /* 0x000fe40000010000 */
[----:B------:R-:W-:Y:S02]  /*17630*/  VIADD R196, R22, 0x80 ;  /* 0x0000008016c47836 */ /* 0x000fe40000000000 */
[----:B------:R-:W-:-:S03]  /*17640*/  IMAD.MOV.U32 R197, RZ, RZ, 0x40000040 ;  /* 0x40000040ffc57424 */ /* 0x000fc600078e00ff */
[----:B------:R-:W-:Y:S02]  /*17650*/  R2UR UR6, R196 ;  /* 0x00000000c40672ca */ /* 0x000fe400000e0000 */
[----:B------:R-:W-:Y:S01]  /*17660*/  R2UR UR7, R197 ;  /* 0x00000000c50772ca */ /* 0x000fe200000e0000 */
[----:B------:R-:W-:-:S15]  /*17670*/  WARPGROUP.ARRIVE ;  /* 0x00000000000079c5 */ /* 0x000fde0000000000 */
[----:B------:R-:W-:Y:S01]  /*17680*/  HGMMA.64x256x16.F32.BF16 R24, R192, gdesc[UR4].tnspB, R24, gsb0 ;  /* 0x43e00004c0187df0 */ /* 0x000fe20008001818 */
[----:B------:R-:W-:Y:S02]  /*17690*/  IMAD.MOV.U32 R23, RZ, RZ, 0x40000040 ;  /* 0x40000040ff177424 */ /* 0x000fe400078e00ff */
[----:B------:R-:W-:Y:S02]  /*176a0*/  WARPGROUP.DEPBAR.LE gsb0, 0x0 ;  /* 0x00008000000079c5 */ /* 0x000fe40000010000 */
[----:B------:R-:W-:Y:S02]  /*176b0*/  VIADD R192, R22, 0x100 ;  /* 0x0000010016c07836 */ /* 0x000fe40000000000 */
[----:B------:R-:W-:-:S03]  /*176c0*/  IMAD.MOV.U32 R193, RZ, RZ, 0x40000040 ;  /* 0x40000040ffc17424 */ /* 0x000fc600078e00ff */
[----:B------:R-:W-:Y:S02]  /*176d0*/  R2UR UR6, R192 ;  /* 0x00000000c00672ca */ /* 0x000fe400000e0000 */
[----:B------:R-:W-:Y:S01]  /*176e0*/  R2UR UR7, R193 ;  /* 0x00000000c10772ca */ /* 0x000fe200000e0000 */
[----:B------:R-:W-:-:S15]  /*176f0*/  WARPGROUP.ARRIVE ;  /* 0x00000000000079c5 */ /* 0x000fde0000000000 */
[----:B------:R-:W-:Y:S01]  /*17700*/  HGMMA.64x256x16.F32.BF16 R24, R188, gdesc[UR4].tnspB, R24, gsb0 ;  /* 0x43e00004bc187df0 */ /* 0x000fe20008001818 */
[----:B------:R-:W-:Y:S01]  /*17710*/  VIADD R22, R22, 0x180 ;  /* 0x0000018016167836 */ /* 0x000fe20000000000 */
[----:B------:R-:W-:Y:S02]  /*17720*/  R2UR UR7, R23 ;  /* 0x00000000170772ca */ /* 0x000fe400000e0000 */
[----:B------:R-:W0:Y:S02]  /*17730*/  @P2 LDC R23, c[0x0][0x450] ;  /* 0x00011400ff172b82 */ /* 0x000e240000000800 */
[----:B------:R-:W-:-:S06]  /*17740*/  R2UR UR6, R22 ;  /* 0x00000000160672ca */ /* 0x000fcc00000e0000 */
[----:B------:R-:W1:Y:S01]  /*17750*/  @P2 LDC R22, c[0x0][0x44c] ;  /* 0x00011300ff162b82 */ /* 0x000e620000000800 */
[----:B-----5:R-:W-:-:S05]  /*17760*/  @!P1 VIADD R2, R2, 0x30840 ;  /* 0x0003084002029836 */ /* 0x020fca0000000000 */
[----:B------:R-:W-:Y:S01]  /*17770*/  @!P1 PRMT R2, RZ, 0x654, R2 ;  /* 0x00000654ff029816 */ /* 0x000fe20000000002 */
[----:B------:R-:W-:Y:S01]  /*17780*/  FMUL.FTZ R153, R153, UR5 ;  /* 0x0000000599997c20 */ /* 0x000fe20008410000 */
[----:B------:R-:W-:Y:S01]  /*17790*/  FMUL.FTZ R158, R158, UR5 ;  /* 0x000000059e9e7c20 */ /* 0x000fe20008410000 */
[----:B------:R-:W-:Y:S01]  /*177a0*/  FMUL.FTZ R159, R159, UR5 ;  /* 0x000000059f9f7c20 */ /* 0x000fe20008410000 */
[----:B------:R-:W-:Y:S01]  /*177b0*/  FMUL.FTZ R160, R160, UR5 ;  /* 0x00000005a0a07c20 */ /* 0x000fe20008410000 */
[----:B------:R-:W-:Y:S01]  /*177c0*/  FMUL.FTZ R165, R165, UR5 ;  /* 0x00000005a5a57c20 */ /* 0x000fe20008410000 */
[----:B------:R-:W-:Y:S01]  /*177d0*/  FMUL.FTZ R169, R169, UR5 ;  /* 0x00000005a9a97c20 */ /* 0x000fe20008410000 */
[----:B------:R-:W-:Y:S01]  /*177e0*/  FMUL.FTZ R173, R173, UR5 ;  /* 0x00000005adad7c20 */ /* 0x000fe20008410000 */
[----:B---3--:R-:W-:Y:S01]  /*177f0*/  R2UR UR4, R233 ;  /* 0x00000000e90472ca */ /* 0x008fe200000e0000 */
[----:B------:R-:W3:Y:S08]  /*17800*/  MUFU.TANH R153, R153 ;  /* 0x0000009900997308 */ /* 0x000ef00000002400 */
[----:B------:R-:W4:Y:S08]  /*17810*/  MUFU.TANH R158, R158 ;  /* 0x0000009e009e7308 */ /* 0x000f300000002400 */
[----:B------:R-:W0:Y:S08]  /*17820*/  MUFU.TANH R159, R159 ;  /* 0x0000009f009f7308 */ /* 0x000e300000002400 */
[----:B------:R-:W0:Y:S08]  /*17830*/  MUFU.TANH R160, R160 ;  /* 0x000000a000a07308 */ /* 0x000e300000002400 */
[----:B------:R-:W0:Y:S08]  /*17840*/  MUFU.TANH R165, R165 ;  /* 0x000000a500a57308 */ /* 0x000e300000002400 */
[----:B------:R-:W0:Y:S01]  /*17850*/  MUFU.TANH R169, R169 ;  /* 0x000000a900a97308 */ /* 0x000e220000002400 */
[----:B------:R-:W-:-:S02]  /*17860*/  WARPGROUP.DEPBAR.LE gsb0, 0x0 ;  /* 0x00008000000079c5 */ /* 0x000fc40000010000 */
[----:B------:R-:W-:-:S06]  /*17870*/  WARPGROUP.ARRIVE ;  /* 0x00000000000079c5 */ /* 0x000fcc0000000000 */
[----:B------:R-:W-:Y:S01]  /*17880*/  HGMMA.64x256x16.F32.BF16 R24, R184, gdesc[UR4].tnspB, R24, gsb0 ;  /* 0x43e00004b8187df0 */ /* 0x000fe20008001818 */
[----:B------:R-:W-:Y:S01]  /*17890*/  FMUL.FTZ R188, R172, UR5 ;  /* 0x00000005acbc7c20 */ /* 0x000fe20008410000 */
[----:B------:R-:W-:Y:S01]  /*178a0*/  FMUL.FTZ R172, R178, UR5 ;  /* 0x00000005b2ac7c20 */ /* 0x000fe20008410000 */
[----:B------:R-:W-:Y:S01]  /*178b0*/  FMUL.FTZ R178, R180, UR5 ;  /* 0x00000005b4b27c20 */ /* 0x000fe20008410000 */
[----:B------:R-:W0:Y:S08]  /*178c0*/  MUFU.TANH R173, R173 ;  /* 0x000000ad00ad7308 */ /* 0x000e300000002400 */
[----:B------:R-:W0:Y:S08]  /*178d0*/  MUFU.TANH R188, R188 ;  /* 0x000000bc00bc7308 */ /* 0x000e300000002400 */
[----:B------:R-:W0:Y:S08]  /*178e0*/  MUFU.TANH R172, R172 ;  /* 0x000000ac00ac7308 */ /* 0x000e300000002400 */
[----:B------:R-:W3:Y:S01]  /*178f0*/  MUFU.TANH R178, R178 ;  /* 0x000000b200b27308 */ /* 0x000ee20000002400 */
[----:B------:R-:W-:-:S02]  /*17900*/  WARPGROUP.DEPBAR.LE gsb0, 0x0 ;  /* 0x00008000000079c5 */ /* 0x000fc40000010000 */
[----:B--2---:R-:W-:Y:S01]  /*17910*/  IMAD.IADD R184, R219, 0x1, R232 ;  /* 0x00000001dbb87824 */ /* 0x004fe200078e02e8 */
[----:B------:R2:W-:Y:S03]  /*17920*/  @!P1 SYNCS.ARRIVE.TRANS64.RED.A1T0 RZ, [R2+URZ], RZ ;  /* 0x000000ff02ff99a7 */ /* 0x0005e6000810043f */
[----:B-1----:R-:W-:-:S04]  /*17930*/  @P2 IMAD.HI.U32 R185, R184, R22, RZ ;  /* 0x00000016b8b92227 */ /* 0x002fc800078e00ff */
[----:B------:R-:W-:Y:S01]  /*17940*/  IMAD.MOV.U32 R22, RZ, RZ, R184 ;  /* 0x000000ffff167224 */ /* 0x000fe200078e00b8 */
[----:B0-----:R-:W-:Y:S01]  /*17950*/  @P2 SHF.R.U32.HI R22, RZ, R23, R185 ;  /* 0x00000017ff162219 */ /* 0x001fe200000116b9 */
[----:B------:R-:W-:Y:S01]  /*17960*/  FMUL.FTZ R185, R161, UR5 ;  /* 0x00000005a1b97c20 */ /* 0x000fe20008410000 */
[----:B--2---:R-:W-:Y:S02]  /*17970*/  IMAD.SHL.U32 R2, R5, 0x40, RZ ;  /* 0x0000004005027824 */ /* 0x004fe400078e00ff */
[----:B------:R-:W-:Y:S01]  /*17980*/  FMUL.FTZ R23, R152, UR5 ;  /* 0x0000000598177c20 */ /* 0x000fe20008410000 */
[----:B------:R-:W-:Y:S01]  /*17990*/  FMUL.FTZ R161, R162, UR5 ;  /* 0x00000005a2a17c20 */ /* 0x000fe20008410000 */
[----:B------:R-:W0:Y:S01]  /*179a0*/  SHFL.IDX PT, R189, R22, RZ, 0x1c1f ;  /* 0x001c1fff16bd7589 */ /* 0x000e2200000e0000 */
        /* <DEDUP_REMOVED lines=19> */
[----:B------:R-:W-:Y:S01]  /*17ae0*/  FMUL.FTZ R177, R183, UR5 ;  /* 0x00000005b7b17c20 */ /* 0x000fe20008410000 */
[----:B------:R-:W-:Y:S01]  /*17af0*/  IMAD R156, R229, -0x2, R156 ;  /* 0xfffffffee59c7824 */ /* 0x000fe200078e029c */
[----:B------:R-:W1:Y:S01]  /*17b00*/  MUFU.TANH R23, R23 ;  /* 0x0000001700177308 */ /* 0x000e620000002400 */
[----:B------:R-:W-:-:S03]  /*17b10*/  ULDC UR5, c[0x0][0x9e0] ;  /* 0x0002780000057ab9 */ /* 0x000fc60000000800 */
[----:B------:R-:W-:-:S04]  /*17b20*/  IADD3 R156, -R220, R156, R221 ;  /* 0x0000009cdc9c7210 */ /* 0x000fc80007ffe1dd */
        /* <DEDUP_REMOVED lines=19> */
[----:B------:R-:W1:Y:S08]  /*17c60*/  MUFU.TANH R175, R175 ;  /* 0x000000af00af7308 */ /* 0x000e700000002400 */
[----:B------:R-:W1:Y:S01]  /*17c70*/  MUFU.TANH R177, R177 ;  /* 0x000000b100b17308 */ /* 0x000e620000002400 */
[----:B------:R-:W-:-:S02]  /*17c80*/  VIADD R183, R156, UR5 ;  /* 0x000000059cb77c36 */ /* 0x000fc40008000000 */
[----:B------:R-:W-:Y:S02]  /*17c90*/  VIADD R182, R156, UR4 ;  /* 0x000000049cb67c36 */ /* 0x000fe40008000000 */
[--C-:B0-----:R-:W-:Y:S02]  /*17ca0*/  IMAD.IADD R181, R183, 0x1, R189.reuse ;  /* 0x00000001b7b57824 */ /* 0x101fe400078e02bd */
[----:B------:R-:W-:Y:S01]  /*17cb0*/  IMAD.IADD R180, R182, 0x1, R189 ;  /* 0x00000001b6b47824 */ /* 0x000fe200078e02bd */
[----:B--234-:R-:W-:Y:S06]  /*17cc0*/  @!P3 BRA `(.L_x_1963) ;  /* 0x000000000060b947 */ /* 0x01cfec0003800000 */
[----:B------:R-:W-:Y:S01]  /*17cd0*/  IADD3 R189, -R220, R221, R189 ;  /* 0x000000dddcbd7210 */ /* 0x000fe20007ffe1bd */
[----:B------:R-:W-:Y:S03]  /*17ce0*/  BSSY B2, `(.L_x_1964) ;  /* 0x0000012000027945 */ /* 0x000fe60003800000 */
[----:B------:R-:W-:-:S13]  /*17cf0*/  ISETP.GT.AND P4, PT, R189, -0x1, PT ;  /* 0xffffffffbd00780c */ /* 0x000fda0003f84270 */
[----:B------:R-:W-:Y:S05]  /*17d00*/  @P4 BRA `(.L_x_1965) ;  /* 0x0000000000244947 */ /* 0x000fea0003800000 */
[----:B------:R-:W-:Y:S01]  /*17d10*/  ULDC UR4, c[0x0][0x9e4] ;  /* 0x0002790000047ab9 */ /* 0x000fe20000000800 */
[----:B------:R-:W-:Y:S01]  /*17d20*/  LOP3.LUT R189, RZ, R189, RZ, 0x33, !PT ;  /* 0x000000bdffbd7212 */ /* 0x000fe200078e33ff */
[----:B------:R-:W-:-:S05]  /*17d30*/  IMAD.U32 R190, RZ, RZ, UR4 ;  /* 0x00000004ffbe7e24 */ /* 0x000fca000f8e00ff */
[----:B------:R-:W-:-:S13]  /*17d40*/  ISETP.NE.AND P4, PT, R190, 0x1, PT ;  /* 0x00000001be00780c */ /* 0x000fda0003f85270 */
[----:B------:R-:W0:Y:S02]  /*17d50*/  @P4 LDC.64 R156, c[0x0][0x9e8] ;  /* 0x00027a00ff9c4b82 */ /* 0x000e240000000a00 */
[----:B0-----:R-:W-:-:S05]  /*17d60*/  @P4 IMAD.HI.U32 R156, R189, R156, RZ ;  /* 0x0000009cbd9c4227 */ /* 0x001fca00078e00ff */
[----:B------:R-:W-:-:S04]  /*17d70*/  @P4 SHF.R.U32.HI R189, RZ, R157, R156 ;  /* 0x0000009dffbd4219 */ /* 0x000fc8000001169c */
[----:B------:R-:W-:Y:S01]  /*17d80*/  LOP3.LUT R189, RZ, R189, RZ, 0x33, !PT ;  /* 0x000000bdffbd7212 */ /* 0x000fe200078e33ff */
[----:B------:R-:W-:Y:S06]  /*17d90*/  BRA `(.L_x_1966) ;  /* 0x0000000000187947 */ /* 0x000fec0003800000 */
.L_x_1965:
[----:B------:R-:W-:Y:S02]  /*17da0*/  ULDC UR4, c[0x0][0x9e4] ;  /* 0x0002790000047ab9 */ /* 0x000fe40000000800 */
[----:B------:R-:W-:-:S05]  /*17db0*/  IMAD.U32 R190, RZ, RZ, UR4 ;  /* 0x00000004ffbe7e24 */ /* 0x000fca000f8e00ff */
[----:B------:R-:W-:-:S13]  /*17dc0*/  ISETP.NE.AND P4, PT, R190, 0x1, PT ;  /* 0x00000001be00780c */ /* 0x000fda0003f85270 */
[----:B------:R-:W0:Y:S02]  /*17dd0*/  @P4 LDC.64 R156, c[0x0][0x9e8] ;  /* 0x00027a00ff9c4b82 */ /* 0x000e240000000a00 */
[----:B0-----:R-:W-:-:S05]  /*17de0*/  @P4 IMAD.HI.U32 R156, R189, R156, RZ ;  /* 0x0000009cbd9c4227 */ /* 0x001fca00078e00ff */
[----:B------:R-:W-:-:S07]  /*17df0*/  @P4 SHF.R.U32.HI R189, RZ, R157, R156 ;  /* 0x0000009dffbd4219 */ /* 0x000fce000001169c */
.L_x_1966:
[----:B------:R-:W-:Y:S05]  /*17e00*/  BSYNC B2 ;  /* 0x0000000000027941 */ /* 0x000fea0003800000 */
.L_x_1964:
[----:B------:R-:W-:-:S04]  /*17e10*/  IMAD R189, R189, R190, -R2 ;  /* 0x000000bebdbd7224 */ /* 0x000fc800078e0a02 */
[----:B------:R-:W-:-:S05]  /*17e20*/  IMAD R189, R229, -0x2, R189 ;  /* 0xfffffffee5bd7824 */ /* 0x000fca00078e02bd */
[----:B------:R-:W-:Y:S02]  /*17e30*/  VIMNMX R180, R180, R189, !PT ;  /* 0x000000bdb4b47248 */ /* 0x000fe40007fe0100 */
[----:B------:R-:W-:-:S07]  /*17e40*/  VIADDMNMX R181, R189, R190, R181, PT ;  /* 0x000000bebdb57246 */ /* 0x000fce00038001b5 */
.L_x_1963:
[----:B------:R-:W-:Y:S01]  /*17e50*/  ISETP.GT.AND P4, PT, R5, -0x1, PT ;  /* 0xffffffff0500780c */ /* 0x000fe20003f84270 */
[----:B------:R-:W0:Y:S03]  /*17e60*/  SHFL.IDX PT, R22, R22, 0x1, 0x1c1f ;  /* 0x003c1f0016167f89 */ /* 0x000e2600000e0000 */
[C---:B------:R-:W-:Y:S02]  /*17e70*/  ISETP.GT.AND P6, PT, R180.reuse, RZ, P4 ;  /* 0x000000ffb400720c */ /* 0x040fe400027c4270 */
[----:B------:R-:W-:Y:S02]  /*17e80*/  ISETP.GT.AND P5, PT, R180, 0x1, P4 ;  /* 0x00000001b400780c */ /* 0x000fe400027a4270 */
[C---:B------:R-:W-:Y:S02]  /*17e90*/  ISETP.LT.OR P6, PT, R181.reuse, 0x1, P6 ;  /* 0x00000001b500780c */ /* 0x040fe400037c1670 */
[----:B------:R-:W-:-:S02]  /*17ea0*/  ISETP.LT.OR P5, PT, R181, 0x2, P5 ;  /* 0x00000002b500780c */ /* 0x000fc40002fa1670 */
[----:B-1----:R-:W-:Y:S02]  /*17eb0*/  FSEL R156, R23, -INF , !P6 ;  /* 0xff800000179c7808 */ /* 0x002fe40007000000 */
[----:B------:R-:W-:Y:S02]  /*17ec0*/  FSEL R153, R153, -INF , !P5 ;  /* 0xff80000099997808 */ /* 0x000fe40006800000 */
[C---:B------:R-:W-:Y:S02]  /*17ed0*/  ISETP.GT.AND P6, PT, R180.reuse, 0x8, P4 ;  /* 0x00000008b400780c */ /* 0x040fe400027c4270 */
[----:B------:R-:W-:Y:S02]  /*17ee0*/  ISETP.GT.AND P5, PT, R180, 0x9, P4 ;  /* 0x00000009b400780c */ /* 0x000fe400027a4270 */
[C---:B------:R-:W-:Y:S02]  /*17ef0*/  ISETP.LT.OR P6, PT, R181.reuse, 0x9, P6 ;  /* 0x00000009b500780c */ /* 0x040fe400037c1670 */
[----:B------:R-:W-:-:S02]  /*17f00*/  ISETP.LT.OR P5, PT, R181, 0xa, P5 ;  /* 0x0000000ab500780c */ /* 0x000fc40002fa1670 */
[----:B------:R-:W-:Y:S01]  /*17f10*/  FSEL R155, R155, -INF , !P6 ;  /* 0xff8000009b9b7808 */ /* 0x000fe20007000000 */
[--C-:B0-----:R-:W-:Y:S01]  /*17f20*/  IMAD.IADD R183, R183, 0x1, R22.reuse ;  /* 0x00000001b7b77824 */ /* 0x101fe200078e0216 */
[----:B------:R-:W-:Y:S01]  /*17f30*/  FSEL R184, R184, -INF , !P5 ;  /* 0xff800000b8b87808 */ /* 0x000fe20006800000 */
[----:B------:R-:W-:Y:S01]  /*17f40*/  IMAD.IADD R182, R182, 0x1, R22 ;  /* 0x00000001b6b67824 */ /* 0x000fe200078e0216 */
        /* <DEDUP_REMOVED lines=35> */
[----:B------:R-:W-:Y:S01]  /*18180*/  FSEL R179, R179, -INF , !P5 ;  /* 0xff800000b3b37808 */ /* 0x000fe20006800000 */
[----:B------:R-:W-:Y:S08]  /*18190*/  @!P3 BRA `(.L_x_1967) ;  /* 0x000000000060b947 */ /* 0x000ff00003800000 */
        /* <DEDUP_REMOVED lines=13> */
.L_x_1969:
[----:B------:R-:W-:Y:S02]  /*18270*/  ULDC UR4, c[0x0][0x9e4] ;  /* 0x0002790000047ab9 */ /* 0x000fe40000000800 */
[----:B------:R-:W-:-:S05]  /*18280*/  IMAD.U32 R180, RZ, RZ, UR4 ;  /* 0x00000004ffb47e24 */ /* 0x000fca000f8e00ff */
[----:B------:R-:W-:-:S13]  /*18290*/  ISETP.NE.AND P5, PT, R180, 0x1, PT ;  /* 0x00000001b400780c */ /* 0x000fda0003fa5270 */
[----:B------:R-:W0:Y:S02]  /*182a0*/  @P5 LDC.64 R22, c[0x0][0x9e8] ;  /* 0x00027a00ff165b82 */ /* 0x000e240000000a00 */
[----:B0-----:R-:W-:-:S05]  /*182b0*/  @P5 IMAD.HI.U32 R22, R157, R22, RZ ;  /* 0x000000169d165227 */ /* 0x001fca00078e00ff */
[----:B------:R-:W-:-:S07]  /*182c0*/  @P5 SHF.R.U32.HI R157, RZ, R23, R22 ;  /* 0x00000017ff9d5219 */ /* 0x000fce0000011616 */
.L_x_1970:
[----:B------:R-:W-:Y:S05]  /*182d0*/  BSYNC B2 ;  /* 0x0000000000027941 */ /* 0x000fea0003800000 */
.L_x_1968:
[----:B------:R-:W-:-:S04]  /*182e0*/  IMAD R2, R157, R180, -R2 ;  /* 0x000000b49d027224 */ /* 0x000fc800078e0a02 */
[----:B------:R-:W-:-:S05]  /*182f0*/  IMAD R2, R229, -0x2, R2 ;  /* 0xfffffffee5027824 */ /* 0x000fca00078e0202 */
[----:B------:R-:W-:Y:S02]  /*18300*/  VIMNMX R182, R182, R2, !PT ;  /* 0x00000002b6b67248 */ /* 0x000fe40007fe0100 */
[----:B------:R-:W-:-:S07]  /*18310*/  VIADDMNMX R183, R2, R180, R183, PT ;  /* 0x000000b402b77246 */ /* 0x000fce00038001b7 */
.L_x_1967:
[----:B------:R-:W-:Y:S01]  /*18320*/  @!P1 VIADD R0, R0, 0x30860 ;  /* 0x0003086000009836 */ /* 0x000fe20000000000 */
[----:B------:R-:W2:Y:S01]  /*18330*/  LDL R180, [R1+0x1c] ;  /* 0x00001c0001b47983 */ /* 0x000ea20000100800 */
[----:B------:R-:W-:Y:S01]  /*18340*/  ULDC UR4, c[0x0][0x988] ;  /* 0x0002620000047ab9 */ /* 0x000fe20000000800 */
[----:B------:R-:W-:Y:S02]  /*18350*/  IMAD.MOV.U32 R219, RZ, RZ, R230 ;  /* 0x000000ffffdb7224 */ /* 0x000fe400078e00e6 */
[----:B------:R-:W-:-:S04]  /*18360*/  @!P1 PRMT R0, RZ, 0x654, R0 ;  /* 0x00000654ff009816 */ /* 0x000fc80000000000 */
[----:B------:R0:W-:Y:S02]  /*18370*/  @!P1 SYNCS.ARRIVE.TRANS64.RED.A1T0 RZ, [R0+URZ], RZ ;  /* 0x000000ff00ff99a7 */ /* 0x0001e4000810043f */
[----:B0-----:R-:W-:-:S04]  /*18380*/  FMNMX.FTZ R0, R156, R3, !PT ;  /* 0x000000039c007209 */ /* 0x001fc80007810000 */
        /* <DEDUP_REMOVED lines=15> */
[----:B------:R-:W0:Y:S02]  /*18480*/  SHFL.BFLY PT, R2, R0, 0x2, 0x1f ;  /* 0x0c401f0000027f89 */ /* 0x000e2400000e0000 */
[----:B0-----:R-:W-:-:S05]  /*18490*/  FMNMX.FTZ R2, R0, R2, !PT ;  /* 0x0000000200027209 */ /* 0x001fca0007810000 */
[----:B------:R-:W0:Y:S02]  /*184a0*/  SHFL.BFLY PT, R157, R2, 0x1, 0x1f ;  /* 0x0c201f00029d7f89 */ /* 0x000e2400000e0000 */
[----:B0-----:R-:W-:Y:S01]  /*184b0*/  FMNMX.FTZ R157, R2, R157, !PT ;  /* 0x0000009d029d7209 */ /* 0x001fe20007810000 */
[----:B------:R-:W-:-:S03]  /*184c0*/  IMAD.U32 R2, RZ, RZ, UR4 ;  /* 0x00000004ff027e24 */ /* 0x000fc6000f8e00ff */
[----:B------:R-:W-:-:S04]  /*184d0*/  FSETP.NEU.FTZ.AND P5, PT, R157, -INF , PT ;  /* 0xff8000009d00780b */ /* 0x000fc80003fbd000 */
[----:B------:R-:W-:-:S05]  /*184e0*/  FSEL R0, R157, RZ, P5 ;  /* 0x000000ff9d007208 */ /* 0x000fca0002800000 */
[----:B------:R-:W-:Y:S01]  /*184f0*/  FADD.FTZ R3, -R0, R3 ;  /* 0x0000000300037221 */ /* 0x000fe20000010100 */
[----:B------:R-:W-:-:S03]  /*18500*/  FMUL.FTZ R0, R157, R2 ;  /* 0x000000029d007220 */ /* 0x000fc60000410000 */
[-C--:B------:R-:W-:Y:S02]  /*18510*/  FMUL.FTZ R3, R3, R2.reuse ;  /* 0x0000000203037220 */ /* 0x080fe40000410000 */
[----:B------:R-:W-:Y:S02]  /*18520*/  FSEL R0, R0, RZ, P5 ;  /* 0x000000ff00007208 */ /* 0x000fe40002800000 */
[----:B------:R-:W-:Y:S01]  /*18530*/  ISETP.GT.AND P5, PT, R182, 0x1, P4 ;  /* 0x00000001b600780c */ /* 0x000fe200027a4270 */
[----:B------:R-:W-:Y:S02]  /*18540*/  MUFU.EX2 R23, R3 ;  /* 0x0000000300177308 */ /* 0x000fe40000000800 */
[-CC-:B------:R-:W-:Y:S01]  /*18550*/  FFMA.FTZ R156, R156, R2.reuse, -R0.reuse ;  /* 0x000000029c9c7223 */ /* 0x180fe20000010800 */
[----:B------:R-:W-:Y:S01]  /*18560*/  ISETP.LT.OR P6, PT, R183, 0x2, P5 ;  /* 0x00000002b700780c */ /* 0x000fe20002fc1670 */
[-CC-:B------:R-:W-:Y:S01]  /*18570*/  FFMA.FTZ R153, R153, R2.reuse, -R0.reuse ;  /* 0x0000000299997223 */ /* 0x180fe20000010800 */
[----:B------:R-:W-:Y:S01]  /*18580*/  ISETP.GT.AND P5, PT, R182, 0x8, P4 ;  /* 0x00000008b600780c */ /* 0x000fe200027a4270 */
[-CC-:B------:R-:W-:Y:S01]  /*18590*/  FFMA.FTZ R155, R155, R2.reuse, -R0.reuse ;  /* 0x000000029b9b7223 */ /* 0x180fe20000010800 */
[----:B------:R-:W-:Y:S01]  /*185a0*/  FSEL R154, R154, -INF , !P6 ;  /* 0xff8000009a9a7808 */ /* 0x000fe20007000000 */
[----:B------:R-:W0:Y:S01]  /*185b0*/  MUFU.EX2 R156, R156 ;  /* 0x0000009c009c7308 */ /* 0x000e220000000800 */
[----:B------:R-:W-:Y:S01]  /*185c0*/  ISETP.GT.AND P6, PT, R182, 0x9, P4 ;  /* 0x00000009b600780c */ /* 0x000fe200027c4270 */
[-CC-:B------:R-:W-:Y:S01]  /*185d0*/  FFMA.FTZ R184, R184, R2.reuse, -R0.reuse ;  /* 0x00000002b8b87223 */ /* 0x180fe20000010800 */
[C---:B------:R-:W-:Y:S01]  /*185e0*/  ISETP.LT.OR P5, PT, R183.reuse, 0x9, P5 ;  /* 0x00000009b700780c */ /* 0x040fe20002fa1670 */
[-CC-:B------:R-:W-:Y:S01]  /*185f0*/  FFMA.FTZ R160, R160, R2.reuse, -R0.reuse ;  /* 0x00000002a0a07223 */ /* 0x180fe20000010800 */
[----:B------:R-:W-:Y:S01]  /*18600*/  ISETP.LT.OR P6, PT, R183, 0xa, P6 ;  /* 0x0000000ab700780c */ /* 0x000fe200037c1670 */
[-CC-:B------:R-:W-:Y:S01]  /*18610*/  FFMA.FTZ R185, R185, R2.reuse, -R0.reuse ;  /* 0x00000002b9b97223 */ /* 0x180fe20000010800 */
[----:B------:R-:W-:Y:S01]  /*18620*/  FSEL R158, R158, -INF , !P5 ;  /* 0xff8000009e9e7808 */ /* 0x000fe20006800000 */
[----:B------:R-:W1:Y:S01]  /*18630*/  MUFU.EX2 R153, R153 ;  /* 0x0000009900997308 */ /* 0x000e620000000800 */
[----:B------:R-:W-:Y:S01]  /*18640*/  FSEL R159, R159, -INF , !P6 ;  /* 0xff8000009f9f7808 */ /* 0x000fe20007000000 */
[-CC-:B------:R-:W-:Y:S01]  /*18650*/  FFMA.FTZ R186, R186, R2.reuse, -R0.reuse ;  /* 0x00000002baba7223 */ /* 0x180fe20000010800 */
[C---:B------:R-:W-:Y:S01]  /*18660*/  ISETP.GT.AND P6, PT, R182.reuse, 0x11, P4 ;  /* 0x00000011b600780c */ /* 0x040fe200027c4270 */
[-CC-:B------:R-:W-:Y:S01]  /*18670*/  FFMA.FTZ R165, R165, R2.reuse, -R0.reuse ;  /* 0x00000002a5a57223 */ /* 0x180fe20000010800 */
[----:B------:R-:W-:Y:S01]  /*18680*/  ISETP.GT.AND P5, PT, R182, 0x10, P4 ;  /* 0x00000010b600780c */ /* 0x000fe200027a4270 */
[----:B------:R-:W-:Y:S01]  /*18690*/  FFMA.FTZ R187, R187, R2, -R0 ;  /* 0x00000002bbbb7223 */ /* 0x000fe20000010800 */
[C---:B------:R-:W-:Y:S01]  /*186a0*/  ISETP.LT.OR P6, PT, R183.reuse, 0x12, P6 ;  /* 0x00000012b700780c */ /* 0x040fe200037c1670 */
[----:B------:R-:W-:Y:S01]  /*186b0*/  MUFU.EX2 R155, R155 ;  /* 0x0000009b009b7308 */ /* 0x000fe20000000800 */
[----:B------:R-:W-:Y:S01]  /*186c0*/  ISETP.LT.OR P5, PT, R183, 0x11, P5 ;  /* 0x00000011b700780c */ /* 0x000fe20002fa1670 */
[----:B0-----:R-:W-:Y:S01]  /*186d0*/  FFMA.FTZ R22, R23, R228, R156 ;  /* 0x000000e417167223 */ /* 0x001fe2000001009c */
[----:B------:R-:W-:Y:S01]  /*186e0*/  FSEL R162, R162, -INF , !P6 ;  /* 0xff800000a2a27808 */ /* 0x000fe20007000000 */
[-CC-:B------:R-:W-:Y:S01]  /*186f0*/  FFMA.FTZ R169, R169, R2.reuse, -R0.reuse ;  /* 0x00000002a9a97223 */ /* 0x180fe20000010800 */
[----:B------:R-:W-:Y:S01]  /*18700*/  ISETP.GT.AND P6, PT, R182, 0x19, P4 ;  /* 0x00000019b600780c */ /* 0x000fe200027c4270 */
[-C--:B------:R-:W-:Y:S01]  /*18710*/  FFMA.FTZ R188, R188, R2.reuse, -R0 ;  /* 0x00000002bcbc7223 */ /* 0x080fe20000010800 */
[----:B------:R-:W-:Y:S01]  /*18720*/  FSEL R161, R161, -INF , !P5 ;  /* 0xff800000a1a17808 */ /* 0x000fe20006800000 */
[----:B------:R-:W0:Y:S01]  /*18730*/  MUFU.EX2 R184, R184 ;  /* 0x000000b800b87308 */ /* 0x000e220000000800 */
[----:B------:R-:W-:Y:S01]  /*18740*/  ISETP.LT.OR P6, PT, R183, 0x1a, P6 ;  /* 0x0000001ab700780c */ /* 0x000fe200037c1670 */
[----:B-1----:R-:W-:Y:S01]  /*18750*/  FADD.FTZ R22, R153, R22 ;  /* 0x0000001699167221 */ /* 0x002fe20000010000 */
[----:B------:R-:W-:Y:S01]  /*18760*/  ISETP.GT.AND P5, PT, R182, 0x18, P4 ;  /* 0x00000018b600780c */ /* 0x000fe200027a4270 */
[-CC-:B------:R-:W-:Y:S01]  /*18770*/  FFMA.FTZ R173, R173, R2.reuse, -R0.reuse ;  /* 0x00000002adad7223 */ /* 0x180fe20000010800 */
[----:B------:R-:W-:Y:S01]  /*18780*/  FSEL R164, R164, -INF , !P6 ;  /* 0xff800000a4a47808 */ /* 0x000fe20007000000 */
[-CC-:B------:R-:W-:Y:S01]  /*18790*/  FFMA.FTZ R174, R174, R2.reuse, -R0.reuse ;  /* 0x00000002aeae7223 */ /* 0x180fe20000010800 */
[----:B------:R-:W-:Y:S01]  /*187a0*/  ISETP.GT.AND P6, PT, R182, 0x21, P4 ;  /* 0x00000021b600780c */ /* 0x000fe200027c4270 */
[----:B------:R-:W-:Y:S01]  /*187b0*/  MUFU.EX2 R160, R160 ;  /* 0x000000a000a07308 */ /* 0x000fe20000000800 */
[C---:B------:R-:W-:Y:S01]  /*187c0*/  ISETP.LT.OR P5, PT, R183.reuse, 0x19, P5 ;  /* 0x00000019b700780c */ /* 0x040fe20002fa1670 */
[-CC-:B------:R-:W-:Y:S01]  /*187d0*/  FFMA.FTZ R176, R176, R2.reuse, -R0.reuse ;  /* 0x00000002b0b07223 */ /* 0x180fe20000010800 */
[----:B------:R-:W-:Y:S01]  /*187e0*/  ISETP.LT.OR P6, PT, R183, 0x22, P6 ;  /* 0x00000022b700780c */ /* 0x000fe200037c1670 */
[-CC-:B------:R-:W-:Y:S01]  /*187f0*/  FFMA.FTZ R178, R178, R2.reuse, -R0.reuse ;  /* 0x00000002b2b27223 */ /* 0x180fe20000010800 */
[----:B------:R-:W-:Y:S01]  /*18800*/  FSEL R163, R163, -INF , !P5 ;  /* 0xff800000a3a37808 */ /* 0x000fe20006800000 */
[----:B------:R-:W-:Y:S01]  /*18810*/  FFMA.FTZ R0, R179, R2, -R0 ;  /* 0x00000002b3007223 */ /* 0x000fe20000010800 */
[----:B------:R-:W-:Y:S01]  /*18820*/  FSEL R167, R167, -INF , !P6 ;  /* 0xff800000a7a77808 */ /* 0x000fe20007000000 */
[----:B------:R-:W1:Y:S01]  /*18830*/  MUFU.EX2 R185, R185 ;  /* 0x000000b900b97308 */ /* 0x000e620000000800 */
[----:B------:R-:W-:-:S02]  /*18840*/  ISETP.GT.AND P6, PT, R182, 0x29, P4 ;  /* 0x00000029b600780c */ /* 0x000fc400027c4270 */
[----:B------:R-:W-:Y:S02]  /*18850*/  ISETP.GT.AND P5, PT, R182, 0x20, P4 ;  /* 0x00000020b600780c */ /* 0x000fe400027a4270 */
[C---:B------:R-:W-:Y:S02]  /*18860*/  ISETP.LT.OR P6, PT, R183.reuse, 0x2a, P6 ;  /* 0x0000002ab700780c */ /* 0x040fe400037c1670 */
[----:B------:R-:W-:Y:S01]  /*18870*/  ISETP.LT.OR P5, PT, R183, 0x21, P5 ;  /* 0x00000021b700780c */ /* 0x000fe20002fa1670 */
[----:B------:R-:W-:Y:S01]  /*18880*/  MUFU.EX2 R186, R186 ;  /* 0x000000ba00ba7308 */ /* 0x000fe20000000800 */
[----:B------:R-:W-:Y:S02]  /*18890*/  FSEL R170, R170, -INF , !P6 ;  /* 0xff800000aaaa7808 */ /* 0x000fe40007000000 */
[----:B------:R-:W-:Y:S02]  /*188a0*/  ISETP.GT.AND P6, PT, R182, RZ, P4 ;  /* 0x000000ffb600720c */ /* 0x000fe400027c4270 */
[----:B------:R-:W-:-:S02]  /*188b0*/  FSEL R166, R166, -INF , !P5 ;  /* 0xff800000a6a67808 */ /* 0x000fc40006800000 */
[C---:B------:R-:W-:Y:S01]  /*188c0*/  ISETP.LT.OR P6, PT, R183.reuse, 0x1, P6 ;  /* 0x00000001b700780c */ /* 0x040fe200037c1670 */
[----:B------:R-:W3:Y:S01]  /*188d0*/  MUFU.EX2 R165, R165 ;  /* 0x000000a500a57308 */ /* 0x000ee20000000800 */
[----:B------:R-:W-:Y:S02]  /*188e0*/  ISETP.GT.AND P5, PT, R182, 0x28, P4 ;  /* 0x00000028b600780c */ /* 0x000fe400027a4270 */
[----:B------:R-:W-:Y:S02]  /*188f0*/  FSEL R3, R152, -INF , !P6 ;  /* 0xff80000098037808 */ /* 0x000fe40007000000 */
[----:B------:R-:W-:Y:S02]  /*18900*/  ISETP.LT.OR P5, PT, R183, 0x29, P5 ;  /* 0x00000029b700780c */ /* 0x000fe40002fa1670 */
[----:B------:R-:W-:Y:S01]  /*18910*/  FMNMX.FTZ R152, R3, R4, !PT ;  /* 0x0000000403987209 */ /* 0x000fe20007810000 */
[----:B------:R-:W-:Y:S01]  /*18920*/  MUFU.EX2 R187, R187 ;  /* 0x000000bb00bb7308 */ /* 0x000fe20000000800 */
[----:B------:R-:W-:-:S02]  /*18930*/  FSEL R168, R168, -INF , !P5 ;  /* 0xff800000a8a87808 */ /* 0x000fc40006800000 */
[----:B------:R-:W-:Y:S02]  /*18940*/  FMNMX.FTZ R152, R154, R152, !PT ;  /* 0x000000989a987209 */ /* 0x000fe40007810000 */
[----:B------:R-:W-:Y:S02]  /*18950*/  ISETP.GT.AND P5, PT, R182, 0x30, P4 ;  /* 0x00000030b600780c */ /* 0x000fe400027a4270 */
[----:B------:R-:W-:Y:S01]  /*18960*/  FMNMX.FTZ R152, R158, R152, !PT ;  /* 0x000000989e987209 */ /* 0x000fe20007810000 */
[----:B------:R-:W4:Y:S01]  /*18970*/  MUFU.EX2 R169, R169 ;  /* 0x000000a900a97308 */ /* 0x000f220000000800 */
[----:B------:R-:W-:Y:S02]  /*18980*/  ISETP.LT.OR P5, PT, R183, 0x31, P5 ;  /* 0x00000031b700780c */ /* 0x000fe40002fa1670 */
[----:B------:R-:W-:Y:S02]  /*18990*/  FMNMX.FTZ R152, R159, R152, !PT ;  /* 0x000000989f987209 */ /* 0x000fe40007810000 */
[----:B------:R-:W-:-:S02]  /*189a0*/  FSEL R172, R172, -INF , !P5 ;  /* 0xff800000acac7808 */ /* 0x000fc40006800000 */
[----:B------:R-:W-:Y:S01]  /*189b0*/  FMNMX.FTZ R152, R161, R152, !PT ;  /* 0x00000098a1987209 */ /* 0x000fe20007810000 */
[----:B------:R4:W-:Y:S01]  /*189c0*/  MUFU.EX2 R190, R188 ;  /* 0x000000bc00be7308 */ /* 0x0009e20000000800 */
[----:B------:R-:W-:Y:S02]  /*189d0*/  ISETP.GT.AND P5, PT, R182, 0x31, P4 ;  /* 0x00000031b600780c */ /* 0x000fe400027a4270 */
[----:B------:R-:W-:Y:S02]  /*189e0*/  FMNMX.FTZ R152, R162, R152, !PT ;  /* 0x00000098a2987209 */ /* 0x000fe40007810000 */
[----:B------:R-:W-:Y:S02]  /*189f0*/  ISETP.GT.AND P6, PT, R182, 0x38, P4 ;  /* 0x00000038b600780c */ /* 0x000fe400027c4270 */
[----:B------:R-:W-:Y:S01]  /*18a00*/  FMNMX.FTZ R152, R163, R152, !PT ;  /* 0x00000098a3987209 */ /* 0x000fe20007810000 */
[----:B------:R-:W-:Y:S01]  /*18a10*/  MUFU.EX2 R173, R173 ;  /* 0x000000ad00ad7308 */ /* 0x000fe20000000800 */
[----:B------:R-:W-:-:S02]  /*18a20*/  ISETP.LT.OR P5, PT, R183, 0x32, P5 ;  /* 0x00000032b700780c */ /* 0x000fc40002fa1670 */
[----:B------:R-:W-:Y:S02]  /*18a30*/  FMNMX.FTZ R152, R164, R152, !PT ;  /* 0x00000098a4987209 */ /* 0x000fe40007810000 */
[----:B------:R-:W-:Y:S02]  /*18a40*/  ISETP.GT.AND P4, PT, R182, 0x39, P4 ;  /* 0x00000039b600780c */ /* 0x000fe40002784270 */
[----:B------:R-:W-:Y:S01]  /*18a50*/  FMNMX.FTZ R152, R166, R152, !PT ;  /* 0x00000098a6987209 */ /* 0x000fe20007810000 */
[----:B------:R-:W-:Y:S01]  /*18a60*/  MUFU.EX2 R174, R174 ;  /* 0x000000ae00ae7308 */ /* 0x000fe20000000800 */
[----:B------:R-:W-:Y:S02]  /*18a70*/  ISETP.LT.OR P6, PT, R183, 0x39, P6 ;  /* 0x00000039b700780c */ /* 0x000fe400037c1670 */
[----:B------:R-:W-:Y:S02]  /*18a80*/  FMNMX.FTZ R152, R167, R152, !PT ;  /* 0x00000098a7987209 */ /* 0x000fe40007810000 */
[----:B------:R-:W-:-:S02]  /*18a90*/  FSEL R171, R171, -INF , !P5 ;  /* 0xff800000abab7808 */ /* 0x000fc40006800000 */
[----:B------:R-:W-:Y:S01]  /*18aa0*/  FMNMX.FTZ R152, R168, R152, !PT ;  /* 0x00000098a8987209 */ /* 0x000fe20007810000 */
[----:B------:R-:W5:Y:S01]  /*18ab0*/  MUFU.EX2 R176, R176 ;  /* 0x000000b000b07308 */ /* 0x000f620000000800 */
[----:B------:R-:W-:Y:S02]  /*18ac0*/  ISETP.LT.OR P4, PT, R183, 0x3a, P4 ;  /* 0x0000003ab700780c */ /* 0x000fe40002781670 */
[----:B------:R-:W-:Y:S02]  /*18ad0*/  FMNMX.FTZ R152, R170, R152, !PT ;  /* 0x00000098aa987209 */ /* 0x000fe40007810000 */
[----:B------:R-:W-:Y:S02]  /*18ae0*/  FSEL R175, R175, -INF , !P6 ;  /* 0xff800000afaf7808 */ /* 0x000fe40007000000 */
[----:B------:R-:W-:Y:S01]  /*18af0*/  FMNMX.FTZ R152, R172, R152, !PT ;  /* 0x00000098ac987209 */ /* 0x000fe20007810000 */
[----:B------:R-:W-:Y:S01]  /*18b00*/  MUFU.EX2 R178, R178 ;  /* 0x000000b200b27308 */ /* 0x000fe20000000800 */
[----:B------:R-:W-:-:S02]  /*18b10*/  FSEL R177, R177, -INF , !P4 ;  /* 0xff800000b1b17808 */ /* 0x000fc40006000000 */
[----:B------:R-:W-:Y:S02]  /*18b20*/  FMNMX.FTZ R152, R171, R152, !PT ;  /* 0x00000098ab987209 */ /* 0x000fe40007810000 */
[----:B------:R-:W-:Y:S02]  /*18b30*/  F2FP.BF16.F32.PACK_AB R196, R153, R156 ;  /* 0x0000009c99c4723e */ /* 0x000fe400000010ff */
[----:B------:R-:W-:Y:S02]  /*18b40*/  FMNMX.FTZ R152, R175, R152, !PT ;  /* 0x00000098af987209 */ /* 0x000fe40007810000 */
[----:B0-----:R-:W-:Y:S02]  /*18b50*/  F2FP.BF16.F32.PACK_AB R198, R184, R155 ;  /* 0x0000009bb8c6723e */ /* 0x001fe400000010ff */
[----:B------:R-:W-:Y:S02]  /*18b60*/  FMNMX.FTZ R153, R177, R152, !PT ;  /* 0x00000098b1997209 */ /* 0x000fe40007810000 */
[----:B-1----:R-:W-:-:S02]  /*18b70*/  F2FP.BF16.F32.PACK_AB R192, R185, R160 ;  /* 0x000000a0b9c0723e */ /* 0x002fc400000010ff */
[----:B---3--:R-:W-:Y:S01]  /*18b80*/  F2FP.BF16.F32.PACK_AB R194, R165, R186 ;  /* 0x000000baa5c2723e */ /* 0x008fe200000010ff */
[----:B------:R-:W0:Y:S01]  /*18b90*/  SHFL.BFLY PT, R152, R153, 0x2, 0x1f ;  /* 0x0c401f0099987f89 */ /* 0x000e2200000e0000 */
[----:B----4-:R-:W-:Y:S02]  /*18ba0*/  F2FP.BF16.F32.PACK_AB R188, R169, R187 ;  /* 0x000000bba9bc723e */ /* 0x010fe400000010ff */
[----:B0-----:R-:W-:-:S05]  /*18bb0*/  FMNMX.FTZ R153, R153, R152, !PT ;  /* 0x0000009899997209 */ /* 0x001fca0007810000 */
[----:B------:R-:W0:Y:S02]  /*18bc0*/  SHFL.BFLY PT, R152, R153, 0x1, 0x1f ;  /* 0x0c201f0099987f89 */ /* 0x000e2400000e0000 */
[----:B0-----:R-:W-:Y:S02]  /*18bd0*/  FMNMX.FTZ R152, R153, R152, !PT ;  /* 0x0000009899987209 */ /* 0x001fe40007810000 */
[----:B------:R0:W1:Y:S02]  /*18be0*/  MUFU.EX2 R153, R0 ;  /* 0x0000000000997308 */ /* 0x0000640000000800 */
[C---:B------:R-:W-:Y:S01]  /*18bf0*/  FSETP.NEU.FTZ.AND P4, PT, R152.reuse, -INF , PT ;  /* 0xff8000009800780b */ /* 0x040fe20003f9d000 */
[----:B------:R-:W-:-:S05]  /*18c00*/  FMUL.FTZ R156, R152, R2 ;  /* 0x00000002989c7220 */ /* 0x000fca0000410000 */
[----:B------:R-:W-:Y:S01]  /*18c10*/  FSEL R156, R156, RZ, P4 ;  /* 0x000000ff9c9c7208 */ /* 0x000fe20002000000 */
[----:B0-----:R-:W-:Y:S01]  /*18c20*/  FADD.FTZ R0, R155, R22 ;  /* 0x000000169b007221 */ /* 0x001fe20000010000 */
[----:B------:R-:W-:Y:S02]  /*18c30*/  FSEL R22, R152, RZ, P4 ;  /* 0x000000ff98167208 */ /* 0x000fe40002000000 */
[----:B--2---:R-:W-:Y:S01]  /*18c40*/  ISETP.GT.AND P4, PT, R5, R180, PT ;  /* 0x000000b40500720c */ /* 0x004fe20003f84270 */
[----:B------:R-:W-:Y:S01]  /*18c50*/  FADD.FTZ R0, R184, R0 ;  /* 0x00000000b8007221 */ /* 0x000fe20000010000 */
[-C--:B------:R-:W-:Y:S01]  /*18c60*/  FFMA.FTZ R3, R3, R2.reuse, -R156 ;  /* 0x0000000203037223 */ /* 0x080fe2000001089c */
[----:B------:R-:W-:Y:S01]  /*18c70*/  FADD.FTZ R22, -R22, R4 ;  /* 0x0000000416167221 */ /* 0x000fe20000010100 */
[-C--:B------:R-:W-:Y:S01]  /*18c80*/  FFMA.FTZ R154, R154, R2.reuse, -R156 ;  /* 0x000000029a9a7223 */ /* 0x080fe2000001089c */
[----:B------:R-:W-:Y:S01]  /*18c90*/  FADD.FTZ R0, R160, R0 ;  /* 0x00000000a0007221 */ /* 0x000fe20000010000 */
[-C--:B------:R-:W-:Y:S01]  /*18ca0*/  FFMA.FTZ R158, R158, R2.reuse, -R156 ;  /* 0x000000029e9e7223 */ /* 0x080fe2000001089c */
[-C--:B------:R-:W-:Y:S01]  /*18cb0*/  FMUL.FTZ R22, R22, R2.reuse ;  /* 0x0000000216167220 */ /* 0x080fe20000410000 */
[----:B------:R-:W-:Y:S01]  /*18cc0*/  MUFU.EX2 R3, R3 ;  /* 0x0000000300037308 */ /* 0x000fe20000000800 */
[----:B------:R-:W-:Y:S01]  /*18cd0*/  FADD.FTZ R0, R185, R0 ;  /* 0x00000000b9007221 */ /* 0x000fe20000010000 */
[-CC-:B------:R-:W-:Y:S01]  /*18ce0*/  FFMA.FTZ R159, R159, R2.reuse, -R156.reuse ;  /* 0x000000029f9f7223 */ /* 0x180fe2000001089c */
[-CC-:B------:R-:W-:Y:S01]  /*18cf0*/  FFMA.FTZ R161, R161, R2.reuse, -R156.reuse ;  /* 0x00000002a1a17223 */ /* 0x180fe2000001089c */
[-C--:B------:R-:W-:Y:S01]  /*18d00*/  FFMA.FTZ R162, R162, R2.reuse, -R156 ;  /* 0x00000002a2a27223 */ /* 0x080fe2000001089c */
[----:B------:R-:W-:Y:S01]  /*18d10*/  FADD.FTZ R4, R186, R0 ;  /* 0x00000000ba047221 */ /* 0x000fe20000010000 */
[-CC-:B------:R-:W-:Y:S01]  /*18d20*/  FFMA.FTZ R163, R163, R2.reuse, -R156.reuse ;  /* 0x00000002a3a37223 */ /* 0x180fe2000001089c */
[-CC-:B------:R-:W-:Y:S01]  /*18d30*/  FFMA.FTZ R164, R164, R2.reuse, -R156.reuse ;  /* 0x00000002a4a47223 */ /* 0x180fe2000001089c */
[----:B------:R-:W0:Y:S01]  /*18d40*/  MUFU.EX2 R0, R22 ;  /* 0x0000001600007308 */ /* 0x000e220000000800 */
[-CC-:B------:R-:W-:Y:S01]  /*18d50*/  FFMA.FTZ R166, R166, R2.reuse, -R156.reuse ;  /* 0x00000002a6a67223 */ /* 0x180fe2000001089c */
[-CC-:B------:R-:W-:Y:S01]  /*18d60*/  FFMA.FTZ R167, R167, R2.reuse, -R156.reuse ;  /* 0x00000002a7a77223 */ /* 0x180fe2000001089c */
[-CC-:B------:R-:W-:Y:S01]  /*18d70*/  FFMA.FTZ R168, R168, R2.reuse, -R156.reuse ;  /* 0x00000002a8a87223 */ /* 0x180fe2000001089c */
[-CC-:B------:R-:W-:Y:S01]  /*18d80*/  FFMA.FTZ R170, R170, R2.reuse, -R156.reuse ;  /* 0x00000002aaaa7223 */ /* 0x180fe2000001089c */
[-C--:B------:R-:W-:Y:S01]  /*18d90*/  FFMA.FTZ R172, R172, R2.reuse, -R156 ;  /* 0x00000002acac7223 */ /* 0x080fe2000001089c */
[----:B------:R-:W-:Y:S01]  /*18da0*/  FADD.FTZ R4, R165, R4 ;  /* 0x00000004a5047221 */ /* 0x000fe20000010000 */
[-CC-:B------:R-:W-:Y:S01]  /*18db0*/  FFMA.FTZ R171, R171, R2.reuse, -R156.reuse ;  /* 0x00000002abab7223 */ /* 0x180fe2000001089c */
[----:B------:R-:W2:Y:S01]  /*18dc0*/  MUFU.EX2 R154, R154 ;  /* 0x0000009a009a7308 */ /* 0x000ea20000000800 */
[-C--:B------:R-:W-:Y:S01]  /*18dd0*/  FFMA.FTZ R175, R175, R2.reuse, -R156 ;  /* 0x00000002afaf7223 */ /* 0x080fe2000001089c */
[----:B------:R-:W-:Y:S01]  /*18de0*/  FADD.FTZ R4, R187, R4 ;  /* 0x00000004bb047221 */ /* 0x000fe20000010000 */
[----:B------:R-:W-:Y:S01]  /*18df0*/  FFMA.FTZ R156, R177, R2, -R156 ;  /* 0x00000002b19c7223 */ /* 0x000fe2000001089c */
[----:B-----5:R-:W-:Y:S01]  /*18e00*/  F2FP.BF16.F32.PACK_AB R184, R176, R174 ;  /* 0x000000aeb0b8723e */ /* 0x020fe200000010ff */
[----:B------:R-:W-:-:S02]  /*18e10*/  VIADD R5, R5, 0xffffffff ;  /* 0xffffffff05057836 */ /* 0x000fc40000000000 */
[----:B------:R-:W-:Y:S01]  /*18e20*/  FADD.FTZ R4, R169, R4 ;  /* 0x00000004a9047221 */ /* 0x000fe20000010000 */
[----:B-1----:R-:W-:Y:S01]  /*18e30*/  F2FP.BF16.F32.PACK_AB R186, R153, R178 ;  /* 0x000000b299ba723e */ /* 0x002fe200000010ff */
[----:B------:R-:W1:Y:S01]  /*18e40*/  MUFU.EX2 R158, R158 ;  /* 0x0000009e009e7308 */ /* 0x000e620000000800 */
[----:B0-----:R-:W-:Y:S01]  /*18e50*/  FFMA.FTZ R227, R0, R227, R3 ;  /* 0x000000e300e37223 */ /* 0x001fe20000010003 */
[----:B------:R-:W-:Y:S01]  /*18e60*/  FADD.FTZ R4, R190, R4 ;  /* 0x00000004be047221 */ /* 0x000fe20000010000 */
[C---:B------:R-:W-:Y:S01]  /*18e70*/  F2FP.BF16.F32.PACK_AB R190, R173.reuse, R190 ;  /* 0x000000beadbe723e */ /* 0x040fe200000010ff */
[----:B------:R-:W-:Y:S02]  /*18e80*/  IMAD.MOV.U32 R22, RZ, RZ, R231 ;  /* 0x000000ffff167224 */ /* 0x000fe400078e00e7 */
[----:B------:R-:W-:Y:S02]  /*18e90*/  FADD.FTZ R4, R173, R4 ;  /* 0x00000004ad047221 */ /* 0x000fe40000010000 */
[----:B------:R-:W0:Y:S01]  /*18ea0*/  MUFU.EX2 R159, R159 ;  /* 0x0000009f009f7308 */ /* 0x000e220000000800 */
[----:B--2---:R-:W-:Y:S01]  /*18eb0*/  FADD.FTZ R227, R154, R227 ;  /* 0x000000e39ae37221 */ /* 0x004fe20000010000 */
[----:B------:R-:W-:Y:S01]  /*18ec0*/  FADD.FTZ R4, R174, R4 ;  /* 0x00000004ae047221 */ /* 0x000fe20000010000 */
[----:B------:R-:W-:Y:S01]  /*18ed0*/  F2FP.BF16.F32.PACK_AB R197, R154, R3 ;  /* 0x000000039ac5723e */ /* 0x000fe200000010ff */
[----:B------:R-:W-:-:S02]  /*18ee0*/  IMAD.MOV.U32 R3, RZ, RZ, R157 ;  /* 0x000000ffff037224 */ /* 0x000fc400078e009d */
[----:B------:R-:W-:Y:S02]  /*18ef0*/  FADD.FTZ R4, R176, R4 ;  /* 0x00000004b0047221 */ /* 0x000fe40000010000 */
[----:B------:R-:W2:Y:S01]  /*18f00*/  MUFU.EX2 R161, R161 ;  /* 0x000000a100a17308 */ /* 0x000ea20000000800 */
[----:B-1----:R-:W-:Y:S01]  /*18f10*/  FADD.FTZ R227, R158, R227 ;  /* 0x000000e39ee37221 */ /* 0x002fe20000010000 */
[----:B------:R-:W-:-:S04]  /*18f20*/  FADD.FTZ R4, R178, R4 ;  /* 0x00000004b2047221 */ /* 0x000fc80000010000 */
[----:B------:R-:W-:Y:S01]  /*18f30*/  FADD.FTZ R228, R153, R4 ;  /* 0x0000000499e47221 */ /* 0x000fe20000010000 */
[----:B------:R-:W-:Y:S01]  /*18f40*/  IMAD.MOV.U32 R4, RZ, RZ, R152 ;  /* 0x000000ffff047224 */ /* 0x000fe200078e0098 */
        /* <DEDUP_REMOVED lines=27> */
[----:B------:R-:W-:-:S03]  /*19100*/  F2FP.BF16.F32.PACK_AB R185, R171, R172 ;  /* 0x000000acabb9723e */ /* 0x000fc600000010ff */
[----:B-1----:R-:W-:-:S04]  /*19110*/  FADD.FTZ R227, R175, R227 ;  /* 0x000000e3afe37221 */ /* 0x002fc80000010000 */
[C---:B0-----:R-:W-:Y:S01]  /*19120*/  FADD.FTZ R227, R156.reuse, R227 ;  /* 0x000000e39ce37221 */ /* 0x041fe20000010000 */
[----:B------:R-:W-:Y:S01]  /*19130*/  F2FP.BF16.F32.PACK_AB R187, R156, R175 ;  /* 0x000000af9cbb723e */ /* 0x000fe200000010ff */
[----:B------:R-:W-:Y:S06]  /*19140*/  @P4 BRA `(.L_x_1971) ;  /* 0xffffffcc00fc4947 */ /* 0x000fec000383ffff */
[----:B------:R-:W-:Y:S05]  /*19150*/  BSYNC B1 ;  /* 0x0000000000017941 */ /* 0x000fea0003800000 */
.L_x_1952:
[----:B------:R-:W-:Y:S02]  /*19160*/  IMAD.MOV.U32 R4, RZ, RZ, R152 ;  /* 0x000000ffff047224 */ /* 0x000fe400078e0098 */
[----:B------:R-:W-:Y:S02]  /*19170*/  IMAD.MOV.U32 R3, RZ, RZ, R157 ;  /* 0x000000ffff037224 */ /* 0x000fe400078e009d */
[----:B------:R-:W-:Y:S02]  /*19180*/  IMAD.MOV.U32 R22, RZ, RZ, R231 ;  /* 0x000000ffff167224 */ /* 0x000fe400078e00e7 */
[----:B------:R-:W-:-:S07]  /*19190*/  IMAD.MOV.U32 R219, RZ, RZ, R230 ;  /* 0x000000ffffdb7224 */ /* 0x000fce00078e00e6 */
.L_x_1951:
[----:B------:R-:W-:Y:S05]  /*191a0*/  BSYNC B0 ;  /* 0x0000000000007941 */ /* 0x000fea0003800000 */
.L_x_1950:
[----:B------:R-:W2:Y:S01]  /*191b0*/  LDL R153, [R1+0x34] ;  /* 0x0000340001997983 */ /* 0x000ea20000100800 */
[----:B------:R-:W0:Y:S01]  /*191c0*/  LDC R152, c[0x0][0x448] ;  /* 0x00011200ff987b82 */ /* 0x000e220000000800 */
[----:B------:R-:W-:-:S07]  /*191d0*/  ULDC UR4, c[0x0][0x9dc] ;  /* 0x0002770000047ab9 */ /* 0x000fce0000000800 */
[----:B------:R-:W1:Y:S01]  /*191e0*/  LDC R156, c[0x0][0x9e4] ;  /* 0x00027900ff9c7b82 */ /* 0x000e620000000800 */
[----:B0-----:R-:W-:Y:S02]  /*191f0*/  ISETP.NE.AND P5, PT, R152, 0x1, PT ;  /* 0x000000019800780c */ /* 0x001fe40003fa5270 */
[----:B-1----:R-:W-:-:S11]  /*19200*/  ISETP.GE.AND P6, PT, R156, 0x1, PT ;  /* 0x000000019c00780c */ /* 0x002fd60003fc6270 */
[----:B------:R-:W0:Y:S08]  /*19210*/  @P5 LDC R154, c[0x0][0x44c] ;  /* 0x00011300ff9a5b82 */ /* 0x000e300000000800 */
[----:B------:R-:W1:Y:S01]  /*19220*/  @P5 LDC R152, c[0x0][0x450] ;  /* 0x00011400ff985b82 */ /* 0x000e620000000800 */
[----:B--2---:R-:W-:-:S04]  /*19230*/  VIADD R153, R153, 0x7f ;  /* 0x0000007f99997836 */ /* 0x004fc80000000000 */
[----:B0-----:R-:W-:-:S05]  /*19240*/  @P5 IMAD.HI.U32 R154, R153, R154, RZ ;  /* 0x0000009a999a5227 */ /* 0x001fca00078e00ff */
[----:B-1----:R-:W-:Y:S02]  /*19250*/  @P5 SHF.R.U32.HI R153, RZ, R152, R154 ;  /* 0x00000098ff995219 */ /* 0x002fe4000001169a */
[----:B------:R-:W-:-:S05]  /*19260*/  IADD3 R152, R221, 0x1, -R220 ;  /* 0x00000001dd987810 */ /* 0x000fca0007ffe8dc */
[----:B------:R-:W-:-:S04]  /*19270*/  IMAD.IADD R153, R152, 0x1, R153 ;  /* 0x0000000198997824 */ /* 0x000fc800078e0299 */
[----:B------:R-:W-:Y:S01]  /*19280*/  VIADD R154, R153, -UR4 ;  /* 0x80000004999a7c36 */ /* 0x000fe20008000000 */
[----:B------:R-:W-:Y:S06]  /*19290*/  @!P6 BRA `(.L_x_1972) ;  /* 0x000000000048e947 */ /* 0x000fec0003800000 */
[----:B------:R-:W-:Y:S01]  /*192a0*/  IMAD.MOV.U32 R155, RZ, RZ, R153 ;  /* 0x000000ffff9b7224 */ /* 0x000fe200078e0099 */
[----:B------:R-:W-:Y:S04]  /*192b0*/  BSSY B0, `(.L_x_1973) ;  /* 0x000000e000007945 */ /* 0x000fe80003800000 */
        /* <DEDUP_REMOVED lines=9> */
.L_x_1974:
[----:B------:R-:W-:-:S13]  /*19350*/  ISETP.NE.AND P2, PT, R156, 0x1, PT ;  /* 0x000000019c00780c */ /* 0x000fda0003f45270 */
[----:B------:R-:W0:Y:S02]  /*19360*/  @P2 LDC.64 R152, c[0x0][0x9e8] ;  /* 0x00027a00ff982b82 */ /* 0x000e240000000a00 */
[----:B0-----:R-:W-:-:S05]  /*19370*/  @P2 IMAD.HI.U32 R152, R155, R152, RZ ;  /* 0x000000989b982227 */ /* 0x001fca00078e00ff */
[----:B------:R-:W-:-:S07]  /*19380*/  @P2 SHF.R.U32.HI R155, RZ, R153, R152 ;  /* 0x00000099ff9b2219 */ /* 0x000fce0000011698 */
.L_x_1975:
[----:B------:R-:W-:Y:S05]  /*19390*/  BSYNC B0 ;  /* 0x0000000000007941 */ /* 0x000fea0003800000 */
.L_x_1973:
[----:B------:R-:W-:-:S05]  /*193a0*/  IMAD R155, R155, R156, RZ ;  /* 0x0000009c9b9b7224 */ /* 0x000fca00078e02ff */
[----:B------:R-:W-:-:S07]  /*193b0*/  VIMNMX R154, R154, R155, !PT ;  /* 0x0000009b9a9a7248 */ /* 0x000fce0007fe0100 */
.L_x_1972:
[----:B------:R-:W2:Y:S01]  /*193c0*/  LDL R153, [R1+0x50] ;  /* 0x0000500001997983 */ /* 0x000ea20000100800 */
[----:B------:R-:W-:Y:S01]  /*193d0*/  VIADD R154, R154, 0x3f ;  /* 0x0000003f9a9a7836 */ /* 0x000fe20000000000 */
[----:B------:R-:W-:Y:S04]  /*193e0*/  BSSY B0, `(.L_x_1976) ;  /* 0x0000263000007945 */ /* 0x000fe80003800000 */
[----:B------:R-:W-:-:S04]  /*193f0*/  SHF.R.S32.HI R152, RZ, 0x1f, R154 ;  /* 0x0000001fff987819 */ /* 0x000fc8000001149a */
[----:B------:R-:W-:-:S04]  /*19400*/  LEA.HI R152, R152, R154, RZ, 0x6 ;  /* 0x0000009a98987211 */ /* 0x000fc800078f30ff */
[----:B------:R-:W-:-:S04]  /*19410*/  SHF.R.S32.HI R152, RZ, 0x6, R152 ;  /* 0x00000006ff987819 */ /* 0x000fc80000011498 */
[----:B--2---:R-:W-:-:S04]  /*19420*/  VIMNMX R153, R153, R152, !PT ;  /* 0x0000009899997248 */ /* 0x004fc80007fe0100 */
[----:B------:R-:W-:Y:S01]  /*19430*/  ISETP.GE.AND P2, PT, R5, R153, PT ;  /* 0x000000990500720c */ /* 0x000fe20003f46270 */
[----:B------:R0:W-:-:S12]  /*19440*/  STL [R1+0x20], R153 ;  /* 0x0000209901007387 */ /* 0x0001d80000100800 */
[----:B0-----:R-:W-:Y:S05]  /*19450*/  @!P2 BRA `(.L_x_1977) ;  /* 0x00000024006ca947 */ /* 0x001fea0003800000 */
[----:B------:R-:W-:Y:S01]  /*19460*/  BSSY B1, `(.L_x_1978) ;  /* 0x0000259000017945 */ /* 0x000fe20003800000 */
[----:B------:R-:W-:Y:S02]  /*19470*/  IMAD.MOV.U32 R233, RZ, RZ, R5 ;  /* 0x000000ffffe97224 */ /* 0x000fe400078e0005 */
[----:B------:R-:W-:Y:S02]  /*19480*/  IMAD.MOV.U32 R231, RZ, RZ, R4 ;  /* 0x000000ffffe77224 */ /* 0x000fe400078e0004 */
[----:B------:R-:W-:Y:S02]  /*19490*/  IMAD.MOV.U32 R230, RZ, RZ, R3 ;  /* 0x000000ffffe67224 */ /* 0x000fe400078e0003 */
[----:B------:R-:W-:Y:S02]  /*194a0*/  IMAD.MOV.U32 R232, RZ, RZ, R219 ;  /* 0x000000ffffe87224 */ /* 0x000fe400078e00db */
[----:B------:R-:W-:-:S07]  /*194b0*/  IMAD.MOV.U32 R5, RZ, RZ, R22 ;  /* 0x000000ffff057224 */ /* 0x000fce00078e0016 */
.L_x_1989:
[----:B------:R-:W-:-:S05]  /*194c0*/  VIADD R22, R5, 0x1 ;  /* 0x0000000105167836 */ /* 0x000fca0000000000 */
[----:B------:R-:W-:-:S04]  /*194d0*/  ISETP.NE.AND P2, PT, R22, 0x2, PT ;  /* 0x000000021600780c */ /* 0x000fc80003f45270 */
[----:B------:R-:W-:Y:S02]  /*194e0*/  SEL R219, RZ, 0x1, P2 ;  /* 0x00000001ffdb7807 */ /* 0x000fe40001000000 */
[----:B------:R-:W-:Y:S02]  /*194f0*/  SEL R22, R22, RZ, P2 ;  /* 0x000000ff16167207 */ /* 0x000fe40001000000 */
[----:B------:R-:W-:Y:S01]  /*19500*/  LOP3.LUT R219, R232, R219, RZ, 0x3c, !PT ;  /* 0x000000dbe8db7212 */ /* 0x000fe200078e3cff */
[----:B------:R-:W-:Y:S06]  /*19510*/  @!P0 BRA `(.L_x_1979) ;  /* 0x0000000000048947 */ /* 0x000fec0003800000 */
[----:B------:R-:W-:Y:S01]  /*19520*/  BPT.TRAP 0x1 ;  /* 0x000000040000795c */ /* 0x000fe20000300000 */
.L_x_1979:
[----:B------:R-:W-:Y:S01]  /*19530*/  IMAD R3, R22, 0x8, R16 ;  /* 0x0000000816037824 */ /* 0x000fe200078e0210 */
[----:B------:R-:W-:-:S04]  /*19540*/  SHF.L.U32 R153, R219, 0x1f, RZ ;  /* 0x0000001fdb997819 */ /* 0x000fc800000006ff */
[----:B------:R0:W1:Y:S01]  /*19550*/  SYNCS.PHASECHK.TRANS64.TRYWAIT P2, [R3+URZ+0x30830], R153 ;  /* 0x03083099030075a7 */ /* 0x000062000804017f */
[----:B------:R-:W-:Y:S05]  /*19560*/  @!P0 BRA `(.L_x_1980) ;  /* 0x0000000000048947 */ /* 0x000fea0003800000 */
[----:B------:R-:W-:Y:S01]  /*19570*/  BPT.TRAP 0x1 ;  /* 0x000000040000795c */ /* 0x000fe20000300000 */
.L_x_1980:
        /* <DEDUP_REMOVED lines=8> */
.L_x_1982:
[----:B------:R-:W-:Y:S05]  /*19600*/  BSYNC B2 ;  /* 0x0000000000027941 */ /* 0x000fea0003800000 */
.L_x_1981:
[----:B------:R-:W-:Y:S01]  /*19610*/  R2UR UR4, R152 ;  /* 0x00000000980472ca */ /* 0x000fe200000e0000 */
[----:B------:R-:W-:Y:S01]  /*19620*/  IMAD.MOV.U32 R152, RZ, RZ, R4 ;  /* 0x000000ffff987224 */ /* 0x000fe200078e0004 */
[----:B------:R2:W-:Y:S01]  /*19630*/  STL [R1+0xb4], R17 ;  /* 0x0000b41101007387 */ /* 0x0005e20000100800 */
[----:B01----:R-:W-:Y:S01]  /*19640*/  IMAD.MOV.U32 R153, RZ, RZ, 0x40000040 ;  /* 0x40000040ff997424 */ /* 0x003fe200078e00ff */
[----:B------:R-:W-:Y:S01]  /*19650*/  MOV R161, UR39 ;  /* 0x0000002700a17c02 */ /* 0x000fe20008000f00 */
[C---:B------:R-:W-:Y:S01]  /*19660*/  VIADD R154, R2.reuse, 0x6 ;  /* 0x00000006029a7836 */ /* 0x040fe20000000000 */
[----:B------:R0:W-:Y:S01]  /*19670*/  STL [R1+0xb0], R16 ;  /* 0x0000b01001007387 */ /* 0x0001e20000100800 */
[----:B------:R-:W-:Y:S01]  /*19680*/  VIADD R156, R2, 0x204 ;  /* 0x00000204029c7836 */ /* 0x000fe20000000000 */
[C---:B------:R-:W-:Y:S01]  /*19690*/  R2UR UR39, R153.reuse ;  /* 0x00000000992772ca */ /* 0x040fe200000e0000 */
[----:B------:R-:W-:Y:S01]  /*196a0*/  IMAD.MOV.U32 R3, RZ, RZ, 0x40000040 ;  /* 0x40000040ff037424 */ /* 0x000fe200078e00ff */
[----:B------:R-:W-:Y:S01]  /*196b0*/  R2UR UR5, R153 ;  /* 0x00000000990572ca */ /* 0x000fe200000e0000 */
[----:B------:R1:W-:Y:S01]  /*196c0*/  STL [R1+0xac], R5 ;  /* 0x0000ac0501007387 */ /* 0x0003e20000100800 */
        /* <DEDUP_REMOVED lines=16> */
[----:B------:R-:W-:Y:S01]  /*197d0*/  MOV R159, UR39 ;  /* 0x00000027009f7c02 */ /* 0x000fe20008000f00 */
[----:B------:R-:W-:Y:S01]  /*197e0*/  UMOV UR39, UR5 ;  /* 0x0000000500277c82 */ /* 0x000fe20008000000 */
[----:B------:R-:W-:Y:S01]  /*197f0*/  MOV R4, UR38 ;  /* 0x0000002600047c02 */ /* 0x000fe20008000f00 */
[----:B------:R-:W-:Y:S01]  /*19800*/  UMOV UR38, UR4 ;  /* 0x0000000400267c82 */ /* 0x000fe20008000000 */
[----:B------:R-:W-:Y:S01]  /*19810*/  R2UR UR30, R152 ;  /* 0x00000000981e72ca */ /* 0x000fe200000e0000 */
[----:B------:R-:W-:Y:S01]  /*19820*/  VIADD R152, R2, 0x600 ;  /* 0x0000060002987836 */ /* 0x000fe20000000000 */
[----:B0-----:R-:W-:Y:S01]  /*19830*/  MOV R16, UR37 ;  /* 0x0000002500107c02 */ /* 0x001fe20008000f00 */
[----:B------:R-:W-:Y:S01]  /*19840*/  IMAD.MOV.U32 R157, RZ, RZ, 0x40000040 ;  /* 0x40000040ff9d7424 */ /* 0x000fe200078e00ff */
[----:B-1----:R-:W-:Y:S01]  /*19850*/  MOV R5, UR36 ;  /* 0x0000002400057c02 */ /* 0x002fe20008000f00 */
[-C--:B------:R-:W-:Y:S01]  /*19860*/  FMUL.FTZ R24, R24, R23.reuse ;  /* 0x0000001718187220 */ /* 0x080fe20000410000 */
[----:B------:R-:W-:Y:S01]  /*19870*/  MOV R158, UR39 ;  /* 0x00000027009e7c02 */ /* 0x000fe20008000f00 */
[-C--:B------:R-:W-:Y:S01]  /*19880*/  FMUL.FTZ R25, R25, R23.reuse ;  /* 0x0000001719197220 */ /* 0x080fe20000410000 */
[----:B------:R-:W-:Y:S01]  /*19890*/  MOV R160, UR38 ;  /* 0x0000002600a07c02 */ /* 0x000fe20008000f00 */
[-C--:B------:R-:W-:Y:S01]  /*198a0*/  FMUL.FTZ R28, R28, R23.reuse ;  /* 0x000000171c1c7220 */ /* 0x080fe20000410000 */
[----:B------:R-:W-:Y:S01]  /*198b0*/  R2UR UR26, R154 ;  /* 0x000000009a1a72ca */ /* 0x000fe200000e0000 */
[----:B------:R-:W-:Y:S01]  /*198c0*/  VIADD R154, R2, 0x604 ;  /* 0x00000604029a7836 */ /* 0x000fe20000000000 */
        /* <DEDUP_REMOVED lines=136> */
[----:B------:R-:W-:Y:S01]  /*1a150*/  IMAD.MOV.U32 R2, RZ, RZ, R160 ;  /* 0x000000ffff027224 */ /* 0x000fe200078e00a0 */
[----:B------:R-:W-:Y:S01]  /*1a160*/  R2UR UR11, R155 ;  /* 0x000000009b0b72ca */ /* 0x000fe200000e0000 */
[----:B------:R-:W-:Y:S01]  /*1a170*/  IMAD.MOV.U32 R3, RZ, RZ, R159 ;  /* 0x000000ffff037224 */ /* 0x000fe200078e009f */
[----:B------:R-:W-:Y:S01]  /*1a180*/  R2UR UR15, R157 ;  /* 0x000000009d0f72ca */ /* 0x000fe200000e0000 */
[----:B------:R-:W-:Y:S01]  /*1a190*/  IMAD.MOV.U32 R0, RZ, RZ, R158 ;  /* 0x000000ffff007224 */ /* 0x000fe200078e009e */
[----:B------:R-:W-:-:S02]  /*1a1a0*/  R2UR UR19, R153 ;  /* 0x00000000991372ca */ /* 0x000fc400000e0000 */
[----:B------:R-:W-:Y:S02]  /*1a1b0*/  R2UR UR23, R157 ;  /* 0x000000009d1772ca */ /* 0x000fe400000e0000 */
[----:B------:R-:W-:Y:S02]  /*1a1c0*/  R2UR UR27, R155 ;  /* 0x000000009b1b72ca */ /* 0x000fe400000e0000 */
[----:B------:R-:W-:Y:S02]  /*1a1d0*/  R2UR UR31, R153 ;  /* 0x00000000991f72ca */ /* 0x000fe400000e0000 */
[----:B------:R-:W-:Y:S02]  /*1a1e0*/  R2UR UR35, R157 ;  /* 0x000000009d2372ca */ /* 0x000fe400000e0000 */
[----:B------:R-:W-:Y:S02]  /*1a1f0*/  R2UR UR43, R153 ;  /* 0x00000000992b72ca */ /* 0x000fe400000e0000 */
[----:B------:R-:W-:-:S02]  /*1a200*/  R2UR UR46, R156 ;  /* 0x000000009c2e72ca */ /* 0x000fc400000e0000 */
[----:B------:R-:W-:Y:S02]  /*1a210*/  R2UR UR47, R157 ;  /* 0x000000009d2f72ca */ /* 0x000fe400000e0000 */
[----:B------:R-:W-:Y:S02]  /*1a220*/  R2UR UR50, R154 ;  /* 0x000000009a3272ca */ /* 0x000fe400000e0000 */
[----:B------:R-:W-:Y:S02]  /*1a230*/  R2UR UR51, R155 ;  /* 0x000000009b3372ca */ /* 0x000fe400000e0000 */
[----:B------:R-:W-:Y:S02]  /*1a240*/  R2UR UR54, R152 ;  /* 0x00000000983672ca */ /* 0x000fe400000e0000 */
[----:B------:R-:W-:Y:S02]  /*1a250*/  R2UR UR55, R153 ;  /* 0x00000000993772ca */ /* 0x000fe400000e0000 */
[----:B------:R-:W-:-:S06]  /*1a260*/  WARPGROUP.ARRIVE ;  /* 0x00000000000079c5 */ /* 0x000fcc0000000000 */
[----:B------:R-:W-:Y:S01]  /*1a270*/  HGMMA.64x64x16.F32.BF16 R152, gdesc[UR36], RZ, !UPT, gsb0 ;  /* 0x00e00000249879f0 */ /* 0x000fe2000c0018ff */
        /* <DEDUP_REMOVED lines=35> */
[----:B------:R0:W5:Y:S01]  /*1a4b0*/  LDL.LU R17, [R1+0xb4] ;  /* 0x0000b40001117983 */ /* 0x0001620000300800 */
[----:B------:R-:W-:Y:S02]  /*1a4c0*/  R2UR UR37, R16 ;  /* 0x00000000102572ca */ /* 0x000fe400000e0000 */
[----:B------:R-:W-:Y:S01]  /*1a4d0*/  R2UR UR36, R5 ;  /* 0x00000000052472ca */ /* 0x000fe200000e0000 */
[----:B------:R0:W5:Y:S01]  /*1a4e0*/  LDL.LU R16, [R1+0xb0] ;  /* 0x0000b00001107983 */ /* 0x0001620000300800 */
[----:B------:R-:W-:-:S02]  /*1a4f0*/  R2UR UR44, R12 ;  /* 0x000000000c2c72ca */ /* 0x000fc400000e0000 */
[----:B------:R-:W-:Y:S01]  /*1a500*/  R2UR UR45, R13 ;  /* 0x000000000d2d72ca */ /* 0x000fe200000e0000 */
[----:B------:R0:W5:Y:S01]  /*1a510*/  LDL.LU R5, [R1+0xac] ;  /* 0x0000ac0001057983 */ /* 0x0001620000300800 */
[----:B------:R-:W-:Y:S02]  /*1a520*/  R2UR UR48, R10 ;  /* 0x000000000a3072ca */ /* 0x000fe400000e0000 */
[----:B------:R-:W-:Y:S02]  /*1a530*/  R2UR UR49, R11 ;  /* 0x000000000b3172ca */ /* 0x000fe400000e0000 */
[----:B------:R-:W-:Y:S02]  /*1a540*/  R2UR UR52, R8 ;  /* 0x00000000083472ca */ /* 0x000fe400000e0000 */
[----:B------:R-:W-:Y:S02]  /*1a550*/  R2UR UR53, R9 ;  /* 0x00000000093572ca */ /* 0x000fe400000e0000 */
[----:B------:R-:W-:Y:S01]  /*1a560*/  R2UR UR39, R23 ;  /* 0x00000000172772ca */ /* 0x000fe200000e0000 */
[----:B------:R-:W-:-:S02]  /*1a570*/  WARPGROUP.DEPBAR.LE gsb0, 0x0 ;  /* 0x00008000000079c5 */ /* 0x000fc40000010000 */
        /* <DEDUP_REMOVED lines=39> */
[----:B0-----:R-:W-:Y:S05]  /*1a7f0*/  @!P0 BRA `(.L_x_1984) ;  /* 0x0000000000048947 */ /* 0x001fea0003800000 */
[----:B------:R-:W-:Y:S01]  /*1a800*/  BPT.TRAP 0x1 ;  /* 0x000000040000795c */ /* 0x000fe20000300000 */
.L_x_1984:
[----:B------:R-:W-:Y:S01]  /*1a810*/  SHF.L.U32 R0, R232, 0x1f, RZ ;  /* 0x0000001fe8007819 */ /* 0x000fe200000006ff */
[----:B-----5:R-:W-:-:S04]  /*1a820*/  IMAD R232, R5, 0x8, R16 ;  /* 0x0000000805e87824 */ /* 0x020fc800078e0210 */
[----:B------:R0:W1:Y:S01]  /*1a830*/  SYNCS.PHASECHK.TRANS64.TRYWAIT P2, [R232+URZ+0x30850], R0 ;  /* 0x03085000e80075a7 */ /* 0x000062000804017f */
[----:B------:R-:W-:Y:S05]  /*1a840*/  @!P0 BRA `(.L_x_1985) ;  /* 0x0000000000048947 */ /* 0x000fea0003800000 */
[----:B------:R-:W-:Y:S01]  /*1a850*/  BPT.TRAP 0x1 ;  /* 0x000000040000795c */ /* 0x000fe20000300000 */
.L_x_1985:
[----:B------:R-:W-:Y:S04]  /*1a860*/  BSSY B2, `(.L_x_1986) ;  /* 0x0000004000027945 */ /* 0x000fe80003800000 */
[----:B-1----:R-:W-:Y:S05]  /*1a870*/  @P2 BRA `(.L_x_1987) ;  /* 0x0000000000082947 */ /* 0x002fea0003800000 */
[----:B------:R-:W1:Y:S02]  /*1a880*/  SYNCS.PHASECHK.TRANS64.TRYWAIT P2, [R232+URZ+0x30850], R0 ;  /* 0x03085000e80075a7 */ /* 0x000e64000804017f */
[----:B-1----:R-:W-:Y:S05]  /*1a890*/  @!P2 BRA `(.L_x_1988) ;  /* 0x000001280064a947 */ /* 0x002fea0003800000 */
.L_x_1987:
[----:B------:R-:W-:Y:S05]  /*1a8a0*/  BSYNC B2 ;  /* 0x0000000000027941 */ /* 0x000fea0003800000 */
.L_x_1986:
[----:B01----:R-:W-:Y:S01]  /*1a8b0*/  VIADD R0, R16, 0x400 ;  /* 0x0000040010007836 */ /* 0x003fe20000000000 */
[----:B------:R-:W-:Y:S01]  /*1a8c0*/  WARPGROUP.ARRIVE ;  /* 0x00000000000079c5 */ /* 0x000fe20000000000 */
[----:B------:R-:W-:Y:S01]  /*1a8d0*/  IMAD.MOV.U32 R3, RZ, RZ, 0x40000040 ;  /* 0x40000040ff037424 */ /* 0x000fe200078e00ff */
[----:B------:R-:W-:Y:S02]  /*1a8e0*/  ULDC UR4, c[0x0][0x9d8] ;  /* 0x0002760000047ab9 */ /* 0x000fe40000000800 */
[----:B------:R-:W-:Y:S02]  /*1a8f0*/  SHF.R.U32.HI R0, RZ, 0x4, R0 ;  /* 0x00000004ff007819 */ /* 0x000fe40000011600 */
[----:B------:R-:W-:Y:S01]  /*1a900*/  R2UR UR7, R3 ;  /* 0x00000000030772ca */ /* 0x000fe200000e0000 */
[----:B------:R-:W-:Y:S01]  /*1a910*/  IMAD.MOV.U32 R3, RZ, RZ, 0x40000040 ;  /* 0x40000040ff037424 */ /* 0x000fe200078e00ff */
[----:B------:R-:W-:-:S04]  /*1a920*/  LOP3.LUT R0, R0, 0x3fff, RZ, 0xc0, !PT ;  /* 0x00003fff00007812 */ /* 0x000fc800078ec0ff */
[----:B------:R-:W-:-:S05]  /*1a930*/  LOP3.LUT R0, R0, 0x2000000, RZ, 0xfc, !PT ;  /* 0x0200000000007812 */ /* 0x000fca00078efcff */
[----:B------:R-:W-:Y:S02]  /*1a940*/  IMAD R2, R5, 0x800, R0 ;  /* 0x0000080005027824 */ /* 0x000fe400078e0200 */
[----:B------:R-:W-:Y:S02]  /*1a950*/  IMAD.MOV.U32 R5, RZ, RZ, 0x40000040 ;  /* 0x40000040ff057424 */ /* 0x000fe400078e00ff */
[C---:B------:R-:W-:Y:S01]  /*1a960*/  VIADD R4, R2.reuse, 0x80 ;  /* 0x0000008002047836 */ /* 0x040fe20000000000 */
[----:B------:R-:W-:-:S13]  /*1a970*/  R2UR UR6, R2 ;  /* 0x00000000020672ca */ /* 0x000fda00000e0000 */
        /* <DEDUP_REMOVED lines=12> */
[----:B------:R-:W-:Y:S02]  /*1aa40*/  WARPGROUP.DEPBAR.LE gsb0, 0x0 ;  /* 0x00008000000079c5 */ /* 0x000fe40000010000 */
[----:B------:R-:W-:-:S15]  /*1aa50*/  WARPGROUP.ARRIVE ;  /* 0x00000000000079c5 */ /* 0x000fde0000000000 */
[----:B------:R-:W-:-:S07]  /*1aa60*/  NOP ;  /* 0x0000000000007918 */ /* 0x000fce0000000000 */
[----:B------:R-:W-:Y:S01]  /*1aa70*/  HGMMA.64x256x16.F32.BF16 R24, R188, gdesc[UR4].tnspB, R24, gsb0 ;  /* 0x43e00004bc187df0 */ /* 0x000fe20008001818 */
[----:B------:R-:W-:Y:S02]  /*1aa80*/  R2UR UR6, R2 ;  /* 0x00000000020672ca */ /* 0x000fe400000e0000 */
[----:B------:R-:W-:Y:S01]  /*1aa90*/  R2UR UR7, R3 ;  /* 0x00000000030772ca */ /* 0x000fe200000e0000 */
[----:B------:R-:W-:Y:S01]  /*1aaa0*/  FMUL.FTZ R0, R152, UR4 ;  /* 0x0000000498007c20 */ /* 0x000fe20008410000 */
[----:B------:R-:W-:Y:S01]  /*1aab0*/  FMUL.FTZ R4, R153, UR4 ;  /* 0x0000000499047c20 */ /* 0x000fe20008410000 */
[----:B------:R-:W-:Y:S01]  /*1aac0*/  FMUL.FTZ R5, R154, UR4 ;  /* 0x000000049a057c20 */ /* 0x000fe20008410000 */
[----:B------:R-:W-:-:S03]  /*1aad0*/  FMUL.FTZ R154, R156, UR4 ;  /* 0x000000049c9a7c20 */ /* 0x000fc60008410000 */
[----:B------:R-:W0:Y:S01]  /*1aae0*/  MUFU.TANH R0, R0 ;  /* 0x0000000000007308 */ /* 0x000e220000002400 */
[----:B------:R-:W-:Y:S01]  /*1aaf0*/  FMUL.FTZ R152, R155, UR4 ;  /* 0x000000049b987c20 */ /* 0x000fe20008410000 */
[----:B------:R-:W-:-:S06]  /*1ab00*/  FMUL.FTZ R155, R157, UR4 ;  /* 0x000000049d9b7c20 */ /* 0x000fcc0008410000 */
[----:B------:R-:W1:Y:S01]  /*1ab10*/  MUFU.TANH R4, R4 ;  /* 0x0000000400047308 */ /* 0x000e620000002400 */
[----:B------:R-:W-:Y:S01]  /*1ab20*/  FMUL.FTZ R157, R160, UR4 ;  /* 0x00000004a09d7c20 */ /* 0x000fe20008410000 */
[----:B------:R-:W-:-:S06]  /*1ab30*/  FMUL.FTZ R153, R158, UR4 ;  /* 0x000000049e997c20 */ /* 0x000fcc0008410000 */
[----:B------:R-:W2:Y:S01]  /*1ab40*/  MUFU.TANH R154, R154 ;  /* 0x0000009a009a7308 */ /* 0x000ea20000002400 */
[----:B------:R-:W-:Y:S01]  /*1ab50*/  FMUL.FTZ R158, R161, UR4 ;  /* 0x00000004a19e7c20 */ /* 0x000fe20008410000 */
[----:B------:R-:W-:Y:S01]  /*1ab60*/  FMUL.FTZ R156, R159, UR4 ;  /* 0x000000049f9c7c20 */ /* 0x000fe20008410000 */
[----:B0-----:R-:W-:-:S05]  /*1ab70*/  FMNMX.FTZ R2, R0, R230, !PT ;  /* 0x000000e600027209 */ /* 0x001fca0007810000 */
[----:B------:R-:W0:Y:S01]  /*1ab80*/  MUFU.TANH R155, R155 ;  /* 0x0000009b009b7308 */ /* 0x000e220000002400 */
[----:B------:R-:W-:Y:S01]  /*1ab90*/  FMUL.FTZ R159, R164, UR4 ;  /* 0x00000004a49f7c20 */ /* 0x000fe20008410000 */
[----:B-1----:R-:W-:-:S06]  /*1aba0*/  FMNMX.FTZ R2, R4, R2, !PT ;  /* 0x0000000204027209 */ /* 0x002fcc0007810000 */
[----:B------:R-:W1:Y:S01]  /*1abb0*/  MUFU.TANH R157, R157 ;  /* 0x0000009d009d7308 */ /* 0x000e620000002400 */
[----:B------:R-:W-:Y:S01]  /*1abc0*/  FMUL.FTZ R160, R165, UR4 ;  /* 0x00000004a5a07c20 */ /* 0x000fe20008410000 */
[----:B--2---:R-:W-:-:S06]  /*1abd0*/  FMNMX.FTZ R2, R154, R2, !PT ;  /* 0x000000029a027209 */ /* 0x004fcc0007810000 */
[----:B------:R-:W2:Y:S01]  /*1abe0*/  MUFU.TANH R158, R158 ;  /* 0x0000009e009e7308 */ /* 0x000ea20000002400 */
[----:B------:R-:W-:Y:S01]  /*1abf0*/  FMUL.FTZ R161, R168, UR4 ;  /* 0x00000004a8a17c20 */ /* 0x000fe20008410000 */
[----:B0-----:R-:W-:-:S06]  /*1ac00*/  FMNMX.FTZ R2, R155, R2, !PT ;  /* 0x000000029b027209 */ /* 0x001fcc0007810000 */
[----:B------:R-:W0:Y:S01]  /*1ac10*/  MUFU.TANH R159, R159 ;  /* 0x0000009f009f7308 */ /* 0x000e220000002400 */
[----:B------:R-:W-:Y:S01]  /*1ac20*/  FMUL.FTZ R164, R169, UR4 ;  /* 0x00000004a9a47c20 */ /* 0x000fe20008410000 */
[----:B-1----:R-:W-:-:S06]  /*1ac30*/  FMNMX.FTZ R2, R157, R2, !PT ;  /* 0x000000029d027209 */ /* 0x002fcc0007810000 */
[----:B------:R-:W1:Y:S01]  /*1ac40*/  MUFU.TANH R160, R160 ;  /* 0x000000a000a07308 */ /* 0x000e620000002400 */
[----:B------:R-:W-:Y:S01]  /*1ac50*/  FMUL.FTZ R165, R172, UR4 ;  /* 0x00000004aca57c20 */ /* 0x000fe20008410000 */
[----:B--2---:R-:W-:-:S06]  /*1ac60*/  FMNMX.FTZ R2, R158, R2, !PT ;  /* 0x000000029e027209 */ /* 0x004fcc0007810000 */
[----:B------:R-:W2:Y:S01]  /*1ac70*/  MUFU.TANH R161, R161 ;  /* 0x000000a100a17308 */ /* 0x000ea20000002400 */
[----:B------:R-:W-:Y:S02]  /*1ac80*/  WARPGROUP.DEPBAR.LE gsb0, 0x0 ;  /* 0x00008000000079c5 */ /* 0x000fe40000010000 */
[----:B------:R-:W-:-:S06]  /*1ac90*/  WARPGROUP.ARRIVE ;  /* 0x00000000000079c5 */ /* 0x000fcc0000000000 */
[----:B------:R-:W-:Y:S01]  /*1aca0*/  HGMMA.64x256x16.F32.BF16 R24, R184, gdesc[UR4].tnspB, R24, gsb0 ;  /* 0x43e00004b8187df0 */ /* 0x000fe20008001818 */
[----:B------:R-:W3:Y:S01]  /*1acb0*/  MUFU.TANH R164, R164 ;  /* 0x000000a400a47308 */ /* 0x000ee20000002400 */
[----:B------:R-:W-:Y:S01]  /*1acc0*/  FMUL.FTZ R168, R173, UR4 ;  /* 0x00000004ada87c20 */ /* 0x000fe20008410000 */
[----:B0-----:R-:W-:Y:S01]  /*1acd0*/  FMNMX.FTZ R2, R159, R2, !PT ;  /* 0x000000029f027209 */ /* 0x001fe20007810000 */
[----:B------:R-:W-:-:S05]  /*1ace0*/  FMUL.FTZ R169, R176, UR4 ;  /* 0x00000004b0a97c20 */ /* 0x000fca0008410000 */
[----:B------:R-:W0:Y:S01]  /*1acf0*/  MUFU.TANH R165, R165 ;  /* 0x000000a500a57308 */ /* 0x000e220000002400 */
[----:B-1----:R-:W-:Y:S01]  /*1ad00*/  FMNMX.FTZ R2, R160, R2, !PT ;  /* 0x00000002a0027209 */ /* 0x002fe20007810000 */
[----:B------:R-:W-:-:S06]  /*1ad10*/  FMUL.FTZ R173, R177, UR4 ;  /* 0x00000004b1ad7c20 */ /* 0x000fcc0008410000 */
[----:B------:R-:W1:Y:S01]  /*1ad20*/  MUFU.TANH R168, R168 ;  /* 0x000000a800a87308 */ /* 0x000e620000002400 */
[----:B--2---:R-:W-:Y:S01]  /*1ad30*/  FMNMX.FTZ R2, R161, R2, !PT ;  /* 0x00000002a1027209 */ /* 0x004fe20007810000 */
[----:B------:R-:W-:-:S06]  /*1ad40*/  FMUL.FTZ R172, R180, UR4 ;  /* 0x00000004b4ac7c20 */ /* 0x000fcc0008410000 */
[----:B------:R-:W2:Y:S01]  /*1ad50*/  MUFU.TANH R169, R169 ;  /* 0x000000a900a97308 */ /* 0x000ea20000002400 */
[----:B---3--:R-:W-:Y:S01]  /*1ad60*/  FMNMX.FTZ R2, R164, R2, !PT ;  /* 0x00000002a4027209 */ /* 0x008fe20007810000 */
[----:B------:R-:W-:-:S06]  /*1ad70*/  FMUL.FTZ R176, R181, UR4 ;  /* 0x00000004b5b07c20 */ /* 0x000fcc0008410000 */
[----:B------:R-:W3:Y:S01]  /*1ad80*/  MUFU.TANH R173, R173 ;  /* 0x000000ad00ad7308 */ /* 0x000ee20000002400 */
[----:B0-----:R-:W-:-:S07]  /*1ad90*/  FMNMX.FTZ R2, R165, R2, !PT ;  /* 0x00000002a5027209 */ /* 0x001fce0007810000 */
[----:B------:R-:W0:Y:S01]  /*1ada0*/  MUFU.TANH R172, R172 ;  /* 0x000000ac00ac7308 */ /* 0x000e220000002400 */
[----:B-1----:R-:W-:-:S07]  /*1adb0*/  FMNMX.FTZ R2, R168, R2, !PT ;  /* 0x00000002a8027209 */ /* 0x002fce0007810000 */
[----:B------:R-:W1:Y:S01]  /*1adc0*/  MUFU.TANH R176, R176 ;  /* 0x000000b000b07308 */ /* 0x000e620000002400 */
[----:B--2---:R-:W-:-:S04]  /*1add0*/  FMNMX.FTZ R2, R169, R2, !PT ;  /* 0x00000002a9027209 */ /* 0x004fc80007810000 */
[----:B---3--:R-:W-:-:S04]  /*1ade0*/  FMNMX.FTZ R2, R173, R2, !PT ;  /* 0x00000002ad027209 */ /* 0x008fc80007810000 */
[----:B0-----:R-:W-:-:S04]  /*1adf0*/  FMNMX.FTZ R2, R172, R2, !PT ;  /* 0x00000002ac027209 */ /* 0x001fc80007810000 */
[----:B-1----:R-:W-:-:S05]  /*1ae00*/  FMNMX.FTZ R2, R176, R2, !PT ;  /* 0x00000002b0027209 */ /* 0x002fca0007810000 */
[----:B------:R-:W0:Y:S01]  /*1ae10*/  SHFL.BFLY PT, R3, R2, 0x2, 0x1f ;  /* 0x0c401f0002037f89 */ /* 0x000e2200000e0000 */
[----:B------:R-:W1:Y:S01]  /*1ae20*/  MUFU.TANH R5, R5 ;  /* 0x0000000500057308 */ /* 0x000e620000002400 */
[----:B------:R-:W-:-:S07]  /*1ae30*/  FMUL.FTZ R162, R162, UR4 ;  /* 0x00000004a2a27c20 */ /* 0x000fce0008410000 */
[----:B------:R-:W2:Y:S01]  /*1ae40*/  MUFU.TANH R152, R152 ;  /* 0x0000009800987308 */ /* 0x000ea20000002400 */
[----:B------:R-:W-:-:S07]  /*1ae50*/  FMUL.FTZ R163, R163, UR4 ;  /* 0x00000004a3a37c20 */ /* 0x000fce0008410000 */
[----:B------:R-:W3:Y:S01]  /*1ae60*/  MUFU.TANH R153, R153 ;  /* 0x0000009900997308 */ /* 0x000ee20000002400 */
[----:B0-----:R-:W-:-:S07]  /*1ae70*/  FMNMX.FTZ R3, R2, R3, !PT ;  /* 0x0000000302037209 */ /* 0x001fce0007810000 */
[----:B------:R-:W0:Y:S01]  /*1ae80*/  MUFU.TANH R156, R156 ;  /* 0x0000009c009c7308 */ /* 0x000e220000002400 */
[----:B-1----:R-:W-:Y:S01]  /*1ae90*/  FMNMX.FTZ R23, R5, R231, !PT ;  /* 0x000000e705177209 */ /* 0x002fe20007810000 */
[----:B------:R-:W1:Y:S01]  /*1aea0*/  SHFL.BFLY PT, R2, R3, 0x1, 0x1f ;  /* 0x0c201f0003027f89 */ /* 0x000e6200000e0000 */
[----:B------:R-:W-:-:S05]  /*1aeb0*/  FMUL.FTZ R166, R166, UR4 ;  /* 0x00000004a6a67c20 */ /* 0x000fca0008410000 */
[----:B------:R-:W4:Y:S01]  /*1aec0*/  MUFU.TANH R162, R162 ;  /* 0x000000a200a27308 */ /* 0x000f220000002400 */
[----:B--2---:R-:W-:Y:S01]  /*1aed0*/  FMNMX.FTZ R23, R152, R23, !PT ;  /* 0x0000001798177209 */ /* 0x004fe20007810000 */
[----:B------:R-:W-:-:S06]  /*1aee0*/  FMUL.FTZ R167, R167, UR4 ;  /* 0x00000004a7a77c20 */ /* 0x000fcc0008410000 */
[----:B------:R-:W2:Y:S01]  /*1aef0*/  MUFU.TANH R163, R163 ;  /* 0x000000a300a37308 */ /* 0x000ea20000002400 */
[----:B---3--:R-:W-:Y:S01]  /*1af00*/  FMNMX.FTZ R23, R153, R23, !PT ;  /* 0x0000001799177209 */ /* 0x008fe20007810000 */
[----:B------:R-:W-:-:S06]  /*1af10*/  FMUL.FTZ R170, R170, UR4 ;  /* 0x00000004aaaa7c20 */ /* 0x000fcc0008410000 */
[----:B------:R-:W3:Y:S01]  /*1af20*/  MUFU.TANH R166, R166 ;  /* 0x000000a600a67308 */ /* 0x000ee20000002400 */
[----:B0-----:R-:W-:Y:S01]  /*1af30*/  FMNMX.FTZ R23, R156, R23, !PT ;  /* 0x000000179c177209 */ /* 0x001fe20007810000 */
[----:B------:R-:W-:-:S06]  /*1af40*/  FMUL.FTZ R171, R171, UR4 ;  /* 0x00000004abab7c20 */ /* 0x000fcc0008410000 */
[----:B------:R-:W0:Y:S01]  /*1af50*/  MUFU.TANH R167, R167 ;  /* 0x000000a700a77308 */ /* 0x000e220000002400 */
[----:B----4-:R-:W-:Y:S01]  /*1af60*/  FMNMX.FTZ R23, R162, R23, !PT ;  /* 0x00000017a2177209 */ /* 0x010fe20007810000 */
[----:B------:R-:W-:-:S06]  /*1af70*/  FMUL.FTZ R174, R174, UR4 ;  /* 0x00000004aeae7c20 */ /* 0x000fcc0008410000 */
[----:B------:R-:W4:Y:S01]  /*1af80*/  MUFU.TANH R170, R170 ;  /* 0x000000aa00aa7308 */ /* 0x000f220000002400 */
[----:B--2---:R-:W-:Y:S01]  /*1af90*/  FMNMX.FTZ R23, R163, R23, !PT ;  /* 0x00000017a3177209 */ /* 0x004fe20007810000 */
[----:B------:R-:W-:Y:S01]  /*1afa0*/  FMUL.FTZ R175, R175, UR4 ;  /* 0x00000004afaf7c20 */ /* 0x000fe20008410000 */
[----:B------:R-:W-:Y:S01]  /*1afb0*/  FMUL.FTZ R177, R178, UR4 ;  /* 0x00000004b2b17c20 */ /* 0x000fe20008410000 */
[----:B-1----:R-:W-:Y:S01]  /*1afc0*/  FMNMX.FTZ R3, R3, R2, !PT ;  /* 0x0000000203037209 */ /* 0x002fe20007810000 */
[----:B------:R-:W-:-:S03]  /*1afd0*/  FMUL.FTZ R178, R179, UR4 ;  /* 0x00000004b3b27c20 */ /* 0x000fc60008410000 */
[----:B------:R-:W1:Y:S01]  /*1afe0*/  MUFU.TANH R171, R171 ;  /* 0x000000ab00ab7308 */ /* 0x000e620000002400 */
[----:B------:R-:W-:Y:S02]  /*1aff0*/  WARPGROUP.DEPBAR.LE gsb0, 0x0 ;  /* 0x00008000000079c5 */ /* 0x000fe40000010000 */
[----:B------:R-:W2:Y:S05]  /*1b000*/  LDL R187, [R1+0x20] ;  /* 0x0000200001bb7983 */ /* 0x000eaa0000100800 */
[----:B------:R-:W5:Y:S01]  /*1b010*/  MUFU.TANH R174, R174 ;  /* 0x000000ae00ae7308 */ /* 0x000f620000002400 */
[----:B------:R-:W-:Y:S01]  /*1b020*/  FMUL.FTZ R179, R182, UR4 ;  /* 0x00000004b6b37c20 */ /* 0x000fe20008410000 */
[----:B------:R-:W-:Y:S01]  /*1b030*/  FMUL.FTZ R180, R183, UR4 ;  /* 0x00000004b7b47c20 */ /* 0x000fe20008410000 */
[----:B------:R-:W-:Y:S01]  /*1b040*/  ULDC UR4, c[0x0][0x988] ;  /* 0x0002620000047ab9 */ /* 0x000fe20000000800 */
[----:B---3--:R-:W-:Y:S01]  /*1b050*/  FMNMX.FTZ R23, R166, R23, !PT ;  /* 0x00000017a6177209 */ /* 0x008fe20007810000 */
[----:B------:R-:W-:Y:S01]  /*1b060*/  FADD.FTZ R181, -R3, R230 ;  /* 0x000000e603b57221 */ /* 0x000fe20000010100 */
[----:B------:R-:W-:-:S02]  /*1b070*/  IMAD.U32 R2, RZ, RZ, UR4 ;  /* 0x00000004ff027e24 */ /* 0x000fc4000f8e00ff */
[----:B------:R-:W3:Y:S01]  /*1b080*/  MUFU.TANH R175, R175 ;  /* 0x000000af00af7308 */ /* 0x000ee20000002400 */
[----:B0-----:R-:W-:Y:S01]  /*1b090*/  FMNMX.FTZ R182, R167, R23, !PT ;  /* 0x00000017a7b67209 */ /* 0x001fe20007810000 */
[----:B------:R-:W-:Y:S01]  /*1b0a0*/  FMUL.FTZ R181, R181, R2 ;  /* 0x00000002b5b57220 */ /* 0x000fe20000410000 */
[----:B------:R-:W-:Y:S02]  /*1b0b0*/  @!P1 VIADD R232, R232, 0x30860 ;  /* 0x00030860e8e89836 */ /* 0x000fe40000000000 */
[----:B----4-:R-:W-:Y:S01]  /*1b0c0*/  FMNMX.FTZ R182, R170, R182, !PT ;  /* 0x000000b6aab67209 */ /* 0x010fe20007810000 */
[----:B------:R-:W-:Y:S02]  /*1b0d0*/  IMAD.MOV.U32 R230, RZ, RZ, R3 ;  /* 0x000000ffffe67224 */ /* 0x000fe400078e0003 */
[----:B------:R-:W0:Y:S01]  /*1b0e0*/  MUFU.TANH R177, R177 ;  /* 0x000000b100b17308 */ /* 0x000e220000002400 */
[----:B-1----:R-:W-:Y:S02]  /*1b0f0*/  FMNMX.FTZ R182, R171, R182, !PT ;  /* 0x000000b6abb67209 */ /* 0x002fe40007810000 */
[----:B------:R-:W-:-:S05]  /*1b100*/  @!P1 PRMT R232, RZ, 0x654, R232 ;  /* 0x00000654ffe89816 */ /* 0x000fca00000000e8 */
[----:B------:R1:W-:Y:S08]  /*1b110*/  MUFU.EX2 R23, R181 ;  /* 0x000000b500177308 */ /* 0x0003f00000000800 */
[----:B------:R-:W4:Y:S01]  /*1b120*/  MUFU.TANH R178, R178 ;  /* 0x000000b200b27308 */ /* 0x000f220000002400 */
[----:B-1----:R-:W-:-:S04]  /*1b130*/  FMUL.FTZ R181, R3, R2 ;  /* 0x0000000203b57220 */ /* 0x002fc80000410000 */
[--C-:B------:R-:W-:Y:S01]  /*1b140*/  FFMA.FTZ R196, R0, R2, -R181.reuse ;  /* 0x0000000200c47223 */ /* 0x100fe200000108b5 */
[----:B-----5:R-:W-:Y:S01]  /*1b150*/  FMNMX.FTZ R0, R174, R182, !PT ;  /* 0x000000b6ae007209 */ /* 0x020fe20007810000 */
[-CC-:B------:R-:W-:Y:S01]  /*1b160*/  FFMA.FTZ R4, R4, R2.reuse, -R181.reuse ;  /* 0x0000000204047223 */ /* 0x180fe200000108b5 */
[----:B------:R-:W1:Y:S01]  /*1b170*/  MUFU.TANH R179, R179 ;  /* 0x000000b300b37308 */ /* 0x000e620000002400 */
[--C-:B------:R-:W-:Y:S01]  /*1b180*/  FFMA.FTZ R188, R161, R2, -R181.reuse ;  /* 0x00000002a1bc7223 */ /* 0x100fe200000108b5 */
[----:B---3--:R-:W-:Y:S01]  /*1b190*/  FMNMX.FTZ R0, R175, R0, !PT ;  /* 0x00000000af007209 */ /* 0x008fe20007810000 */
[-CC-:B------:R-:W-:Y:S01]  /*1b1a0*/  FFMA.FTZ R198, R154, R2.reuse, -R181.reuse ;  /* 0x000000029ac67223 */ /* 0x180fe200000108b5 */
[-CC-:B------:R-:W-:Y:S01]  /*1b1b0*/  FFMA.FTZ R183, R155, R2.reuse, -R181.reuse ;  /* 0x000000029bb77223 */ /* 0x180fe200000108b5 */
[--C-:B------:R-:W-:Y:S01]  /*1b1c0*/  FFMA.FTZ R192, R157, R2, -R181.reuse ;  /* 0x000000029dc07223 */ /* 0x100fe200000108b5 */
[----:B0-----:R-:W-:Y:S01]  /*1b1d0*/  FMNMX.FTZ R0, R177, R0, !PT ;  /* 0x00000000b1007209 */ /* 0x001fe20007810000 */
[-CC-:B------:R-:W-:Y:S01]  /*1b1e0*/  FFMA.FTZ R154, R158, R2.reuse, -R181.reuse ;  /* 0x000000029e9a7223 */ /* 0x180fe200000108b5 */
[----:B------:R-:W0:Y:S01]  /*1b1f0*/  MUFU.TANH R180, R180 ;  /* 0x000000b400b47308 */ /* 0x000e220000002400 */
[--C-:B------:R-:W-:Y:S01]  /*1b200*/  FFMA.FTZ R194, R159, R2, -R181.reuse ;  /* 0x000000029fc27223 */ /* 0x100fe200000108b5 */
[----:B----4-:R-:W-:Y:S01]  /*1b210*/  FMNMX.FTZ R0, R178, R0, !PT ;  /* 0x00000000b2007209 */ /* 0x010fe20007810000 */
[-CC-:B------:R-:W-:Y:S01]  /*1b220*/  FFMA.FTZ R155, R160, R2.reuse, -R181.reuse ;  /* 0x00000002a09b7223 */ /* 0x180fe200000108b5 */
[-CC-:B------:R-:W-:Y:S01]  /*1b230*/  FFMA.FTZ R157, R164, R2.reuse, -R181.reuse ;  /* 0x00000002a49d7223 */ /* 0x180fe200000108b5 */
[-CC-:B------:R-:W-:Y:S01]  /*1b240*/  FFMA.FTZ R190, R165, R2.reuse, -R181.reuse ;  /* 0x00000002a5be7223 */ /* 0x180fe200000108b5 */
[-CC-:B------:R-:W-:Y:S01]  /*1b250*/  FFMA.FTZ R158, R168, R2.reuse, -R181.reuse ;  /* 0x00000002a89e7223 */ /* 0x180fe200000108b5 */
[--C-:B------:R-:W-:Y:S01]  /*1b260*/  FFMA.FTZ R184, R169, R2, -R181.reuse ;  /* 0x00000002a9b87223 */ /* 0x100fe200000108b5 */
[----:B------:R3:W-:Y:S01]  /*1b270*/  MUFU.EX2 R182, R4 ;  /* 0x0000000400b67308 */ /* 0x0007e20000000800 */
[----:B-1----:R-:W-:Y:S01]  /*1b280*/  FMNMX.FTZ R0, R179, R0, !PT ;  /* 0x00000000b3007209 */ /* 0x002fe20007810000 */
[-CC-:B------:R-:W-:Y:S01]  /*1b290*/  FFMA.FTZ R159, R173, R2.reuse, -R181.reuse ;  /* 0x00000002ad9f7223 */ /* 0x180fe200000108b5 */
[-CC-:B------:R-:W-:Y:S01]  /*1b2a0*/  FFMA.FTZ R186, R172, R2.reuse, -R181.reuse ;  /* 0x00000002acba7223 */ /* 0x180fe200000108b5 */
[----:B------:R-:W-:-:S04]  /*1b2b0*/  FFMA.FTZ R160, R176, R2, -R181 ;  /* 0x00000002b0a07223 */ /* 0x000fc800000108b5 */
[----:B------:R-:W-:Y:S01]  /*1b2c0*/  MUFU.EX2 R196, R196 ;  /* 0x000000c400c47308 */ /* 0x000fe20000000800 */
[----:B0-----:R-:W-:-:S05]  /*1b2d0*/  FMNMX.FTZ R0, R180, R0, !PT ;  /* 0x00000000b4007209 */ /* 0x001fca0007810000 */
[----:B---3--:R-:W0:Y:S02]  /*1b2e0*/  SHFL.BFLY PT, R4, R0, 0x2, 0x1f ;  /* 0x0c401f0000047f89 */ /* 0x008e2400000e0000 */
        /* <DEDUP_REMOVED lines=9> */
[----:B0-----:R-:W-:-:S05]  /*1b380*/  FMNMX.FTZ R4, R0, R4, !PT ;  /* 0x0000000400047209 */ /* 0x001fca0007810000 */
[C---:B------:R-:W-:Y:S01]  /*1b390*/  FADD.FTZ R0, -R4.reuse, R231 ;  /* 0x000000e704007221 */ /* 0x040fe20000010100 */
[-C--:B------:R-:W-:Y:S01]  /*1b3a0*/  FMUL.FTZ R161, R4, R2.reuse ;  /* 0x0000000204a17220 */ /* 0x080fe20000410000 */
[----:B------:R-:W-:Y:S01]  /*1b3b0*/  MUFU.EX2 R157, R157 ;  /* 0x0000009d009d7308 */ /* 0x000fe20000000800 */
[----:B------:R-:W-:Y:S02]  /*1b3c0*/  IMAD.MOV.U32 R231, RZ, RZ, R4 ;  /* 0x000000ffffe77224 */ /* 0x000fe400078e0004 */
[-C--:B------:R-:W-:Y:S01]  /*1b3d0*/  FMUL.FTZ R0, R0, R2.reuse ;  /* 0x0000000200007220 */ /* 0x080fe20000410000 */
[-CC-:B------:R-:W-:Y:S01]  /*1b3e0*/  FFMA.FTZ R197, R5, R2.reuse, -R161.reuse ;  /* 0x0000000205c57223 */ /* 0x180fe200000108a1 */
[-CC-:B------:R-:W-:Y:S01]  /*1b3f0*/  FFMA.FTZ R5, R152, R2.reuse, -R161.reuse ;  /* 0x0000000298057223 */ /* 0x180fe200000108a1 */
[-CC-:B------:R-:W-:Y:S01]  /*1b400*/  FFMA.FTZ R199, R153, R2.reuse, -R161.reuse ;  /* 0x0000000299c77223 */ /* 0x180fe200000108a1 */
[-CC-:B------:R-:W-:Y:S01]  /*1b410*/  FFMA.FTZ R152, R156, R2.reuse, -R161.reuse ;  /* 0x000000029c987223 */ /* 0x180fe200000108a1 */
[----:B------:R-:W-:Y:S01]  /*1b420*/  @!P1 IMAD R153, R22, 0x8, R16 ;  /* 0x0000000816999824 */ /* 0x000fe200078e0210 */
[----:B------:R-:W-:Y:S01]  /*1b430*/  MUFU.EX2 R0, R0 ;  /* 0x0000000000007308 */ /* 0x000fe20000000800 */
[-CC-:B------:R-:W-:Y:S01]  /*1b440*/  FFMA.FTZ R193, R162, R2.reuse, -R161.reuse ;  /* 0x00000002a2c17223 */ /* 0x180fe200000108a1 */
[----:B------:R-:W-:Y:S01]  /*1b450*/  FFMA.FTZ R163, R163, R2, -R161 ;  /* 0x00000002a3a37223 */ /* 0x000fe200000108a1 */
[----:B------:R-:W-:-:S02]  /*1b460*/  @!P1 VIADD R156, R153, 0x30840 ;  /* 0x00030840999c9836 */ /* 0x000fc40000000000 */
[-CC-:B------:R-:W-:Y:S01]  /*1b470*/  FFMA.FTZ R195, R166, R2.reuse, -R161.reuse ;  /* 0x00000002a6c37223 */ /* 0x180fe200000108a1 */
[-CC-:B------:R-:W-:Y:S01]  /*1b480*/  FFMA.FTZ R189, R170, R2.reuse, -R161.reuse ;  /* 0x00000002aabd7223 */ /* 0x180fe200000108a1 */
[-CC-:B------:R-:W-:Y:S01]  /*1b490*/  FFMA.FTZ R162, R171, R2.reuse, -R161.reuse ;  /* 0x00000002aba27223 */ /* 0x180fe200000108a1 */
[-CC-:B------:R-:W-:Y:S01]  /*1b4a0*/  FFMA.FTZ R174, R174, R2.reuse, -R161.reuse ;  /* 0x00000002aeae7223 */ /* 0x180fe200000108a1 */
[----:B------:R-:W0:Y:S01]  /*1b4b0*/  MUFU.EX2 R197, R197 ;  /* 0x000000c500c57308 */ /* 0x000e220000000800 */
[----:B------:R-:W-:Y:S01]  /*1b4c0*/  @!P1 PRMT R156, RZ, 0x654, R156 ;  /* 0x00000654ff9c9816 */ /* 0x000fe2000000009c */
[-CC-:B------:R-:W-:Y:S01]  /*1b4d0*/  FFMA.FTZ R175, R175, R2.reuse, -R161.reuse ;  /* 0x00000002afaf7223 */ /* 0x180fe200000108a1 */
[-CC-:B------:R-:W-:Y:S01]  /*1b4e0*/  FFMA.FTZ R177, R177, R2.reuse, -R161.reuse ;  /* 0x00000002b1b17223 */ /* 0x180fe200000108a1 */
[-CC-:B------:R-:W-:Y:S01]  /*1b4f0*/  FFMA.FTZ R178, R178, R2.reuse, -R161.reuse ;  /* 0x00000002b2b27223 */ /* 0x180fe200000108a1 */
[----:B------:R1:W-:Y:S01]  /*1b500*/  @!P1 SYNCS.ARRIVE.TRANS64.RED.A1T0 RZ, [R156+URZ], RZ ;  /* 0x000000ff9cff99a7 */ /* 0x0003e2000810043f */
[----:B------:R-:W-:-:S02]  /*1b510*/  FFMA.FTZ R179, R179, R2, -R161 ;  /* 0x00000002b3b37223 */ /* 0x000fc400000108a1 */
[----:B------:R-:W3:Y:S01]  /*1b520*/  MUFU.EX2 R5, R5 ;  /* 0x0000000500057308 */ /* 0x000ee20000000800 */
[-CC-:B-1----:R-:W-:Y:S01]  /*1b530*/  FFMA.FTZ R156, R167, R2.reuse, -R161.reuse ;  /* 0x00000002a79c7223 */ /* 0x182fe200000108a1 */
[----:B------:R-:W-:Y:S01]  /*1b540*/  FFMA.FTZ R161, R180, R2, -R161 ;  /* 0x00000002b4a17223 */ /* 0x000fe200000108a1 */
[----:B------:R1:W-:Y:S05]  /*1b550*/  @!P1 SYNCS.ARRIVE.TRANS64.RED.A1T0 RZ, [R232+URZ], RZ ;  /* 0x000000ffe8ff99a7 */ /* 0x0003ea000810043f */
[----:B------:R-:W4:Y:S01]  /*1b560*/  MUFU.EX2 R199, R199 ;  /* 0x000000c700c77308 */ /* 0x000f220000000800 */
[----:B0-----:R-:W-:Y:S01]  /*1b570*/  FFMA.FTZ R227, R0, R227, R197 ;  /* 0x000000e300e37223 */ /* 0x001fe200000100c5 */
[----:B-1----:R-:W-:-:S06]  /*1b580*/  IMAD.MOV.U32 R232, RZ, RZ, R219 ;  /* 0x000000ffffe87224 */ /* 0x002fcc00078e00db */
[----:B------:R-:W0:Y:S01]  /*1b590*/  MUFU.EX2 R152, R152 ;  /* 0x0000009800987308 */ /* 0x000e220000000800 */
[C---:B---3--:R-:W-:Y:S01]  /*1b5a0*/  FADD.FTZ R227, R5.reuse, R227 ;  /* 0x000000e305e37221 */ /* 0x048fe20000010000 */
[----:B------:R-:W-:Y:S01]  /*1b5b0*/  F2FP.BF16.F32.PACK_AB R197, R5, R197 ;  /* 0x000000c505c5723e */ /* 0x000fe200000010ff */
[----:B------:R-:W-:-:S05]  /*1b5c0*/  IMAD.MOV.U32 R5, RZ, RZ, R22 ;  /* 0x000000ffff057224 */ /* 0x000fca00078e0016 */
[----:B------:R-:W1:Y:S01]  /*1b5d0*/  MUFU.EX2 R193, R193 ;  /* 0x000000c100c17308 */ /* 0x000e620000000800 */
[----:B----4-:R-:W-:-:S07]  /*1b5e0*/  FADD.FTZ R227, R199, R227 ;  /* 0x000000e3c7e37221 */ /* 0x010fce0000010000 */
[----:B------:R3:W4:Y:S01]  /*1b5f0*/  MUFU.EX2 R153, R163 ;  /* 0x000000a300997308 */ /* 0x0007220000000800 */
[C---:B0-----:R-:W-:Y:S01]  /*1b600*/  FADD.FTZ R164, R152.reuse, R227 ;  /* 0x000000e398a47221 */ /* 0x041fe20000010000 */
[----:B------:R-:W-:-:S06]  /*1b610*/  F2FP.BF16.F32.PACK_AB R199, R152, R199 ;  /* 0x000000c798c7723e */ /* 0x000fcc00000010ff */
[----:B------:R-:W0:Y:S01]  /*1b620*/  MUFU.EX2 R195, R195 ;  /* 0x000000c300c37308 */ /* 0x000e220000000800 */
[----:B---3--:R-:W-:Y:S01]  /*1b630*/  FFMA.FTZ R163, R23, R228, R196 ;  /* 0x000000e417a37223 */ /* 0x008fe200000100c4 */
[----:B-1----:R-:W-:Y:S01]  /*1b640*/  FADD.FTZ R164, R193, R164 ;  /* 0x000000a4c1a47221 */ /* 0x002fe20000010000 */
[C---:B------:R-:W-:Y:S02]  /*1b650*/  F2FP.BF16.F32.PACK_AB R196, R182.reuse, R196 ;  /* 0x000000c4b6c4723e */ /* 0x040fe400000010ff */
[----:B------:R-:W-:-:S03]  /*1b660*/  FADD.FTZ R163, R182, R163 ;  /* 0x000000a3b6a37221 */ /* 0x000fc60000010000 */
[----:B------:R-:W1:Y:S01]  /*1b670*/  MUFU.EX2 R156, R156 ;  /* 0x0000009c009c7308 */ /* 0x000e620000000800 */
[----:B------:R-:W-:Y:S01]  /*1b680*/  FADD.FTZ R163, R198, R163 ;  /* 0x000000a3c6a37221 */ /* 0x000fe20000010000 */
[----:B----4-:R-:W-:Y:S01]  /*1b690*/  FADD.FTZ R164, R153, R164 ;  /* 0x000000a499a47221 */ /* 0x010fe20000010000 */
[C---:B------:R-:W-:Y:S02]  /*1b6a0*/  F2FP.BF16.F32.PACK_AB R198, R183.reuse, R198 ;  /* 0x000000c6b7c6723e */ /* 0x040fe400000010ff */
[----:B------:R-:W-:Y:S01]  /*1b6b0*/  FADD.FTZ R163, R183, R163 ;  /* 0x000000a3b7a37221 */ /* 0x000fe20000010000 */
[----:B------:R-:W-:Y:S02]  /*1b6c0*/  F2FP.BF16.F32.PACK_AB R193, R153, R193 ;  /* 0x000000c199c1723e */ /* 0x000fe400000010ff */
[----:B------:R-:W3:Y:S01]  /*1b6d0*/  MUFU.EX2 R189, R189 ;  /* 0x000000bd00bd7308 */ /* 0x000ee20000000800 */
[----:B------:R-:W-:Y:S01]  /*1b6e0*/  FADD.FTZ R163, R192, R163 ;  /* 0x000000a3c0a37221 */ /* 0x000fe20000010000 */
[----:B0-----:R-:W-:Y:S01]  /*1b6f0*/  FADD.FTZ R164, R195, R164 ;  /* 0x000000a4c3a47221 */ /* 0x001fe20000010000 */
[----:B------:R-:W-:-:S02]  /*1b700*/  F2FP.BF16.F32.PACK_AB R192, R154, R192 ;  /* 0x000000c09ac0723e */ /* 0x000fc400000010ff */
[----:B------:R-:W-:-:S03]  /*1b710*/  FADD.FTZ R163, R154, R163 ;  /* 0x000000a39aa37221 */ /* 0x000fc60000010000 */
[----:B------:R-:W0:Y:S01]  /*1b720*/  MUFU.EX2 R162, R162 ;  /* 0x000000a200a27308 */ /* 0x000e220000000800 */
[----:B------:R-:W-:Y:S01]  /*1b730*/  FADD.FTZ R163, R194, R163 ;  /* 0x000000a3c2a37221 */ /* 0x000fe20000010000 */
[C---:B-1----:R-:W-:Y:S01]  /*1b740*/  FADD.FTZ R164, R156.reuse, R164 ;  /* 0x000000a49ca47221 */ /* 0x042fe20000010000 */
[C---:B------:R-:W-:Y:S02]  /*1b750*/  F2FP.BF16.F32.PACK_AB R194, R155.reuse, R194 ;  /* 0x000000c29bc2723e */ /* 0x040fe400000010ff */
[----:B------:R-:W-:Y:S01]  /*1b760*/  FADD.FTZ R163, R155, R163 ;  /* 0x000000a39ba37221 */ /* 0x000fe20000010000 */
[----:B------:R-:W-:Y:S02]  /*1b770*/  F2FP.BF16.F32.PACK_AB R195, R156, R195 ;  /* 0x000000c39cc3723e */ /* 0x000fe400000010ff */
[----:B------:R-:W1:Y:S01]  /*1b780*/  MUFU.EX2 R190, R190 ;  /* 0x000000be00be7308 */ /* 0x000e620000000800 */
[----:B------:R-:W-:Y:S01]  /*1b790*/  FADD.FTZ R163, R188, R163 ;  /* 0x000000a3bca37221 */ /* 0x000fe20000010000 */
[----:B---3--:R-:W-:Y:S01]  /*1b7a0*/  FADD.FTZ R164, R189, R164 ;  /* 0x000000a4bda47221 */ /* 0x008fe20000010000 */
[----:B------:R-:W-:-:S02]  /*1b7b0*/  F2FP.BF16.F32.PACK_AB R188, R157, R188 ;  /* 0x000000bc9dbc723e */ /* 0x000fc400000010ff */
[----:B------:R-:W-:-:S03]  /*1b7c0*/  FADD.FTZ R163, R157, R163 ;  /* 0x000000a39da37221 */ /* 0x000fc60000010000 */
        /* <DEDUP_REMOVED lines=10> */
[----:B------:R-:W0:Y:S01]  /*1b870*/  MUFU.EX2 R177, R177 ;  /* 0x000000b100b17308 */ /* 0x000e220000000800 */
[C---:B-1----:R-:W-:Y:S01]  /*1b880*/  FADD.FTZ R164, R175.reuse, R164 ;  /* 0x000000a4afa47221 */ /* 0x042fe20000010000 */
[----:B------:R-:W-:-:S06]  /*1b890*/  F2FP.BF16.F32.PACK_AB R191, R175, R174 ;  /* 0x000000aeafbf723e */ /* 0x000fcc00000010ff */
[----:B------:R-:W1:Y:S01]  /*1b8a0*/  MUFU.EX2 R159, R159 ;  /* 0x0000009f009f7308 */ /* 0x000e620000000800 */
[----:B---3--:R-:W-:-:S07]  /*1b8b0*/  FADD.FTZ R163, R184, R163 ;  /* 0x000000a3b8a37221 */ /* 0x008fce0000010000 */
[----:B------:R-:W3:Y:S01]  /*1b8c0*/  MUFU.EX2 R178, R178 ;  /* 0x000000b200b27308 */ /* 0x000ee20000000800 */
[----:B0-----:R-:W-:-:S07]  /*1b8d0*/  FADD.FTZ R164, R177, R164 ;  /* 0x000000a4b1a47221 */ /* 0x001fce0000010000 */
[----:B------:R-:W0:Y:S01]  /*1b8e0*/  MUFU.EX2 R186, R186 ;  /* 0x000000ba00ba7308 */ /* 0x000e220000000800 */
[C---:B-1----:R-:W-:Y:S01]  /*1b8f0*/  FADD.FTZ R163, R159.reuse, R163 ;  /* 0x000000a39fa37221 */ /* 0x042fe20000010000 */
[----:B------:R-:W-:-:S06]  /*1b900*/  F2FP.BF16.F32.PACK_AB R184, R159, R184 ;  /* 0x000000b89fb8723e */ /* 0x000fcc00000010ff */
[----:B------:R-:W1:Y:S01]  /*1b910*/  MUFU.EX2 R179, R179 ;  /* 0x000000b300b37308 */ /* 0x000e620000000800 */
[C---:B--2---:R-:W-:Y:S01]  /*1b920*/  ISETP.GT.AND P2, PT, R233.reuse, R187, PT ;  /* 0x000000bbe900720c */ /* 0x044fe20003f44270 */
[C---:B---3--:R-:W-:Y:S01]  /*1b930*/  FADD.FTZ R164, R178.reuse, R164 ;  /* 0x000000a4b2a47221 */ /* 0x048fe20000010000 */
[----:B------:R-:W-:Y:S01]  /*1b940*/  F2FP.BF16.F32.PACK_AB R185, R178, R177 ;  /* 0x000000b1b2b9723e */ /* 0x000fe200000010ff */
[----:B------:R-:W-:-:S04]  /*1b950*/  VIADD R233, R233, 0xffffffff ;  /* 0xffffffffe9e97836 */ /* 0x000fc80000000000 */
[----:B------:R-:W2:Y:S01]  /*1b960*/  MUFU.EX2 R160, R160 ;  /* 0x000000a000a07308 */ /* 0x000ea20000000800 */
[----:B0-----:R-:W-:-:S07]  /*1b970*/  FADD.FTZ R163, R186, R163 ;  /* 0x000000a3baa37221 */ /* 0x001fce0000010000 */
[----:B------:R-:W0:Y:S01]  /*1b980*/  MUFU.EX2 R161, R161 ;  /* 0x000000a100a17308 */ /* 0x000e220000000800 */
[----:B-1----:R-:W-:Y:S01]  /*1b990*/  FADD.FTZ R164, R179, R164 ;  /* 0x000000a4b3a47221 */ /* 0x002fe20000010000 */
[C---:B--2---:R-:W-:Y:S01]  /*1b9a0*/  FADD.FTZ R228, R160.reuse, R163 ;  /* 0x000000a3a0e47221 */ /* 0x044fe20000010000 */
[----:B------:R-:W-:Y:S02]  /*1b9b0*/  F2FP.BF16.F32.PACK_AB R186, R160, R186 ;  /* 0x000000baa0ba723e */ /* 0x000fe400000010ff */
[C---:B0-----:R-:W-:Y:S01]  /*1b9c0*/  FADD.FTZ R227, R161.reuse, R164 ;  /* 0x000000a4a1e37221 */ /* 0x041fe20000010000 */
[----:B------:R-:W-:Y:S01]  /*1b9d0*/  F2FP.BF16.F32.PACK_AB R187, R161, R179 ;  /* 0x000000b3a1bb723e */ /* 0x000fe200000010ff */
[----:B------:R-:W-:Y:S06]  /*1b9e0*/  @P2 BRA `(.L_x_1989) ;  /* 0xffffffd800b42947 */ /* 0x000fec000383ffff */
[----:B------:R-:W-:Y:S05]  /*1b9f0*/  BSYNC B1 ;  /* 0x0000000000017941 */ /* 0x000fea0003800000 */
.L_x_1978:
[----:B------:R-:W-:-:S07]  /*1ba00*/  IMAD.MOV.U32 R5, RZ, RZ, R233 ;  /* 0x000000ffff057224 */ /* 0x000fce00078e00e9 */
.L_x_1977:
[----:B------:R-:W-:Y:S05]  /*1ba10*/  BSYNC B0 ;  /* 0x0000000000007941 */ /* 0x000fea0003800000 */
.L_x_1976:
[----:B------:R-:W2:Y:S01]  /*1ba20*/  LDL R152, [R1+0x50] ;  /* 0x0000500001987983 */ /* 0x000ea20000100800 */
[----:B------:R-:W-:Y:S01]  /*1ba30*/  BSSY B0, `(.L_x_1990) ;  /* 0x000030c000007945 */ /* 0x000fe20003800000 */
[----:B--2---:R-:W-:-:S13]  /*1ba40*/  ISETP.GE.AND P2, PT, R5, R152, PT ;  /* 0x000000980500720c */ /* 0x004fda0003f46270 */
[----:B------:R-:W-:Y:S05]  /*1ba50*/  @!P2 BRA `(.L_x_1991) ;  /* 0x000000300024a947 */ /* 0x000fea0003800000 */
[----:B------:R-:W-:Y:S02]  /*1ba60*/  IMAD.MOV.U32 R230, RZ, RZ, R4 ;  /* 0x000000ffffe67224 */ /* 0x000fe400078e0004 */
[----:B------:R-:W-:Y:S02]  /*1ba70*/  IMAD.MOV.U32 R231, RZ, RZ, R3 ;  /* 0x000000ffffe77224 */ /* 0x000fe400078e0003 */
[----:B------:R-:W-:Y:S02]  /*1ba80*/  IMAD.MOV.U32 R233, RZ, RZ, R219 ;  /* 0x000000ffffe97224 */ /* 0x000fe400078e00db */
[----:B------:R-:W-:-:S07]  /*1ba90*/  IMAD.MOV.U32 R232, RZ, RZ, R22 ;  /* 0x000000ffffe87224 */ /* 0x000fce00078e0016 */
.L_x_2010:
[----:B------:R-:W-:-:S05]  /*1baa0*/  VIADD R4, R232, 0x1 ;  /* 0x00000001e8047836 */ /* 0x000fca0000000000 */
[----:B------:R-:W-:-:S04]  /*1bab0*/  ISETP.NE.AND P2, PT, R4, 0x2, PT ;  /* 0x000000020400780c */ /* 0x000fc80003f45270 */
[----:B------:R-:W-:Y:S02]  /*1bac0*/  SEL R4, R4, RZ, P2 ;  /* 0x000000ff04047207 */ /* 0x000fe40001000000 */
[----:B------:R-:W-:-:S03]  /*1bad0*/  SEL R219, RZ, 0x1, P2 ;  /* 0x00000001ffdb7807 */ /* 0x000fc60001000000 */
[----:B------:R-:W-:Y:S01]  /*1bae0*/  IMAD.MOV.U32 R22, RZ, RZ, R4 ;  /* 0x000000ffff167224 */ /* 0x000fe200078e0004 */
[----:B------:R-:W-:Y:S01]  /*1baf0*/  LOP3.LUT R219, R233, R219, RZ, 0x3c, !PT ;  /* 0x000000dbe9db7212 */ /* 0x000fe200078e3cff */
[----:B------:R-:W-:Y:S06]  /*1bb00*/  @!P0 BRA `(.L_x_1992) ;  /* 0x0000000000048947 */ /* 0x000fec0003800000 */
[----:B------:R-:W-:Y:S01]  /*1bb10*/  BPT.TRAP 0x1 ;  /* 0x000000040000795c */ /* 0x000fe20000300000 */
.L_x_1992:
[----:B------:R-:W-:Y:S01]  /*1bb20*/  IMAD R3, R22, 0x8, R16 ;  /* 0x0000000816037824 */ /* 0x000fe200078e0210 */
[----:B------:R-:W-:-:S04]  /*1bb30*/  SHF.L.U32 R153, R219, 0x1f, RZ ;  /* 0x0000001fdb997819 */ /* 0x000fc800000006ff */
[----:B------:R0:W1:Y:S01]  /*1bb40*/  SYNCS.PHASECHK.TRANS64.TRYWAIT P2, [R3+URZ+0x30830], R153 ;  /* 0x03083099030075a7 */ /* 0x000062000804017f */
[----:B------:R-:W-:Y:S05]  /*1bb50*/  @!P0 BRA `(.L_x_1993) ;  /* 0x0000000000048947 */ /* 0x000fea0003800000 */
[----:B------:R-:W-:Y:S01]  /*1bb60*/  BPT.TRAP 0x1 ;  /* 0x000000040000795c */ /* 0x000fe20000300000 */
.L_x_1993:
        /* <DEDUP_REMOVED lines=8> */
.L_x_1995:
[----:B------:R-:W-:Y:S05]  /*1bbf0*/  BSYNC B1 ;  /* 0x0000000000017941 */ /* 0x000fea0003800000 */
.L_x_1994:
[----:B------:R-:W-:Y:S01]  /*1bc00*/  R2UR UR4, R152 ;  /* 0x00000000980472ca */ /* 0x000fe200000e0000 */
[----:B------:R-:W-:Y:S01]  /*1bc10*/  IMAD.MOV.U32 R152, RZ, RZ, R155 ;  /* 0x000000ffff987224 */ /* 0x000fe200078e009b */
[----:B------:R-:W-:Y:S01]  /*1bc20*/  STL [R1+0xb8], R17 ;  /* 0x0000b81101007387 */ /* 0x000fe20000100800 */
        /* <DEDUP_REMOVED lines=9> */
[----:B------:R-:W-:Y:S01]  /*1bcc0*/  R2UR UR58, R154 ;  /* 0x000000009a3a72ca */ /* 0x000fe200000e0000 */
[----:B------:R-:W-:Y:S01]  /*1bcd0*/  VIADD R154, R2, 0x202 ;  /* 0x00000202029a7836 */ /* 0x000fe20000000000 */
[----:B------:R-:W-:Y:S01]  /*1bce0*/  R2UR UR14, R156 ;  /* 0x000000009c0e72ca */ /* 0x000fe200000e0000 */
[----:B------:R-:W-:Y:S01]  /*1bcf0*/  VIADD R156, R2, 0x400 ;  /* 0x00000400029c7836 */ /* 0x000fe20000000000 */
[----:B0-----:R-:W-:Y:S01]  /*1bd00*/  MOV R16, UR38 ;  /* 0x0000002600107c02 */ /* 0x001fe20008000f00 */
[----:B------:R-:W-:Y:S01]  /*1bd10*/  STL [R1+0xac], R4 ;  /* 0x0000ac0401007387 */ /* 0x000fe20000100800 */
[----:B------:R-:W-:Y:S01]  /*1bd20*/  R2UR UR38, R152 ;  /* 0x00000000982672ca */ /* 0x000fe200000e0000 */
[----:B------:R-:W-:Y:S01]  /*1bd30*/  VIADD R152, R2, 0x200 ;  /* 0x0000020002987836 */ /* 0x000fe20000000000 */
[----:B------:R-:W-:Y:S01]  /*1bd40*/  R2UR UR10, R154 ;  /* 0x000000009a0a72ca */ /* 0x000fe200000e0000 */
[----:B------:R0:W-:Y:S01]  /*1bd50*/  STL [R1+0x20], R3 ;  /* 0x0000200301007387 */ /* 0x0001e20000100800 */
[----:B------:R-:W-:Y:S01]  /*1bd60*/  R2UR UR22, R156 ;  /* 0x000000009c1672ca */ /* 0x000fe200000e0000 */
[----:B------:R-:W-:Y:S01]  /*1bd70*/  VIADD R154, R2, 0x402 ;  /* 0x00000402029a7836 */ /* 0x000fe20000000000 */
[----:B------:R-:W-:Y:S01]  /*1bd80*/  R2UR UR6, R152 ;  /* 0x00000000980672ca */ /* 0x000fe200000e0000 */
[C---:B------:R-:W-:Y:S01]  /*1bd90*/  VIADD R152, R2.reuse, 0x206 ;  /* 0x0000020602987836 */ /* 0x040fe20000000000 */
[----:B------:R-:W-:Y:S01]  /*1bda0*/  MOV R159, UR39 ;  /* 0x00000027009f7c02 */ /* 0x000fe20008000f00 */
[----:B------:R-:W-:Y:S01]  /*1bdb0*/  VIADD R156, R2, 0x406 ;  /* 0x00000406029c7836 */ /* 0x000fe20000000000 */
[----:B------:R-:W-:Y:S01]  /*1bdc0*/  UMOV UR39, UR5 ;  /* 0x0000000500277c82 */ /* 0x000fe20008000000 */
[----:B-1----:R-:W-:Y:S01]  /*1bdd0*/  MOV R5, UR37 ;  /* 0x0000002500057c02 */ /* 0x002fe20008000f00 */
[----:B------:R-:W-:Y:S01]  /*1bde0*/  IMAD.MOV.U32 R157, RZ, RZ, 0x40000040 ;  /* 0x40000040ff9d7424 */ /* 0x000fe200078e00ff */
[----:B------:R-:W-:Y:S01]  /*1bdf0*/  R2UR UR18, R152 ;  /* 0x00000000981272ca */ /* 0x000fe200000e0000 */
[----:B------:R-:W-:Y:S01]  /*1be00*/  VIADD R152, R2, 0x404 ;  /* 0x0000040402987836 */ /* 0x000fe20000000000 */
[----:B------:R-:W-:Y:S01]  /*1be10*/  MOV R17, UR38 ;  /* 0x0000002600117c02 */ /* 0x000fe20008000f00 */
[----:B0-----:R-:W-:Y:S01]  /*1be20*/  IMAD.MOV.U32 R3, RZ, RZ, 0x40000040 ;  /* 0x40000040ff037424 */ /* 0x001fe200078e00ff */
[----:B------:R-:W-:Y:S01]  /*1be30*/  UMOV UR38, UR4 ;  /* 0x0000000400267c82 */ /* 0x000fe20008000000 */
[----:B------:R-:W-:Y:S01]  /*1be40*/  MOV R4, UR36 ;  /* 0x0000002400047c02 */ /* 0x000fe20008000f00 */
[-C--:B------:R-:W-:Y:S01]  /*1be50*/  FMUL.FTZ R24, R24, R23.reuse ;  /* 0x0000001718187220 */ /* 0x080fe20000410000 */
[----:B------:R-:W-:Y:S01]  /*1be60*/  R2UR UR30, R152 ;  /* 0x00000000981e72ca */ /* 0x000fe200000e0000 */
[----:B------:R-:W-:Y:S01]  /*1be70*/  VIADD R152, R2, 0x600 ;  /* 0x0000060002987836 */ /* 0x000fe20000000000 */
        /* <DEDUP_REMOVED lines=166> */
[----:B------:R-:W-:-:S02]  /*1c8e0*/  WARPGROUP.DEPBAR.LE gsb0, 0x0 ;  /* 0x00008000000079c5 */ /* 0x000fc40000010000 */
[----:B------:R-:W-:-:S06]  /*1c8f0*/  WARPGROUP.ARRIVE ;  /* 0x00000000000079c5 */ /* 0x000fcc0000000000 */
[----:B------:R-:W-:Y:S01]  /*1c900*/  HGMMA.64x64x16.F32.BF16 R152, gdesc[UR36], R152, gsb0 ;  /* 0x00e00000249879f0 */ /* 0x000fe20008001898 */
[----:B------:R-:W-:Y:S02]  /*1c910*/  R2UR UR39, R3 ;  /* 0x00000000032772ca */ /* 0x000fe400000e0000 */
[----:B------:R-:W-:Y:S02]  /*1c920*/  R2UR UR38, R17 ;  /* 0x00000000112672ca */ /* 0x000fe400000e0000 */
[----:B------:R-:W-:Y:S01]  /*1c930*/  R2UR UR36, R222 ;  /* 0x00000000de2472ca */ /* 0x000fe200000e0000 */
[----:B------:R0:W5:Y:S01]  /*1c940*/  LDL.LU R17, [R1+0xb8] ;  /* 0x0000b80001117983 */ /* 0x0001620000300800 */
[----:B------:R-:W-:Y:S01]  /*1c950*/  R2UR UR37, R223 ;  /* 0x00000000df2572ca */ /* 0x000fe200000e0000 */
[----:B------:R-:W-:Y:S02]  /*1c960*/  WARPGROUP.DEPBAR.LE gsb0, 0x0 ;  /* 0x00008000000079c5 */ /* 0x000fe40000010000 */
[----:B------:R-:W-:-:S10]  /*1c970*/  WARPGROUP.ARRIVE ;  /* 0x00000000000079c5 */ /* 0x000fd40000000000 */
        /* <DEDUP_REMOVED lines=75> */
.L_x_1997:
[----:B------:R-:W-:Y:S01]  /*1ce30*/  SHF.L.U32 R2, R233, 0x1f, RZ ;  /* 0x0000001fe9027819 */ /* 0x000fe200000006ff */
[----:B-----5:R-:W-:-:S04]  /*1ce40*/  IMAD R0, R232, 0x8, R16 ;  /* 0x00000008e8007824 */ /* 0x020fc800078e0210 */
[----:B------:R0:W1:Y:S01]  /*1ce50*/  SYNCS.PHASECHK.TRANS64.TRYWAIT P2, [R0+URZ+0x30850], R2 ;  /* 0x03085002000075a7 */ /* 0x000062000804017f */
[----:B------:R-:W-:Y:S05]  /*1ce60*/  @!P0 BRA `(.L_x_1998) ;  /* 0x0000000000048947 */ /* 0x000fea0003800000 */
[----:B------:R-:W-:Y:S01]  /*1ce70*/  BPT.TRAP 0x1 ;  /* 0x000000040000795c */ /* 0x000fe20000300000 */
.L_x_1998:
[----:B------:R-:W-:Y:S04]  /*1ce80*/  BSSY B1, `(.L_x_1999) ;  /* 0x0000004000017945 */ /* 0x000fe80003800000 */
[----:B-1----:R-:W-:Y:S05]  /*1ce90*/  @P2 BRA `(.L_x_2000) ;  /* 0x0000000000082947 */ /* 0x002fea0003800000 */
[----:B------:R-:W1:Y:S02]  /*1cea0*/  SYNCS.PHASECHK.TRANS64.TRYWAIT P2, [R0+URZ+0x30850], R2 ;  /* 0x03085002000075a7 */ /* 0x000e64000804017f */
[----:B-1----:R-:W-:Y:S05]  /*1ceb0*/  @!P2 BRA `(.L_x_2001) ;  /* 0x000001040004a947 */ /* 0x002fea0003800000 */
.L_x_2000:
[----:B------:R-:W-:Y:S05]  /*1cec0*/  BSYNC B1 ;  /* 0x0000000000017941 */ /* 0x000fea0003800000 */
.L_x_1999:
[----:B01----:R-:W-:Y:S01]  /*1ced0*/  VIADD R2, R16, 0x400 ;  /* 0x0000040010027836 */ /* 0x003fe20000000000 */
[----:B------:R-:W2:Y:S01]  /*1cee0*/  LDL R233, [R1+0x28] ;  /* 0x0000280001e97983 */ /* 0x000ea20000100800 */
[----:B------:R-:W-:Y:S01]  /*1cef0*/  IMAD.MOV.U32 R3, RZ, RZ, 0x40000040 ;  /* 0x40000040ff037424 */ /* 0x000fe200078e00ff */
[----:B------:R-:W-:Y:S01]  /*1cf00*/  WARPGROUP.ARRIVE ;  /* 0x00000000000079c5 */ /* 0x000fe20000000000 */
[----:B------:R-:W-:Y:S01]  /*1cf10*/  ULDC UR5, c[0x0][0x9d8] ;  /* 0x0002760000057ab9 */ /* 0x000fe20000000800 */
[----:B------:R-:W-:Y:S01]  /*1cf20*/  SHF.R.U32.HI R2, RZ, 0x4, R2 ;  /* 0x00000004ff027819 */ /* 0x000fe20000011602 */
[----:B------:R-:W3:Y:S03]  /*1cf30*/  LDL R23, [R1+0x4c] ;  /* 0x00004c0001177983 */ /* 0x000ee60000100800 */
[----:B------:R-:W-:-:S04]  /*1cf40*/  LOP3.LUT R2, R2, 0x3fff, RZ, 0xc0, !PT ;  /* 0x00003fff02027812 */ /* 0x000fc800078ec0ff */
[----:B------:R-:W-:-:S05]  /*1cf50*/  LOP3.LUT R2, R2, 0x2000000, RZ, 0xfc, !PT ;  /* 0x0200000002027812 */ /* 0x000fca00078efcff */
[----:B------:R-:W-:Y:S01]  /*1cf60*/  IMAD R2, R232, 0x800, R2 ;  /* 0x00000800e8027824 */ /* 0x000fe200078e0202 */
[----:B------:R-:W-:-:S04]  /*1cf70*/  R2UR UR7, R3 ;  /* 0x00000000030772ca */ /* 0x000fc800000e0000 */
[----:B------:R-:W-:-:S13]  /*1cf80*/  R2UR UR6, R2 ;  /* 0x00000000020672ca */ /* 0x000fda00000e0000 */
[----:B------:R-:W-:Y:S01]  /*1cf90*/  HGMMA.64x256x16.F32.BF16 R24, R196, gdesc[UR4].tnspB, R24, gsb0 ;  /* 0x43e00004c4187df0 */ /* 0x000fe20008001818 */
[----:B--2---:R-:W-:Y:S02]  /*1cfa0*/  R2UR UR4, R233 ;  /* 0x00000000e90472ca */ /* 0x004fe400000e0000 */
[----:B------:R-:W3:Y:S01]  /*1cfb0*/  LDL R233, [R1+0x34] ;  /* 0x0000340001e97983 */ /* 0x000ee20000100800 */
[----:B------:R-:W-:Y:S02]  /*1cfc0*/  IMAD.MOV.U32 R3, RZ, RZ, 0x40000040 ;  /* 0x40000040ff037424 */ /* 0x000fe400078e00ff */
[----:B------:R-:W-:Y:S01]  /*1cfd0*/  FMUL.FTZ R153, R153, UR5 ;  /* 0x0000000599997c20 */ /* 0x000fe20008410000 */
[----:B------:R-:W-:Y:S02]  /*1cfe0*/  WARPGROUP.DEPBAR.LE gsb0, 0x0 ;  /* 0x00008000000079c5 */ /* 0x000fe40000010000 */
[----:B------:R-:W-:Y:S01]  /*1cff0*/  VIADD R196, R2, 0x80 ;  /* 0x0000008002c47836 */ /* 0x000fe20000000000 */
[----:B------:R-:W-:Y:S01]  /*1d000*/  WARPGROUP.ARRIVE ;  /* 0x00000000000079c5 */ /* 0x000fe20000000000 */
[----:B------:R-:W-:-:S02]  /*1d010*/  IMAD.MOV.U32 R197, RZ, RZ, 0x40000040 ;  /* 0x40000040ffc57424 */ /* 0x000fc400078e00ff */
[----:B------:R-:W-:Y:S01]  /*1d020*/  FMUL.FTZ R160, R160, UR5 ;  /* 0x00000005a0a07c20 */ /* 0x000fe20008410000 */
[----:B------:R-:W-:Y:S01]  /*1d030*/  @!P1 IMAD R4, R4, 0x8, R16 ;  /* 0x0000000804049824 */ /* 0x000fe200078e0210 */
[----:B------:R-:W-:Y:S01]  /*1d040*/  R2UR UR6, R196 ;  /* 0x00000000c40672ca */ /* 0x000fe200000e0000 */
[----:B------:R-:W-:Y:S01]  /*1d050*/  FMUL.FTZ R165, R165, UR5 ;  /* 0x00000005a5a57c20 */ /* 0x000fe20008410000 */
[----:B------:R-:W-:Y:S01]  /*1d060*/  R2UR UR7, R197 ;  /* 0x00000000c50772ca */ /* 0x000fe200000e0000 */
[----:B------:R-:W-:Y:S02]  /*1d070*/  @!P1 VIADD R4, R4, 0x30840 ;  /* 0x0003084004049836 */ /* 0x000fe40000000000 */
[----:B------:R-:W-:Y:S01]  /*1d080*/  FMUL.FTZ R169, R169, UR5 ;  /* 0x00000005a9a97c20 */ /* 0x000fe20008410000 */
[----:B------:R-:W-:Y:S01]  /*1d090*/  FMUL.FTZ R172, R172, UR5 ;  /* 0x00000005acac7c20 */ /* 0x000fe20008410000 */
[----:B------:R-:W-:Y:S01]  /*1d0a0*/  FMUL.FTZ R173, R173, UR5 ;  /* 0x00000005adad7c20 */ /* 0x000fe20008410000 */
[----:B------:R-:W0:Y:S01]  /*1d0b0*/  MUFU.TANH R153, R153 ;  /* 0x0000009900997308 */ /* 0x000e220000002400 */
[----:B------:R-:W-:-:S06]  /*1d0c0*/  @!P1 PRMT R4, RZ, 0x654, R4 ;  /* 0x00000654ff049816 */ /* 0x000fcc0000000004 */
[----:B------:R-:W-:Y:S01]  /*1d0d0*/  HGMMA.64x256x16.F32.BF16 R24, R192, gdesc[UR4].tnspB, R24, gsb0 ;  /* 0x43e00004c0187df0 */ /* 0x000fe20008001818 */
[----:B------:R-:W1:Y:S08]  /*1d0e0*/  MUFU.TANH R160, R160 ;  /* 0x000000a000a07308 */ /* 0x000e700000002400 */
[----:B------:R-:W2:Y:S08]  /*1d0f0*/  MUFU.TANH R165, R165 ;  /* 0x000000a500a57308 */ /* 0x000eb00000002400 */
[----:B------:R-:W4:Y:S08]  /*1d100*/  MUFU.TANH R169, R169 ;  /* 0x000000a900a97308 */ /* 0x000f300000002400 */
[----:B------:R-:W0:Y:S08]  /*1d110*/  MUFU.TANH R172, R172 ;  /* 0x000000ac00ac7308 */ /* 0x000e300000002400 */
[----:B------:R-:W0:Y:S01]  /*1d120*/  MUFU.TANH R173, R173 ;  /* 0x000000ad00ad7308 */ /* 0x000e220000002400 */
[----:B------:R-:W-:-:S02]  /*1d130*/  WARPGROUP.DEPBAR.LE gsb0, 0x0 ;  /* 0x00008000000079c5 */ /* 0x000fc40000010000 */
[C---:B------:R-:W-:Y:S01]  /*1d140*/  VIADD R192, R2.reuse, 0x100 ;  /* 0x0000010002c07836 */ /* 0x040fe20000000000 */
[----:B------:R-:W-:Y:S01]  /*1d150*/  WARPGROUP.ARRIVE ;  /* 0x00000000000079c5 */ /* 0x000fe20000000000 */
[----:B------:R-:W-:Y:S02]  /*1d160*/  IMAD.MOV.U32 R193, RZ, RZ, 0x40000040 ;  /* 0x40000040ffc17424 */ /* 0x000fe400078e00ff */
[----:B------:R-:W-:Y:S01]  /*1d170*/  VIADD R2, R2, 0x180 ;  /* 0x0000018002027836 */ /* 0x000fe20000000000 */
[----:B------:R-:W-:Y:S01]  /*1d180*/  R2UR UR6, R192 ;  /* 0x00000000c00672ca */ /* 0x000fe200000e0000 */
[----:B---3--:R-:W-:Y:S01]  /*1d190*/  IMAD.IADD R23, R23, 0x1, R233 ;  /* 0x0000000117177824 */ /* 0x008fe200078e02e9 */
[----:B------:R-:W-:-:S13]  /*1d1a0*/  R2UR UR7, R193 ;  /* 0x00000000c10772ca */ /* 0x000fda00000e0000 */
[----:B------:R-:W-:Y:S01]  /*1d1b0*/  HGMMA.64x256x16.F32.BF16 R24, R188, gdesc[UR4].tnspB, R24, gsb0 ;  /* 0x43e00004bc187df0 */ /* 0x000fe20008001818 */
[----:B------:R-:W-:Y:S02]  /*1d1c0*/  R2UR UR6, R2 ;  /* 0x00000000020672ca */ /* 0x000fe400000e0000 */
[----:B------:R-:W-:Y:S01]  /*1d1d0*/  R2UR UR7, R3 ;  /* 0x00000000030772ca */ /* 0x000fe200000e0000 */
[----:B------:R-:W3:Y:S08]  /*1d1e0*/  @P5 LDC R2, c[0x0][0x44c] ;  /* 0x00011300ff025b82 */ /* 0x000ef00000000800 */
[----:B------:R-:W5:Y:S01]  /*1d1f0*/  @P5 LDC R3, c[0x0][0x450] ;  /* 0x00011400ff035b82 */ /* 0x000f620000000800 */
[----:B------:R-:W-:-:S02]  /*1d200*/  WARPGROUP.DEPBAR.LE gsb0, 0x0 ;  /* 0x00008000000079c5 */ /* 0x000fc40000010000 */
[----:B------:R-:W-:-:S13]  /*1d210*/  WARPGROUP.ARRIVE ;  /* 0x00000000000079c5 */ /* 0x000fda0000000000 */
[----:B------:R-:W-:Y:S03]  /*1d220*/  HGMMA.64x256x16.F32.BF16 R24, R184, gdesc[UR4].tnspB, R24, gsb0 ;  /* 0x43e00004b8187df0 */ /* 0x000fe60008001818 */
[----:B------:R-:W-:Y:S02]  /*1d230*/  WARPGROUP.DEPBAR.LE gsb0, 0x0 ;  /* 0x00008000000079c5 */ /* 0x000fe40000010000 */
[----:B---3--:R-:W-:-:S04]  /*1d240*/  @P5 IMAD.HI.U32 R184, R23, R2, RZ ;  /* 0x0000000217b85227 */ /* 0x008fc800078e00ff */
[----:B------:R-:W-:Y:S01]  /*1d250*/  FMUL.FTZ R185, R161, UR5 ;  /* 0x00000005a1b97c20 */ /* 0x000fe20008410000 */
[----:B------:R-:W-:Y:S01]  /*1d260*/  FMUL.FTZ R161, R163, UR5 ;  /* 0x00000005a3a17c20 */ /* 0x000fe20008410000 */
[----:B------:R-:W-:Y:S01]  /*1d270*/  FMUL.FTZ R163, R167, UR5 ;  /* 0x00000005a7a37c20 */ /* 0x000fe20008410000 */
[----:B------:R-:W-:Y:S01]  /*1d280*/  IMAD.MOV.U32 R2, RZ, RZ, R23 ;  /* 0x000000ffff027224 */ /* 0x000fe200078e0017 */
[----:B-----5:R-:W-:Y:S01]  /*1d290*/  @P5 SHF.R.U32.HI R2, RZ, R3, R184 ;  /* 0x00000003ff025219 */ /* 0x020fe200000116b8 */
[----:B------:R-:W-:Y:S01]  /*1d2a0*/  FMUL.FTZ R167, R174, UR5 ;  /* 0x00000005aea77c20 */ /* 0x000fe20008410000 */
[----:B------:R-:W-:Y:S01]  /*1d2b0*/  FMUL.FTZ R3, R152, UR5 ;  /* 0x0000000598037c20 */ /* 0x000fe20008410000 */
[----:B------:R-:W-:Y:S01]  /*1d2c0*/  FMUL.FTZ R174, R176, UR5 ;  /* 0x00000005b0ae7c20 */ /* 0x000fe20008410000 */
[----:B------:R-:W-:Y:S01]  /*1d2d0*/  FMUL.FTZ R152, R154, UR5 ;  /* 0x000000059a987c20 */ /* 0x000fe20008410000 */
[----:B------:R-:W-:Y:S01]  /*1d2e0*/  FMUL.FTZ R176, R177, UR5 ;  /* 0x00000005b1b07c20 */ /* 0x000fe20008410000 */
[----:B------:R-:W-:Y:S01]  /*1d2f0*/  FMUL.FTZ R154, R158, UR5 ;  /* 0x000000059e9a7c20 */ /* 0x000fe20008410000 */
[----:B------:R-:W3:Y:S01]  /*1d300*/  SHFL.IDX PT, R188, R2, RZ, 0x1c1f ;  /* 0x001c1fff02bc7589 */ /* 0x000ee200000e0000 */
[----:B------:R-:W-:-:S02]  /*1d310*/  IMAD.SHL.U32 R177, R5, 0x40, RZ ;  /* 0x0000004005b17824 */ /* 0x000fc400078e00ff */
        /* <DEDUP_REMOVED lines=12> */
[----:B------:R5:W-:Y:S01]  /*1d3e0*/  @!P1 SYNCS.ARRIVE.TRANS64.RED.A1T0 RZ, [R4+URZ], RZ ;  /* 0x000000ff04ff99a7 */ /* 0x000be2000810043f */
[----:B------:R-:W-:Y:S01]  /*1d3f0*/  IADD3 R156, -R177, 0x1, RZ ;  /* 0x00000001b19c7810 */ /* 0x000fe20007ffe1ff */
[----:B------:R-:W-:Y:S01]  /*1d400*/  FMUL.FTZ R184, R157, UR5 ;  /* 0x000000059db87c20 */ /* 0x000fe20008410000 */
[----:B------:R-:W-:Y:S01]  /*1d410*/  FMUL.FTZ R178, R180, UR5 ;  /* 0x00000005b4b27c20 */ /* 0x000fe20008410000 */
[----:B------:R-:W-:Y:S01]  /*1d420*/  FMUL.FTZ R179, R181, UR5 ;  /* 0x00000005b5b37c20 */ /* 0x000fe20008410000 */
[----:B------:R-:W-:Y:S01]  /*1d430*/  FMUL.FTZ R175, R183, UR5 ;  /* 0x00000005b7af7c20 */ /* 0x000fe20008410000 */
[----:B------:R-:W-:Y:S01]  /*1d440*/  IMAD R156, R229, -0x2, R156 ;  /* 0xfffffffee59c7824 */ /* 0x000fe200078e029c */
[----:B------:R-:W0:Y:S01]  /*1d450*/  MUFU.TANH R3, R3 ;  /* 0x0000000300037308 */ /* 0x000e220000002400 */
[----:B-----5:R-:W-:Y:S01]  /*1d460*/  FMUL.FTZ R4, R182, UR5 ;  /* 0x00000005b6047c20 */ /* 0x020fe20008410000 */
[----:B------:R-:W-:-:S02]  /*1d470*/  ULDC UR5, c[0x0][0x9e0] ;  /* 0x0002780000057ab9 */ /* 0x000fc40000000800 */
[----:B------:R-:W-:-:S04]  /*1d480*/  IADD3 R156, -R220, R156, R221 ;  /* 0x0000009cdc9c7210 */ /* 0x000fc80007ffe1dd */
[----:B------:R-:W0:Y:S01]  /*1d490*/  MUFU.TANH R152, R152 ;  /* 0x0000009800987308 */ /* 0x000e220000002400 */
[C---:B------:R-:W-:Y:S02]  /*1d4a0*/  VIADD R183, R156.reuse, UR5 ;  /* 0x000000059cb77c36 */ /* 0x040fe40008000000 */
[----:B------:R-:W-:Y:S02]  /*1d4b0*/  VIADD R182, R156, UR4 ;  /* 0x000000049cb67c36 */ /* 0x000fe40008000000 */
[--C-:B---3--:R-:W-:Y:S02]  /*1d4c0*/  IMAD.IADD R181, R183, 0x1, R188.reuse ;  /* 0x00000001b7b57824 */ /* 0x108fe400078e02bc */
[----:B------:R-:W-:Y:S01]  /*1d4d0*/  IMAD.IADD R180, R182, 0x1, R188 ;  /* 0x00000001b6b47824 */ /* 0x000fe200078e02bc */
[----:B------:R-:W3:Y:S08]  /*1d4e0*/  MUFU.TANH R23, R23 ;  /* 0x0000001700177308 */ /* 0x000ef00000002400 */
        /* <DEDUP_REMOVED lines=32> */
[----:B------:R-:W1:Y:S02]  /*1d6f0*/  @P2 LDC.64 R156, c[0x0][0x9e8] ;  /* 0x00027a00ff9c2b82 */ /* 0x000e640000000a00 */
[----:B-1----:R-:W-:-:S05]  /*1d700*/  @P2 IMAD.HI.U32 R156, R188, R156, RZ ;  /* 0x0000009cbc9c2227 */ /* 0x002fca00078e00ff */
[----:B------:R-:W-:-:S04]  /*1d710*/  @P2 SHF.R.U32.HI R188, RZ, R157, R156 ;  /* 0x0000009dffbc2219 */ /* 0x000fc8000001169c */
[----:B------:R-:W-:Y:S01]  /*1d720*/  LOP3.LUT R188, RZ, R188, RZ, 0x33, !PT ;  /* 0x000000bcffbc7212 */ /* 0x000fe200078e33ff */
[----:B------:R-:W-:Y:S06]  /*1d730*/  BRA `(.L_x_2005) ;  /* 0x0000000000187947 */ /* 0x000fec0003800000 */
.L_x_2004:
[----:B------:R-:W-:Y:S02]  /*1d740*/  ULDC UR4, c[0x0][0x9e4] ;  /* 0x0002790000047ab9 */ /* 0x000fe40000000800 */
[----:B------:R-:W-:-:S05]  /*1d750*/  IMAD.U32 R189, RZ, RZ, UR4 ;  /* 0x00000004ffbd7e24 */ /* 0x000fca000f8e00ff */
[----:B------:R-:W-:-:S13]  /*1d760*/  ISETP.NE.AND P2, PT, R189, 0x1, PT ;  /* 0x00000001bd00780c */ /* 0x000fda0003f45270 */
[----:B------:R-:W1:Y:S02]  /*1d770*/  @P2 LDC.64 R156, c[0x0][0x9e8] ;  /* 0x00027a00ff9c2b82 */ /* 0x000e640000000a00 */
[----:B-1----:R-:W-:-:S05]  /*1d780*/  @P2 IMAD.HI.U32 R156, R188, R156, RZ ;  /* 0x0000009cbc9c2227 */ /* 0x002fca00078e00ff */
[----:B------:R-:W-:-:S07]  /*1d790*/  @P2 SHF.R.U32.HI R188, RZ, R157, R156 ;  /* 0x0000009dffbc2219 */ /* 0x000fce000001169c */
.L_x_2005:
[----:B------:R-:W-:Y:S05]  /*1d7a0*/  BSYNC B1 ;  /* 0x0000000000017941 */ /* 0x000fea0003800000 */
.L_x_2003:
[----:B------:R-:W-:-:S04]  /*1d7b0*/  IMAD R188, R188, R189, -R177 ;  /* 0x000000bdbcbc7224 */ /* 0x000fc800078e0ab1 */
[----:B------:R-:W-:-:S05]  /*1d7c0*/  IMAD R188, R229, -0x2, R188 ;  /* 0xfffffffee5bc7824 */ /* 0x000fca00078e02bc */
[----:B------:R-:W-:Y:S02]  /*1d7d0*/  VIMNMX R180, R180, R188, !PT ;  /* 0x000000bcb4b47248 */ /* 0x000fe40007fe0100 */
[----:B------:R-:W-:-:S07]  /*1d7e0*/  VIADDMNMX R181, R188, R189, R181, PT ;  /* 0x000000bdbcb57246 */ /* 0x000fce00038001b5 */
.L_x_2002:
[----:B------:R-:W-:Y:S01]  /*1d7f0*/  ISETP.GT.AND P2, PT, R5, -0x1, PT ;  /* 0xffffffff0500780c */ /* 0x000fe20003f44270 */
[----:B------:R-:W1:Y:S03]  /*1d800*/  SHFL.IDX PT, R2, R2, 0x1, 0x1c1f ;  /* 0x003c1f0002027f89 */ /* 0x000e6600000e0000 */
[C---:B------:R-:W-:Y:S02]  /*1d810*/  ISETP.GT.AND P4, PT, R180.reuse, RZ, P2 ;  /* 0x000000ffb400720c */ /* 0x040fe40001784270 */
[----:B------:R-:W-:Y:S02]  /*1d820*/  ISETP.GT.AND P3, PT, R180, 0x1, P2 ;  /* 0x00000001b400780c */ /* 0x000fe40001764270 */
[C---:B------:R-:W-:Y:S02]  /*1d830*/  ISETP.LT.OR P4, PT, R181.reuse, 0x1, P4 ;  /* 0x00000001b500780c */ /* 0x040fe40002781670 */
[----:B------:R-:W-:-:S02]  /*1d840*/  ISETP.LT.OR P3, PT, R181, 0x2, P3 ;  /* 0x00000002b500780c */ /* 0x000fc40001f61670 */
[----:B0-----:R-:W-:Y:S02]  /*1d850*/  FSEL R156, R3, -INF , !P4 ;  /* 0xff800000039c7808 */ /* 0x001fe40006000000 */
[----:B------:R-:W-:Y:S02]  /*1d860*/  FSEL R153, R153, -INF , !P3 ;  /* 0xff80000099997808 */ /* 0x000fe40005800000 */
[C---:B------:R-:W-:Y:S02]  /*1d870*/  ISETP.GT.AND P4, PT, R180.reuse, 0x8, P2 ;  /* 0x00000008b400780c */ /* 0x040fe40001784270 */
[----:B------:R-:W-:Y:S02]  /*1d880*/  ISETP.GT.AND P3, PT, R180, 0x9, P2 ;  /* 0x00000009b400780c */ /* 0x000fe40001764270 */
[C---:B------:R-:W-:Y:S02]  /*1d890*/  ISETP.LT.OR P4, PT, R181.reuse, 0x9, P4 ;  /* 0x00000009b500780c */ /* 0x040fe40002781670 */
[----:B------:R-:W-:-:S02]  /*1d8a0*/  ISETP.LT.OR P3, PT, R181, 0xa, P3 ;  /* 0x0000000ab500780c */ /* 0x000fc40001f61670 */
[----:B------:R-:W-:Y:S01]  /*1d8b0*/  FSEL R155, R155, -INF , !P4 ;  /* 0xff8000009b9b7808 */ /* 0x000fe20006000000 */
[--C-:B-1----:R-:W-:Y:S01]  /*1d8c0*/  IMAD.IADD R183, R183, 0x1, R2.reuse ;  /* 0x00000001b7b77824 */ /* 0x102fe200078e0202 */
        /* <DEDUP_REMOVED lines=52> */
.L_x_2008:
[----:B------:R-:W-:Y:S02]  /*1dc10*/  ULDC UR4, c[0x0][0x9e4] ;  /* 0x0002790000047ab9 */ /* 0x000fe40000000800 */
[----:B------:R-:W-:-:S05]  /*1dc20*/  IMAD.U32 R180, RZ, RZ, UR4 ;  /* 0x00000004ffb47e24 */ /* 0x000fca000f8e00ff */
[----:B------:R-:W-:-:S13]  /*1dc30*/  ISETP.NE.AND P3, PT, R180, 0x1, PT ;  /* 0x00000001b400780c */ /* 0x000fda0003f65270 */
[----:B------:R-:W0:Y:S02]  /*1dc40*/  @P3 LDC.64 R2, c[0x0][0x9e8] ;  /* 0x00027a00ff023b82 */ /* 0x000e240000000a00 */
[----:B0-----:R-:W-:-:S05]  /*1dc50*/  @P3 IMAD.HI.U32 R2, R157, R2, RZ ;  /* 0x000000029d023227 */ /* 0x001fca00078e00ff */
[----:B------:R-:W-:-:S07]  /*1dc60*/  @P3 SHF.R.U32.HI R157, RZ, R3, R2 ;  /* 0x00000003ff9d3219 */ /* 0x000fce0000011602 */
.L_x_2009:
[----:B------:R-:W-:Y:S05]  /*1dc70*/  BSYNC B1 ;  /* 0x0000000000017941 */ /* 0x000fea0003800000 */
.L_x_2007:
[----:B------:R-:W-:-:S04]  /*1dc80*/  IMAD R157, R157, R180, -R177 ;  /* 0x000000b49d9d7224 */ /* 0x000fc800078e0ab1 */
[----:B------:R-:W-:-:S05]  /*1dc90*/  IMAD R157, R229, -0x2, R157 ;  /* 0xfffffffee59d7824 */ /* 0x000fca00078e029d */
[----:B------:R-:W-:Y:S02]  /*1dca0*/  VIMNMX R182, R182, R157, !PT ;  /* 0x0000009db6b67248 */ /* 0x000fe40007fe0100 */
[----:B------:R-:W-:-:S07]  /*1dcb0*/  VIADDMNMX R183, R157, R180, R183, PT ;  /* 0x000000b49db77246 */ /* 0x000fce00038001b7 */
.L_x_2006:
[----:B------:R-:W-:Y:S01]  /*1dcc0*/  @!P1 VIADD R0, R0, 0x30860 ;  /* 0x0003086000009836 */ /* 0x000fe20000000000 */
[----:B------:R-:W2:Y:S01]  /*1dcd0*/  LDL R180, [R1+0x50] ;  /* 0x0000500001b47983 */ /* 0x000ea20000100800 */
[----:B------:R-:W-:Y:S01]  /*1dce0*/  ULDC UR4, c[0x0][0x988] ;  /* 0x0002620000047ab9 */ /* 0x000fe20000000800 */
[----:B------:R-:W-:Y:S02]  /*1dcf0*/  IMAD.MOV.U32 R233, RZ, RZ, R219 ;  /* 0x000000ffffe97224 */ /* 0x000fe400078e00db */
[----:B------:R-:W-:Y:S01]  /*1dd00*/  @!P1 PRMT R0, RZ, 0x654, R0 ;  /* 0x00000654ff009816 */ /* 0x000fe20000000000 */
[----:B------:R-:W-:-:S03]  /*1dd10*/  IMAD.MOV.U32 R232, RZ, RZ, R22 ;  /* 0x000000ffffe87224 */ /* 0x000fc600078e0016 */
        /* <DEDUP_REMOVED lines=22> */
[C---:B------:R-:W-:Y:S01]  /*1de80*/  FSETP.NEU.FTZ.AND P3, PT, R3.reuse, -INF , PT ;  /* 0xff8000000300780b */ /* 0x040fe20003f7d000 */
[----:B------:R-:W-:-:S03]  /*1de90*/  FMUL.FTZ R0, R3, R2 ;  /* 0x0000000203007220 */ /* 0x000fc60000410000 */
[----:B------:R-:W-:Y:S02]  /*1dea0*/  FSEL R157, R3, RZ, P3 ;  /* 0x000000ff039d7208 */ /* 0x000fe40001800000 */
[----:B------:R-:W-:Y:S02]  /*1deb0*/  FSEL R0, R0, RZ, P3 ;  /* 0x000000ff00007208 */ /* 0x000fe40001800000 */
[----:B------:R-:W-:Y:S01]  /*1dec0*/  ISETP.GT.AND P3, PT, R182, 0x1, P2 ;  /* 0x00000001b600780c */ /* 0x000fe20001764270 */
[----:B------:R-:W-:Y:S01]  /*1ded0*/  FADD.FTZ R157, -R157, R231 ;  /* 0x000000e79d9d7221 */ /* 0x000fe20000010100 */
[----:B------:R-:W-:Y:S02]  /*1dee0*/  IMAD.MOV.U32 R231, RZ, RZ, R3 ;  /* 0x000000ffffe77224 */ /* 0x000fe400078e0003 */
[-CC-:B------:R-:W-:Y:S01]  /*1def0*/  FFMA.FTZ R156, R156, R2.reuse, -R0.reuse ;  /* 0x000000029c9c7223 */ /* 0x180fe20000010800 */
[----:B------:R-:W-:Y:S01]  /*1df00*/  ISETP.LT.OR P4, PT, R183, 0x2, P3 ;  /* 0x00000002b700780c */ /* 0x000fe20001f81670 */
[-C--:B------:R-:W-:Y:S01]  /*1df10*/  FMUL.FTZ R157, R157, R2.reuse ;  /* 0x000000029d9d7220 */ /* 0x080fe20000410000 */
[-CC-:B------:R-:W-:Y:S01]  /*1df20*/  FFMA.FTZ R153, R153, R2.reuse, -R0.reuse ;  /* 0x0000000299997223 */ /* 0x180fe20000010800 */
[C---:B------:R-:W-:Y:S01]  /*1df30*/  ISETP.GT.AND P3, PT, R182.reuse, 0x8, P2 ;  /* 0x00000008b600780c */ /* 0x040fe20001764270 */
[-CC-:B------:R-:W-:Y:S01]  /*1df40*/  FFMA.FTZ R155, R155, R2.reuse, -R0.reuse ;  /* 0x000000029b9b7223 */ /* 0x180fe20000010800 */
[----:B------:R-:W-:Y:S01]  /*1df50*/  FSEL R177, R23, -INF , !P4 ;  /* 0xff80000017b17808 */ /* 0x000fe20006000000 */
[----:B------:R-:W-:Y:S01]  /*1df60*/  MUFU.EX2 R156, R156 ;  /* 0x0000009c009c7308 */ /* 0x000fe20000000800 */
[----:B------:R-:W-:Y:S01]  /*1df70*/  ISETP.GT.AND P4, PT, R182, 0x9, P2 ;  /* 0x00000009b600780c */ /* 0x000fe20001784270 */
[-CC-:B------:R-:W-:Y:S01]  /*1df80*/  FFMA.FTZ R184, R184, R2.reuse, -R0.reuse ;  /* 0x00000002b8b87223 */ /* 0x180fe20000010800 */
[C---:B------:R-:W-:Y:S01]  /*1df90*/  ISETP.LT.OR P3, PT, R183.reuse, 0x9, P3 ;  /* 0x00000009b700780c */ /* 0x040fe20001f61670 */
[-CC-:B------:R-:W-:Y:S01]  /*1dfa0*/  FFMA.FTZ R160, R160, R2.reuse, -R0.reuse ;  /* 0x00000002a0a07223 */ /* 0x180fe20000010800 */
[----:B------:R-:W-:Y:S01]  /*1dfb0*/  ISETP.LT.OR P4, PT, R183, 0xa, P4 ;  /* 0x0000000ab700780c */ /* 0x000fe20002781670 */
[-CC-:B------:R-:W-:Y:S01]  /*1dfc0*/  FFMA.FTZ R185, R185, R2.reuse, -R0.reuse ;  /* 0x00000002b9b97223 */ /* 0x180fe20000010800 */
[----:B------:R-:W-:Y:S01]  /*1dfd0*/  FSEL R154, R154, -INF , !P3 ;  /* 0xff8000009a9a7808 */ /* 0x000fe20005800000 */
[----:B------:R-:W0:Y:S01]  /*1dfe0*/  MUFU.EX2 R23, R157 ;  /* 0x0000009d00177308 */ /* 0x000e220000000800 */
[----:B------:R-:W-:Y:S01]  /*1dff0*/  FSEL R158, R158, -INF , !P4 ;  /* 0xff8000009e9e7808 */ /* 0x000fe20006000000 */
[-CC-:B------:R-:W-:Y:S01]  /*1e000*/  FFMA.FTZ R186, R186, R2.reuse, -R0.reuse ;  /* 0x00000002baba7223 */ /* 0x180fe20000010800 */
[C---:B------:R-:W-:Y:S01]  /*1e010*/  ISETP.GT.AND P4, PT, R182.reuse, 0x11, P2 ;  /* 0x00000011b600780c */ /* 0x040fe20001784270 */
[-CC-:B------:R-:W-:Y:S01]  /*1e020*/  FFMA.FTZ R165, R165, R2.reuse, -R0.reuse ;  /* 0x00000002a5a57223 */ /* 0x180fe20000010800 */
[----:B------:R-:W-:Y:S01]  /*1e030*/  ISETP.GT.AND P3, PT, R182, 0x10, P2 ;  /* 0x00000010b600780c */ /* 0x000fe20001764270 */
[-CC-:B------:R-:W-:Y:S01]  /*1e040*/  FFMA.FTZ R187, R187, R2.reuse, -R0.reuse ;  /* 0x00000002bbbb7223 */ /* 0x180fe20000010800 */
[C---:B------:R-:W-:Y:S01]  /*1e050*/  ISETP.LT.OR P4, PT, R183.reuse, 0x12, P4 ;  /* 0x00000012b700780c */ /* 0x040fe20002781670 */
[----:B------:R0:W1:Y:S01]  /*1e060*/  MUFU.EX2 R196, R153 ;  /* 0x0000009900c47308 */ /* 0x0000620000000800 */
[----:B------:R-:W-:Y:S01]  /*1e070*/  ISETP.LT.OR P3, PT, R183, 0x11, P3 ;  /* 0x00000011b700780c */ /* 0x000fe20001f61670 */
[-CC-:B------:R-:W-:Y:S01]  /*1e080*/  FFMA.FTZ R169, R169, R2.reuse, -R0.reuse ;  /* 0x00000002a9a97223 */ /* 0x180fe20000010800 */
[----:B------:R-:W-:Y:S01]  /*1e090*/  FSEL R161, R161, -INF , !P4 ;  /* 0xff800000a1a17808 */ /* 0x000fe20006000000 */
[-CC-:B------:R-:W-:Y:S01]  /*1e0a0*/  FFMA.FTZ R172, R172, R2.reuse, -R0.reuse ;  /* 0x00000002acac7223 */ /* 0x180fe20000010800 */
[C---:B------:R-:W-:Y:S01]  /*1e0b0*/  ISETP.GT.AND P4, PT, R182.reuse, 0x19, P2 ;  /* 0x00000019b600780c */ /* 0x040fe20001784270 */
[----:B------:R-:W-:Y:S01]  /*1e0c0*/  FFMA.FTZ R173, R173, R2, -R0 ;  /* 0x00000002adad7223 */ /* 0x000fe20000010800 */
[----:B------:R-:W-:Y:S01]  /*1e0d0*/  FSEL R159, R159, -INF , !P3 ;  /* 0xff8000009f9f7808 */ /* 0x000fe20005800000 */
[----:B------:R-:W-:Y:S01]  /*1e0e0*/  MUFU.EX2 R155, R155 ;  /* 0x0000009b009b7308 */ /* 0x000fe20000000800 */
[----:B------:R-:W-:Y:S01]  /*1e0f0*/  ISETP.LT.OR P4, PT, R183, 0x1a, P4 ;  /* 0x0000001ab700780c */ /* 0x000fe20002781670 */
[----:B0-----:R-:W-:Y:S01]  /*1e100*/  FFMA.FTZ R153, R23, R228, R156 ;  /* 0x000000e417997223 */ /* 0x001fe2000001009c */
[----:B------:R-:W-:Y:S01]  /*1e110*/  ISETP.GT.AND P3, PT, R182, 0x18, P2 ;  /* 0x00000018b600780c */ /* 0x000fe20001764270 */
[-CC-:B------:R-:W-:Y:S01]  /*1e120*/  FFMA.FTZ R174, R174, R2.reuse, -R0.reuse ;  /* 0x00000002aeae7223 */ /* 0x180fe20000010800 */
[----:B------:R-:W-:Y:S01]  /*1e130*/  FSEL R163, R163, -INF , !P4 ;  /* 0xff800000a3a37808 */ /* 0x000fe20006000000 */
[--C-:B------:R-:W-:Y:S01]  /*1e140*/  FFMA.FTZ R176, R176, R2, -R0.reuse ;  /* 0x00000002b0b07223 */ /* 0x100fe20000010800 */
[----:B------:R-:W-:Y:S01]  /*1e150*/  ISETP.GT.AND P4, PT, R182, 0x21, P2 ;  /* 0x00000021b600780c */ /* 0x000fe20001784270 */
[----:B------:R-:W0:Y:S01]  /*1e160*/  MUFU.EX2 R184, R184 ;  /* 0x000000b800b87308 */ /* 0x000e220000000800 */
[C---:B-1----:R-:W-:Y:S01]  /*1e170*/  FADD.FTZ R153, R196.reuse, R153 ;  /* 0x00000099c4997221 */ /* 0x042fe20000010000 */
[----:B------:R-:W-:Y:S01]  /*1e180*/  F2FP.BF16.F32.PACK_AB R196, R196, R156 ;  /* 0x0000009cc4c4723e */ /* 0x000fe200000010ff */
[-CC-:B------:R-:W-:Y:S01]  /*1e190*/  FFMA.FTZ R178, R178, R2.reuse, -R0.reuse ;  /* 0x00000002b2b27223 */ /* 0x180fe20000010800 */
[----:B------:R-:W-:Y:S01]  /*1e1a0*/  ISETP.LT.OR P4, PT, R183, 0x22, P4 ;  /* 0x00000022b700780c */ /* 0x000fe20002781670 */
[----:B------:R-:W-:Y:S01]  /*1e1b0*/  FFMA.FTZ R0, R179, R2, -R0 ;  /* 0x00000002b3007223 */ /* 0x000fe20000010800 */
[----:B------:R-:W-:-:S02]  /*1e1c0*/  ISETP.LT.OR P3, PT, R183, 0x19, P3 ;  /* 0x00000019b700780c */ /* 0x000fc40001f61670 */
[----:B------:R-:W-:Y:S01]  /*1e1d0*/  FSEL R166, R166, -INF , !P4 ;  /* 0xff800000a6a67808 */ /* 0x000fe20006000000 */
[----:B------:R-:W-:Y:S01]  /*1e1e0*/  MUFU.EX2 R160, R160 ;  /* 0x000000a000a07308 */ /* 0x000fe20000000800 */
[----:B------:R-:W-:Y:S02]  /*1e1f0*/  ISETP.GT.AND P4, PT, R182, 0x29, P2 ;  /* 0x00000029b600780c */ /* 0x000fe40001784270 */
[----:B------:R-:W-:Y:S02]  /*1e200*/  FSEL R162, R162, -INF , !P3 ;  /* 0xff800000a2a27808 */ /* 0x000fe40005800000 */
[----:B------:R-:W-:Y:S02]  /*1e210*/  ISETP.LT.OR P4, PT, R183, 0x2a, P4 ;  /* 0x0000002ab700780c */ /* 0x000fe40002781670 */
[----:B------:R-:W-:Y:S01]  /*1e220*/  ISETP.GT.AND P3, PT, R182, 0x20, P2 ;  /* 0x00000020b600780c */ /* 0x000fe20001764270 */
[----:B------:R-:W1:Y:S01]  /*1e230*/  MUFU.EX2 R185, R185 ;  /* 0x000000b900b97308 */ /* 0x000e620000000800 */
[----:B------:R-:W-:-:S02]  /*1e240*/  FSEL R168, R168, -INF , !P4 ;  /* 0xff800000a8a87808 */ /* 0x000fc40006000000 */
[----:B------:R-:W-:Y:S02]  /*1e250*/  ISETP.GT.AND P4, PT, R182, RZ, P2 ;  /* 0x000000ffb600720c */ /* 0x000fe40001784270 */
[C---:B------:R-:W-:Y:S02]  /*1e260*/  ISETP.LT.OR P3, PT, R183.reuse, 0x21, P3 ;  /* 0x00000021b700780c */ /* 0x040fe40001f61670 */
[----:B------:R-:W-:Y:S01]  /*1e270*/  ISETP.LT.OR P4, PT, R183, 0x1, P4 ;  /* 0x00000001b700780c */ /* 0x000fe20002781670 */
[----:B------:R-:W-:Y:S01]  /*1e280*/  MUFU.EX2 R186, R186 ;  /* 0x000000ba00ba7308 */ /* 0x000fe20000000800 */
[----:B------:R-:W-:Y:S02]  /*1e290*/  FSEL R164, R164, -INF , !P3 ;  /* 0xff800000a4a47808 */ /* 0x000fe40005800000 */
[----:B------:R-:W-:Y:S02]  /*1e2a0*/  FSEL R152, R152, -INF , !P4 ;  /* 0xff80000098987808 */ /* 0x000fe40006000000 */
[----:B------:R-:W-:-:S02]  /*1e2b0*/  ISETP.GT.AND P3, PT, R182, 0x28, P2 ;  /* 0x00000028b600780c */ /* 0x000fc40001764270 */
[----:B------:R-:W-:Y:S01]  /*1e2c0*/  FMNMX.FTZ R156, R152, R230, !PT ;  /* 0x000000e6989c7209 */ /* 0x000fe20007810000 */
[----:B------:R-:W3:Y:S01]  /*1e2d0*/  MUFU.EX2 R165, R165 ;  /* 0x000000a500a57308 */ /* 0x000ee20000000800 */
[----:B------:R-:W-:Y:S02]  /*1e2e0*/  ISETP.LT.OR P3, PT, R183, 0x29, P3 ;  /* 0x00000029b700780c */ /* 0x000fe40001f61670 */
[----:B------:R-:W-:Y:S02]  /*1e2f0*/  FMNMX.FTZ R156, R177, R156, !PT ;  /* 0x0000009cb19c7209 */ /* 0x000fe40007810000 */
[----:B------:R-:W-:Y:S02]  /*1e300*/  FSEL R167, R167, -INF , !P3 ;  /* 0xff800000a7a77808 */ /* 0x000fe40005800000 */
[----:B------:R-:W-:Y:S01]  /*1e310*/  FMNMX.FTZ R156, R154, R156, !PT ;  /* 0x0000009c9a9c7209 */ /* 0x000fe20007810000 */
[----:B------:R-:W-:Y:S01]  /*1e320*/  MUFU.EX2 R187, R187 ;  /* 0x000000bb00bb7308 */ /* 0x000fe20000000800 */
[----:B------:R-:W-:-:S02]  /*1e330*/  ISETP.GT.AND P3, PT, R182, 0x30, P2 ;  /* 0x00000030b600780c */ /* 0x000fc40001764270 */
[----:B------:R-:W-:Y:S02]  /*1e340*/  FMNMX.FTZ R156, R158, R156, !PT ;  /* 0x0000009c9e9c7209 */ /* 0x000fe40007810000 */
[----:B------:R-:W-:Y:S02]  /*1e350*/  ISETP.LT.OR P3, PT, R183, 0x31, P3 ;  /* 0x00000031b700780c */ /* 0x000fe40001f61670 */
[----:B------:R-:W-:Y:S01]  /*1e360*/  FMNMX.FTZ R156, R159, R156, !PT ;  /* 0x0000009c9f9c7209 */ /* 0x000fe20007810000 */
[----:B------:R-:W4:Y:S01]  /*1e370*/  MUFU.EX2 R169, R169 ;  /* 0x000000a900a97308 */ /* 0x000f220000000800 */
[----:B------:R-:W-:Y:S02]  /*1e380*/  FSEL R171, R171, -INF , !P3 ;  /* 0xff800000abab7808 */ /* 0x000fe40005800000 */
[----:B------:R-:W-:Y:S02]  /*1e390*/  FMNMX.FTZ R156, R161, R156, !PT ;  /* 0x0000009ca19c7209 */ /* 0x000fe40007810000 */
[----:B------:R-:W-:-:S02]  /*1e3a0*/  ISETP.GT.AND P3, PT, R182, 0x31, P2 ;  /* 0x00000031b600780c */ /* 0x000fc40001764270 */
[----:B------:R-:W-:Y:S01]  /*1e3b0*/  FMNMX.FTZ R156, R162, R156, !PT ;  /* 0x0000009ca29c7209 */ /* 0x000fe20007810000 */
[----:B------:R-:W-:Y:S01]  /*1e3c0*/  MUFU.EX2 R172, R172 ;  /* 0x000000ac00ac7308 */ /* 0x000fe20000000800 */
[----:B------:R-:W-:Y:S02]  /*1e3d0*/  ISETP.GT.AND P4, PT, R182, 0x38, P2 ;  /* 0x00000038b600780c */ /* 0x000fe40001784270 */
[----:B------:R-:W-:Y:S02]  /*1e3e0*/  FMNMX.FTZ R156, R163, R156, !PT ;  /* 0x0000009ca39c7209 */ /* 0x000fe40007810000 */
[----:B------:R-:W-:Y:S02]  /*1e3f0*/  ISETP.LT.OR P3, PT, R183, 0x32, P3 ;  /* 0x00000032b700780c */ /* 0x000fe40001f61670 */
[----:B------:R-:W-:Y:S01]  /*1e400*/  FMNMX.FTZ R156, R164, R156, !PT ;  /* 0x0000009ca49c7209 */ /* 0x000fe20007810000 */
[----:B------:R-:W5:Y:S01]  /*1e410*/  MUFU.EX2 R173, R173 ;  /* 0x000000ad00ad7308 */ /* 0x000f620000000800 */
[----:B------:R-:W-:-:S02]  /*1e420*/  ISETP.GT.AND P2, PT, R182, 0x39, P2 ;  /* 0x00000039b600780c */ /* 0x000fc40001744270 */
[----:B------:R-:W-:Y:S02]  /*1e430*/  FMNMX.FTZ R156, R166, R156, !PT ;  /* 0x0000009ca69c7209 */ /* 0x000fe40007810000 */
[----:B------:R-:W-:Y:S02]  /*1e440*/  ISETP.LT.OR P4, PT, R183, 0x39, P4 ;  /* 0x00000039b700780c */ /* 0x000fe40002781670 */
[----:B------:R-:W-:Y:S01]  /*1e450*/  FMNMX.FTZ R156, R167, R156, !PT ;  /* 0x0000009ca79c7209 */ /* 0x000fe20007810000 */
[----:B------:R-:W-:Y:S01]  /*1e460*/  MUFU.EX2 R174, R174 ;  /* 0x000000ae00ae7308 */ /* 0x000fe20000000800 */
[----:B------:R-:W-:Y:S02]  /*1e470*/  FSEL R170, R170, -INF , !P3 ;  /* 0xff800000aaaa7808 */ /* 0x000fe40005800000 */
[----:B------:R-:W-:Y:S02]  /*1e480*/  FMNMX.FTZ R156, R168, R156, !PT ;  /* 0x0000009ca89c7209 */ /* 0x000fe40007810000 */
[----:B------:R-:W-:-:S02]  /*1e490*/  ISETP.LT.OR P2, PT, R183, 0x3a, P2 ;  /* 0x0000003ab700780c */ /* 0x000fc40001741670 */
[----:B------:R-:W-:Y:S01]  /*1e4a0*/  FMNMX.FTZ R157, R171, R156, !PT ;  /* 0x0000009cab9d7209 */ /* 0x000fe20007810000 */
[----:B------:R-:W2:Y:S01]  /*1e4b0*/  MUFU.EX2 R176, R176 ;  /* 0x000000b000b07308 */ /* 0x000ea20000000800 */
[----:B------:R-:W-:Y:S02]  /*1e4c0*/  FSEL R156, R4, -INF , !P4 ;  /* 0xff800000049c7808 */ /* 0x000fe40006000000 */
[----:B------:R-:W-:Y:S02]  /*1e4d0*/  FMNMX.FTZ R157, R170, R157, !PT ;  /* 0x0000009daa9d7209 */ /* 0x000fe40007810000 */
[----:B------:R-:W-:Y:S02]  /*1e4e0*/  FSEL R175, R175, -INF , !P2 ;  /* 0xff800000afaf7808 */ /* 0x000fe40005000000 */
[----:B------:R-:W-:Y:S01]  /*1e4f0*/  FMNMX.FTZ R157, R156, R157, !PT ;  /* 0x0000009d9c9d7209 */ /* 0x000fe20007810000 */
[----:B------:R-:W-:Y:S01]  /*1e500*/  MUFU.EX2 R178, R178 ;  /* 0x000000b200b27308 */ /* 0x000fe20000000800 */
[----:B0-----:R-:W-:-:S02]  /*1e510*/  F2FP.BF16.F32.PACK_AB R198, R184, R155 ;  /* 0x0000009bb8c6723e */ /* 0x001fc400000010ff */
[----:B------:R-:W-:Y:S02]  /*1e520*/  FMNMX.FTZ R157, R175, R157, !PT ;  /* 0x0000009daf9d7209 */ /* 0x000fe40007810000 */
[----:B-1----:R-:W-:Y:S02]  /*1e530*/  F2FP.BF16.F32.PACK_AB R192, R185, R160 ;  /* 0x000000a0b9c0723e */ /* 0x002fe400000010ff */
[----:B---3--:R-:W-:Y:S01]  /*1e540*/  F2FP.BF16.F32.PACK_AB R194, R165, R186 ;  /* 0x000000baa5c2723e */ /* 0x008fe200000010ff */
[----:B------:R-:W0:Y:S01]  /*1e550*/  SHFL.BFLY PT, R4, R157, 0x2, 0x1f ;  /* 0x0c401f009d047f89 */ /* 0x000e2200000e0000 */
[----:B----4-:R-:W-:Y:S02]  /*1e560*/  F2FP.BF16.F32.PACK_AB R188, R169, R187 ;  /* 0x000000bba9bc723e */ /* 0x010fe400000010ff */
[----:B-----5:R-:W-:Y:S02]  /*1e570*/  F2FP.BF16.F32.PACK_AB R190, R173, R172 ;  /* 0x000000acadbe723e */ /* 0x020fe400000010ff */
        /* <DEDUP_REMOVED lines=11> */
[-CC-:B------:R-:W-:Y:S01]  /*1e630*/  FFMA.FTZ R152, R152, R2.reuse, -R179.reuse ;  /* 0x0000000298987223 */ /* 0x180fe200000108b3 */
[----:B------:R-:W-:Y:S01]  /*1e640*/  FADD.FTZ R153, -R153, R230 ;  /* 0x000000e699997221 */ /* 0x000fe20000010100 */
[-CC-:B------:R-:W-:Y:S01]  /*1e650*/  FFMA.FTZ R177, R177, R2.reuse, -R179.reuse ;  /* 0x00000002b1b17223 */ /* 0x180fe200000108b3 */
[----:B------:R-:W-:Y:S01]  /*1e660*/  FADD.FTZ R0, R160, R0 ;  /* 0x00000000a0007221 */ /* 0x000fe20000010000 */
[-CC-:B------:R-:W-:Y:S01]  /*1e670*/  FFMA.FTZ R154, R154, R2.reuse, -R179.reuse ;  /* 0x000000029a9a7223 */ /* 0x180fe200000108b3 */
[-C--:B------:R-:W-:Y:S01]  /*1e680*/  FMUL.FTZ R153, R153, R2.reuse ;  /* 0x0000000299997220 */ /* 0x080fe20000410000 */
[----:B------:R-:W-:Y:S01]  /*1e690*/  MUFU.EX2 R152, R152 ;  /* 0x0000009800987308 */ /* 0x000fe20000000800 */
[----:B------:R-:W-:Y:S01]  /*1e6a0*/  FADD.FTZ R0, R185, R0 ;  /* 0x00000000b9007221 */ /* 0x000fe20000010000 */
[-CC-:B------:R-:W-:Y:S01]  /*1e6b0*/  FFMA.FTZ R158, R158, R2.reuse, -R179.reuse ;  /* 0x000000029e9e7223 */ /* 0x180fe200000108b3 */
[-CC-:B------:R-:W-:Y:S01]  /*1e6c0*/  FFMA.FTZ R159, R159, R2.reuse, -R179.reuse ;  /* 0x000000029f9f7223 */ /* 0x180fe200000108b3 */
[-CC-:B------:R-:W-:Y:S01]  /*1e6d0*/  FFMA.FTZ R161, R161, R2.reuse, -R179.reuse ;  /* 0x00000002a1a17223 */ /* 0x180fe200000108b3 */
[----:B------:R-:W-:Y:S01]  /*1e6e0*/  FADD.FTZ R0, R186, R0 ;  /* 0x00000000ba007221 */ /* 0x000fe20000010000 */
[-CC-:B------:R-:W-:Y:S01]  /*1e6f0*/  FFMA.FTZ R162, R162, R2.reuse, -R179.reuse ;  /* 0x00000002a2a27223 */ /* 0x180fe200000108b3 */
[-CC-:B------:R-:W-:Y:S01]  /*1e700*/  FFMA.FTZ R163, R163, R2.reuse, -R179.reuse ;  /* 0x00000002a3a37223 */ /* 0x180fe200000108b3 */
[----:B------:R-:W0:Y:S01]  /*1e710*/  MUFU.EX2 R177, R177 ;  /* 0x000000b100b17308 */ /* 0x000e220000000800 */
[----:B------:R-:W-:Y:S01]  /*1e720*/  FADD.FTZ R0, R165, R0 ;  /* 0x00000000a5007221 */ /* 0x000fe20000010000 */
[-CC-:B------:R-:W-:Y:S01]  /*1e730*/  FFMA.FTZ R164, R164, R2.reuse, -R179.reuse ;  /* 0x00000002a4a47223 */ /* 0x180fe200000108b3 */
[-CC-:B------:R-:W-:Y:S01]  /*1e740*/  FFMA.FTZ R166, R166, R2.reuse, -R179.reuse ;  /* 0x00000002a6a67223 */ /* 0x180fe200000108b3 */
[-CC-:B------:R-:W-:Y:S01]  /*1e750*/  FFMA.FTZ R167, R167, R2.reuse, -R179.reuse ;  /* 0x00000002a7a77223 */ /* 0x180fe200000108b3 */
[----:B------:R-:W-:Y:S01]  /*1e760*/  FADD.FTZ R155, R187, R0 ;  /* 0x00000000bb9b7221 */ /* 0x000fe20000010000 */
[-CC-:B------:R-:W-:Y:S01]  /*1e770*/  FFMA.FTZ R168, R168, R2.reuse, -R179.reuse ;  /* 0x00000002a8a87223 */ /* 0x180fe200000108b3 */
[-CC-:B------:R-:W-:Y:S01]  /*1e780*/  FFMA.FTZ R171, R171, R2.reuse, -R179.reuse ;  /* 0x00000002abab7223 */ /* 0x180fe200000108b3 */
[----:B------:R2:W3:Y:S01]  /*1e790*/  MUFU.EX2 R0, R153 ;  /* 0x0000009900007308 */ /* 0x0004e20000000800 */
[-CC-:B------:R-:W-:Y:S01]  /*1e7a0*/  FFMA.FTZ R170, R170, R2.reuse, -R179.reuse ;  /* 0x00000002aaaa7223 */ /* 0x180fe200000108b3 */
[-C--:B------:R-:W-:Y:S01]  /*1e7b0*/  FFMA.FTZ R156, R156, R2.reuse, -R179 ;  /* 0x000000029c9c7223 */ /* 0x080fe200000108b3 */
[----:B------:R-:W-:Y:S01]  /*1e7c0*/  FADD.FTZ R155, R169, R155 ;  /* 0x0000009ba99b7221 */ /* 0x000fe20000010000 */
[----:B------:R-:W-:Y:S01]  /*1e7d0*/  FFMA.FTZ R175, R175, R2, -R179 ;  /* 0x00000002afaf7223 */ /* 0x000fe200000108b3 */
[----:B------:R-:W-:Y:S01]  /*1e7e0*/  F2FP.BF16.F32.PACK_AB R184, R176, R174 ;  /* 0x000000aeb0b8723e */ /* 0x000fe200000010ff */
[----:B------:R-:W-:-:S02]  /*1e7f0*/  VIADD R5, R5, 0xffffffff ;  /* 0xffffffff05057836 */ /* 0x000fc40000000000 */
[----:B------:R-:W-:Y:S01]  /*1e800*/  FADD.FTZ R155, R172, R155 ;  /* 0x0000009bac9b7221 */ /* 0x000fe20000010000 */
[----:B------:R-:W4:Y:S01]  /*1e810*/  MUFU.EX2 R154, R154 ;  /* 0x0000009a009a7308 */ /* 0x000f220000000800 */
[----:B-1----:R-:W-:Y:S01]  /*1e820*/  F2FP.BF16.F32.PACK_AB R186, R157, R178 ;  /* 0x000000b29dba723e */ /* 0x002fe200000010ff */
[----:B------:R-:W-:Y:S02]  /*1e830*/  IMAD.MOV.U32 R230, RZ, RZ, R4 ;  /* 0x000000ffffe67224 */ /* 0x000fe400078e0004 */
[----:B------:R-:W-:Y:S01]  /*1e840*/  FADD.FTZ R155, R173, R155 ;  /* 0x0000009bad9b7221 */ /* 0x000fe20000010000 */
[----:B0-----:R-:W-:-:S03]  /*1e850*/  F2FP.BF16.F32.PACK_AB R197, R177, R152 ;  /* 0x00000098b1c5723e */ /* 0x001fc600000010ff */
[----:B--2---:R-:W-:Y:S01]  /*1e860*/  FADD.FTZ R153, R174, R155 ;  /* 0x0000009bae997221 */ /* 0x004fe20000010000 */
[----:B------:R-:W0:Y:S01]  /*1e870*/  MUFU.EX2 R158, R158 ;  /* 0x0000009e009e7308 */ /* 0x000e220000000800 */
[----:B---3--:R-:W-:Y:S02]  /*1e880*/  FFMA.FTZ R227, R0, R227, R152 ;  /* 0x000000e300e37223 */ /* 0x008fe40000010098 */
[----:B------:R-:W-:Y:S02]  /*1e890*/  FADD.FTZ R153, R176, R153 ;  /* 0x00000099b0997221 */ /* 0x000fe40000010000 */
[----:B------:R-:W-:Y:S02]  /*1e8a0*/  FADD.FTZ R227, R177, R227 ;  /* 0x000000e3b1e37221 */ /* 0x000fe40000010000 */
[----:B------:R-:W-:Y:S01]  /*1e8b0*/  FADD.FTZ R153, R178, R153 ;  /* 0x00000099b2997221 */ /* 0x000fe20000010000 */
[----:B------:R-:W1:Y:S01]  /*1e8c0*/  MUFU.EX2 R159, R159 ;  /* 0x0000009f009f7308 */ /* 0x000e620000000800 */
[----:B----4-:R-:W-:-:S02]  /*1e8d0*/  FADD.FTZ R227, R154, R227 ;  /* 0x000000e39ae37221 */ /* 0x010fc40000010000 */
[----:B------:R-:W-:-:S05]  /*1e8e0*/  FADD.FTZ R228, R157, R153 ;  /* 0x000000999de47221 */ /* 0x000fca0000010000 */
        /* <DEDUP_REMOVED lines=27> */
[----:B------:R-:W-:-:S03]  /*1eaa0*/  F2FP.BF16.F32.PACK_AB R185, R170, R171 ;  /* 0x000000abaab9723e */ /* 0x000fc600000010ff */
[----:B--2---:R-:W-:-:S04]  /*1eab0*/  FADD.FTZ R227, R156, R227 ;  /* 0x000000e39ce37221 */ /* 0x004fc80000010000 */
[C---:B0-----:R-:W-:Y:S01]  /*1eac0*/  FADD.FTZ R227, R175.reuse, R227 ;  /* 0x000000e3afe37221 */ /* 0x041fe20000010000 */
[----:B------:R-:W-:Y:S01]  /*1ead0*/  F2FP.BF16.F32.PACK_AB R187, R175, R156 ;  /* 0x0000009cafbb723e */ /* 0x000fe200000010ff */
[----:B------:R-:W-:Y:S06]  /*1eae0*/  @P2 BRA `(.L_x_2010) ;  /* 0xffffffcc00ec2947 */ /* 0x000fec000383ffff */
.L_x_1991:
[----:B------:R-:W-:Y:S05]  /*1eaf0*/  BSYNC B0 ;  /* 0x0000000000007941 */ /* 0x000fea0003800000 */
.L_x_1990:
        /* <DEDUP_REMOVED lines=131> */
.L_x_2011:
[----:B------:R-:W-:Y:S01]  /*1f330*/  IMAD R12, R22, 0x8, R16 ;  /* 0x00000008160c7824 */ /* 0x000fe200078e0210 */
[----:B------:R-:W-:-:S04]  /*1f340*/  SHF.L.U32 R5, R219, 0x1f, RZ ;  /* 0x0000001fdb057819 */ /* 0x000fc800000006ff */
[----:B------:R0:W1:Y:S01]  /*1f350*/  SYNCS.PHASECHK.TRANS64.TRYWAIT P2, [R12+URZ+0x30850], R5 ;  /* 0x030850050c0075a7 */ /* 0x000062000804017f */
[----:B------:R-:W-:Y:S05]  /*1f360*/  @!P0 BRA `(.L_x_2012) ;  /* 0x0000000000048947 */ /* 0x000fea0003800000 */
[----:B------:R-:W-:Y:S01]  /*1f370*/  BPT.TRAP 0x1 ;  /* 0x000000040000795c */ /* 0x000fe20000300000 */
.L_x_2012:
        /* <DEDUP_REMOVED lines=9> */
.L_x_2014:
[----:B------:R-:W-:Y:S05]  /*1f410*/  BSYNC B0 ;  /* 0x0000000000007941 */ /* 0x000fea0003800000 */
.L_x_2013:
[----:B------:R-:W-:Y:S01]  /*1f420*/  IMAD.MOV.U32 R6, RZ, RZ, R0 ;  /* 0x000000ffff067224 */ /* 0x000fe200078e0000 */
[----:B------:R-:W2:Y:S01]  /*1f430*/  LDL.LU R16, [R1+0x6c] ;  /* 0x00006c0001107983 */ /* 0x000ea20000300800 */
[----:B------:R-:W-:Y:S01]  /*1f440*/  IMAD.MOV.U32 R7, RZ, RZ, 0x40000040 ;  /* 0x40000040ff077424 */ /* 0x000fe200078e00ff */
[----:B------:R-:W-:Y:S01]  /*1f450*/  WARPGROUP.ARRIVE ;  /* 0x00000000000079c5 */ /* 0x000fe20000000000 */
[----:B------:R-:W-:Y:S01]  /*1f460*/  VIADD R22, R22, 0x1 ;  /* 0x0000000116167836 */ /* 0x000fe20000000000 */
[----:B------:R-:W-:Y:S01]  /*1f470*/  R2UR UR6, R6 ;  /* 0x00000000060672ca */ /* 0x000fe200000e0000 */
[----:B------:R-:W-:Y:S01]  /*1f480*/  VIADD R6, R0, 0x80 ;  /* 0x0000008000067836 */ /* 0x000fe20000000000 */
[----:B------:R-:W-:Y:S01]  /*1f490*/  R2UR UR7, R7 ;  /* 0x00000000070772ca */ /* 0x000fe200000e0000 */
[----:B------:R-:W-:Y:S01]  /*1f4a0*/  IMAD.MOV.U32 R7, RZ, RZ, 0x40000040 ;  /* 0x40000040ff077424 */ /* 0x000fe200078e00ff */
[----:B01----:R-:W0:Y:S01]  /*1f4b0*/  SHFL.BFLY PT, R5, R228, 0x2, 0x1f ;  /* 0x0c401f00e4057f89 */ /* 0x003e2200000e0000 */
[----:B------:R-:W-:Y:S01]  /*1f4c0*/  ISETP.NE.AND P2, PT, R22, 0x2, PT ;  /* 0x000000021600780c */ /* 0x000fe20003f45270 */
[----:B------:R-:W-:-:S03]  /*1f4d0*/  @!P1 VIADD R12, R12, 0x30860 ;  /* 0x000308600c0c9836 */ /* 0x000fc60000000000 */
[----:B------:R-:W-:Y:S02]  /*1f4e0*/  SEL R22, R22, RZ, P2 ;  /* 0x000000ff16167207 */ /* 0x000fe40001000000 */
[----:B------:R-:W-:-:S04]  /*1f4f0*/  @!P1 PRMT R12, RZ, 0x654, R12 ;  /* 0x00000654ff0c9816 */ /* 0x000fc8000000000c */
[----:B------:R-:W-:Y:S01]  /*1f500*/  HGMMA.64x256x16.F32.BF16 R24, R196, gdesc[UR4].tnspB, R24, gsb0 ;  /* 0x43e00004c4187df0 */ /* 0x000fe20008001818 */
[----:B------:R-:W-:Y:S01]  /*1f510*/  R2UR UR6, R6 ;  /* 0x00000000060672ca */ /* 0x000fe200000e0000 */
[----:B------:R-:W-:Y:S01]  /*1f520*/  VIADD R6, R0, 0x100 ;  /* 0x0000010000067836 */ /* 0x000fe20000000000 */
[----:B------:R-:W-:Y:S01]  /*1f530*/  R2UR UR7, R7 ;  /* 0x00000000070772ca */ /* 0x000fe200000e0000 */
[----:B------:R-:W-:Y:S02]  /*1f540*/  IMAD.MOV.U32 R7, RZ, RZ, 0x40000040 ;  /* 0x40000040ff077424 */ /* 0x000fe400078e00ff */
[----:B0-----:R-:W-:Y:S01]  /*1f550*/  FADD.FTZ R5, R5, R228 ;  /* 0x000000e405057221 */ /* 0x001fe20000010000 */
[----:B------:R-:W-:Y:S02]  /*1f560*/  WARPGROUP.DEPBAR.LE gsb0, 0x0 ;  /* 0x00008000000079c5 */ /* 0x000fe40000010000 */
[----:B------:R-:W-:-:S15]  /*1f570*/  WARPGROUP.ARRIVE ;  /* 0x00000000000079c5 */ /* 0x000fde0000000000 */
[----:B------:R-:W-:-:S04]  /*1f580*/  NOP ;  /* 0x0000000000007918 */ /* 0x000fc80000000000 */
[----:B------:R-:W-:Y:S01]  /*1f590*/  HGMMA.64x256x16.F32.BF16 R24, R192, gdesc[UR4].tnspB, R24, gsb0 ;  /* 0x43e00004c0187df0 */ /* 0x000fe20008001818 */
[----:B------:R-:W-:Y:S01]  /*1f5a0*/  R2UR UR6, R6 ;  /* 0x00000000060672ca */ /* 0x000fe200000e0000 */
[----:B------:R-:W-:Y:S01]  /*1f5b0*/  VIADD R6, R0, 0x180 ;  /* 0x0000018000067836 */ /* 0x000fe20000000000 */
[----:B------:R-:W-:Y:S01]  /*1f5c0*/  R2UR UR7, R7 ;  /* 0x00000000070772ca */ /* 0x000fe200000e0000 */
[----:B------:R-:W-:Y:S01]  /*1f5d0*/  IMAD.MOV.U32 R7, RZ, RZ, 0x40000040 ;  /* 0x40000040ff077424 */ /* 0x000fe200078e00ff */
[----:B------:R-:W0:Y:S01]  /*1f5e0*/  SHFL.BFLY PT, R0, R227, 0x2, 0x1f ;  /* 0x0c401f00e3007f89 */ /* 0x000e2200000e0000 */
[----:B--2---:R-:W-:-:S05]  /*1f5f0*/  VIADD R16, R16, 0x1 ;  /* 0x0000000110107836 */ /* 0x004fca0000000000 */
[----:B------:R-:W-:Y:S01]  /*1f600*/  STL [R1+0x6c], R16 ;  /* 0x00006c1001007387 */ /* 0x000fe20000100800 */
[----:B------:R-:W-:Y:S02]  /*1f610*/  WARPGROUP.DEPBAR.LE gsb0, 0x0 ;  /* 0x00008000000079c5 */ /* 0x000fe40000010000 */
[----:B------:R-:W-:-:S14]  /*1f620*/  WARPGROUP.ARRIVE ;  /* 0x00000000000079c5 */ /* 0x000fdc0000000000 */
[----:B------:R-:W-:Y:S01]  /*1f630*/  HGMMA.64x256x16.F32.BF16 R24, R188, gdesc[UR4].tnspB, R24, gsb0 ;  /* 0x43e00004bc187df0 */ /* 0x000fe20008001818 */
[----:B------:R-:W-:Y:S01]  /*1f640*/  R2UR UR6, R6 ;  /* 0x00000000060672ca */ /* 0x000fe200000e0000 */
[----:B0-----:R-:W-:Y:S01]  /*1f650*/  FADD.FTZ R6, R0, R227 ;  /* 0x000000e300067221 */ /* 0x001fe20000010000 */
[----:B------:R-:W-:Y:S01]  /*1f660*/  R2UR UR7, R7 ;  /* 0x00000000070772ca */ /* 0x000fe200000e0000 */
[----:B------:R-:W0:Y:S04]  /*1f670*/  SHFL.BFLY PT, R0, R5, 0x1, 0x1f ;  /* 0x0c201f0005007f89 */ /* 0x000e2800000e0000 */
[----:B------:R-:W1:Y:S01]  /*1f680*/  SHFL.BFLY PT, R7, R6, 0x1, 0x1f ;  /* 0x0c201f0006077f89 */ /* 0x000e6200000e0000 */
[----:B0-----:R-:W-:Y:S01]  /*1f690*/  FADD.FTZ R13, R5, R0 ;  /* 0x00000000050d7221 */ /* 0x001fe20000010000 */
[----:B------:R-:W-:Y:S01]  /*1f6a0*/  SEL R0, RZ, 0x1, P2 ;  /* 0x00000001ff007807 */ /* 0x000fe20001000000 */
[----:B------:R-:W-:-:S02]  /*1f6b0*/  IMAD.MOV.U32 R5, RZ, RZ, -0x800000 ;  /* 0xff800000ff057424 */ /* 0x000fc400078e00ff */
[----:B-1----:R-:W-:Y:S01]  /*1f6c0*/  FADD.FTZ R14, R6, R7 ;  /* 0x00000007060e7221 */ /* 0x002fe20000010000 */
[----:B------:R-:W-:Y:S02]  /*1f6d0*/  FSETP.NE.FTZ.AND P0, PT, R13, RZ, PT ;  /* 0x000000ff0d00720b */ /* 0x000fe40003f15000 */
[----:B------:R-:W-:Y:S02]  /*1f6e0*/  CS2R R6, SRZ ;  /* 0x0000000000067805 */ /* 0x000fe4000001ff00 */
[----:B------:R-:W-:Y:S01]  /*1f6f0*/  LOP3.LUT R219, R219, R0, RZ, 0x3c, !PT ;  /* 0x00000000dbdb7212 */ /* 0x000fe200078e3cff */
[----:B------:R-:W-:Y:S01]  /*1f700*/  IMAD.MOV.U32 R0, RZ, RZ, -0x800000 ;  /* 0xff800000ff007424 */ /* 0x000fe200078e00ff */
[----:B------:R-:W-:-:S07]  /*1f710*/  FSETP.NE.FTZ.AND P3, PT, R14, RZ, PT ;  /* 0x000000ff0e00720b */ /* 0x000fce0003f75000 */
[----:B------:R-:W0:Y:S01]  /*1f720*/  @P0 MUFU.LG2 R9, R13 ;  /* 0x0000000d00090308 */ /* 0x000e220000000c00 */
[----:B------:R-:W-:-:S05]  /*1f730*/  @P0 FMUL.FTZ R8, R2, 0.69314718246459960938 ;  /* 0x3f31721802080820 */ /* 0x000fca0000410000 */
[----:B------:R-:W-:Y:S02]  /*1f740*/  @P3 FMUL.FTZ R2, R2, 0.69314718246459960938 ;  /* 0x3f31721802023820 */ /* 0x000fe40000410000 */
[----:B------:R-:W1:Y:S08]  /*1f750*/  @P3 MUFU.LG2 R10, R14 ;  /* 0x0000000e000a3308 */ /* 0x000e700000000c00 */
[----:B------:R-:W2:Y:S01]  /*1f760*/  @P0 MUFU.RCP R7, R13 ;  /* 0x0000000d00070308 */ /* 0x000ea20000001000 */
[----:B0-----:R-:W-:-:S04]  /*1f770*/  @P0 FMUL.FTZ R9, R9, 0.69314718246459960938 ;  /* 0x3f31721809090820 */ /* 0x001fc80000410000 */
[----:B------:R-:W-:Y:S01]  /*1f780*/  @P0 FFMA.FTZ R0, R8, R3, R9 ;  /* 0x0000000308000223 */ /* 0x000fe20000010009 */
[----:B------:R-:W-:Y:S02]  /*1f790*/  PLOP3.LUT P0, PT, PT, PT, PT, 0x8, 0x0 ;  /* 0x000000000000781c */ /* 0x000fe40003f0e170 */
[----:B------:R-:W0:Y:S01]  /*1f7a0*/  @P3 MUFU.RCP R6, R14 ;  /* 0x0000000e00063308 */ /* 0x000e220000001000 */
[----:B-1----:R-:W-:-:S04]  /*1f7b0*/  @P3 FMUL.FTZ R11, R10, 0.69314718246459960938 ;  /* 0x3f3172180a0b3820 */ /* 0x002fc80000410000 */
[----:B------:R-:W-:Y:S01]  /*1f7c0*/  @P3 FFMA.FTZ R5, R2, R4, R11 ;  /* 0x0000000402053223 */ /* 0x000fe2000001000b */
[----:B------:R-:W-:Y:S02]  /*1f7d0*/  WARPGROUP.DEPBAR.LE gsb0, 0x0 ;  /* 0x00008000000079c5 */ /* 0x000fe40000010000 */
[----:B------:R-:W-:-:S06]  /*1f7e0*/  WARPGROUP.ARRIVE ;  /* 0x00000000000079c5 */ /* 0x000fcc0000000000 */
        /* <DEDUP_REMOVED lines=131> */
.L_x_1849:
        /* <DEDUP_REMOVED lines=10> */
[----:B------:R-:W-:-:S03]  /*200c0*/  ULDC.64 UR4, c[0x0][0xc00] ;  /* 0x0003000000047ab9 */ /* 0x000fc60000000a00 */
[----:B------:R-:W3:Y:S01]  /*200d0*/  LDL R176, [R1+0x64] ;  /* 0x0000640001b07983 */ /* 0x000ee20000100800 */
[----:B------:R-:W4:Y:S01]  /*200e0*/  S2R R21, SR_SWINHI ;  /* 0x0000000000157919 */ /* 0x000f220000002f00 */
[----:B------:R-:W-:Y:S02]  /*200f0*/  MOV R6, R16 ;  /* 0x0000001000067202 */ /* 0x000fe40000000f00 */
[----:B----4-:R-:W-:Y:S02]  /*20100*/  MOV R7, R21 ;  /* 0x0000001500077202 */ /* 0x010fe40000000f00 */
        /* <DEDUP_REMOVED lines=33> */
[----:B------:R-:W-:Y:S01]  /*20320*/  F2FP.BF16.F32.PACK_AB R147, R151, R150 ;  /* 0x000000969793723e */ /* 0x000fe200000010ff */
[----:B------:R-:W-:Y:S02]  /*20330*/  IMAD.MOV.U32 R2, RZ, RZ, RZ ;  /* 0x000000ffff027224 */ /* 0x000fe400078e00ff */
[----:B--2---:R-:W-:-:S03]  /*20340*/  IMAD.WIDE R20, R20, 0x2, R6 ;  /* 0x0000000214147825 */ /* 0x004fc600078e0206 */
[C---:B------:R-:W-:Y:S02]  /*20350*/  IADD3 R31, P1, R20.reuse, 0x20, RZ ;  /* 0x00000020141f7810 */ /* 0x040fe40007f3e0ff */
[----:B------:R-:W-:Y:S02]  /*20360*/  IADD3 R39, P0, R20, 0x40, RZ ;  /* 0x0000004014277810 */ /* 0x000fe40007f1e0ff */
[----:B------:R-:W-:Y:S02]  /*20370*/  LOP3.LUT R30, R31, 0x380, RZ, 0xc0, !PT ;  /* 0x000003801f1e7812 */ /* 0x000fe400078ec0ff */
[----:B------:R-:W-:Y:S02]  /*20380*/  LOP3.LUT R38, R39, 0x380, RZ, 0xc0, !PT ;  /* 0x0000038027267812 */ /* 0x000fe400078ec0ff */
[----:B------:R-:W-:Y:S02]  /*20390*/  SHF.R.U64 R30, R30, 0x3, RZ ;  /* 0x000000031e1e7819 */ /* 0x000fe400000012ff */
[----:B------:R-:W-:-:S02]  /*203a0*/  SHF.R.U64 R38, R38, 0x3, RZ ;  /* 0x0000000326267819 */ /* 0x000fc400000012ff */
[----:B------:R-:W-:Y:S02]  /*203b0*/  IADD3 R111, P2, R20, 0x4060, RZ ;  /* 0x00004060146f7810 */ /* 0x000fe40007f5e0ff */
[----:B------:R-:W-:Y:S01]  /*203c0*/  LOP3.LUT R30, R30, R31, RZ, 0x3c, !PT ;  /* 0x0000001f1e1e7212 */ /* 0x000fe200078e3cff */
[--C-:B------:R-:W-:Y:S01]  /*203d0*/  IMAD.X R31, RZ, RZ, R21.reuse, P1 ;  /* 0x000000ffff1f7224 */ /* 0x100fe200008e0615 */
[----:B------:R-:W-:Y:S01]  /*203e0*/  LOP3.LUT R38, R38, R39, RZ, 0x3c, !PT ;  /* 0x0000002726267212 */ /* 0x000fe200078e3cff */
[----:B------:R-:W-:Y:S01]  /*203f0*/  IMAD.X R39, RZ, RZ, R21, P0 ;  /* 0x000000ffff277224 */ /* 0x000fe200000e0615 */
[C---:B------:R-:W-:Y:S02]  /*20400*/  IADD3 R47, P4, R20.reuse, 0x60, RZ ;  /* 0x00000060142f7810 */ /* 0x040fe40007f9e0ff */
[C---:B------:R-:W-:Y:S02]  /*20410*/  IADD3 R55, P3, R20.reuse, 0x4000, RZ ;  /* 0x0000400014377810 */ /* 0x040fe40007f7e0ff */
[----:B------:R-:W-:-:S02]  /*20420*/  IADD3 R103, P6, R20, 0x4020, RZ ;  /* 0x0000402014677810 */ /* 0x000fc40007fde0ff */
[C---:B------:R-:W-:Y:S02]  /*20430*/  IADD3 R107, P5, R20.reuse, 0x4040, RZ ;  /* 0x00004040146b7810 */ /* 0x040fe40007fbe0ff */
[C---:B------:R-:W-:Y:S02]  /*20440*/  IADD3 R115, P1, R20.reuse, 0x8000, RZ ;  /* 0x0000800014737810 */ /* 0x040fe40007f3e0ff */
[----:B------:R-:W-:Y:S02]  /*20450*/  IADD3 R119, P0, R20, 0x8020, RZ ;  /* 0x0000802014777810 */ /* 0x000fe40007f1e0ff */
[----:B------:R-:W-:Y:S02]  /*20460*/  LOP3.LUT R110, R111, 0x380, RZ, 0xc0, !PT ;  /* 0x000003806f6e7812 */ /* 0x000fe400078ec0ff */
[----:B------:R-:W-:Y:S02]  /*20470*/  LOP3.LUT R46, R47, 0x380, RZ, 0xc0, !PT ;  /* 0x000003802f2e7812 */ /* 0x000fe400078ec0ff */
[----:B------:R-:W-:-:S02]  /*20480*/  LOP3.LUT R54, R55, 0x380, RZ, 0xc0, !PT ;  /* 0x0000038037367812 */ /* 0x000fc400078ec0ff */
[----:B------:R-:W-:Y:S02]  /*20490*/  LOP3.LUT R102, R103, 0x380, RZ, 0xc0, !PT ;  /* 0x0000038067667812 */ /* 0x000fe400078ec0ff */
[----:B------:R-:W-:Y:S02]  /*204a0*/  LOP3.LUT R106, R107, 0x380, RZ, 0xc0, !PT ;  /* 0x000003806b6a7812 */ /* 0x000fe400078ec0ff */
[----:B------:R-:W-:Y:S02]  /*204b0*/  LOP3.LUT R114, R115, 0x380, RZ, 0xc0, !PT ;  /* 0x0000038073727812 */ /* 0x000fe400078ec0ff */
[----:B------:R-:W-:Y:S02]  /*204c0*/  LOP3.LUT R118, R119, 0x380, RZ, 0xc0, !PT ;  /* 0x0000038077767812 */ /* 0x000fe400078ec0ff */
[----:B------:R-:W-:Y:S02]  /*204d0*/  LOP3.LUT R27, R20, 0x380, RZ, 0xc0, !PT ;  /* 0x00000380141b7812 */ /* 0x000fe400078ec0ff */
[----:B------:R-:W-:-:S02]  /*204e0*/  SHF.R.U64 R110, R110, 0x3, RZ ;  /* 0x000000036e6e7819 */ /* 0x000fc400000012ff */
[----:B------:R-:W-:Y:S02]  /*204f0*/  SHF.R.U64 R46, R46, 0x3, RZ ;  /* 0x000000032e2e7819 */ /* 0x000fe400000012ff */
[----:B------:R-:W-:Y:S02]  /*20500*/  SHF.R.U64 R54, R54, 0x3, RZ ;  /* 0x0000000336367819 */ /* 0x000fe400000012ff */
[----:B------:R-:W-:Y:S02]  /*20510*/  SHF.R.U64 R102, R102, 0x3, RZ ;  /* 0x0000000366667819 */ /* 0x000fe400000012ff */
[----:B------:R-:W-:Y:S02]  /*20520*/  SHF.R.U64 R106, R106, 0x3, RZ ;  /* 0x000000036a6a7819 */ /* 0x000fe400000012ff */
[----:B------:R-:W-:Y:S02]  /*20530*/  SHF.R.U64 R114, R114, 0x3, RZ ;  /* 0x0000000372727819 */ /* 0x000fe400000012ff */
[----:B------:R-:W-:-:S02]  /*20540*/  SHF.R.U64 R118, R118, 0x3, RZ ;  /* 0x0000000376767819 */ /* 0x000fc400000012ff */
[----:B------:R-:W-:Y:S02]  /*20550*/  SHF.R.U64 R27, R27, 0x3, RZ ;  /* 0x000000031b1b7819 */ /* 0x000fe400000012ff */
[----:B------:R-:W-:Y:S01]  /*20560*/  LOP3.LUT R110, R110, R111, RZ, 0x3c, !PT ;  /* 0x0000006f6e6e7212 */ /* 0x000fe200078e3cff */
[--C-:B------:R-:W-:Y:S01]  /*20570*/  IMAD.X R111, RZ, RZ, R21.reuse, P2 ;  /* 0x000000ffff6f7224 */ /* 0x100fe200010e0615 */
[----:B------:R-:W-:Y:S01]  /*20580*/  LOP3.LUT R46, R46, R47, RZ, 0x3c, !PT ;  /* 0x0000002f2e2e7212 */ /* 0x000fe200078e3cff */
[--C-:B------:R-:W-:Y:S01]  /*20590*/  IMAD.X R47, RZ, RZ, R21.reuse, P4 ;  /* 0x000000ffff2f7224 */ /* 0x100fe200020e0615 */
[----:B------:R-:W-:Y:S02]  /*205a0*/  IADD3 R173, P2, R20, 0xc040, RZ ;  /* 0x0000c04014ad7810 */ /* 0x000fe40007f5e0ff */
[----:B------:R-:W-:Y:S01]  /*205b0*/  LOP3.LUT R54, R54, R55, RZ, 0x3c, !PT ;  /* 0x0000003736367212 */ /* 0x000fe200078e3cff */
[--C-:B------:R-:W-:Y:S01]  /*205c0*/  IMAD.X R55, RZ, RZ, R21.reuse, P3 ;  /* 0x000000ffff377224 */ /* 0x100fe200018e0615 */
        /* <DEDUP_REMOVED lines=10> */
[----:B------:R-:W-:-:S02]  /*20670*/  IADD3 R123, P4, R20, 0x8040, RZ ;  /* 0x00008040147b7810 */ /* 0x000fc40007f9e0ff */
[C---:B------:R-:W-:Y:S02]  /*20680*/  IADD3 R127, P3, R20.reuse, 0x8060, RZ ;  /* 0x00008060147f7810 */ /* 0x040fe40007f7e0ff */
[C---:B------:R-:W-:Y:S02]  /*20690*/  IADD3 R131, P6, R20.reuse, 0xc000, RZ ;  /* 0x0000c00014837810 */ /* 0x040fe40007fde0ff */
[C---:B------:R-:W-:Y:S02]  /*206a0*/  IADD3 R135, P5, R20.reuse, 0xc020, RZ ;  /* 0x0000c02014877810 */ /* 0x040fe40007fbe0ff */
[----:B------:R-:W-:Y:S02]  /*206b0*/  IADD3 R175, P1, R20, 0xc060, RZ ;  /* 0x0000c06014af7810 */ /* 0x000fe40007f3e0ff */
[----:B------:R-:W-:Y:S02]  /*206c0*/  ISETP.NE.U32.AND P0, PT, RZ, UR4, PT ;  /* 0x00000004ff007c0c */ /* 0x000fe4000bf05070 */
[----:B------:R-:W-:-:S02]  /*206d0*/  LOP3.LUT R20, R173, 0x380, RZ, 0xc0, !PT ;  /* 0x00000380ad147812 */ /* 0x000fc400078ec0ff */
[----:B------:R-:W-:Y:S02]  /*206e0*/  LOP3.LUT R122, R123, 0x380, RZ, 0xc0, !PT ;  /* 0x000003807b7a7812 */ /* 0x000fe400078ec0ff */
[----:B------:R-:W-:Y:S02]  /*206f0*/  LOP3.LUT R126, R127, 0x380, RZ, 0xc0, !PT ;  /* 0x000003807f7e7812 */ /* 0x000fe400078ec0ff */
[----:B-----5:R-:W-:Y:S02]  /*20700*/  MOV R23, R26 ;  /* 0x0000001a00177202 */ /* 0x020fe40000000f00 */
[----:B------:R-:W-:Y:S01]  /*20710*/  ISETP.NE.AND.EX P0, PT, RZ, UR5, PT, P0 ;  /* 0x00000005ff007c0c */ /* 0x000fe2000bf05300 */
[----:B------:R-:W-:Y:S01]  /*20720*/  ULDC.64 UR4, c[0x0][0xc08] ;  /* 0x0003020000047ab9 */ /* 0x000fe20000000a00 */
[----:B------:R-:W-:Y:S01]  /*20730*/  F2FP.BF16.F32.PACK_AB R26, R29, R28 ;  /* 0x0000001c1d1a723e */ /* 0x000fe200000010ff */
[----:B------:R-:W-:Y:S01]  /*20740*/  IMAD.X R29, RZ, RZ, R21, P2 ;  /* 0x000000ffff1d7224 */ /* 0x000fe200010e0615 */
[----:B------:R-:W-:-:S02]  /*20750*/  SHF.R.U64 R20, R20, 0x3, RZ ;  /* 0x0000000314147819 */ /* 0x000fc400000012ff */
[----:B------:R-:W-:Y:S02]  /*20760*/  LOP3.LUT R130, R131, 0x380, RZ, 0xc0, !PT ;  /* 0x0000038083827812 */ /* 0x000fe400078ec0ff */
[----:B------:R-:W-:Y:S02]  /*20770*/  LOP3.LUT R134, R135, 0x380, RZ, 0xc0, !PT ;  /* 0x0000038087867812 */ /* 0x000fe400078ec0ff */
[----:B------:R-:W-:Y:S02]  /*20780*/  SHF.R.U64 R122, R122, 0x3, RZ ;  /* 0x000000037a7a7819 */ /* 0x000fe400000012ff */
[----:B------:R-:W-:Y:S01]  /*20790*/  F2FP.BF16.F32.PACK_AB R27, R76, R68 ;  /* 0x000000444c1b723e */ /* 0x000fe200000010ff */
[----:B------:R-:W-:Y:S01]  /*207a0*/  BAR.SYNC.DEFER_BLOCKING 0x1, 0x100 ;  /* 0x0044000000007b1d */ /* 0x000fe20000010000 */
[----:B------:R-:W-:Y:S02]  /*207b0*/  ISETP.NE.U32.AND P2, PT, RZ, UR4, PT ;  /* 0x00000004ff007c0c */ /* 0x000fe4000bf45070 */
[----:B------:R-:W-:-:S02]  /*207c0*/  SHF.R.U64 R126, R126, 0x3, RZ ;  /* 0x000000037e7e7819 */ /* 0x000fc400000012ff */
[----:B------:R-:W-:Y:S02]  /*207d0*/  MOV R30, R30 ;  /* 0x0000001e001e7202 */ /* 0x000fe40000000f00 */
[----:B------:R-:W-:Y:S02]  /*207e0*/  LOP3.LUT R28, R20, R173, RZ, 0x3c, !PT ;  /* 0x000000ad141c7212 */ /* 0x000fe400078e3cff */
[----:B------:R-:W-:Y:S02]  /*207f0*/  MOV R38, R38 ;  /* 0x0000002600267202 */ /* 0x000fe40000000f00 */
[----:B------:R-:W-:Y:S02]  /*20800*/  SHF.R.U64 R130, R130, 0x3, RZ ;  /* 0x0000000382827819 */ /* 0x000fe400000012ff */
[----:B------:R-:W-:Y:S02]  /*20810*/  MOV R46, R46 ;  /* 0x0000002e002e7202 */ /* 0x000fe40000000f00 */
[----:B------:R-:W-:-:S02]  /*20820*/  SHF.R.U64 R134, R134, 0x3, RZ ;  /* 0x0000000386867819 */ /* 0x000fc400000012ff */
[----:B------:R-:W-:Y:S01]  /*20830*/  LOP3.LUT R122, R122, R123, RZ, 0x3c, !PT ;  /* 0x0000007b7a7a7212 */ /* 0x000fe200078e3cff */
[--C-:B------:R-:W-:Y:S01]  /*20840*/  IMAD.X R123, RZ, RZ, R21.reuse, P4 ;  /* 0x000000ffff7b7224 */ /* 0x100fe200020e0615 */
[----:B-1----:R-:W-:Y:S02]  /*20850*/  LOP3.LUT R64, R175, 0x380, RZ, 0xc0, !PT ;  /* 0x00000380af407812 */ /* 0x002fe400078ec0ff */
[----:B------:R-:W-:Y:S02]  /*20860*/  MOV R54, R54 ;  /* 0x0000003600367202 */ /* 0x000fe40000000f00 */
[----:B------:R-:W-:Y:S01]  /*20870*/  ISETP.NE.AND.EX P2, PT, RZ, UR5, PT, P2 ;  /* 0x00000005ff007c0c */ /* 0x000fe2000bf45320 */
[----:B------:R1:W-:Y:S01]  /*20880*/  STSM.16.M88.4 [R23], R24 ;  /* 0x0000001817007844 */ /* 0x0003e20000000200 */
[----:B------:R-:W-:Y:S01]  /*20890*/  LOP3.LUT R126, R126, R127, RZ, 0x3c, !PT ;  /* 0x0000007f7e7e7212 */ /* 0x000fe200078e3cff */
[----:B------:R-:W-:Y:S01]  /*208a0*/  IMAD.X R127, RZ, RZ, R21, P3 ;  /* 0x000000ffff7f7224 */ /* 0x000fe200018e0615 */
[----:B------:R-:W-:Y:S01]  /*208b0*/  MOV R102, R102 ;  /* 0x0000006600667202 */ /* 0x000fe20000000f00 */
[----:B------:R2:W-:Y:S01]  /*208c0*/  STSM.16.M88.4 [R30], R32 ;  /* 0x000000201e007844 */ /* 0x0005e20000000200 */
[----:B------:R-:W-:-:S02]  /*208d0*/  MOV R106, R106 ;  /* 0x0000006a006a7202 */ /* 0x000fc40000000f00 */
[----:B------:R-:W-:Y:S01]  /*208e0*/  LOP3.LUT R130, R130, R131, RZ, 0x3c, !PT ;  /* 0x0000008382827212 */ /* 0x000fe200078e3cff */
[----:B------:R4:W-:Y:S01]  /*208f0*/  STSM.16.M88.4 [R38], R40 ;  /* 0x0000002826007844 */ /* 0x0009e20000000200 */
[----:B------:R-:W-:Y:S01]  /*20900*/  MOV R110, R110 ;  /* 0x0000006e006e7202 */ /* 0x000fe20000000f00 */
[----:B------:R-:W-:Y:S01]  /*20910*/  IMAD.X R131, RZ, RZ, R21, P6 ;  /* 0x000000ffff837224 */ /* 0x000fe200030e0615 */
[----:B------:R-:W-:Y:S01]  /*20920*/  F2FP.BF16.F32.PACK_AB R31, R87, R86 ;  /* 0x00000056571f723e */ /* 0x000fe200000010ff */
[----:B------:R-:W-:Y:S01]  /*20930*/  STSM.16.M88.4 [R46], R48 ;  /* 0x000000302e007844 */ /* 0x000fe20000000200 */
[----:B------:R-:W-:Y:S02]  /*20940*/  LOP3.LUT R134, R134, R135, RZ, 0x3c, !PT ;  /* 0x0000008786867212 */ /* 0x000fe400078e3cff */
[----:B-1----:R-:W-:Y:S02]  /*20950*/  MOV R23, R28 ;  /* 0x0000001c00177202 */ /* 0x002fe40000000f00 */
[----:B------:R-:W-:-:S02]  /*20960*/  F2FP.BF16.F32.PACK_AB R24, R73, R158 ;  /* 0x0000009e4918723e */ /* 0x000fc400000010ff */
[----:B------:R-:W-:Y:S02]  /*20970*/  F2FP.BF16.F32.PACK_AB R25, R75, R74 ;  /* 0x0000004a4b19723e */ /* 0x000fe400000010ff */
[----:B------:R-:W-:Y:S02]  /*20980*/  F2FP.BF16.F32.PACK_AB R26, R77, R159 ;  /* 0x0000009f4d1a723e */ /* 0x000fe400000010ff */
[----:B------:R-:W-:Y:S02]  /*20990*/  F2FP.BF16.F32.PACK_AB R27, R79, R78 ;  /* 0x0000004e4f1b723e */ /* 0x000fe400000010ff */
[----:B------:R-:W-:Y:S02]  /*209a0*/  F2FP.BF16.F32.PACK_AB R28, R81, R160 ;  /* 0x000000a0511c723e */ /* 0x000fe400000010ff */
[----:B------:R-:W-:Y:S02]  /*209b0*/  F2FP.BF16.F32.PACK_AB R29, R83, R82 ;  /* 0x00000052531d723e */ /* 0x000fe400000010ff */
[----:B--2---:R-:W-:Y:S01]  /*209c0*/  F2FP.BF16.F32.PACK_AB R30, R85, R161 ;  /* 0x000000a1551e723e */ /* 0x004fe200000010ff */
[----:B------:R-:W-:Y:S01]  /*209d0*/  IMAD.X R135, RZ, RZ, R21, P5 ;  /* 0x000000ffff877224 */ /* 0x000fe200028e0615 */
[----:B------:R-:W-:Y:S01]  /*209e0*/  SHF.R.U64 R64, R64, 0x3, RZ ;  /* 0x0000000340407819 */ /* 0x000fe200000012ff */
[----:B------:R1:W-:Y:S01]  /*209f0*/  STSM.16.M88.4 [R54], R8 ;  /* 0x0000000836007844 */ /* 0x0003e20000000200 */
[----:B------:R-:W-:-:S02]  /*20a00*/  MOV R114, R114 ;  /* 0x0000007200727202 */ /* 0x000fc40000000f00 */
[----:B------:R-:W-:Y:S02]  /*20a10*/  F2FP.BF16.F32.PACK_AB R32, R89, R162 ;  /* 0x000000a25920723e */ /* 0x000fe400000010ff */
[----:B------:R-:W-:Y:S02]  /*20a20*/  F2FP.BF16.F32.PACK_AB R33, R91, R90 ;  /* 0x0000005a5b21723e */ /* 0x000fe400000010ff */
[----:B------:R-:W-:Y:S02]  /*20a30*/  F2FP.BF16.F32.PACK_AB R34, R93, R163 ;  /* 0x000000a35d22723e */ /* 0x000fe400000010ff */
[----:B------:R-:W-:Y:S01]  /*20a40*/  F2FP.BF16.F32.PACK_AB R35, R95, R94 ;  /* 0x0000005e5f23723e */ /* 0x000fe200000010ff */
[----:B------:R-:W-:Y:S01]  /*20a50*/  STSM.16.M88.4 [R102], R12 ;  /* 0x0000000c66007844 */ /* 0x000fe20000000200 */
[----:B------:R-:W-:Y:S02]  /*20a60*/  MOV R118, R118 ;  /* 0x0000007600767202 */ /* 0x000fe40000000f00 */
[----:B----4-:R-:W-:-:S02]  /*20a70*/  F2FP.BF16.F32.PACK_AB R38, R101, R165 ;  /* 0x000000a56526723e */ /* 0x010fc400000010ff */
[----:B------:R-:W-:Y:S01]  /*20a80*/  F2FP.BF16.F32.PACK_AB R39, R60, R58 ;  /* 0x0000003a3c27723e */ /* 0x000fe200000010ff */
[----:B------:R-:W-:Y:S01]  /*20a90*/  IMAD.X R21, RZ, RZ, R21, P1 ;  /* 0x000000ffff157224 */ /* 0x000fe200008e0615 */
[----:B------:R-:W-:Y:S01]  /*20aa0*/  MOV R122, R122 ;  /* 0x0000007a007a7202 */ /* 0x000fe20000000f00 */
[----:B------:R2:W-:Y:S01]  /*20ab0*/  STSM.16.M88.4 [R106], R24 ;  /* 0x000000186a007844 */ /* 0x0005e20000000200 */
[----:B------:R-:W-:Y:S02]  /*20ac0*/  F2FP.BF16.F32.PACK_AB R40, R105, R166 ;  /* 0x000000a66928723e */ /* 0x000fe400000010ff */
[----:B------:R-:W-:Y:S02]  /*20ad0*/  F2FP.BF16.F32.PACK_AB R41, R71, R63 ;  /* 0x0000003f4729723e */ /* 0x000fe400000010ff */
[----:B------:R-:W-:Y:S02]  /*20ae0*/  F2FP.BF16.F32.PACK_AB R42, R109, R167 ;  /* 0x000000a76d2a723e */ /* 0x000fe400000010ff */
[----:B------:R-:W-:Y:S01]  /*20af0*/  F2FP.BF16.F32.PACK_AB R43, R88, R84 ;  /* 0x00000054582b723e */ /* 0x000fe200000010ff */
[----:B------:R-:W-:Y:S01]  /*20b00*/  STSM.16.M88.4 [R110], R28 ;  /* 0x0000001c6e007844 */ /* 0x000fe20000000200 */
[----:B------:R-:W-:-:S02]  /*20b10*/  MOV R126, R126 ;  /* 0x0000007e007e7202 */ /* 0x000fc40000000f00 */
[----:B-1----:R-:W-:Y:S02]  /*20b20*/  F2FP.BF16.F32.PACK_AB R8, R113, R168 ;  /* 0x000000a87108723e */ /* 0x002fe400000010ff */
[----:B------:R-:W-:Y:S02]  /*20b30*/  F2FP.BF16.F32.PACK_AB R9, R96, R92 ;  /* 0x0000005c6009723e */ /* 0x000fe400000010ff */
[----:B------:R-:W-:Y:S02]  /*20b40*/  F2FP.BF16.F32.PACK_AB R10, R117, R169 ;  /* 0x000000a9750a723e */ /* 0x000fe400000010ff */
[----:B------:R-:W-:Y:S01]  /*20b50*/  F2FP.BF16.F32.PACK_AB R11, R104, R100 ;  /* 0x00000064680b723e */ /* 0x000fe200000010ff */
[----:B------:R-:W-:Y:S01]  /*20b60*/  STSM.16.M88.4 [R114], R32 ;  /* 0x0000002072007844 */ /* 0x000fe20000000200 */
[----:B------:R-:W-:Y:S01]  /*20b70*/  LOP3.LUT R20, R64, R175, RZ, 0x3c, !PT ;  /* 0x000000af40147212 */ /* 0x000fe200078e3cff */
[----:B--2---:R-:W3:Y:S01]  /*20b80*/  LDC.64 R24, c[0x0][0xc00] ;  /* 0x00030000ff187b82 */ /* 0x004ee20000000a00 */
[----:B------:R-:W-:Y:S01]  /*20b90*/  MOV R130, R130 ;  /* 0x0000008200827202 */ /* 0x000fe20000000f00 */
[----:B------:R-:W-:Y:S01]  /*20ba0*/  STSM.16.M88.4 [R118], R36 ;  /* 0x0000002476007844 */ /* 0x000fe20000000200 */
[----:B------:R-:W-:-:S02]  /*20bb0*/  F2FP.BF16.F32.PACK_AB R12, R121, R170 ;  /* 0x000000aa790c723e */ /* 0x000fc400000010ff */
[----:B------:R-:W-:Y:S02]  /*20bc0*/  F2FP.BF16.F32.PACK_AB R13, R112, R108 ;  /* 0x0000006c700d723e */ /* 0x000fe400000010ff */
[----:B------:R-:W-:Y:S02]  /*20bd0*/  F2FP.BF16.F32.PACK_AB R14, R125, R171 ;  /* 0x000000ab7d0e723e */ /* 0x000fe400000010ff */
[----:B------:R-:W-:Y:S01]  /*20be0*/  F2FP.BF16.F32.PACK_AB R15, R120, R116 ;  /* 0x00000074780f723e */ /* 0x000fe200000010ff */
[----:B------:R-:W-:Y:S01]  /*20bf0*/  STSM.16.M88.4 [R122], R40 ;  /* 0x000000287a007844 */ /* 0x000fe20000000200 */
[----:B------:R-:W-:Y:S02]  /*20c00*/  MOV R134, R134 ;  /* 0x0000008600867202 */ /* 0x000fe40000000f00 */
[----:B------:R-:W-:Y:S02]  /*20c10*/  F2FP.BF16.F32.PACK_AB R173, R128, R124 ;  /* 0x0000007c80ad723e */ /* 0x000fe400000010ff */
[----:B------:R-:W-:Y:S01]  /*20c20*/  F2FP.BF16.F32.PACK_AB R175, R153, R152 ;  /* 0x0000009899af723e */ /* 0x000fe200000010ff */
[----:B------:R1:W-:Y:S01]  /*20c30*/  STSM.16.M88.4 [R126], R8 ;  /* 0x000000087e007844 */ /* 0x0003e20000000200 */
[----:B------:R-:W-:Y:S01]  /*20c40*/  MOV R20, R20 ;  /* 0x0000001400147202 */ /* 0x000fe20000000f00 */
[----:B------:R-:W-:Y:S01]  /*20c50*/  ULDC UR4, c[0x0][0xa88] ;  /* 0x0002a20000047ab9 */ /* 0x000fe20000000800 */
[----:B------:R-:W2:Y:S01]  /*20c60*/  LDC R21, c[0x0][0xbe8] ;  /* 0x0002fa00ff157b82 */ /* 0x000ea20000000800 */
[----:B------:R4:W-:Y:S04]  /*20c70*/  STSM.16.M88.4 [R130], R12 ;  /* 0x0000000c82007844 */ /* 0x0009e80000000200 */
[----:B------:R0:W-:Y:S04]  /*20c80*/  STSM.16.M88.4 [R134], R172 ;  /* 0x000000ac86007844 */ /* 0x0001e80000000200 */
[----:B------:R0:W-:Y:S01]  /*20c90*/  STSM.16.M88.4 [R23], R136 ;  /* 0x0000008817007844 */ /* 0x0001e20000000200 */
[----:B-1----:R-:W1:Y:S03]  /*20ca0*/  @P2 LDC.64 R8, c[0x0][0xc08] ;  /* 0x00030200ff082b82 */ /* 0x002e660000000a00 */
[----:B------:R0:W-:Y:S01]  /*20cb0*/  STSM.16.M88.4 [R20], R144 ;  /* 0x0000009014007844 */ /* 0x0001e20000000200 */
[----:B------:R-:W-:-:S02]  /*20cc0*/  IMAD.U32 R80, RZ, RZ, UR4 ;  /* 0x00000004ff507e24 */ /* 0x000fc4000f8e00ff */
[C---:B---3--:R-:W-:Y:S02]  /*20cd0*/  IMAD.WIDE R24, R176.reuse, 0x4, R24 ;  /* 0x00000004b0187825 */ /* 0x048fe400078e0218 */
[----:B------:R-:W-:Y:S02]  /*20ce0*/  BAR.SYNC.DEFER_BLOCKING 0x1, 0x100 ;  /* 0x0044000000007b1d */ /* 0x000fe40000010000 */
[----:B-1----:R-:W-:-:S04]  /*20cf0*/  @P2 IMAD.WIDE R8, R176, 0x4, R8 ;  /* 0x00000004b0082825 */ /* 0x002fc800078e0208 */
[----:B------:R0:W5:Y:S04]  /*20d00*/  @P0 LDG.E R2, desc[UR60][R24.64] ;  /* 0x0000003c18020981 */ /* 0x000168000c1e1900 */
[----:B------:R0:W5:Y:S01]  /*20d10*/  @P2 LDG.E R80, desc[UR60][R8.64] ;  /* 0x0000003c08502981 */ /* 0x000162000c1e1900 */
[----:B--2---:R-:W-:-:S13]  /*20d20*/  ISETP.NE.AND P1, PT, R21, 0x1, PT ;  /* 0x000000011500780c */ /* 0x004fda0003f25270 */
[----:B------:R-:W1:Y:S08]  /*20d30*/  @P1 LDC R4, c[0x0][0xbec] ;  /* 0x0002fb00ff041b82 */ /* 0x000e700000000800 */
[----:B----4-:R-:W2:Y:S01]  /*20d40*/  @P1 LDC R13, c[0x0][0xbf0] ;  /* 0x0002fc00ff0d1b82 */ /* 0x010ea20000000800 */
[----:B0-----:R-:W-:Y:S05]  /*20d50*/  @P2 BRA `(.L_x_2018) ;  /* 0x0000000000102947 */ /* 0x001fea0003800000 */
[----:B------:R-:W-:Y:S05]  /*20d60*/  @!P0 BRA `(.L_x_2018) ;  /* 0x00000000000c8947 */ /* 0x000fea0003800000 */
[----:B------:R-:W3:Y:S04]  /*20d70*/  LDG.E R3, desc[UR60][R24.64] ;  /* 0x0000003c18037981 */ /* 0x000ee8000c1e1900 */
[----:B-----5:R-:W3:Y:S02]  /*20d80*/  LDG.E R80, desc[UR60][R24.64+0x4] ;  /* 0x0000043c18507981 */ /* 0x020ee4000c1e1900 */
[----:B---3--:R-:W-:-:S07]  /*20d90*/  IMAD.IADD R80, R80, 0x1, -R3 ;  /* 0x0000000150507824 */ /* 0x008fce00078e0a03 */
.L_x_2018:
[----:B------:R-:W3:Y:S01]  /*20da0*/  LDL R3, [R1+0x4c] ;  /* 0x00004c0001037983 */ /* 0x000ee20000100800 */
[----:B------:R-:W-:-:S03]  /*20db0*/  ULDC.64 UR4, c[0x0][0xb90] ;  /* 0x0002e40000047ab9 */ /* 0x000fc60000000a00 */
[----:B------:R-:W4:Y:S01]  /*20dc0*/  LDL R82, [R1+0x58] ;  /* 0x0000580001527983 */ /* 0x000f220000100800 */
[----:B------:R-:W-:Y:S01]  /*20dd0*/  IMAD.SHL.U32 R10, R218, 0x40, RZ ;  /* 0x00000040da0a7824 */ /* 0x000fe200078e00ff */
[----:B------:R-:W-:Y:S02]  /*20de0*/  SHF.R.S32.HI R20, RZ, 0x1f, R176 ;  /* 0x0000001fff147819 */ /* 0x000fe400000114b0 */
[----:B------:R-:W-:Y:S01]  /*20df0*/  SEL R23, R176, RZ, !P0 ;  /* 0x000000ffb0177207 */ /* 0x000fe20004000000 */
[----:B------:R-:W2:Y:S01]  /*20e00*/  LDL.LU R86, [R1+0x60] ;  /* 0x0000600001567983 */ /* 0x000ea20000300800 */
[----:B-----5:R-:W-:Y:S01]  /*20e10*/  IMAD R80, R80, R21, RZ ;  /* 0x0000001550507224 */ /* 0x020fe200078e02ff */
[----:B------:R-:W0:Y:S02]  /*20e20*/  @P1 LDC R83, c[0x0][0xbec] ;  /* 0x0002fb00ff531b82 */ /* 0x000e240000000800 */
[----:B------:R-:W3:Y:S01]  /*20e30*/  LDL.LU R84, [R1+0x34] ;  /* 0x0000340001547983 */ /* 0x000ee20000300800 */
[----:B------:R-:W-:-:S03]  /*20e40*/  SEL R20, R20, RZ, !P0 ;  /* 0x000000ff14147207 */ /* 0x000fc60004000000 */
[----:B------:R-:W4:Y:S02]  /*20e50*/  LDL R26, [R1+0xa4] ;  /* 0x0000a400011a7983 */ /* 0x000f240000100800 */
[----:B------:R-:W0:Y:S02]  /*20e60*/  @P1 LDC R85, c[0x0][0xbf0] ;  /* 0x0002fc00ff551b82 */ /* 0x000e240000000800 */
[----:B------:R-:W4:Y:S04]  /*20e70*/  LDL R14, [R1+0x80] ;  /* 0x00008000010e7983 */ /* 0x000f280000100800 */
[----:B------:R-:W4:Y:S04]  /*20e80*/  LDL R91, [R1+0x68] ;  /* 0x00006800015b7983 */ /* 0x000f280000100800 */
[----:B------:R0:W5:Y:S04]  /*20e90*/  LDL R89, [R1+0x2c] ;  /* 0x00002c0001597983 */ /* 0x0001680000100800 */
[----:B------:R0:W5:Y:S04]  /*20ea0*/  LDL R90, [R1+0x74] ;  /* 0x00007400015a7983 */ /* 0x0001680000100800 */
[----:B------:R0:W5:Y:S01]  /*20eb0*/  LDL R88, [R1+0x70] ;  /* 0x0000700001587983 */ /* 0x0001620000100800 */
[----:B--2---:R-:W-:Y:S01]  /*20ec0*/  SHF.R.S32.HI R64, RZ, 0x1f, R86 ;  /* 0x0000001fff407819 */ /* 0x004fe20000011456 */
[----:B---3--:R-:W-:Y:S01]  /*20ed0*/  IMAD.IADD R25, R3, 0x1, R84 ;  /* 0x0000000103197824 */ /* 0x008fe200078e0254 */
[----:B------:R-:W-:-:S03]  /*20ee0*/  SHF.R.S32.HI R3, RZ, 0x1f, R2 ;  /* 0x0000001fff037819 */ /* 0x000fc60000011402 */
[----:B------:R-:W-:Y:S02]  /*20ef0*/  IMAD R8, R64, UR4, RZ ;  /* 0x0000000440087c24 */ /* 0x000fe4000f8e02ff */
[----:B-1----:R-:W-:-:S04]  /*20f00*/  @P1 IMAD.HI.U32 R4, R25, R4, RZ ;  /* 0x0000000419041227 */ /* 0x002fc800078e00ff */
[----:B------:R-:W-:Y:S01]  /*20f10*/  IMAD.MOV.U32 R11, RZ, RZ, R25 ;  /* 0x000000ffff0b7224 */ /* 0x000fe200078e0019 */
[----:B------:R-:W-:Y:S01]  /*20f20*/  @P1 SHF.R.U32.HI R11, RZ, R13, R4 ;  /* 0x0000000dff0b1219 */ /* 0x000fe20000011604 */
[C---:B------:R-:W-:Y:S02]  /*20f30*/  IMAD R15, R86.reuse, UR5, R8 ;  /* 0x00000005560f7c24 */ /* 0x040fe4000f8e0208 */
[----:B------:R-:W-:Y:S01]  /*20f40*/  IMAD.WIDE.U32 R8, R86, UR4, R2 ;  /* 0x0000000456087c25 */ /* 0x000fe2000f8e0002 */
[----:B------:R-:W-:-:S03]  /*20f50*/  ULDC.64 UR4, c[0x0][0xb98] ;  /* 0x0002e60000047ab9 */ /* 0x000fc60000000a00 */
[----:B----4-:R-:W-:Y:S02]  /*20f60*/  IMAD R13, R82, 0x8, R10 ;  /* 0x00000008520d7824 */ /* 0x010fe400078e020a */
[----:B------:R-:W-:Y:S02]  /*20f70*/  IMAD.IADD R9, R9, 0x1, R15 ;  /* 0x0000000109097824 */ /* 0x000fe400078e020f */
[----:B------:R-:W-:Y:S02]  /*20f80*/  IMAD.MOV R10, RZ, RZ, -R11 ;  /* 0x000000ffff0a7224 */ /* 0x000fe400078e0a0b */
[----:B------:R-:W-:-:S04]  /*20f90*/  IMAD.WIDE R6, R13, 0x2, R6 ;  /* 0x000000020d067825 */ /* 0x000fc800078e0206 */
        /* <DEDUP_REMOVED lines=16> */
[----:B------:R-:W-:Y:S02]  /*210a0*/  ULDC.64 UR4, c[0x0][0xaa0] ;  /* 0x0002a80000047ab9 */ /* 0x000fe40000000a00 */
[----:B------:R-:W-:-:S04]  /*210b0*/  IMAD R3, R3, UR4, RZ ;  /* 0x0000000403037c24 */ /* 0x000fc8000f8e02ff */
[C---:B------:R-:W-:Y:S02]  /*210c0*/  IMAD R81, R2.reuse, UR5, R3 ;  /* 0x0000000502517c24 */ /* 0x040fe4000f8e0203 */
[----:B------:R-:W-:Y:S01]  /*210d0*/  IMAD.WIDE.U32 R2, R2, UR4, RZ ;  /* 0x0000000402027c25 */ /* 0x000fe2000f8e00ff */
[----:B------:R-:W-:-:S03]  /*210e0*/  ULDC.64 UR4, c[0x0][0xae8] ;  /* 0x0002ba0000047ab9 */ /* 0x000fc60000000a00 */
[----:B------:R-:W-:Y:S02]  /*210f0*/  IMAD.IADD R3, R3, 0x1, R81 ;  /* 0x0000000103037824 */ /* 0x000fe400078e0251 */
[----:B------:R-:W-:Y:S02]  /*21100*/  IMAD R64, R64, UR4, RZ ;  /* 0x0000000440407c24 */ /* 0x000fe4000f8e02ff */
[----:B------:R-:W-:-:S04]  /*21110*/  IMAD.WIDE.U32 R2, R86, UR4, R2 ;  /* 0x0000000456027c25 */ /* 0x000fc8000f8e0002 */
[----:B------:R-:W-:Y:S01]  /*21120*/  IMAD R81, R86, UR5, R64 ;  /* 0x0000000556517c24 */ /* 0x000fe2000f8e0240 */
[C---:B------:R-:W-:Y:S01]  /*21130*/  IADD3 R25, P5, R6.reuse, 0x1000, RZ ;  /* 0x0000100006197810 */ /* 0x040fe20007fbe0ff */
[----:B------:R1:W5:Y:S01]  /*21140*/  LDL R86, [R1+0x30] ;  /* 0x0000300001567983 */ /* 0x0003620000100800 */
[----:B------:R-:W-:Y:S01]  /*21150*/  IADD3 R33, P2, R6, 0x5000, RZ ;  /* 0x0000500006217810 */ /* 0x000fe20007f5e0ff */
[----:B------:R-:W-:Y:S01]  /*21160*/  IMAD.IADD R31, R26, 0x1, R84 ;  /* 0x000000011a1f7824 */ /* 0x000fe200078e0254 */
[----:B------:R-:W-:Y:S01]  /*21170*/  LOP3.LUT R8, R25, 0x380, RZ, 0xc0, !PT ;  /* 0x0000038019087812 */ /* 0x000fe200078ec0ff */
[----:B------:R-:W-:Y:S01]  /*21180*/  SHFL.IDX PT, R50, R4, RZ, 0x1c1f ;  /* 0x001c1fff04327589 */ /* 0x000fe200000e0000 */
[----:B------:R-:W-:Y:S01]  /*21190*/  IADD3 R9, P4, R6, 0x2000, RZ ;  /* 0x0000200006097810 */ /* 0x000fe20007f9e0ff */
[----:B------:R-:W-:Y:S01]  /*211a0*/  ULDC.64 UR4, c[0x0][0xaf0] ;  /* 0x0002bc0000047ab9 */ /* 0x000fe20000000a00 */
[----:B------:R-:W-:-:S04]  /*211b0*/  SHF.R.U64 R8, R8, 0x3, RZ ;  /* 0x0000000308087819 */ /* 0x000fc800000012ff */
[----:B------:R-:W-:Y:S02]  /*211c0*/  LOP3.LUT R8, R8, R25, RZ, 0x3c, !PT ;  /* 0x0000001908087212 */ /* 0x000fe400078e3cff */
[----:B------:R-:W-:-:S04]  /*211d0*/  IADD3 R25, P0, R6, 0x3000, RZ ;  /* 0x0000300006197810 */ /* 0x000fc80007f1e0ff */
[----:B------:R-:W-:Y:S02]  /*211e0*/  LOP3.LUT R24, R25, 0x380, RZ, 0xc0, !PT ;  /* 0x0000038019187812 */ /* 0x000fe400078ec0ff */
[----:B------:R-:W-:Y:S02]  /*211f0*/  LOP3.LUT R32, R33, 0x380, RZ, 0xc0, !PT ;  /* 0x0000038021207812 */ /* 0x000fe400078ec0ff */
[----:B------:R-:W-:Y:S02]  /*21200*/  SHF.R.U64 R24, R24, 0x3, RZ ;  /* 0x0000000318187819 */ /* 0x000fe400000012ff */
[----:B------:R-:W-:Y:S02]  /*21210*/  SHF.R.U64 R32, R32, 0x3, RZ ;  /* 0x0000000320207819 */ /* 0x000fe400000012ff */
[----:B------:R-:W-:Y:S01]  /*21220*/  LOP3.LUT R24, R24, R25, RZ, 0x3c, !PT ;  /* 0x0000001918187212 */ /* 0x000fe200078e3cff */
[----:B------:R-:W-:Y:S01]  /*21230*/  IMAD.X R25, RZ, RZ, R7, P0 ;  /* 0x000000ffff197224 */ /* 0x000fe200000e0607 */
[----:B------:R-:W-:-:S02]  /*21240*/  IADD3 R49, P0, R6, 0x9000, RZ ;  /* 0x0000900006317810 */ /* 0x000fc40007f1e0ff */
[----:B------:R-:W-:Y:S01]  /*21250*/  LOP3.LUT R32, R32, R33, RZ, 0x3c, !PT ;  /* 0x0000002120207212 */ /* 0x000fe200078e3cff */
[----:B------:R-:W-:Y:S01]  /*21260*/  IMAD.X R33, RZ, RZ, R7, P2 ;  /* 0x000000ffff217224 */ /* 0x000fe200010e0607 */
[----:B------:R-:W-:Y:S02]  /*21270*/  LOP3.LUT R48, R49, 0x380, RZ, 0xc0, !PT ;  /* 0x0000038031307812 */ /* 0x000fe400078ec0ff */
[----:B------:R-:W-:Y:S01]  /*21280*/  IADD3 R57, P2, R6, 0xb000, RZ ;  /* 0x0000b00006397810 */ /* 0x000fe20007f5e0ff */
[----:B------:R-:W2:Y:S01]  /*21290*/  SHFL.IDX PT, R51, R10, RZ, 0x1c1f ;  /* 0x001c1fff0a337589 */ /* 0x000ea200000e0000 */
[----:B------:R-:W-:Y:S02]  /*212a0*/  SHF.R.U64 R48, R48, 0x3, RZ ;  /* 0x0000000330307819 */ /* 0x000fe400000012ff */
[----:B------:R-:W-:Y:S02]  /*212b0*/  LOP3.LUT R56, R57, 0x380, RZ, 0xc0, !PT ;  /* 0x0000038039387812 */ /* 0x000fe400078ec0ff */
[----:B------:R-:W-:-:S02]  /*212c0*/  IADD3 R29, P3, R6, 0x4000, RZ ;  /* 0x00004000061d7810 */ /* 0x000fc40007f7e0ff */
[----:B------:R-:W-:Y:S01]  /*212d0*/  LOP3.LUT R48, R48, R49, RZ, 0x3c, !PT ;  /* 0x0000003130307212 */ /* 0x000fe200078e3cff */
[--C-:B------:R-:W-:Y:S01]  /*212e0*/  IMAD.X R49, RZ, RZ, R7.reuse, P0 ;  /* 0x000000ffff317224 */ /* 0x100fe200000e0607 */
[----:B------:R-:W-:Y:S02]  /*212f0*/  SHF.R.U64 R56, R56, 0x3, RZ ;  /* 0x0000000338387819 */ /* 0x000fe400000012ff */
[----:B------:R-:W-:Y:S02]  /*21300*/  LOP3.LUT R12, R9, 0x380, RZ, 0xc0, !PT ;  /* 0x00000380090c7812 */ /* 0x000fe400078ec0ff */
[----:B------:R-:W-:Y:S02]  /*21310*/  LOP3.LUT P0, RZ, R14, 0x3, RZ, 0xc0, !PT ;  /* 0x000000030eff7812 */ /* 0x000fe4000780c0ff */
[----:B------:R-:W-:Y:S02]  /*21320*/  LOP3.LUT R28, R29, 0x380, RZ, 0xc0, !PT ;  /* 0x000003801d1c7812 */ /* 0x000fe400078ec0ff */
[----:B------:R-:W-:Y:S01]  /*21330*/  LOP3.LUT R56, R56, R57, RZ, 0x3c, !PT ;  /* 0x0000003938387212 */ /* 0x000fe200078e3cff */
[----:B------:R-:W-:Y:S01]  /*21340*/  IMAD.X R57, RZ, RZ, R7, P2 ;  /* 0x000000ffff397224 */ /* 0x000fe200010e0607 */
[----:B------:R-:W-:-:S02]  /*21350*/  SHF.R.U64 R12, R12, 0x3, RZ ;  /* 0x000000030c0c7819 */ /* 0x000fc400000012ff */
[----:B------:R-:W-:Y:S02]  /*21360*/  ISETP.GE.OR P2, PT, R31, R80, P0 ;  /* 0x000000501f00720c */ /* 0x000fe40000746670 */
[----:B------:R-:W-:Y:S01]  /*21370*/  SHF.R.U64 R28, R28, 0x3, RZ ;  /* 0x000000031c1c7819 */ /* 0x000fe200000012ff */
[--C-:B------:R-:W-:Y:S01]  /*21380*/  IMAD.X R13, RZ, RZ, R7.reuse, P4 ;  /* 0x000000ffff0d7224 */ /* 0x100fe200020e0607 */
[----:B------:R-:W-:Y:S01]  /*21390*/  LOP3.LUT R12, R12, R9, RZ, 0x3c, !PT ;  /* 0x000000090c0c7212 */ /* 0x000fe200078e3cff */
[--C-:B------:R-:W-:Y:S01]  /*213a0*/  IMAD.X R9, RZ, RZ, R7.reuse, P5 ;  /* 0x000000ffff097224 */ /* 0x100fe200028e0607 */
[----:B------:R-:W-:Y:S01]  /*213b0*/  LOP3.LUT R28, R28, R29, RZ, 0x3c, !PT ;  /* 0x0000001d1c1c7212 */ /* 0x000fe200078e3cff */
[----:B------:R-:W-:Y:S01]  /*213c0*/  IMAD.X R29, RZ, RZ, R7, P3 ;  /* 0x000000ffff1d7224 */ /* 0x000fe200018e0607 */
[C---:B------:R-:W-:Y:S02]  /*213d0*/  IADD3 R37, P6, R6.reuse, 0x6000, RZ ;  /* 0x0000600006257810 */ /* 0x040fe40007fde0ff */
[----:B------:R-:W-:-:S02]  /*213e0*/  IADD3 R41, P5, R6, 0x7000, RZ ;  /* 0x0000700006297810 */ /* 0x000fc40007fbe0ff */
[C---:B------:R-:W-:Y:S02]  /*213f0*/  IADD3 R45, P4, R6.reuse, 0x8000, RZ ;  /* 0x00008000062d7810 */ /* 0x040fe40007f9e0ff */
[----:B------:R-:W-:Y:S02]  /*21400*/  IADD3 R53, P3, R6, 0xa000, RZ ;  /* 0x0000a00006357810 */ /* 0x000fe40007f7e0ff */
[----:B------:R-:W-:Y:S02]  /*21410*/  LOP3.LUT R36, R37, 0x380, RZ, 0xc0, !PT ;  /* 0x0000038025247812 */ /* 0x000fe400078ec0ff */
[----:B------:R-:W-:Y:S02]  /*21420*/  LOP3.LUT R40, R41, 0x380, RZ, 0xc0, !PT ;  /* 0x0000038029287812 */ /* 0x000fe400078ec0ff */
[----:B------:R-:W-:Y:S02]  /*21430*/  LOP3.LUT R44, R45, 0x380, RZ, 0xc0, !PT ;  /* 0x000003802d2c7812 */ /* 0x000fe400078ec0ff */
[----:B------:R-:W-:Y:S01]  /*21440*/  LOP3.LUT R52, R53, 0x380, RZ, 0xc0, !PT ;  /* 0x0000038035347812 */ /* 0x000fe200078ec0ff */
[----:B--2---:R2:W-:Y:S01]  /*21450*/  @!P2 ST.E desc[UR60][R50.64], R0 ;  /* 0x000000003200a985 */ /* 0x0045e2000c10193c */
[----:B------:R-:W-:-:S02]  /*21460*/  SHF.R.U64 R36, R36, 0x3, RZ ;  /* 0x0000000324247819 */ /* 0x000fc400000012ff */
[----:B------:R-:W-:Y:S01]  /*21470*/  SHF.R.U64 R40, R40, 0x3, RZ ;  /* 0x0000000328287819 */ /* 0x000fe200000012ff */
[----:B------:R3:W-:Y:S01]  /*21480*/  SHFL.IDX PT, R54, R4, 0x1, 0x1c1f ;  /* 0x003c1f0004367f89 */ /* 0x0007e200000e0000 */
[----:B------:R-:W-:Y:S02]  /*21490*/  SHF.R.U64 R44, R44, 0x3, RZ ;  /* 0x000000032c2c7819 */ /* 0x000fe400000012ff */
[----:B------:R-:W-:Y:S01]  /*214a0*/  SHF.R.U64 R52, R52, 0x3, RZ ;  /* 0x0000000334347819 */ /* 0x000fe200000012ff */
[----:B------:R-:W4:Y:S01]  /*214b0*/  SHFL.IDX PT, R55, R10, 0x1, 0x1c1f ;  /* 0x003c1f000a377f89 */ /* 0x000f2200000e0000 */
[----:B--2---:R-:W-:Y:S01]  /*214c0*/  IMAD R0, R82, 0x20, R218 ;  /* 0x0000002052007824 */ /* 0x004fe200078e02da */
[----:B------:R-:W-:Y:S01]  /*214d0*/  LOP3.LUT R36, R36, R37, RZ, 0x3c, !PT ;  /* 0x0000002524247212 */ /* 0x000fe200078e3cff */
[--C-:B------:R-:W-:Y:S01]  /*214e0*/  IMAD.X R37, RZ, RZ, R7.reuse, P6 ;  /* 0x000000ffff257224 */ /* 0x100fe200030e0607 */
[----:B------:R-:W-:Y:S01]  /*214f0*/  LOP3.LUT R40, R40, R41, RZ, 0x3c, !PT ;  /* 0x0000002928287212 */ /* 0x000fe200078e3cff */
[----:B------:R-:W-:Y:S01]  /*21500*/  IMAD.IADD R82, R84, 0x1, R0 ;  /* 0x0000000154527824 */ /* 0x000fe200078e0200 */
[----:B------:R-:W-:Y:S01]  /*21510*/  LOP3.LUT R44, R44, R45, RZ, 0x3c, !PT ;  /* 0x0000002d2c2c7212 */ /* 0x000fe200078e3cff */
[--C-:B------:R-:W-:Y:S01]  /*21520*/  IMAD.X R41, RZ, RZ, R7.reuse, P5 ;  /* 0x000000ffff297224 */ /* 0x100fe200028e0607 */
[----:B------:R-:W-:Y:S01]  /*21530*/  LOP3.LUT R52, R52, R53, RZ, 0x3c, !PT ;  /* 0x0000003534347212 */ /* 0x000fe200078e3cff */
[--C-:B------:R-:W-:Y:S01]  /*21540*/  IMAD.X R45, RZ, RZ, R7.reuse, P4 ;  /* 0x000000ffff2d7224 */ /* 0x100fe200020e0607 */
[C---:B------:R-:W-:Y:S01]  /*21550*/  IADD3 R61, P6, R6.reuse, 0xc000, RZ ;  /* 0x0000c000063d7810 */ /* 0x040fe20007fde0ff */
[----:B------:R-:W-:Y:S01]  /*21560*/  VIADD R11, R31, 0x8 ;  /* 0x000000081f0b7836 */ /* 0x000fe20000000000 */
[C---:B------:R-:W-:Y:S01]  /*21570*/  IADD3 R69, P5, R6.reuse, 0xd000, RZ ;  /* 0x0000d00006457810 */ /* 0x040fe20007fbe0ff */
[----:B------:R-:W-:Y:S01]  /*21580*/  IMAD.X R53, RZ, RZ, R7, P3 ;  /* 0x000000ffff357224 */ /* 0x000fe200018e0607 */
[----:B------:R-:W-:Y:S01]  /*21590*/  IADD3 R73, P4, R6, 0xe000, RZ ;  /* 0x0000e00006497810 */ /* 0x000fe20007f9e0ff */
[----:B0-----:R-:W-:Y:S01]  /*215a0*/  @P1 IMAD.HI.U32 R0, R82, R83, RZ ;  /* 0x0000005352001227 */ /* 0x001fe200078e00ff */
[----:B------:R-:W-:-:S02]  /*215b0*/  IADD3 R15, P3, R6, 0xf000, RZ ;  /* 0x0000f000060f7810 */ /* 0x000fc40007f7e0ff */
[----:B------:R-:W-:Y:S01]  /*215c0*/  LOP3.LUT R60, R61, 0x380, RZ, 0xc0, !PT ;  /* 0x000003803d3c7812 */ /* 0x000fe200078ec0ff */
[----:B------:R-:W-:Y:S01]  /*215d0*/  IMAD.IADD R3, R3, 0x1, R81 ;  /* 0x0000000103037824 */ /* 0x000fe200078e0251 */
[----:B------:R-:W-:Y:S02]  /*215e0*/  LOP3.LUT R68, R69, 0x380, RZ, 0xc0, !PT ;  /* 0x0000038045447812 */ /* 0x000fe400078ec0ff */
[----:B------:R-:W-:Y:S01]  /*215f0*/  LOP3.LUT R72, R73, 0x380, RZ, 0xc0, !PT ;  /* 0x0000038049487812 */ /* 0x000fe200078ec0ff */
[----:B------:R-:W-:Y:S01]  /*21600*/  IMAD.MOV.U32 R81, RZ, RZ, R82 ;  /* 0x000000ffff517224 */ /* 0x000fe200078e0052 */
[----:B------:R-:W-:Y:S02]  /*21610*/  LOP3.LUT R27, R6, 0x380, RZ, 0xc0, !PT ;  /* 0x00000380061b7812 */ /* 0x000fe400078ec0ff */
[----:B------:R-:W-:Y:S02]  /*21620*/  ISETP.GE.OR P0, PT, R11, R80, P0 ;  /* 0x000000500b00720c */ /* 0x000fe40000706670 */
[----:B---3--:R-:W-:Y:S01]  /*21630*/  LOP3.LUT R4, R15, 0x380, RZ, 0xc0, !PT ;  /* 0x000003800f047812 */ /* 0x008fe200078ec0ff */
[----:B------:R-:W-:Y:S01]  /*21640*/  IMAD R20, R20, UR4, RZ ;  /* 0x0000000414147c24 */ /* 0x000fe2000f8e02ff */
[----:B------:R-:W-:-:S02]  /*21650*/  @P1 SHF.R.U32.HI R81, RZ, R85, R0 ;  /* 0x00000055ff511219 */ /* 0x000fc40000011600 */
[----:B------:R-:W-:Y:S02]  /*21660*/  SHF.R.U64 R60, R60, 0x3, RZ ;  /* 0x000000033c3c7819 */ /* 0x000fe400000012ff */
[----:B------:R-:W-:Y:S02]  /*21670*/  SHF.R.U64 R68, R68, 0x3, RZ ;  /* 0x0000000344447819 */ /* 0x000fe400000012ff */
[----:B------:R-:W-:Y:S02]  /*21680*/  SHF.R.U64 R72, R72, 0x3, RZ ;  /* 0x0000000348487819 */ /* 0x000fe400000012ff */
[----:B------:R-:W-:Y:S02]  /*21690*/  SHF.R.U64 R27, R27, 0x3, RZ ;  /* 0x000000031b1b7819 */ /* 0x000fe400000012ff */
[----:B------:R-:W-:Y:S01]  /*216a0*/  SHF.R.U64 R4, R4, 0x3, RZ ;  /* 0x0000000304047819 */ /* 0x000fe200000012ff */
[----:B------:R-:W-:Y:S01]  /*216b0*/  IMAD R83, R23, UR5, R20 ;  /* 0x0000000517537c24 */ /* 0x000fe2000f8e0214 */
[--C-:B------:R-:W-:Y:S01]  /*216c0*/  SHF.R.S32.HI R0, RZ, 0x1f, R81.reuse ;  /* 0x0000001fff007819 */ /* 0x100fe20000011451 */
[----:B------:R-:W-:Y:S01]  /*216d0*/  IMAD.MOV R20, RZ, RZ, -R81 ;  /* 0x000000ffff147224 */ /* 0x000fe200078e0a51 */
[----:B------:R-:W-:Y:S01]  /*216e0*/  LOP3.LUT R60, R60, R61, RZ, 0x3c, !PT ;  /* 0x0000003d3c3c7212 */ /* 0x000fe200078e3cff */
[--C-:B------:R-:W-:Y:S01]  /*216f0*/  IMAD.X R61, RZ, RZ, R7.reuse, P6 ;  /* 0x000000ffff3d7224 */ /* 0x100fe200030e0607 */
[----:B------:R-:W-:Y:S01]  /*21700*/  LOP3.LUT R68, R68, R69, RZ, 0x3c, !PT ;  /* 0x0000004544447212 */ /* 0x000fe200078e3cff */
[--C-:B------:R-:W-:Y:S01]  /*21710*/  IMAD.X R69, RZ, RZ, R7.reuse, P5 ;  /* 0x000000ffff457224 */ /* 0x100fe200028e0607 */
[----:B------:R-:W-:Y:S01]  /*21720*/  LOP3.LUT R72, R72, R73, RZ, 0x3c, !PT ;  /* 0x0000004948487212 */ /* 0x000fe200078e3cff */
[--C-:B------:R-:W-:Y:S01]  /*21730*/  IMAD.X R73, RZ, RZ, R7.reuse, P4 ;  /* 0x000000ffff497224 */ /* 0x100fe200020e0607 */
[----:B------:R-:W-:Y:S01]  /*21740*/  LOP3.LUT R6, R27, R6, RZ, 0x3c, !PT ;  /* 0x000000061b067212 */ /* 0x000fe200078e3cff */
[----:B------:R-:W-:Y:S01]  /*21750*/  IMAD.X R77, RZ, RZ, R7, P3 ;  /* 0x000000ffff4d7224 */ /* 0x000fe200018e0607 */
[----:B------:R-:W-:Y:S01]  /*21760*/  LOP3.LUT R76, R4, R15, RZ, 0x3c, !PT ;  /* 0x0000000f044c7212 */ /* 0x000fe200078e3cff */
[----:B------:R-:W-:Y:S01]  /*21770*/  IMAD.WIDE.U32 R2, R23, UR4, R2 ;  /* 0x0000000417027c25 */ /* 0x000fe2000f8e0002 */
[----:B------:R-:W-:Y:S01]  /*21780*/  ULDC.64 UR4, c[0x0][0xae0] ;  /* 0x0002b80000047ab9 */ /* 0x000fe20000000a00 */
[----:B----4-:R0:W-:Y:S02]  /*21790*/  @!P0 ST.E desc[UR60][R54.64], R5 ;  /* 0x0000000536008985 */ /* 0x0101e4000c10193c */
[----:B------:R-:W-:-:S02]  /*217a0*/  IMAD R0, R0, UR4, RZ ;  /* 0x0000000400007c24 */ /* 0x000fc4000f8e02ff */
[----:B------:R-:W-:Y:S01]  /*217b0*/  IMAD R21, R21, R20, R82 ;  /* 0x0000001415157224 */ /* 0x000fe200078e0252 */
[----:B------:R-:W5:Y:S01]  /*217c0*/  LD.E.128 R8, desc[UR60][R8.64] ;  /* 0x0000003c08087980 */ /* 0x000f62000c101d00 */
[----:B------:R-:W-:Y:S02]  /*217d0*/  IMAD.IADD R3, R3, 0x1, R83 ;  /* 0x0000000103037824 */ /* 0x000fe400078e0253 */
[----:B------:R-:W-:Y:S01]  /*217e0*/  IMAD R23, R81, UR5, R0 ;  /* 0x0000000551177c24 */ /* 0x000fe2000f8e0200 */
[----:B------:R-:W5:Y:S01]  /*217f0*/  LD.E.128 R12, desc[UR60][R12.64] ;  /* 0x0000003c0c0c7980 */ /* 0x000f62000c101d00 */
[----:B------:R-:W-:-:S03]  /*21800*/  SHF.R.S32.HI R0, RZ, 0x1f, R21 ;  /* 0x0000001fff007819 */ /* 0x000fc60000011415 */
[----:B0-----:R-:W5:Y:S01]  /*21810*/  LD.E.128 R4, desc[UR60][R6.64] ;  /* 0x0000003c06047980 */ /* 0x001f62000c101d00 */
[----:B------:R-:W-:Y:S01]  /*21820*/  IMAD.WIDE.U32 R2, R81, UR4, R2 ;  /* 0x0000000451027c25 */ /* 0x000fe2000f8e0002 */
[----:B------:R-:W-:Y:S02]  /*21830*/  ULDC.64 UR4, c[0x0][0xad8] ;  /* 0x0002b60000047ab9 */ /* 0x000fe40000000a00 */
        /* <DEDUP_REMOVED lines=18> */
[----:B0-----:R-:W0:Y:S01]  /*21960*/  FENCE.VIEW.ASYNC.S ;  /* 0x00000000000073c6 */ /* 0x001e220000000000 */
[----:B------:R-:W-:-:S02]  /*21970*/  IMAD.IADD R87, R218, 0x1, R84 ;  /* 0x00000001da577824 */ /* 0x000fc400078e0254 */
[----:B------:R-:W-:Y:S02]  /*21980*/  IMAD.IADD R3, R3, 0x1, R23 ;  /* 0x0000000103037824 */ /* 0x000fe400078e0217 */
[----:B------:R-:W-:Y:S02]  /*21990*/  IMAD R0, R0, UR4, RZ ;  /* 0x0000000400007c24 */ /* 0x000fe4000f8e02ff */
[----:B------:R-:W-:Y:S02]  /*219a0*/  VIADD R23, R87, 0x20 ;  /* 0x0000002057177836 */ /* 0x000fe40000000000 */
[C---:B------:R-:W-:Y:S02]  /*219b0*/  IMAD R83, R21.reuse, UR5, R0 ;  /* 0x0000000515537c24 */ /* 0x040fe4000f8e0200 */
[----:B------:R-:W-:Y:S01]  /*219c0*/  IMAD.WIDE.U32 R2, R21, UR4, R2 ;  /* 0x0000000415027c25 */ /* 0x000fe2000f8e0002 */
[-C--:B------:R-:W-:Y:S01]  /*219d0*/  ISETP.GE.AND P2, PT, R87, R80.reuse, PT ;  /* 0x000000505700720c */ /* 0x080fe20003f46270 */
[----:B------:R-:W-:Y:S01]  /*219e0*/  ULDC.64 UR4, c[0x0][0xa80] ;  /* 0x0002a00000047ab9 */ /* 0x000fe20000000a00 */
[----:B------:R-:W-:Y:S01]  /*219f0*/  ISETP.GE.AND P1, PT, R23, R80, PT ;  /* 0x000000501700720c */ /* 0x000fe20003f26270 */
[----:B------:R-:W-:Y:S01]  /*21a00*/  IMAD.IADD R3, R3, 0x1, R83 ;  /* 0x0000000103037824 */ /* 0x000fe200078e0253 */
[----:B------:R-:W-:Y:S01]  /*21a10*/  LEA R23, P3, R2, UR4, 0x1 ;  /* 0x0000000402177c11 */ /* 0x000fe2000f8608ff */
[----:B------:R-:W-:-:S02]  /*21a20*/  VIADD R0, R16, 0x30820 ;  /* 0x0003082010007836 */ /* 0x000fc40000000000 */
[----:B------:R-:W-:Y:S01]  /*21a30*/  VIADD R81, R87, 0x40 ;  /* 0x0000004057517836 */ /* 0x000fe20000000000 */
[----:B------:R-:W-:Y:S02]  /*21a40*/  LEA.HI.X R64, R2, UR5, R3, 0x1, P3 ;  /* 0x0000000502407c11 */ /* 0x000fe400098f0c03 */
[----:B------:R-:W-:Y:S01]  /*21a50*/  PRMT R0, RZ, 0x654, R0 ;  /* 0x00000654ff007816 */ /* 0x000fe20000000000 */
[----:B0-----:R1:W0:Y:S01]  /*21a60*/  SHFL.IDX PT, R85, R23, RZ, 0x181f ;  /* 0x00181fff17557589 */ /* 0x00122200000e0000 */
[----:B------:R-:W-:Y:S01]  /*21a70*/  ISETP.GE.AND P0, PT, R81, R80, PT ;  /* 0x000000505100720c */ /* 0x000fe20003f06270 */
[----:B------:R-:W-:Y:S01]  /*21a80*/  BSSY B1, `(.L_x_2019) ;  /* 0x0000016000017945 */ /* 0x000fe20003800000 */
[----:B------:R2:W-:Y:S01]  /*21a90*/  SYNCS.ARRIVE.TRANS64.RED.A1T0 RZ, [R0+URZ], RZ ;  /* 0x000000ff00ff79a7 */ /* 0x0005e2000810043f */
[----:B------:R1:W3:Y:S01]  /*21aa0*/  SHFL.IDX PT, R81, R64, RZ, 0x181f ;  /* 0x00181fff40517589 */ /* 0x0002e200000e0000 */
[----:B--2---:R-:W-:Y:S01]  /*21ab0*/  SHF.R.S32.HI R0, RZ, 0x1f, R91 ;  /* 0x0000001fff007819 */ /* 0x004fe2000001145b */
[----:B-1----:R-:W-:Y:S08]  /*21ac0*/  @P2 BRA `(.L_x_2020) ;  /* 0x0000000000442947 */ /* 0x002ff00003800000 */
[----:B------:R-:W-:Y:S02]  /*21ad0*/  ULDC UR4, c[0x0][0xac8] ;  /* 0x0002b20000047ab9 */ /* 0x000fe40000000800 */
[----:B------:R-:W-:Y:S02]  /*21ae0*/  ISETP.GE.AND P5, PT, R18, UR4, PT ;  /* 0x0000000412007c0c */ /* 0x000fe4000bfa6270 */
[----:B------:R-:W-:Y:S02]  /*21af0*/  ISETP.GE.AND P4, PT, R226, UR4, PT ;  /* 0x00000004e2007c0c */ /* 0x000fe4000bf86270 */
[----:B-----5:R-:W-:Y:S02]  /*21b00*/  ISETP.GE.AND P3, PT, R89, UR4, PT ;  /* 0x0000000459007c0c */ /* 0x020fe4000bf66270 */
[----:B------:R-:W-:-:S07]  /*21b10*/  ISETP.GE.AND P2, PT, R86, UR4, PT ;  /* 0x0000000456007c0c */ /* 0x000fce000bf46270 */
[----:B0-----:R-:W-:-:S04]  /*21b20*/  @!P5 LEA R2, P6, R18, R85, 0x1 ;  /* 0x000000551202d211 */ /* 0x001fc800078c08ff */
[----:B---3--:R-:W-:Y:S02]  /*21b30*/  @!P5 LEA.HI.X R3, R18, R81, R19, 0x1, P6 ;  /* 0x000000511203d211 */ /* 0x008fe400030f0c13 */
[----:B------:R-:W-:-:S03]  /*21b40*/  @!P4 LEA R20, P6, R91, R85, 0x1 ;  /* 0x000000555b14c211 */ /* 0x000fc600078c08ff */
[----:B------:R1:W-:Y:S01]  /*21b50*/  @!P5 ST.E.128 desc[UR60][R2.64], R4 ;  /* 0x000000040200d985 */ /* 0x0003e2000c101d3c */
        /* <DEDUP_REMOVED lines=8> */
.L_x_2020:
[----:B------:R-:W-:Y:S05]  /*21be0*/  BSYNC B1 ;  /* 0x0000000000017941 */ /* 0x000fea0003800000 */
.L_x_2019:
[----:B-1----:R1:W2:Y:S01]  /*21bf0*/  SHFL.IDX PT, R21, R64, 0x1, 0x181f ;  /* 0x00381f0040157f89 */ /* 0x0022a200000e0000 */
[----:B------:R-:W-:Y:S03]  /*21c00*/  BSSY B1, `(.L_x_2021) ;  /* 0x0000014000017945 */ /* 0x000fe60003800000 */
[----:B-----5:R1:W4:Y:S01]  /*21c10*/  SHFL.IDX PT, R7, R23, 0x1, 0x181f ;  /* 0x00381f0017077f89 */ /* 0x02032200000e0000 */
[----:B------:R-:W-:Y:S05]  /*21c20*/  @P1 BRA `(.L_x_2022) ;  /* 0x0000000000441947 */ /* 0x000fea0003800000 */
[----:B------:R-:W-:Y:S02]  /*21c30*/  ULDC UR4, c[0x0][0xac8] ;  /* 0x0002b20000047ab9 */ /* 0x000fe40000000800 */
[----:B------:R-:W-:Y:S02]  /*21c40*/  ISETP.GE.AND P4, PT, R18, UR4, PT ;  /* 0x0000000412007c0c */ /* 0x000fe4000bf86270 */
[----:B------:R-:W-:Y:S02]  /*21c50*/  ISETP.GE.AND P3, PT, R226, UR4, PT ;  /* 0x00000004e2007c0c */ /* 0x000fe4000bf66270 */
[----:B------:R-:W-:Y:S02]  /*21c60*/  ISETP.GE.AND P2, PT, R89, UR4, PT ;  /* 0x0000000459007c0c */ /* 0x000fe4000bf46270 */
[----:B------:R-:W-:-:S07]  /*21c70*/  ISETP.GE.AND P1, PT, R86, UR4, PT ;  /* 0x0000000456007c0c */ /* 0x000fce000bf26270 */
[CC--:B----4-:R-:W-:Y:S02]  /*21c80*/  @!P4 LEA R2, P6, R18.reuse, R7.reuse, 0x1 ;  /* 0x000000071202c211 */ /* 0x0d0fe400078c08ff */
[----:B------:R-:W-:Y:S02]  /*21c90*/  @!P3 LEA R4, P5, R91, R7, 0x1 ;  /* 0x000000075b04b211 */ /* 0x000fe400078a08ff */
[----:B--2---:R-:W-:Y:S02]  /*21ca0*/  @!P4 LEA.HI.X R3, R18, R21, R19, 0x1, P6 ;  /* 0x000000151203c211 */ /* 0x004fe400030f0c13 */
        /* <DEDUP_REMOVED lines=9> */
.L_x_2022:
[----:B------:R-:W-:Y:S05]  /*21d40*/  BSYNC B1 ;  /* 0x0000000000017941 */ /* 0x000fea0003800000 */
.L_x_2021:
[----:B--2---:R2:W0:Y:S01]  /*21d50*/  SHFL.IDX PT, R9, R64, 0x2, 0x181f ;  /* 0x00581f0040097f89 */ /* 0x00442200000e0000 */
[----:B------:R-:W-:Y:S03]  /*21d60*/  BSSY B1, `(.L_x_2023) ;  /* 0x0000014000017945 */ /* 0x000fe60003800000 */
[----:B------:R2:W0:Y:S01]  /*21d70*/  SHFL.IDX PT, R5, R23, 0x2, 0x181f ;  /* 0x00581f0017057f89 */ /* 0x00042200000e0000 */
[----:B------:R-:W-:Y:S05]  /*21d80*/  @P0 BRA `(.L_x_2024) ;  /* 0x0000000000440947 */ /* 0x000fea0003800000 */
[----:B------:R-:W-:Y:S02]  /*21d90*/  ULDC UR4, c[0x0][0xac8] ;  /* 0x0002b20000047ab9 */ /* 0x000fe40000000800 */
[----:B------:R-:W-:Y:S02]  /*21da0*/  ISETP.GE.AND P3, PT, R18, UR4, PT ;  /* 0x0000000412007c0c */ /* 0x000fe4000bf66270 */
[----:B------:R-:W-:Y:S02]  /*21db0*/  ISETP.GE.AND P2, PT, R226, UR4, PT ;  /* 0x00000004e2007c0c */ /* 0x000fe4000bf46270 */
[----:B------:R-:W-:Y:S02]  /*21dc0*/  ISETP.GE.AND P1, PT, R89, UR4, PT ;  /* 0x0000000459007c0c */ /* 0x000fe4000bf26270 */
[----:B------:R-:W-:-:S07]  /*21dd0*/  ISETP.GE.AND P0, PT, R86, UR4, PT ;  /* 0x0000000456007c0c */ /* 0x000fce000bf06270 */
[CC--:B0-----:R-:W-:Y:S02]  /*21de0*/  @!P3 LEA R2, P6, R18.reuse, R5.reuse, 0x1 ;  /* 0x000000051202b211 */ /* 0x0c1fe400078c08ff */
[-C--:B------:R-:W-:Y:S02]  /*21df0*/  @!P2 LEA R4, P5, R91, R5.reuse, 0x1 ;  /* 0x000000055b04a211 */ /* 0x080fe400078a08ff */
[----:B------:R-:W-:Y:S02]  /*21e00*/  @!P1 LEA R6, P4, R89, R5, 0x1 ;  /* 0x0000000559069211 */ /* 0x000fe400078808ff */
[----:B------:R-:W-:Y:S02]  /*21e10*/  @!P3 LEA.HI.X R3, R18, R9, R19, 0x1, P6 ;  /* 0x000000091203b211 */ /* 0x000fe400030f0c13 */
[----:B------:R-:W-:Y:S02]  /*21e20*/  @!P0 LEA R8, P6, R86, R5, 0x1 ;  /* 0x0000000556088211 */ /* 0x000fe400078c08ff */
[-C--:B------:R-:W-:Y:S01]  /*21e30*/  @!P2 LEA.HI.X R5, R91, R9.reuse, R0, 0x1, P5 ;  /* 0x000000095b05a211 */ /* 0x080fe200028f0c00 */
[----:B------:R0:W-:Y:S01]  /*21e40*/  @!P3 ST.E.128 desc[UR60][R2.64], R12 ;  /* 0x0000000c0200b985 */ /* 0x0001e2000c101d3c */
[----:B----4-:R-:W-:-:S02]  /*21e50*/  @!P1 LEA.HI.X R7, R89, R9, R90, 0x1, P4 ;  /* 0x0000000959079211 */ /* 0x010fc400020f0c5a */
[----:B------:R-:W-:Y:S01]  /*21e60*/  @!P0 LEA.HI.X R9, R86, R9, R88, 0x1, P6 ;  /* 0x0000000956098211 */ /* 0x000fe200030f0c58 */
[----:B------:R0:W-:Y:S04]  /*21e70*/  @!P2 ST.E.128 desc[UR60][R4.64], R36 ;  /* 0x000000240400a985 */ /* 0x0001e8000c101d3c */
[----:B------:R0:W-:Y:S04]  /*21e80*/  @!P1 ST.E.128 desc[UR60][R6.64], R52 ;  /* 0x0000003406009985 */ /* 0x0001e8000c101d3c */
[----:B------:R0:W-:Y:S02]  /*21e90*/  @!P0 ST.E.128 desc[UR60][R8.64], R72 ;  /* 0x0000004808008985 */ /* 0x0001e4000c101d3c */
.L_x_2024:
[----:B------:R-:W-:Y:S05]  /*21ea0*/  BSYNC B1 ;  /* 0x0000000000017941 */ /* 0x000fea0003800000 */
.L_x_2023:
[----:B0-----:R-:W-:Y:S01]  /*21eb0*/  VIADD R3, R87, 0x60 ;  /* 0x0000006057037836 */ /* 0x001fe20000000000 */
[----:B------:R0:W0:Y:S04]  /*21ec0*/  SHFL.IDX PT, R9, R64, 0x3, 0x181f ;  /* 0x00781f0040097f89 */ /* 0x00002800000e0000 */
[----:B------:R-:W-:Y:S01]  /*21ed0*/  ISETP.GE.AND P0, PT, R3, R80, PT ;  /* 0x000000500300720c */ /* 0x000fe20003f06270 */
[----:B-12---:R-:W1:-:S12]  /*21ee0*/  SHFL.IDX PT, R23, R23, 0x3, 0x181f ;  /* 0x00781f0017177f89 */ /* 0x006e5800000e0000 */
[----:B------:R-:W-:Y:S05]  /*21ef0*/  @P0 BRA `(.L_x_2025) ;  /* 0x0000000c00a80947 */ /* 0x000fea0003800000 */
[----:B------:R-:W-:Y:S02]  /*21f00*/  ULDC UR4, c[0x0][0xac8] ;  /* 0x0002b20000047ab9 */ /* 0x000fe40000000800 */
[----:B------:R-:W-:Y:S02]  /*21f10*/  ISETP.GE.AND P3, PT, R18, UR4, PT ;  /* 0x0000000412007c0c */ /* 0x000fe4000bf66270 */
[----:B------:R-:W-:Y:S02]  /*21f20*/  ISETP.GE.AND P4, PT, R226, UR4, PT ;  /* 0x00000004e2007c0c */ /* 0x000fe4000bf86270 */
[----:B------:R-:W-:-:S09]  /*21f30*/  ISETP.GE.AND P5, PT, R89, UR4, PT ;  /* 0x0000000459007c0c */ /* 0x000fd2000bfa6270 */
[CC--:B-1----:R-:W-:Y:S02]  /*21f40*/  @!P3 LEA R2, P0, R18.reuse, R23.reuse, 0x1 ;  /* 0x000000171202b211 */ /* 0x0c2fe400078008ff */
[-C--:B------:R-:W-:Y:S02]  /*21f50*/  @!P4 LEA R4, P1, R91, R23.reuse, 0x1 ;  /* 0x000000175b04c211 */ /* 0x080fe400078208ff */
[----:B------:R-:W-:Y:S02]  /*21f60*/  @!P5 LEA R6, P2, R89, R23, 0x1 ;  /* 0x000000175906d211 */ /* 0x000fe400078408ff */
[-C--:B0-----:R-:W-:Y:S02]  /*21f70*/  @!P3 LEA.HI.X R3, R18, R9.reuse, R19, 0x1, P0 ;  /* 0x000000091203b211 */ /* 0x081fe400000f0c13 */
[-C--:B------:R-:W-:Y:S02]  /*21f80*/  @!P4 LEA.HI.X R5, R91, R9.reuse, R0, 0x1, P1 ;  /* 0x000000095b05c211 */ /* 0x080fe400008f0c00 */
[----:B----4-:R-:W-:Y:S01]  /*21f90*/  @!P5 LEA.HI.X R7, R89, R9, R90, 0x1, P2 ;  /* 0x000000095907d211 */ /* 0x010fe200010f0c5a */
[----:B------:R0:W-:Y:S01]  /*21fa0*/  @!P3 ST.E.128 desc[UR60][R2.64], R24 ;  /* 0x000000180200b985 */ /* 0x0001e2000c101d3c */
[----:B------:R-:W-:-:S03]  /*21fb0*/  ISETP.GE.AND P0, PT, R86, UR4, PT ;  /* 0x0000000456007c0c */ /* 0x000fc6000bf06270 */
[----:B------:R0:W-:Y:S04]  /*21fc0*/  @!P4 ST.E.128 desc[UR60][R4.64], R40 ;  /* 0x000000280400c985 */ /* 0x0001e8000c101d3c */
[----:B------:R0:W-:Y:S06]  /*21fd0*/  @!P5 ST.E.128 desc[UR60][R6.64], R56 ;  /* 0x000000380600d985 */ /* 0x0001ec000c101d3c */
[----:B------:R-:W-:Y:S05]  /*21fe0*/  @P0 BRA `(.L_x_2025) ;  /* 0x0000000c006c0947 */ /* 0x000fea0003800000 */
[----:B0-----:R-:W-:-:S04]  /*21ff0*/  LEA R2, P0, R86, R23, 0x1 ;  /* 0x0000001756027211 */ /* 0x001fc800078008ff */
[----:B------:R-:W-:-:S05]  /*22000*/  LEA.HI.X R3, R86, R9, R88, 0x1, P0 ;  /* 0x0000000956037211 */ /* 0x000fca00000f0c58 */
[----:B------:R0:W-:Y:S01]  /*22010*/  ST.E.128 desc[UR60][R2.64], R76 ;  /* 0x0000004c02007985 */ /* 0x0001e2000c101d3c */
[----:B------:R-:W-:Y:S05]  /*22020*/  BRA `(.L_x_2025) ;  /* 0x0000000c005c7947 */ /* 0x000fea0003800000 */
.L_x_2017:
[----:B------:R-:W2:Y:S01]  /*22030*/  LDL R9, [R1+0x64] ;  /* 0x0000640001097983 */ /* 0x000ea20000100800 */
[----:B------:R-:W-:Y:S01]  /*22040*/  ULDC.64 UR4, c[0x0][0xc00] ;  /* 0x0003000000047ab9 */ /* 0x000fe20000000a00 */
[----:B------:R-:W2:Y:S01]  /*22050*/  LDC.64 R2, c[0x0][0xc00] ;  /* 0x00030000ff027b82 */ /* 0x000ea20000000a00 */
[----:B------:R-:W-:Y:S01]  /*22060*/  ISETP.NE.U32.AND P0, PT, RZ, UR4, PT ;  /* 0x00000004ff007c0c */ /* 0x000fe2000bf05070 */
[----:B------:R-:W-:-:S03]  /*22070*/  IMAD.MOV.U32 R6, RZ, RZ, RZ ;  /* 0x000000ffff067224 */ /* 0x000fc600078e00ff */
[----:B------:R-:W-:Y:S01]  /*22080*/  ISETP.NE.AND.EX P0, PT, RZ, UR5, PT, P0 ;  /* 0x00000005ff007c0c */ /* 0x000fe2000bf05300 */
[----:B------:R-:W-:Y:S02]  /*22090*/  ULDC.64 UR4, c[0x0][0xc08] ;  /* 0x0003020000047ab9 */ /* 0x000fe40000000a00 */
[----:B------:R-:W-:Y:S01]  /*220a0*/  ISETP.NE.U32.AND P1, PT, RZ, UR4, PT ;  /* 0x00000004ff007c0c */ /* 0x000fe2000bf25070 */
[----:B-----5:R-:W3:Y:S03]  /*220b0*/  LDC R23, c[0x0][0xbe8] ;  /* 0x0002fa00ff177b82 */ /* 0x020ee60000000800 */
[----:B------:R-:W-:-:S13]  /*220c0*/  ISETP.NE.AND.EX P1, PT, RZ, UR5, PT, P1 ;  /* 0x00000005ff007c0c */ /* 0x000fda000bf25310 */
[----:B------:R-:W4:Y:S01]  /*220d0*/  @P1 LDC.64 R4, c[0x0][0xc08] ;  /* 0x00030200ff041b82 */ /* 0x000f220000000a00 */
[----:B------:R-:W-:Y:S02]  /*220e0*/  ULDC UR4, c[0x0][0xa88] ;  /* 0x0002a20000047ab9 */ /* 0x000fe40000000800 */
[----:B------:R-:W-:Y:S01]  /*220f0*/  IMAD.U32 R0, RZ, RZ, UR4 ;  /* 0x00000004ff007e24 */ /* 0x000fe2000f8e00ff */
[----:B------:R-:W0:Y:S01]  /*22100*/  S2R R8, SR_TID.X ;  /* 0x0000000000087919 */ /* 0x000e220000002100 */
[----:B--2---:R-:W-:-:S04]  /*22110*/  IMAD.WIDE R2, R9, 0x4, R2 ;  /* 0x0000000409027825 */ /* 0x004fc800078e0202 */
[----:B----4-:R-:W-:Y:S01]  /*22120*/  @P1 IMAD.WIDE R4, R9, 0x4, R4 ;  /* 0x0000000409041825 */ /* 0x010fe200078e0204 */
[----:B------:R2:W5:Y:S04]  /*22130*/  @P0 LDG.E R6, desc[UR60][R2.64] ;  /* 0x0000003c02060981 */ /* 0x000568000c1e1900 */
[----:B------:R2:W5:Y:S01]  /*22140*/  @P1 LDG.E R0, desc[UR60][R4.64] ;  /* 0x0000003c04001981 */ /* 0x000562000c1e1900 */
[----:B---3--:R-:W-:Y:S01]  /*22150*/  ISETP.NE.AND P2, PT, R23, 0x1, PT ;  /* 0x000000011700780c */ /* 0x008fe20003f45270 */
[----:B0-----:R-:W-:-:S05]  /*22160*/  VIADD R7, R8, 0xffffff80 ;  /* 0xffffff8008077836 */ /* 0x001fca0000000000 */
[----:B------:R-:W-:Y:S02]  /*22170*/  ISETP.GE.AND P3, PT, R7, 0x80, PT ;  /* 0x000000800700780c */ /* 0x000fe40003f66270 */
[----:B------:R-:W-:-:S05]  /*22180*/  SHF.R.S32.HI R7, RZ, 0x1f, R9 ;  /* 0x0000001fff077819 */ /* 0x000fca0000011409 */
[----:B------:R-:W0:Y:S08]  /*22190*/  @P2 LDC R14, c[0x0][0xbec] ;  /* 0x0002fb00ff0e2b82 */ /* 0x000e300000000800 */
[----:B------:R-:W3:Y:S01]  /*221a0*/  @P2 LDC R25, c[0x0][0xbf0] ;  /* 0x0002fc00ff192b82 */ /* 0x000ee20000000800 */
[----:B--2---:R-:W-:Y:S05]  /*221b0*/  @P1 BRA `(.L_x_2026) ;  /* 0x0000000000101947 */ /* 0x004fea0003800000 */
[----:B------:R-:W-:Y:S05]  /*221c0*/  @!P0 BRA `(.L_x_2026) ;  /* 0x00000000000c8947 */ /* 0x000fea0003800000 */
[----:B------:R-:W2:Y:S04]  /*221d0*/  LDG.E R5, desc[UR60][R2.64] ;  /* 0x0000003c02057981 */ /* 0x000ea8000c1e1900 */
[----:B-----5:R-:W2:Y:S02]  /*221e0*/  LDG.E R0, desc[UR60][R2.64+0x4] ;  /* 0x0000043c02007981 */ /* 0x020ea4000c1e1900 */
[----:B--2---:R-:W-:-:S07]  /*221f0*/  IMAD.IADD R0, R0, 0x1, -R5 ;  /* 0x0000000100007824 */ /* 0x004fce00078e0a05 */
.L_x_2026:
[----:B------:R-:W2:Y:S04]  /*22200*/  LDL R24, [R1+0x60] ;  /* 0x0000600001187983 */ /* 0x000ea80000100800 */
[----:B------:R4:W5:Y:S01]  /*22210*/  LDL R26, [R1+0x34] ;  /* 0x00003400011a7983 */ /* 0x0009620000100800 */
[----:B------:R-:W-:Y:S01]  /*22220*/  BSSY B1, `(.L_x_2027) ;  /* 0x000002c000017945 */ /* 0x000fe20003800000 */
[----:B------:R-:W-:Y:S02]  /*22230*/  SEL R13, R9, RZ, !P0 ;  /* 0x000000ff090d7207 */ /* 0x000fe40004000000 */
[----:B------:R-:W-:Y:S02]  /*22240*/  SEL R12, R7, RZ, !P0 ;  /* 0x000000ff070c7207 */ /* 0x000fe40004000000 */
[----:B-----5:R-:W-:-:S02]  /*22250*/  SHF.R.S32.HI R11, RZ, 0x1f, R6 ;  /* 0x0000001fff0b7819 */ /* 0x020fc40000011406 */
[----:B--2---:R-:W-:Y:S01]  /*22260*/  SHF.R.S32.HI R10, RZ, 0x1f, R24 ;  /* 0x0000001fff0a7819 */ /* 0x004fe20000011418 */
[----:B----4-:R-:W-:Y:S06]  /*22270*/  @P3 BRA `(.L_x_2028) ;  /* 0x0000000000983947 */ /* 0x010fec0003800000 */
[----:B------:R-:W2:Y:S01]  /*22280*/  LDC R9, c[0x0][0xbe8] ;  /* 0x0002fa00ff097b82 */ /* 0x000ea20000000800 */
[----:B------:R-:W-:Y:S01]  /*22290*/  IADD3 R8, R26, -0x80, R8 ;  /* 0xffffff801a087810 */ /* 0x000fe20007ffe008 */
[----:B--2---:R-:W-:-:S05]  /*222a0*/  IMAD R2, R0, R9, RZ ;  /* 0x0000000900027224 */ /* 0x004fca00078e02ff */
[----:B------:R-:W-:-:S13]  /*222b0*/  ISETP.GE.AND P0, PT, R8, R2, PT ;  /* 0x000000020800720c */ /* 0x000fda0003f06270 */
[----:B------:R-:W-:Y:S05]  /*222c0*/  @P0 BRA `(.L_x_2028) ;  /* 0x0000000000840947 */ /* 0x000fea0003800000 */
[----:B------:R-:W-:Y:S01]  /*222d0*/  ISETP.NE.AND P0, PT, R9, 0x1, PT ;  /* 0x000000010900780c */ /* 0x000fe20003f05270 */
[----:B------:R-:W-:Y:S01]  /*222e0*/  ULDC.64 UR4, c[0x0][0xb90] ;  /* 0x0002e40000047ab9 */ /* 0x000fe20000000a00 */
[----:B------:R-:W-:Y:S02]  /*222f0*/  IMAD.MOV.U32 R2, RZ, RZ, R6 ;  /* 0x000000ffff027224 */ /* 0x000fe400078e0006 */
[----:B------:R-:W-:Y:S02]  /*22300*/  IMAD R7, R10, UR4, RZ ;  /* 0x000000040a077c24 */ /* 0x000fe4000f8e02ff */
[----:B------:R-:W-:Y:S02]  /*22310*/  IMAD.MOV.U32 R3, RZ, RZ, R11 ;  /* 0x000000ffff037224 */ /* 0x000fe400078e000b */
[----:B------:R-:W-:Y:S02]  /*22320*/  IMAD.MOV.U32 R5, RZ, RZ, R8 ;  /* 0x000000ffff057224 */ /* 0x000fe400078e0008 */
[----:B------:R-:W-:-:S03]  /*22330*/  IMAD.WIDE.U32 R2, R24, UR4, R2 ;  /* 0x0000000418027c25 */ /* 0x000fc6000f8e0002 */
[----:B------:R-:W2:Y:S01]  /*22340*/  @P0 LDC R15, c[0x0][0xbec] ;  /* 0x0002fb00ff0f0b82 */ /* 0x000ea20000000800 */
[----:B------:R-:W-:Y:S01]  /*22350*/  IMAD R7, R24, UR5, R7 ;  /* 0x0000000518077c24 */ /* 0x000fe2000f8e0207 */
[----:B------:R-:W-:-:S03]  /*22360*/  ULDC.64 UR4, c[0x0][0xb98] ;  /* 0x0002e60000047ab9 */ /* 0x000fc60000000a00 */
[----:B------:R-:W-:-:S03]  /*22370*/  IMAD.IADD R3, R3, 0x1, R7 ;  /* 0x0000000103037824 */ /* 0x000fc600078e0207 */
[----:B------:R-:W4:Y:S01]  /*22380*/  @P0 LDC R21, c[0x0][0xbf0] ;  /* 0x0002fc00ff150b82 */ /* 0x000f220000000800 */
[----:B------:R-:W-:-:S04]  /*22390*/  IMAD.WIDE.U32 R2, R13, UR4, R2 ;  /* 0x000000040d027c25 */ /* 0x000fc8000f8e0002 */
[----:B--2---:R-:W-:-:S05]  /*223a0*/  @P0 IMAD.HI.U32 R4, R8, R15, RZ ;  /* 0x0000000f08040227 */ /* 0x004fca00078e00ff */
[----:B----4-:R-:W-:Y:S01]  /*223b0*/  @P0 SHF.R.U32.HI R5, RZ, R21, R4 ;  /* 0x00000015ff050219 */ /* 0x010fe20000011604 */
        /* <DEDUP_REMOVED lines=18> */
.L_x_2028:
[----:B------:R-:W-:Y:S05]  /*224e0*/  BSYNC B1 ;  /* 0x0000000000017941 */ /* 0x000fea0003800000 */
.L_x_2027:
[----:B--2---:R-:W2:Y:S01]  /*224f0*/  LDL R4, [R1+0x58] ;  /* 0x0000580001047983 */ /* 0x004ea20000100800 */
[----:B------:R-:W-:-:S03]  /*22500*/  ULDC.64 UR4, c[0x0][0xaa0] ;  /* 0x0002a80000047ab9 */ /* 0x000fc60000000a00 */
[----:B------:R-:W4:Y:S04]  /*22510*/  LDL R8, [R1+0x74] ;  /* 0x0000740001087983 */ /* 0x000f280000100800 */
[----:B------:R0:W5:Y:S04]  /*22520*/  LDL R15, [R1+0x30] ;  /* 0x00003000010f7983 */ /* 0x0001680000100800 */
[----:B------:R0:W5:Y:S04]  /*22530*/  LDL R20, [R1+0x70] ;  /* 0x0000700001147983 */ /* 0x0001680000100800 */
[----:B------:R0:W5:Y:S01]  /*22540*/  LDL R21, [R1+0x2c] ;  /* 0x00002c0001157983 */ /* 0x0001620000100800 */
        /* <DEDUP_REMOVED lines=8> */
[----:B------:R-:W-:Y:S01]  /*225d0*/  ULDC.64 UR4, c[0x0][0xaf0] ;  /* 0x0002bc0000047ab9 */ /* 0x000fe20000000a00 */
[----:B--2---:R-:W-:-:S04]  /*225e0*/  IMAD R4, R4, 0x20, R218 ;  /* 0x0000002004047824 */ /* 0x004fc800078e02da */
[----:B------:R-:W-:-:S04]  /*225f0*/  IMAD.IADD R9, R26, 0x1, R4 ;  /* 0x000000011a097824 */ /* 0x000fc800078e0204 */
[----:B0-----:R-:W-:Y:S02]  /*22600*/  @P2 IMAD.HI.U32 R4, R9, R14, RZ ;  /* 0x0000000e09042227 */ /* 0x001fe400078e00ff */
[----:B------:R0:W5:Y:S02]  /*22610*/  LDL R14, [R1+0x5c] ;  /* 0x00005c00010e7983 */ /* 0x0001640000100800 */
[----:B------:R-:W-:Y:S01]  /*22620*/  IMAD.MOV.U32 R5, RZ, RZ, R9 ;  /* 0x000000ffff057224 */ /* 0x000fe200078e0009 */
[----:B---3--:R-:W-:Y:S01]  /*22630*/  @P2 SHF.R.U32.HI R5, RZ, R25, R4 ;  /* 0x00000019ff052219 */ /* 0x008fe20000011604 */
[----:B------:R-:W-:Y:S02]  /*22640*/  IMAD R6, R12, UR4, RZ ;  /* 0x000000040c067c24 */ /* 0x000fe4000f8e02ff */
[----:B------:R-:W-:Y:S01]  /*22650*/  IMAD.IADD R3, R3, 0x1, R7 ;  /* 0x0000000103037824 */ /* 0x000fe200078e0207 */
[----:B------:R-:W-:Y:S01]  /*22660*/  SHF.R.S32.HI R4, RZ, 0x1f, R5 ;  /* 0x0000001fff047819 */ /* 0x000fe20000011405 */
[----:B------:R-:W-:-:S02]  /*22670*/  IMAD R7, R13, UR5, R6 ;  /* 0x000000050d077c24 */ /* 0x000fc4000f8e0206 */
        /* <DEDUP_REMOVED lines=10> */
[----:B------:R-:W-:Y:S02]  /*22720*/  IMAD.IADD R3, R3, 0x1, R9 ;  /* 0x0000000103037824 */ /* 0x000fe400078e0209 */
[----:B------:R-:W-:Y:S02]  /*22730*/  IMAD R4, R4, UR4, RZ ;  /* 0x0000000404047c24 */ /* 0x000fe4000f8e02ff */
[----:B------:R-:W-:Y:S02]  /*22740*/  IMAD.IADD R6, R218, 0x1, R26 ;  /* 0x00000001da067824 */ /* 0x000fe400078e021a */
        /* <DEDUP_REMOVED lines=11> */
[----:B------:R0:W2:Y:S01]  /*22800*/  SHFL.IDX PT, R2, R4, RZ, 0x181f ;  /* 0x00181fff04027589 */ /* 0x0000a200000e0000 */
[----:B------:R-:W-:Y:S03]  /*22810*/  BSSY B1, `(.L_x_2029) ;  /* 0x0000016000017945 */ /* 0x000fe60003800000 */
[----:B------:R0:W3:Y:S01]  /*22820*/  SHFL.IDX PT, R3, R5, RZ, 0x181f ;  /* 0x00181fff05037589 */ /* 0x0000e200000e0000 */
[----:B----4-:R-:W-:Y:S01]  /*22830*/  IMAD.MOV.U32 R24, RZ, RZ, R8 ;  /* 0x000000ffff187224 */ /* 0x010fe200078e0008 */
[----:B------:R-:W-:Y:S01]  /*22840*/  ISETP.GE.AND P0, PT, R0, R23, PT ;  /* 0x000000170000720c */ /* 0x000fe20003f06270 */
[----:B------:R-:W-:-:S12]  /*22850*/  @P2 BRA `(.L_x_2030) ;  /* 0x0000000000442947 */ /* 0x000fd80003800000 */
[----:B------:R-:W-:Y:S02]  /*22860*/  ULDC UR4, c[0x0][0xac8] ;  /* 0x0002b20000047ab9 */ /* 0x000fe40000000800 */
[----:B------:R-:W-:Y:S02]  /*22870*/  ISETP.GE.AND P5, PT, R18, UR4, PT ;  /* 0x0000000412007c0c */ /* 0x000fe4000bfa6270 */
[----:B-----5:R-:W-:Y:S02]  /*22880*/  ISETP.GE.AND P3, PT, R21, UR4, PT ;  /* 0x0000000415007c0c */ /* 0x020fe4000bf66270 */
[----:B------:R-:W-:Y:S02]  /*22890*/  ISETP.GE.AND P2, PT, R15, UR4, PT ;  /* 0x000000040f007c0c */ /* 0x000fe4000bf46270 */
[----:B------:R-:W-:-:S07]  /*228a0*/  ISETP.GE.AND P4, PT, R226, UR4, PT ;  /* 0x00000004e2007c0c */ /* 0x000fce000bf86270 */
[----:B--2---:R-:W-:-:S04]  /*228b0*/  @!P5 LEA R8, P6, R18, R2, 0x1 ;  /* 0x000000021208d211 */ /* 0x004fc800078c08ff */
[-C--:B---3--:R-:W-:Y:S02]  /*228c0*/  @!P5 LEA.HI.X R9, R18, R3.reuse, R19, 0x1, P6 ;  /* 0x000000031209d211 */ /* 0x088fe400030f0c13 */
[CC--:B------:R-:W-:Y:S01]  /*228d0*/  @!P3 LEA R10, P6, R21.reuse, R2.reuse, 0x1 ;  /* 0x00000002150ab211 */ /* 0x0c0fe200078c08ff */
        /* <DEDUP_REMOVED lines=9> */
.L_x_2030:
[----:B------:R-:W-:Y:S05]  /*22970*/  BSYNC B1 ;  /* 0x0000000000017941 */ /* 0x000fea0003800000 */
.L_x_2029:
[----:B---34-:R3:W4:Y:S01]  /*22980*/  SHFL.IDX PT, R3, R5, 0x1, 0x181f ;  /* 0x00381f0005037f89 */ /* 0x01872200000e0000 */
[----:B------:R-:W-:Y:S03]  /*22990*/  BSSY B1, `(.L_x_2031) ;  /* 0x0000014000017945 */ /* 0x000fe60003800000 */
[----:B--2---:R3:W2:Y:S01]  /*229a0*/  SHFL.IDX PT, R2, R4, 0x1, 0x181f ;  /* 0x00381f0004027f89 */ /* 0x0046a200000e0000 */
[----:B------:R-:W-:Y:S05]  /*229b0*/  @P1 BRA `(.L_x_2032) ;  /* 0x0000000000441947 */ /* 0x000fea0003800000 */
[----:B------:R-:W-:Y:S02]  /*229c0*/  ULDC UR4, c[0x0][0xac8] ;  /* 0x0002b20000047ab9 */ /* 0x000fe40000000800 */
[----:B------:R-:W-:Y:S02]  /*229d0*/  ISETP.GE.AND P4, PT, R18, UR4, PT ;  /* 0x0000000412007c0c */ /* 0x000fe4000bf86270 */
[----:B-----5:R-:W-:Y:S02]  /*229e0*/  ISETP.GE.AND P2, PT, R21, UR4, PT ;  /* 0x0000000415007c0c */ /* 0x020fe4000bf46270 */
[----:B------:R-:W-:Y:S02]  /*229f0*/  ISETP.GE.AND P1, PT, R15, UR4, PT ;  /* 0x000000040f007c0c */ /* 0x000fe4000bf26270 */
[----:B------:R-:W-:-:S07]  /*22a00*/  ISETP.GE.AND P3, PT, R226, UR4, PT ;  /* 0x00000004e2007c0c */ /* 0x000fce000bf66270 */
[CC--:B--2---:R-:W-:Y:S02]  /*22a10*/  @!P4 LEA R8, P6, R18.reuse, R2.reuse, 0x1 ;  /* 0x000000021208c211 */ /* 0x0c4fe400078c08ff */
[-C--:B------:R-:W-:Y:S02]  /*22a20*/  @!P2 LEA R10, P5, R21, R2.reuse, 0x1 ;  /* 0x00000002150aa211 */ /* 0x080fe400078a08ff */
[-C--:B----4-:R-:W-:Y:S02]  /*22a30*/  @!P4 LEA.HI.X R9, R18, R3.reuse, R19, 0x1, P6 ;  /* 0x000000031209c211 */ /* 0x090fe400030f0c13 */
[----:B------:R-:W-:Y:S01]  /*22a40*/  @!P1 LEA R12, P6, R15, R2, 0x1 ;  /* 0x000000020f0c9211 */ /* 0x000fe200078c08ff */
        /* <DEDUP_REMOVED lines=8> */
.L_x_2032:
[----:B------:R-:W-:Y:S05]  /*22ad0*/  BSYNC B1 ;  /* 0x0000000000017941 */ /* 0x000fea0003800000 */
.L_x_2031:
[----:B--2-4-:R2:W4:Y:S01]  /*22ae0*/  SHFL.IDX PT, R3, R5, 0x2, 0x181f ;  /* 0x00581f0005037f89 */ /* 0x01452200000e0000 */
[----:B------:R-:W-:Y:S03]  /*22af0*/  BSSY B1, `(.L_x_2033) ;  /* 0x0000014000017945 */ /* 0x000fe60003800000 */
[----:B------:R2:W0:Y:S01]  /*22b00*/  SHFL.IDX PT, R2, R4, 0x2, 0x181f ;  /* 0x00581f0004027f89 */ /* 0x00042200000e0000 */
[----:B------:R-:W-:Y:S05]  /*22b10*/  @P0 BRA `(.L_x_2034) ;  /* 0x0000000000440947 */ /* 0x000fea0003800000 */
[----:B------:R-:W-:Y:S02]  /*22b20*/  ULDC UR4, c[0x0][0xac8] ;  /* 0x0002b20000047ab9 */ /* 0x000fe40000000800 */
[----:B------:R-:W-:Y:S02]  /*22b30*/  ISETP.GE.AND P3, PT, R18, UR4, PT ;  /* 0x0000000412007c0c */ /* 0x000fe4000bf66270 */
[----:B-----5:R-:W-:Y:S02]  /*22b40*/  ISETP.GE.AND P5, PT, R21, UR4, PT ;  /* 0x0000000415007c0c */ /* 0x020fe4000bfa6270 */
[----:B------:R-:W-:Y:S02]  /*22b50*/  ISETP.GE.AND P6, PT, R15, UR4, PT ;  /* 0x000000040f007c0c */ /* 0x000fe4000bfc6270 */
[----:B------:R-:W-:-:S07]  /*22b60*/  ISETP.GE.AND P4, PT, R226, UR4, PT ;  /* 0x00000004e2007c0c */ /* 0x000fce000bf86270 */
[-C--:B0-----:R-:W-:Y:S02]  /*22b70*/  @!P3 LEA R8, P0, R18, R2.reuse, 0x1 ;  /* 0x000000021208b211 */ /* 0x081fe400078008ff */
[-C--:B------:R-:W-:Y:S02]  /*22b80*/  @!P5 LEA R10, P1, R21, R2.reuse, 0x1 ;  /* 0x00000002150ad211 */ /* 0x080fe400078208ff */
[----:B------:R-:W-:Y:S02]  /*22b90*/  @!P6 LEA R12, P2, R15, R2, 0x1 ;  /* 0x000000020f0ce211 */ /* 0x000fe400078408ff */
        /* <DEDUP_REMOVED lines=9> */
.L_x_2034:
[----:B------:R-:W-:Y:S05]  /*22c30*/  BSYNC B1 ;  /* 0x0000000000017941 */ /* 0x000fea0003800000 */
.L_x_2033:
[----:B------:R-:W-:Y:S01]  /*22c40*/  VIADD R0, R6, 0x60 ;  /* 0x0000006006007836 */ /* 0x000fe20000000000 */
[----:B0---4-:R0:W4:Y:S04]  /*22c50*/  SHFL.IDX PT, R3, R5, 0x3, 0x181f ;  /* 0x00781f0005037f89 */ /* 0x01112800000e0000 */
[----:B------:R-:W-:Y:S01]  /*22c60*/  ISETP.GE.AND P0, PT, R0, R23, PT ;  /* 0x000000170000720c */ /* 0x000fe20003f06270 */
[----:B------:R0:W0:-:S12]  /*22c70*/  SHFL.IDX PT, R2, R4, 0x3, 0x181f ;  /* 0x00781f0004027f89 */ /* 0x00001800000e0000 */
        /* <DEDUP_REMOVED lines=18> */
.L_x_2025:
[----:B------:R-:W-:Y:S05]  /*22da0*/  BSYNC B0 ;  /* 0x0000000000007941 */ /* 0x000fea0003800000 */
.L_x_2016:
[----:B------:R-:W-:Y:S02]  /*22db0*/  ULDC UR4, c[0x0][0xc3c] ;  /* 0x00030f0000047ab9 */ /* 0x000fe40000000800 */
[----:B-1----:R-:W-:-:S13]  /*22dc0*/  ISETP.GE.AND P0, PT, R67, UR4, PT ;  /* 0x0000000443007c0c */ /* 0x002fda000bf06270 */
[----:B------:R-:W-:Y:S05]  /*22dd0*/  @!P0 BRA `(.L_x_2035) ;  /* 0xfffffde400a88947 */ /* 0x000fea000383ffff */
[----:B------:R-:W-:Y:S05]  /*22de0*/  BRA `(.L_x_1746) ;  /* 0x0000009000b87947 */ /* 0x000fea0003800000 */
.L_x_1744:
        /* <DEDUP_REMOVED lines=18> */
.L_x_2036:
[----:B------:R-:W-:Y:S01]  /*22f10*/  LOP3.LUT R0, R4, 0x1f, RZ, 0xc0, !PT ;  /* 0x0000001f04007812 */ /* 0x000fe200078ec0ff */
[----:B------:R-:W-:Y:S01]  /*22f20*/  ULDC UR4, c[0x0][0xc3c] ;  /* 0x00030f0000047ab9 */ /* 0x000fe20000000800 */
[----:B------:R-:W1:Y:S01]  /*22f30*/  S2UR UR6, SR_CTAID.X ;  /* 0x00000000000679c3 */ /* 0x000e620000002500 */
[----:B------:R-:W-:Y:S01]  /*22f40*/  ULDC UR5, c[0x0][0xc38] ;  /* 0x00030e0000057ab9 */ /* 0x000fe20000000800 */
[----:B------:R-:W-:-:S04]  /*22f50*/  ISETP.NE.AND P0, PT, R0, 0x1f, PT ;  /* 0x0000001f0000780c */ /* 0x000fc80003f05270 */
[----:B------:R-:W-:-:S13]  /*22f60*/  ISETP.GE.OR P1, PT, R0, UR4, !P0 ;  /* 0x0000000400007c0c */ /* 0x000fda000c726670 */
[----:B0-----:R-:W0:Y:S02]  /*22f70*/  @!P1 LDC.64 R2, c[0x0][0xc80] ;  /* 0x00032000ff029b82 */ /* 0x001e240000000a00 */
[----:B0-----:R-:W-:-:S05]  /*22f80*/  @!P1 IMAD.WIDE.U32 R2, R0, 0x4, R2 ;  /* 0x0000000400029825 */ /* 0x001fca00078e0002 */
[----:B------:R-:W2:Y:S01]  /*22f90*/  @!P1 LDG.E R6, desc[UR60][R2.64] ;  /* 0x0000003c02069981 */ /* 0x000ea2000c1e1900 */
[C---:B------:R-:W-:Y:S01]  /*22fa0*/  ISETP.NE.AND P1, PT, R0.reuse, RZ, PT ;  /* 0x000000ff0000720c */ /* 0x040fe20003f25270 */
[----:B------:R-:W-:Y:S01]  /*22fb0*/  UMOV UR4, URZ ;  /* 0x0000003f00047c82 */ /* 0x000fe20008000000 */
[C---:B------:R-:W-:Y:S01]  /*22fc0*/  ISETP.GE.U32.AND P2, PT, R0.reuse, 0x2, PT ;  /* 0x000000020000780c */ /* 0x040fe20003f46070 */
[----:B------:R-:W-:Y:S01]  /*22fd0*/  IMAD.MOV.U32 R16, RZ, RZ, RZ ;  /* 0x000000ffff107224 */ /* 0x000fe200078e00ff */
[C---:B------:R-:W-:Y:S02]  /*22fe0*/  ISETP.GE.U32.AND P3, PT, R0.reuse, 0x4, PT ;  /* 0x000000040000780c */ /* 0x040fe40003f66070 */
[C---:B------:R-:W-:Y:S02]  /*22ff0*/  ISETP.GE.U32.AND P4, PT, R0.reuse, 0x8, PT ;  /* 0x000000080000780c */ /* 0x040fe40003f86070 */
[----:B------:R-:W-:Y:S01]  /*23000*/  ISETP.GE.U32.AND P5, PT, R0, 0x10, PT ;  /* 0x000000100000780c */ /* 0x000fe20003fa6070 */
[----:B--2---:R-:W0:Y:S02]  /*23010*/  SHFL.UP PT, R5, R6, 0x1, RZ ;  /* 0x0420000006057989 */ /* 0x004e2400000e00ff */
        /* <DEDUP_REMOVED lines=16> */
[----:B------:R-:W-:Y:S01]  /*23120*/  IMAD.MOV.U32 R8, RZ, RZ, R7 ;  /* 0x000000ffff087224 */ /* 0x000fe200078e0007 */
[----:B-1----:R-:W-:-:S13]  /*23130*/  ISETP.GT.AND P6, PT, R7, UR6, PT ;  /* 0x0000000607007c0c */ /* 0x002fda000bfc4270 */
[----:B------:R-:W-:Y:S05]  /*23140*/  @P6 BRA `(.L_x_2038) ;  /* 0x00000000009c6947 */ /* 0x000fea0003800000 */
[----:B------:R-:W0:Y:S01]  /*23150*/  LDC R5, c[0x0][0xc3c] ;  /* 0x00030f00ff057b82 */ /* 0x000e220000000800 */
[----:B------:R-:W-:Y:S01]  /*23160*/  IMAD.MOV.U32 R7, RZ, RZ, R8 ;  /* 0x000000ffff077224 */ /* 0x000fe200078e0008 */
[----:B------:R-:W-:Y:S01]  /*23170*/  UMOV UR4, URZ ;  /* 0x0000003f00047c82 */ /* 0x000fe20008000000 */
[----:B------:R-:W-:Y:S01]  /*23180*/  ULDC UR7, c[0x0][0xc3c] ;  /* 0x00030f0000077ab9 */ /* 0x000fe20000000800 */
[----:B------:R-:W-:-:S05]  /*23190*/  ULDC UR5, c[0x0][0xc38] ;  /* 0x00030e0000057ab9 */ /* 0x000fca0000000800 */
.L_x_2042:
        /* <DEDUP_REMOVED lines=9> */
[----:B------:R-:W0:Y:S02]  /*23230*/  LDC.64 R2, c[0x0][0xc80] ;  /* 0x00032000ff027b82 */ /* 0x000e240000000a00 */
[----:B0-----:R-:W-:-:S05]  /*23240*/  IMAD.WIDE R2, R8, 0x4, R2 ;  /* 0x0000000408027825 */ /* 0x001fca00078e0202 */
[----:B------:R0:W5:Y:S02]  /*23250*/  LDG.E R6, desc[UR60][R2.64] ;  /* 0x0000003c02067981 */ /* 0x000164000c1e1900 */
.L_x_2041:
[----:B------:R-:W-:Y:S05]  /*23260*/  BSYNC B0 ;  /* 0x0000000000007941 */ /* 0x000fea0003800000 */
.L_x_2040:
        /* <DEDUP_REMOVED lines=21> */
.L_x_2038:
[----:B------:R-:W-:-:S04]  /*233c0*/  IMAD.IADD R8, R7, 0x1, -R8 ;  /* 0x0000000107087824 */ /* 0x000fc800078e0a08 */
        /* <DEDUP_REMOVED lines=17> */
[----:B------:R-:W-:-:S06]  /*234e0*/  VIADD R16, R7, 0xffffffff ;  /* 0xffffffff07107836 */ /* 0x000fcc0000000000 */
[----:B------:R2:W3:Y:S02]  /*234f0*/  SHFL.IDX PT, R16, R5, R16, 0x1f ;  /* 0x00001f1005107589 */ /* 0x0004e400000e0000 */
.L_x_2043:
[----:B-12---:R-:W-:Y:S01]  /*23500*/  IMAD.MOV R5, RZ, RZ, -R3 ;  /* 0x000000ffff057224 */ /* 0x006fe200078e0a03 */
[----:B------:R-:W-:Y:S01]  /*23510*/  IABS R7, R9 ;  /* 0x0000000900077213 */ /* 0x000fe20000000000 */
        /* <DEDUP_REMOVED lines=23> */
[----:B------:R-:W-:Y:S01]  /*23690*/  VIADDMNMX R11, R10, UR5, R11, PT ;  /* 0x000000050a0b7c46 */ /* 0x000fe2000b80010b */
[----:B------:R-:W-:-:S03]  /*236a0*/  IMAD.IADD R5, R8, 0x1, R5 ;  /* 0x0000000108057824 */ /* 0x000fc600078e0205 */
[----:B------:R-:W-:-:S04]  /*236b0*/  IABS R7, R11 ;  /* 0x0000000b00077213 */ /* 0x000fc80000000000 */
[----:B------:R-:W1:Y:S08]  /*236c0*/  I2F.RP R10, R7 ;  /* 0x00000007000a7306 */ /* 0x000e700000209400 */
[----:B-1----:R-:W1:Y:S02]  /*236d0*/  MUFU.RCP R10, R10 ;  /* 0x0000000a000a7308 */ /* 0x002e640000001000 */
[----:B-1----:R-:W-:Y:S01]  /*236e0*/  VIADD R3, R10, 0xffffffe ;  /* 0x0ffffffe0a037836 */ /* 0x002fe20000000000 */
[----:B------:R-:W-:-:S05]  /*236f0*/  IABS R10, R11 ;  /* 0x0000000b000a7213 */ /* 0x000fca0000000000 */
[----:B------:R-:W1:Y:S01]  /*23700*/  F2I.FTZ.U32.TRUNC.NTZ R3, R3 ;  /* 0x0000000300037305 */ /* 0x000e62000021f000 */
[----:B------:R-:W-:Y:S02]  /*23710*/  IMAD.MOV R10, RZ, RZ, -R10 ;  /* 0x000000ffff0a7224 */ /* 0x000fe400078e0a0a */
[----:B-1----:R-:W-:-:S04]  /*23720*/  IMAD.MOV R2, RZ, RZ, -R3 ;  /* 0x000000ffff027224 */ /* 0x002fc800078e0a03 */
[----:B------:R-:W-:Y:S02]  /*23730*/  IMAD R9, R2, R7, RZ ;  /* 0x0000000702097224 */ /* 0x000fe400078e02ff */
[----:B------:R-:W-:-:S04]  /*23740*/  IMAD.MOV.U32 R2, RZ, RZ, RZ ;  /* 0x000000ffff027224 */ /* 0x000fc800078e00ff */
[----:B------:R-:W-:Y:S01]  /*23750*/  IMAD.HI.U32 R2, R3, R9, R2 ;  /* 0x0000000903027227 */ /* 0x000fe200078e0002 */
[----:B------:R-:W-:Y:S02]  /*23760*/  IABS R9, R8 ;  /* 0x0000000800097213 */ /* 0x000fe40000000000 */
[----:B------:R-:W-:-:S03]  /*23770*/  LOP3.LUT R3, R8, R11, RZ, 0x3c, !PT ;  /* 0x0000000b08037212 */ /* 0x000fc600078e3cff */
[----:B------:R-:W-:Y:S01]  /*23780*/  IMAD.HI.U32 R2, R2, R9, RZ ;  /* 0x0000000902027227 */ /* 0x000fe200078e00ff */
[----:B------:R-:W-:-:S03]  /*23790*/  ISETP.GE.AND P2, PT, R3, RZ, PT ;  /* 0x000000ff0300720c */ /* 0x000fc60003f46270 */
        /* <DEDUP_REMOVED lines=14> */
.L_x_2039:
[----:B------:R-:W-:Y:S02]  /*23880*/  IMAD.MOV.U32 R17, RZ, RZ, RZ ;  /* 0x000000ffff117224 */ /* 0x000fe400078e00ff */
[----:B------:R-:W-:Y:S02]  /*23890*/  IMAD.U32 R16, RZ, RZ, UR6 ;  /* 0x00000006ff107e24 */ /* 0x000fe4000f8e00ff */
[----:B------:R-:W-:-:S07]  /*238a0*/  IMAD.MOV.U32 R18, RZ, RZ, RZ ;  /* 0x000000ffff127224 */ /* 0x000fce00078e00ff */
.L_x_2044:
[----:B------:R-:W-:-:S13]  /*238b0*/  ISETP.NE.AND P0, PT, R0, RZ, PT ;  /* 0x000000ff0000720c */ /* 0x000fda0003f05270 */
[----:B------:R-:W1:Y:S01]  /*238c0*/  @!P0 S2R R3, SR_CgaCtaId ;  /* 0x0000000000038919 */ /* 0x000e620000008800 */
[----:B------:R-:W-:-:S04]  /*238d0*/  @!P0 MOV R0, 0x400 ;  /* 0x0000040000008802 */ /* 0x000fc80000000f00 */
[----:B-1----:R-:W-:-:S05]  /*238e0*/  @!P0 LEA R0, R3, R0, 0x18 ;  /* 0x0000000003008211 */ /* 0x002fca00078ec0ff */
[----:B------:R1:W-:Y:S01]  /*238f0*/  @!P0 STS.128 [R0+0x308d0], R16 ;  /* 0x0308d01000008388 */ /* 0x0003e20000000c00 */
[----:B------:R-:W-:Y:S06]  /*23900*/  BAR.ARV 0x5, 0x180 ;  /* 0x0146000000007b1d */ /* 0x000fec0000002000 */
.L_x_2037:
[----:B-1----:R-:W-:Y:S01]  /*23910*/  IMAD.MOV.U32 R0, RZ, RZ, 0x1 ;  /* 0x00000001ff007424 */ /* 0x002fe200078e00ff */
[----:B------:R1:W-:Y:S01]  /*23920*/  STL [R1+0x4], RZ ;  /* 0x000004ff01007387 */ /* 0x0003e20000100800 */
[----:B------:R-:W-:Y:S02]  /*23930*/  ULDC UR4, c[0x0][0xc3c] ;  /* 0x00030f0000047ab9 */ /* 0x000fe40000000800 */
[----:B--2---:R-:W-:Y:S01]  /*23940*/  ISETP.GE.AND P0, PT, R19, UR4, PT ;  /* 0x0000000413007c0c */ /* 0x004fe2000bf06270 */
[----:B------:R1:W-:Y:S04]  /*23950*/  STL [R1+0x10], R0 ;  /* 0x0000100001007387 */ /* 0x0003e80000100800 */
[----:B------:R1:W-:Y:S08]  /*23960*/  STL [R1+0x48], RZ ;  /* 0x000048ff01007387 */ /* 0x0003f00000100800 */
[----:B-1----:R-:W-:Y:S05]  /*23970*/  @P0 BRA `(.L_x_2045) ;  /* 0x0000008000ec0947 */ /* 0x002fea0003800000 */
[----:B------:R-:W1:Y:S01]  /*23980*/  S2UR UR5, SR_CgaCtaId ;  /* 0x00000000000579c3 */ /* 0x000e620000008800 */
[C---:B------:R-:W-:Y:S01]  /*23990*/  IMAD.SHL.U32 R0, R4.reuse, 0x8, RZ ;  /* 0x0000000804007824 */ /* 0x040fe200078e00ff */
[----:B------:R-:W-:Y:S01]  /*239a0*/  LOP3.LUT R5, R4, 0x7f, RZ, 0xc0, !PT ;  /* 0x0000007f04057812 */ /* 0x000fe200078ec0ff */
[----:B------:R-:W-:Y:S01]  /*239b0*/  UMOV UR4, 0x400 ;  /* 0x0000040000047882 */ /* 0x000fe20000000000 */
[----:B------:R-:W-:Y:S01]  /*239c0*/  BSSY B8, `(.L_x_2045) ;  /* 0x0000836000087945 */ /* 0x000fe20003800000 */
[----:B------:R-:W-:Y:S01]  /*239d0*/  ULDC.64 UR38, c[0x0][0x198] ;  /* 0x0000660000267ab9 */ /* 0x000fe20000000a00 */
[----:B------:R-:W-:Y:S01]  /*239e0*/  LOP3.LUT R3, R0, 0x1f8, RZ, 0xc0, !PT ;  /* 0x000001f800037812 */ /* 0x000fe200078ec0ff */
[----:B0-----:R-:W-:Y:S01]  /*239f0*/  IMAD.SHL.U32 R2, R5, 0x8, RZ ;  /* 0x0000000805027824 */ /* 0x001fe200078e00ff */
[----:B------:R-:W-:Y:S01]  /*23a00*/  SHF.R.U32.HI R5, RZ, 0x3, R5 ;  /* 0x00000003ff057819 */ /* 0x000fe20000011605 */
[----:B------:R-:W-:Y:S01]  /*23a10*/  ULDC UR36, c[0x0][0xc] ;  /* 0x0000030000247ab9 */ /* 0x000fe20000000800 */
[----:B------:R-:W-:Y:S01]  /*23a20*/  LOP3.LUT R3, R3, 0x38, R4, 0x78, !PT ;  /* 0x0000003803037812 */ /* 0x000fe200078e7804 */
[----:B------:R-:W-:Y:S01]  /*23a30*/  IMAD.SHL.U32 R4, R4, 0x10, RZ ;  /* 0x0000001004047824 */ /* 0x000fe200078e00ff */
[----:B------:R-:W-:-:S02]  /*23a40*/  LOP3.LUT R0, R0, 0x38, RZ, 0xc0, !PT ;  /* 0x0000003800007812 */ /* 0x000fc400078ec0ff */
[----:B------:R-:W-:Y:S02]  /*23a50*/  LOP3.LUT R2, R3, 0x200, R2, 0xf8, !PT ;  /* 0x0000020003027812 */ /* 0x000fe400078ef802 */
[----:B------:R-:W-:Y:S01]  /*23a60*/  LOP3.LUT R4, R5, 0x70, R4, 0xf8, !PT ;  /* 0x0000007005047812 */ /* 0x000fe200078ef804 */
[----:B------:R-:W-:Y:S01]  /*23a70*/  IMAD.MOV.U32 R4, RZ, RZ, 0x1 ;  /* 0x00000001ff047424 */ /* 0x000fe200078e00ff */
[----:B-1----:R-:W-:-:S06]  /*23a80*/  ULEA UR4, UR5, UR4, 0x18 ;  /* 0x0000000405047291 */ /* 0x002fcc000f8ec03f */
[----:B------:R-:W-:-:S05]  /*23a90*/  IMAD.U32 R3, RZ, RZ, UR4 ;  /* 0x00000004ff037e24 */ /* 0x000fca000f8e00ff */
[----:B------:R0:W-:Y:S02]  /*23aa0*/  STL [R1], R3 ;  /* 0x0000000301007387 */ /* 0x0001e40000100800 */
[----:B0-----:R-:W-:Y:S02]  /*23ab0*/  IMAD R3, R2, 0x2, R3 ;  /* 0x0000000202037824 */ /* 0x001fe400078e0203 */
[----:B------:R-:W-:-:S03]  /*23ac0*/  IMAD.MOV.U32 R2, RZ, RZ, 0x1 ;  /* 0x00000001ff027424 */ /* 0x000fc600078e00ff */
[----:B------:R0:W-:Y:S04]  /*23ad0*/  STL [R1+0x28], R3 ;  /* 0x0000280301007387 */ /* 0x0001e80000100800 */
[----:B------:R-:W-:Y:S04]  /*23ae0*/  STL [R1+0x48], RZ ;  /* 0x000048ff01007387 */ /* 0x000fe80000100800 */
[----:B------:R1:W-:Y:S01]  /*23af0*/  STL [R1+0x1c], R2 ;  /* 0x00001c0201007387 */ /* 0x0003e20000100800 */
[----:B0-----:R-:W-:-:S03]  /*23b00*/  LOP3.LUT R3, R0, 0x40, RZ, 0xfc, !PT ;  /* 0x0000004000037812 */ /* 0x001fc600078efcff */
[----:B------:R0:W-:Y:S04]  /*23b10*/  STL [R1+0x18], RZ ;  /* 0x000018ff01007387 */ /* 0x0001e80000100800 */
[----:B------:R0:W-:Y:S01]  /*23b20*/  STL [R1+0x4], RZ ;  /* 0x000004ff01007387 */ /* 0x0001e20000100800 */
[----:B-1----:R-:W-:-:S03]  /*23b30*/  LOP3.LUT R2, R0, 0x80, RZ, 0xfc, !PT ;  /* 0x0000008000027812 */ /* 0x002fc600078efcff */
[----:B------:R0:W-:Y:S01]  /*23b40*/  STL [R1+0x10], R4 ;  /* 0x0000100401007387 */ /* 0x0001e20000100800 */
[----:B------:R-:W-:-:S07]  /*23b50*/  LOP3.LUT R0, R0, 0xc0, RZ, 0xfc, !PT ;  /* 0x000000c000007812 */ /* 0x000fce00078efcff */
.L_x_2218:
[----:B------:R-:W-:Y:S05]  /*23b60*/  YIELD ;  /* 0x0000000000007946 */ /* 0x000fea0003800000 */
[----:B------:R-:W-:Y:S01]  /*23b70*/  ULDC.64 UR4, c[0x0][0xa28] ;  /* 0x00028a0000047ab9 */ /* 0x000fe20000000a00 */
[----:B------:R-:W-:Y:S02]  /*23b80*/  CS2R R6, SRZ ;  /* 0x0000000000067805 */ /* 0x000fe4000001ff00 */
[----:B------:R-:W-:Y:S01]  /*23b90*/  ISETP.NE.U32.AND P0, PT, RZ, UR4, PT ;  /* 0x00000004ff007c0c */ /* 0x000fe2000bf05070 */
[----:B-1----:R-:W1:Y:S01]  /*23ba0*/  LDC.64 R12, c[0x0][0xa00] ;  /* 0x00028000ff0c7b82 */ /* 0x002e620000000a00 */
[----:B------:R-:W-:Y:S01]  /*23bb0*/  ULDC.64 UR6, c[0x0][0xa08] ;  /* 0x0002820000067ab9 */ /* 0x000fe20000000a00 */
[----:B------:R-:W-:Y:S01]  /*23bc0*/  ULDC.64 UR8, c[0x0][0xa10] ;  /* 0x0002840000087ab9 */ /* 0x000fe20000000a00 */
[----:B------:R-:W-:Y:S01]  /*23bd0*/  ISETP.NE.AND.EX P0, PT, RZ, UR5, PT, P0 ;  /* 0x00000005ff007c0c */ /* 0x000fe2000bf05300 */
[----:B------:R-:W-:-:S04]  /*23be0*/  ULDC.64 UR4, c[0x0][0xa18] ;  /* 0x0002860000047ab9 */ /* 0x000fc80000000a00 */
[----:B0-----:R-:W0:Y:S08]  /*23bf0*/  LDC.64 R4, c[0x0][0xa08] ;  /* 0x00028200ff047b82 */ /* 0x001e300000000a00 */
[----:B--2---:R-:W2:Y:S02]  /*23c00*/  @P0 LDC.64 R2, c[0x0][0xa28] ;  /* 0x00028a00ff020b82 */ /* 0x004ea40000000a00 */
[----:B--2---:R-:W-:-:S05]  /*23c10*/  @P0 IMAD.WIDE R2, R19, 0x4, R2 ;  /* 0x0000000413020825 */ /* 0x004fca00078e0202 */
[----:B------:R2:W5:Y:S01]  /*23c20*/  @P0 LDG.E R6, desc[UR60][R2.64] ;  /* 0x0000003c02060981 */ /* 0x000562000c1e1900 */
[----:B------:R-:W-:Y:S01]  /*23c30*/  ISETP.NE.U32.AND P0, PT, RZ, UR4, PT ;  /* 0x00000004ff007c0c */ /* 0x000fe2000bf05070 */
[----:B-1----:R-:W-:Y:S01]  /*23c40*/  IMAD.WIDE R12, R19, 0x4, R12 ;  /* 0x00000004130c7825 */ /* 0x002fe200078e020c */
[----:B------:R-:W-:Y:S02]  /*23c50*/  ISETP.NE.U32.AND P2, PT, RZ, UR6, PT ;  /* 0x00000006ff007c0c */ /* 0x000fe4000bf45070 */
[----:B------:R-:W-:Y:S01]  /*23c60*/  ISETP.NE.AND.EX P0, PT, RZ, UR5, PT, P0 ;  /* 0x00000005ff007c0c */ /* 0x000fe2000bf05300 */
[----:B------:R-:W-:Y:S01]  /*23c70*/  ULDC.64 UR4, c[0x0][0xa00] ;  /* 0x0002800000047ab9 */ /* 0x000fe20000000a00 */
[----:B------:R-:W-:Y:S01]  /*23c80*/  ISETP.NE.U32.AND P4, PT, RZ, UR8, PT ;  /* 0x00000008ff007c0c */ /* 0x000fe2000bf85070 */
[----:B------:R-:W-:Y:S01]  /*23c90*/  IMAD.MOV.U32 R8, RZ, RZ, RZ ;  /* 0x000000ffff087224 */ /* 0x000fe200078e00ff */
[----:B------:R-:W-:Y:S01]  /*23ca0*/  ISETP.NE.U32.AND P1, PT, RZ, UR4, PT ;  /* 0x00000004ff007c0c */ /* 0x000fe2000bf25070 */
[----:B--2---:R-:W1:Y:S01]  /*23cb0*/  LDC.64 R2, c[0x0][0xa10] ;  /* 0x00028400ff027b82 */ /* 0x004e620000000a00 */
[----:B---3--:R-:W-:-:S02]  /*23cc0*/  IMAD.MOV.U32 R0, RZ, RZ, RZ ;  /* 0x000000ffff007224 */ /* 0x008fc400078e00ff */
[----:B------:R-:W-:Y:S01]  /*23cd0*/  ISETP.NE.AND.EX P3, PT, RZ, UR5, PT, P1 ;  /* 0x00000005ff007c0c */ /* 0x000fe2000bf65310 */
[----:B0-----:R-:W-:-:S04]  /*23ce0*/  IMAD.WIDE R4, R19, 0x4, R4 ;  /* 0x0000000413047825 */ /* 0x001fc800078e0204 */
[----:B------:R-:W0:Y:S01]  /*23cf0*/  @P0 LDC.64 R10, c[0x0][0xa18] ;  /* 0x00028600ff0a0b82 */ /* 0x000e220000000a00 */
[----:B------:R-:W-:Y:S01]  /*23d00*/  ULDC UR4, c[0x0][0x288] ;  /* 0x0000a20000047ab9 */ /* 0x000fe20000000800 */
[----:B------:R-:W-:Y:S02]  /*23d10*/  ISETP.NE.AND.EX P1, PT, RZ, UR7, PT, P2 ;  /* 0x00000007ff007c0c */ /* 0x000fe4000bf25320 */
[----:B------:R-:W-:-:S04]  /*23d20*/  ISETP.NE.AND.EX P2, PT, RZ, UR9, PT, P4 ;  /* 0x00000009ff007c0c */ /* 0x000fc8000bf45340 */
[----:B------:R-:W2:Y:S07]  /*23d30*/  @P3 LDG.E R7, desc[UR60][R12.64] ;  /* 0x0000003c0c073981 */ /* 0x000eae000c1e1900 */
[----:B------:R-:W5:Y:S01]  /*23d40*/  @P1 LDG.E R8, desc[UR60][R4.64] ;  /* 0x0000003c04081981 */ /* 0x000f62000c1e1900 */
[----:B-1----:R-:W-:-:S05]  /*23d50*/  IMAD.WIDE R2, R19, 0x4, R2 ;  /* 0x0000000413027825 */ /* 0x002fca00078e0202 */
[----:B------:R-:W5:Y:S01]  /*23d60*/  @P2 LDG.E R0, desc[UR60][R2.64] ;  /* 0x0000003c02002981 */ /* 0x000f62000c1e1900 */
[----:B0-----:R-:W-:-:S03]  /*23d70*/  @P0 IMAD.WIDE R10, R19, 0x4, R10 ;  /* 0x00000004130a0825 */ /* 0x001fc600078e020a */
[----:B--2---:R0:W-:Y:S02]  /*23d80*/  STL [R1+0x40], R7 ;  /* 0x0000400701007387 */ /* 0x0041e40000100800 */
[----:B0-----:R-:W-:Y:S01]  /*23d90*/  IMAD.U32 R7, RZ, RZ, UR4 ;  /* 0x00000004ff077e24 */ /* 0x001fe2000f8e00ff */
[----:B------:R-:W-:-:S05]  /*23da0*/  ULDC.64 UR4, c[0x0][0x418] ;  /* 0x0001060000047ab9 */ /* 0x000fca0000000a00 */
[----:B------:R0:W2:Y:S01]  /*23db0*/  @P0 LDG.E R7, desc[UR60][R10.64] ;  /* 0x0000003c0a070981 */ /* 0x0000a2000c1e1900 */
[----:B------:R-:W-:-:S03]  /*23dc0*/  UISETP.NE.U32.AND UP0, UPT, UR4, URZ, UPT ;  /* 0x0000003f0400728c */ /* 0x000fc6000bf05070 */
[----:B------:R-:W-:Y:S01]  /*23dd0*/  ULDC UR4, c[0x0][0x424] ;  /* 0x0001090000047ab9 */ /* 0x000fe20000000800 */
[----:B------:R-:W-:-:S03]  /*23de0*/  UISETP.NE.AND.EX UP0, UPT, UR5, URZ, UPT, UP0 ;  /* 0x0000003f0500728c */ /* 0x000fc6000bf05300 */
[----:B------:R-:W-:Y:S01]  /*23df0*/  ULDC UR5, c[0x0][0x2f0] ;  /* 0x0000bc0000057ab9 */ /* 0x000fe20000000800 */
[----:B------:R-:W-:-:S04]  /*23e00*/  USEL UR4, UR4, 0x1, UP0 ;  /* 0x0000000104047887 */ /* 0x000fc80008000000 */
[----:B------:R-:W-:-:S03]  /*23e10*/  UIMAD UR4, UR4, UR5, URZ ;  /* 0x00000005040472a4 */ /* 0x000fc6000f8e023f */
[----:B------:R-:W-:Y:S02]  /*23e20*/  ULDC UR5, c[0x0][0x348] ;  /* 0x0000d20000057ab9 */ /* 0x000fe40000000800 */
[----:B0-----:R-:W-:Y:S01]  /*23e30*/  IMAD.U32 R10, RZ, RZ, UR5 ;  /* 0x00000005ff0a7e24 */ /* 0x001fe2000f8e00ff */
[----:B--2---:R0:W-:Y:S01]  /*23e40*/  STL [R1+0x38], R7 ;  /* 0x0000380701007387 */ /* 0x0041e20000100800 */
[----:B------:R-:W-:Y:S02]  /*23e50*/  IMAD.MOV.U32 R11, RZ, RZ, R7 ;  /* 0x000000ffff0b7224 */ /* 0x000fe400078e0007 */
[----:B0-----:R-:W-:Y:S01]  /*23e60*/  IMAD.U32 R7, RZ, RZ, UR4 ;  /* 0x00000004ff077e24 */ /* 0x001fe2000f8e00ff */
[----:B------:R-:W-:Y:S06]  /*23e70*/  @P0 BRA `(.L_x_2046) ;  /* 0x0000000000140947 */ /* 0x000fec0003800000 */
[----:B------:R-:W-:Y:S05]  /*23e80*/  @!P3 BRA `(.L_x_2046) ;  /* 0x000000000010b947 */ /* 0x000fea0003800000 */
[----:B------:R-:W2:Y:S04]  /*23e90*/  LDG.E R9, desc[UR60][R12.64] ;  /* 0x0000003c0c097981 */ /* 0x000ea8000c1e1900 */
[----:B------:R-:W2:Y:S02]  /*23ea0*/  LDG.E R12, desc[UR60][R12.64+0x4] ;  /* 0x0000043c0c0c7981 */ /* 0x000ea4000c1e1900 */
[----:B--2---:R-:W-:-:S05]  /*23eb0*/  IMAD.IADD R11, R12, 0x1, -R9 ;  /* 0x000000010c0b7824 */ /* 0x004fca00078e0a09 */
[----:B------:R0:W-:Y:S02]  /*23ec0*/  STL [R1+0x38], R11 ;  /* 0x0000380b01007387 */ /* 0x0001e40000100800 */
.L_x_2046:
[----:B-----5:R-:W-:Y:S01]  /*23ed0*/  IMAD.IADD R8, R8, 0x1, R6 ;  /* 0x0000000108087824 */ /* 0x020fe200078e0206 */
[----:B------:R-:W-:Y:S02]  /*23ee0*/  ULDC.64 UR4, c[0x0][0xa20] ;  /* 0x0002880000047ab9 */ /* 0x000fe40000000a00 */
[----:B------:R-:W-:Y:S02]  /*23ef0*/  ISETP.NE.U32.AND P0, PT, RZ, UR4, PT ;  /* 0x00000004ff007c0c */ /* 0x000fe4000bf05070 */
[----:B------:R1:W-:Y:S02]  /*23f00*/  STL [R1+0x14], R8 ;  /* 0x0000140801007387 */ /* 0x0003e40000100800 */
[----:B------:R-:W-:-:S13]  /*23f10*/  ISETP.NE.AND.EX P0, PT, RZ, UR5, PT, P0 ;  /* 0x00000005ff007c0c */ /* 0x000fda000bf05300 */
[----:B-1----:R-:W-:Y:S05]  /*23f20*/  @!P0 BRA `(.L_x_2047) ;  /* 0x0000000000108947 */ /* 0x002fea0003800000 */
[----:B------:R-:W1:Y:S02]  /*23f30*/  LDC.64 R4, c[0x0][0xa20] ;  /* 0x00028800ff047b82 */ /* 0x000e640000000a00 */
[----:B-1----:R-:W-:-:S05]  /*23f40*/  IMAD.WIDE R4, R19, 0x4, R4 ;  /* 0x0000000413047825 */ /* 0x002fca00078e0204 */
[----:B------:R1:W5:Y:S01]  /*23f50*/  LDG.E R7, desc[UR60][R4.64] ;  /* 0x0000003c04077981 */ /* 0x000362000c1e1900 */
[----:B------:R-:W-:Y:S05]  /*23f60*/  BRA `(.L_x_2048) ;  /* 0x0000000000107947 */ /* 0x000fea0003800000 */
.L_x_2047:
[----:B------:R-:W-:Y:S05]  /*23f70*/  @!P1 BRA `(.L_x_2048) ;  /* 0x00000000000c9947 */ /* 0x000fea0003800000 */
[----:B------:R-:W2:Y:S04]  /*23f80*/  LDG.E R7, desc[UR60][R4.64] ;  /* 0x0000003c04077981 */ /* 0x000ea8000c1e1900 */
[----:B------:R-:W2:Y:S02]  /*23f90*/  LDG.E R4, desc[UR60][R4.64+0x4] ;  /* 0x0000043c04047981 */ /* 0x000ea4000c1e1900 */
[----:B--2---:R-:W-:-:S07]  /*23fa0*/  IMAD.IADD R7, R4, 0x1, -R7 ;  /* 0x0000000104077824 */ /* 0x004fce00078e0a07 */
.L_x_2048:
[----:B-1----:R-:W2:Y:S04]  /*23fb0*/  @P2 LDG.E R4, desc[UR60][R2.64] ;  /* 0x0000003c02042981 */ /* 0x002ea8000c1e1900 */
[----:B------:R1:W2:Y:S01]  /*23fc0*/  @P2 LDG.E R2, desc[UR60][R2.64+0x4] ;  /* 0x0000043c02022981 */ /* 0x0002a2000c1e1900 */
[----:B------:R-:W-:Y:S02]  /*23fd0*/  IMAD.SHL.U32 R12, R17, 0x80, RZ ;  /* 0x00000080110c7824 */ /* 0x000fe400078e00ff */
[----:B-----5:R-:W-:Y:S02]  /*23fe0*/  IMAD.IADD R9, R7, 0x1, -R6 ;  /* 0x0000000107097824 */ /* 0x020fe400078e0a06 */
[----:B------:R-:W-:Y:S01]  /*23ff0*/  VIADD R7, R12, 0x7f ;  /* 0x0000007f0c077836 */ /* 0x000fe20000000000 */
[----:B------:R3:W-:Y:S01]  /*24000*/  STL [R1+0x30], R12 ;  /* 0x0000300c01007387 */ /* 0x0007e20000100800 */
[----:B-1----:R-:W1:Y:S02]  /*24010*/  LDC R3, c[0x0][0x448] ;  /* 0x00011200ff037b82 */ /* 0x002e640000000800 */
[----:B-1----:R-:W-:-:S13]  /*24020*/  ISETP.NE.AND P1, PT, R3, 0x1, PT ;  /* 0x000000010300780c */ /* 0x002fda0003f25270 */
[----:B------:R-:W1:Y:S08]  /*24030*/  @P1 LDC R3, c[0x0][0x44c] ;  /* 0x00011300ff031b82 */ /* 0x000e700000000800 */
[----:B------:R-:W4:Y:S01]  /*24040*/  @P1 LDC R5, c[0x0][0x450] ;  /* 0x00011400ff051b82 */ /* 0x000f220000000800 */
[----:B--2---:R-:W-:Y:S02]  /*24050*/  @P2 IMAD.IADD R10, R2, 0x1, -R4 ;  /* 0x00000001020a2824 */ /* 0x004fe400078e0a04 */
[----:B-1----:R-:W-:-:S04]  /*24060*/  @P1 IMAD.HI.U32 R2, R7, R3, RZ ;  /* 0x0000000307021227 */ /* 0x002fc800078e00ff */
[----:B------:R-:W-:Y:S01]  /*24070*/  IMAD.IADD R6, R9, 0x1, R10 ;  /* 0x0000000109067824 */ /* 0x000fe200078e020a */
[----:B----4-:R-:W-:-:S03]  /*24080*/  @P1 SHF.R.U32.HI R7, RZ, R5, R2 ;  /* 0x00000005ff071219 */ /* 0x010fc60000011602 */
[C---:B------:R-:W-:Y:S01]  /*24090*/  VIADD R2, R6.reuse, 0x3f ;  /* 0x0000003f06027836 */ /* 0x040fe20000000000 */
[----:B------:R-:W-:-:S04]  /*240a0*/  IADD3 R20, R6, 0x1, -R11 ;  /* 0x0000000106147810 */ /* 0x000fc80007ffe80b */
[----:B------:R-:W-:Y:S01]  /*240b0*/  SHF.R.S32.HI R3, RZ, 0x1f, R2 ;  /* 0x0000001fff037819 */ /* 0x000fe20000011402 */
[----:B------:R-:W-:-:S03]  /*240c0*/  IMAD.IADD R7, R20, 0x1, R7 ;  /* 0x0000000114077824 */ /* 0x000fc600078e0207 */
[----:B------:R-:W-:Y:S02]  /*240d0*/  LEA.HI R21, R3, R2, RZ, 0x6 ;  /* 0x0000000203157211 */ /* 0x000fe400078f30ff */
[----:B------:R-:W1:Y:S02]  /*240e0*/  LDC.64 R2, c[0x0][0x9e0] ;  /* 0x00027800ff027b82 */ /* 0x000e640000000a00 */
[----:B------:R-:W-:Y:S02]  /*240f0*/  SHF.R.S32.HI R21, RZ, 0x6, R21 ;  /* 0x00000006ff157819 */ /* 0x000fe40000011415 */
[----:B-1----:R-:W-:Y:S01]  /*24100*/  ISETP.GE.AND P3, PT, R3, 0x1, PT ;  /* 0x000000010300780c */ /* 0x002fe20003f66270 */
[----:B------:R-:W-:-:S12]  /*24110*/  IMAD.IADD R8, R7, 0x1, R2 ;  /* 0x0000000107087824 */ /* 0x000fd800078e0202 */
[----:B---3--:R-:W-:Y:S05]  /*24120*/  @!P3 BRA `(.L_x_2049) ;  /* 0x000000000048b947 */ /* 0x008fea0003800000 */
        /* <DEDUP_REMOVED lines=11> */
.L_x_2051:
[----:B------:R-:W-:-:S13]  /*241e0*/  ISETP.NE.AND P0, PT, R3, 0x1, PT ;  /* 0x000000010300780c */ /* 0x000fda0003f05270 */
[----:B------:R-:W1:Y:S02]  /*241f0*/  @P0 LDC.64 R4, c[0x0][0x9e8] ;  /* 0x00027a00ff040b82 */ /* 0x000e640000000a00 */
[----:B-1----:R-:W-:-:S05]  /*24200*/  @P0 IMAD.HI.U32 R4, R2, R4, RZ ;  /* 0x0000000402040227 */ /* 0x002fca00078e00ff */
[----:B------:R-:W-:-:S07]  /*24210*/  @P0 SHF.R.U32.HI R2, RZ, R5, R4 ;  /* 0x00000005ff020219 */ /* 0x000fce0000011604 */
.L_x_2052:
[----:B------:R-:W-:Y:S05]  /*24220*/  BSYNC B0 ;  /* 0x0000000000007941 */ /* 0x000fea0003800000 */
.L_x_2050:
[----:B------:R-:W-:-:S05]  /*24230*/  IMAD R2, R2, R3, R3 ;  /* 0x0000000302027224 */ /* 0x000fca00078e0203 */
[----:B------:R-:W-:-:S07]  /*24240*/  VIMNMX R8, R8, R2, PT ;  /* 0x0000000208087248 */ /* 0x000fce0003fe0100 */
.L_x_2049:
[----:B------:R-:W1:Y:S01]  /*24250*/  @P1 LDC R4, c[0x0][0x44c] ;  /* 0x00011300ff041b82 */ /* 0x000e620000000800 */
[----:B------:R-:W-:Y:S01]  /*24260*/  IMAD.MOV.U32 R2, RZ, RZ, R12 ;  /* 0x000000ffff027224 */ /* 0x000fe200078e000c */
[----:B------:R-:W-:Y:S01]  /*24270*/  ULDC UR4, c[0x0][0x9dc] ;  /* 0x0002770000047ab9 */ /* 0x000fe20000000800 */
[----:B------:R-:W-:-:S05]  /*24280*/  IMAD.IADD R17, R6, 0x1, -R11 ;  /* 0x0000000106117824 */ /* 0x000fca00078e0a0b */
[----:B------:R-:W2:Y:S01]  /*24290*/  @P1 LDC R5, c[0x0][0x450] ;  /* 0x00011400ff051b82 */ /* 0x000ea20000000800 */
        /* <DEDUP_REMOVED lines=15> */
.L_x_2055:
[----:B------:R-:W-:-:S13]  /*24390*/  ISETP.NE.AND P0, PT, R3, 0x1, PT ;  /* 0x000000010300780c */ /* 0x000fda0003f05270 */
[----:B------:R-:W1:Y:S02]  /*243a0*/  @P0 LDC.64 R4, c[0x0][0x9e8] ;  /* 0x00027a00ff040b82 */ /* 0x000e640000000a00 */
[----:B-1----:R-:W-:-:S05]  /*243b0*/  @P0 IMAD.HI.U32 R4, R6, R4, RZ ;  /* 0x0000000406040227 */ /* 0x002fca00078e00ff */
[----:B------:R-:W-:-:S07]  /*243c0*/  @P0 SHF.R.U32.HI R6, RZ, R5, R4 ;  /* 0x00000005ff060219 */ /* 0x000fce0000011604 */
.L_x_2056:
[----:B------:R-:W-:Y:S05]  /*243d0*/  BSYNC B0 ;  /* 0x0000000000007941 */ /* 0x000fea0003800000 */
.L_x_2054:
[----:B------:R-:W-:-:S05]  /*243e0*/  IMAD R3, R6, R3, RZ ;  /* 0x0000000306037224 */ /* 0x000fca00078e02ff */
[----:B------:R-:W-:-:S07]  /*243f0*/  VIMNMX R2, R2, R3, !PT ;  /* 0x0000000302027248 */ /* 0x000fce0007fe0100 */
.L_x_2053:
[----:B------:R-:W-:Y:S01]  /*24400*/  VIADD R8, R8, 0x3f ;  /* 0x0000003f08087836 */ /* 0x000fe20000000000 */
[----:B------:R-:W-:Y:S04]  /*24410*/  BSSY B0, `(.L_x_2057) ;  /* 0x00001ac000007945 */ /* 0x000fe80003800000 */
[----:B------:R-:W-:-:S04]  /*24420*/  SHF.R.S32.HI R3, RZ, 0x1f, R8 ;  /* 0x0000001fff037819 */ /* 0x000fc80000011408 */
[----:B------:R-:W-:Y:S02]  /*24430*/  LEA.HI R4, R3, R8, RZ, 0x6 ;  /* 0x0000000803047211 */ /* 0x000fe400078f30ff */
[----:B------:R-:W-:Y:S02]  /*24440*/  SHF.R.S32.HI R3, RZ, 0x1f, R2 ;  /* 0x0000001fff037819 */ /* 0x000fe40000011402 */
[----:B------:R-:W-:Y:S02]  /*24450*/  SHF.R.S32.HI R4, RZ, 0x6, R4 ;  /* 0x00000006ff047819 */ /* 0x000fe40000011404 */
[----:B------:R-:W-:-:S04]  /*24460*/  LEA.HI R2, R3, R2, RZ, 0x6 ;  /* 0x0000000203027211 */ /* 0x000fc800078f30ff */
[----:B------:R-:W-:-:S04]  /*24470*/  SHF.R.S32.HI R2, RZ, 0x6, R2 ;  /* 0x00000006ff027819 */ /* 0x000fc80000011402 */
[----:B------:R-:W-:Y:S02]  /*24480*/  VIMNMX R3, RZ, R2, !PT ;  /* 0x00000002ff037248 */ /* 0x000fe40007fe0100 */
[----:B------:R-:W-:-:S03]  /*24490*/  VIMNMX R2, R21, R4, PT ;  /* 0x0000000415027248 */ /* 0x000fc60003fe0100 */
[--C-:B------:R-:W-:Y:S02]  /*244a0*/  IMAD R3, R3, 0x40, -R9.reuse ;  /* 0x0000004003037824 */ /* 0x100fe400078e0a09 */
[----:B------:R-:W-:-:S03]  /*244b0*/  IMAD R2, R2, 0x40, -R9 ;  /* 0x0000004002027824 */ /* 0x000fc600078e0a09 */
[----:B------:R-:W-:Y:S02]  /*244c0*/  VIMNMX R3, RZ, R3, !PT ;  /* 0x00000003ff037248 */ /* 0x000fe40007fe0100 */
[----:B------:R-:W-:-:S04]  /*244d0*/  VIMNMX R2, R2, R10, PT ;  /* 0x0000000a02027248 */ /* 0x000fc80003fe0100 */
[----:B------:R-:W-:Y:S02]  /*244e0*/  ISETP.GT.AND P0, PT, R2, R3, PT ;  /* 0x000000030200720c */ /* 0x000fe40003f04270 */
[----:B------:R-:W-:-:S11]  /*244f0*/  SHF.R.U32.HI R3, RZ, 0x6, R3 ;  /* 0x00000006ff037819 */ /* 0x000fd60000011603 */
[----:B------:R-:W-:-:S05]  /*24500*/  @P0 VIADD R2, R2, 0x3f ;  /* 0x0000003f02020836 */ /* 0x000fca0000000000 */
[----:B------:R-:W-:-:S04]  /*24510*/  @P0 SHF.R.S32.HI R4, RZ, 0x1f, R2 ;  /* 0x0000001fff040819 */ /* 0x000fc80000011402 */
[----:B------:R-:W-:Y:S01]  /*24520*/  @P0 LEA.HI R2, R4, R2, RZ, 0x6 ;  /* 0x0000000204020211 */ /* 0x000fe200078f30ff */
[----:B------:R-:W-:-:S03]  /*24530*/  IMAD.MOV.U32 R4, RZ, RZ, R3 ;  /* 0x000000ffff047224 */ /* 0x000fc600078e0003 */
[----:B------:R-:W-:Y:S02]  /*24540*/  @P0 SHF.R.S32.HI R4, RZ, 0x6, R2 ;  /* 0x00000006ff040819 */ /* 0x000fe40000011402 */
[----:B------:R-:W-:Y:S02]  /*24550*/  PLOP3.LUT P0, PT, PT, PT, PT, 0x80, 0x0 ;  /* 0x000000000000781c */ /* 0x000fe40003f0f070 */
[----:B------:R-:W-:-:S13]  /*24560*/  ISETP.GT.AND P1, PT, R4, R3, PT ;  /* 0x000000030400720c */ /* 0x000fda0003f24270 */
[----:B------:R-:W-:Y:S05]  /*24570*/  @!P1 BRA `(.L_x_2058) ;  /* 0x0000001800549947 */ /* 0x000fea0003800000 */
[----:B------:R-:W-:Y:S01]  /*24580*/  UMOV UR4, 0xffffffff ;  /* 0xffffffff00047882 */ /* 0x000fe20000000000 */
[----:B------:R-:W-:Y:S02]  /*24590*/  SEL R2, R19, RZ, !P2 ;  /* 0x000000ff13027207 */ /* 0x000fe40005000000 */
[----:B------:R-:W-:Y:S05]  /*245a0*/  BRA.DIV UR4, `(.L_x_2059) ;  /* 0x0000008e04707947 */ /* 0x000fea000b800000 */
[----:B------:R-:W1:Y:S02]  /*245b0*/  S2R R5, SR_TID.X ;  /* 0x0000000000057919 */ /* 0x000e640000002100 */
[----:B-1----:R-:W-:-:S04]  /*245c0*/  SHF.R.U32.HI R5, RZ, 0x5, R5 ;  /* 0x00000005ff057819 */ /* 0x002fc80000011605 */
[----:B------:R-:W-:-:S05]  /*245d0*/  LOP3.LUT R5, R5, 0x3, RZ, 0xc0, !PT ;  /* 0x0000000305057812 */ /* 0x000fca00078ec0ff */
[----:B------:R1:W2:Y:S02]  /*245e0*/  SHFL.IDX PT, R14, R5, RZ, 0x1f ;  /* 0x00001fff050e7589 */ /* 0x0002a400000e0000 */
.L_x_2285:
[----:B--2---:R-:W-:Y:S02]  /*245f0*/  ISETP.NE.AND P0, PT, R14, RZ, PT ;  /* 0x000000ff0e00720c */ /* 0x004fe40003f05270 */
[----:B------:R-:W-:-:S11]  /*24600*/  PLOP3.LUT P6, PT, PT, PT, PT, 0x8, 0x0 ;  /* 0x000000000000781c */ /* 0x000fd60003fce170 */
[----:B------:R-:W-:Y:S05]  /*24610*/  @P0 BRA `(.L_x_2060) ;  /* 0x00000000000c0947 */ /* 0x000fea0003800000 */
[----:B------:R-:W-:-:S03]  /*24620*/  UMOV UR4, 0xffffffff ;  /* 0xffffffff00047882 */ /* 0x000fc60000000000 */
[----:B------:R-:W-:Y:S05]  /*24630*/  BRA.DIV UR4, `(.L_x_2061) ;  /* 0x0000008e04807947 */ /* 0x000fea000b800000 */
[----:B------:R-:W-:-:S13]  /*24640*/  ELECT P6, URZ, PT ;  /* 0x00000000003f782f */ /* 0x000fda00038c0000 */
.L_x_2060:
[----:B-1----:R-:W2:Y:S04]  /*24650*/  LDL R5, [R1+0x48] ;  /* 0x0000480001057983 */ /* 0x002ea80000100800 */
[----:B------:R-:W3:Y:S01]  /*24660*/  LDL R7, [R1] ;  /* 0x0000000001077983 */ /* 0x000ee20000100800 */
[----:B------:R-:W-:Y:S01]  /*24670*/  BSSY B1, `(.L_x_2062) ;  /* 0x0000008000017945 */ /* 0x000fe20003800000 */
[----:B--2---:R-:W-:-:S05]  /*24680*/  VIADD R5, R5, 0x1 ;  /* 0x0000000105057836 */ /* 0x004fca0000000000 */
[----:B------:R-:W-:-:S04]  /*24690*/  LEA.HI R6, R5, R5, RZ, 0x1 ;  /* 0x0000000505067211 */ /* 0x000fc800078f08ff */
[----:B------:R-:W-:-:S05]  /*246a0*/  LOP3.LUT R6, R6, 0xfffffffe, RZ, 0xc0, !PT ;  /* 0xfffffffe06067812 */ /* 0x000fca00078ec0ff */
[----:B------:R-:W-:-:S05]  /*246b0*/  IMAD.IADD R5, R5, 0x1, -R6 ;  /* 0x0000000105057824 */ /* 0x000fca00078e0a06 */
[----:B------:R-:W-:-:S04]  /*246c0*/  SHF.L.U32 R5, R5, 0x1f, RZ ;  /* 0x0000001f05057819 */ /* 0x000fc800000006ff */
[----:B---3--:R-:W1:Y:S02]  /*246d0*/  SYNCS.PHASECHK.TRANS64.TRYWAIT P0, [R7+URZ+0x30820], R5 ;  /* 0x03082005070075a7 */ /* 0x008e64000800017f */
[----:B-1----:R-:W-:Y:S05]  /*246e0*/  @!P0 BRA `(.L_x_2063) ;  /* 0x0000008c00748947 */ /* 0x002fea0003800000 */
.L_x_2288:
[----:B------:R-:W-:Y:S05]  /*246f0*/  BSYNC B1 ;  /* 0x0000000000017941 */ /* 0x000fea0003800000 */
.L_x_2062:
[----:B------:R-:W-:Y:S04]  /*24700*/  BSSY B1, `(.L_x_2064) ;  /* 0x00000b3000017945 */ /* 0x000fe80003800000 */
[----:B------:R-:W-:Y:S05]  /*24710*/  @!P6 BRA `(.L_x_2065) ;  /* 0x0000000800c4e947 */ /* 0x000fea0003800000 */
[----:B------:R-:W2:Y:S04]  /*24720*/  LDL R9, [R1] ;  /* 0x0000000001097983 */ /* 0x000ea80000100800 */
[----:B------:R-:W2:Y:S04]  /*24730*/  LDL R8, [R1+0x18] ;  /* 0x0000180001087983 */ /* 0x000ea80000100800 */
[----:B------:R-:W3:Y:S01]  /*24740*/  LDL R7, [R1+0x1c] ;  /* 0x00001c0001077983 */ /* 0x000ee20000100800 */
[----:B------:R-:W-:Y:S01]  /*24750*/  BSSY B2, `(.L_x_2066) ;  /* 0x0000008000027945 */ /* 0x000fe20003800000 */
[----:B-1----:R-:W1:Y:S02]  /*24760*/  S2R R6, SR_TID.X ;  /* 0x0000000000067919 */ /* 0x002e640000002100 */
[----:B-1----:R-:W-:-:S04]  /*24770*/  LOP3.LUT R6, R6, 0x7f, RZ, 0xc0, !PT ;  /* 0x0000007f06067812 */ /* 0x002fc800078ec0ff */
[----:B------:R-:W-:Y:S01]  /*24780*/  ISETP.NE.AND P1, PT, R6, RZ, PT ;  /* 0x000000ff0600720c */ /* 0x000fe20003f25270 */
[----:B--2---:R-:W-:Y:S01]  /*24790*/  IMAD R8, R8, 0x8, R9 ;  /* 0x0000000808087824 */ /* 0x004fe200078e0209 */
[----:B---3--:R-:W-:-:S04]  /*247a0*/  SHF.L.U32 R10, R7, 0x1f, RZ ;  /* 0x0000001f070a7819 */ /* 0x008fc800000006ff */
[----:B------:R-:W1:Y:S02]  /*247b0*/  SYNCS.PHASECHK.TRANS64.TRYWAIT P0, [R8+URZ+0x308a0], R10 ;  /* 0x0308a00a080075a7 */ /* 0x000e64000800017f */
[----:B-1----:R-:W-:Y:S05]  /*247c0*/  @!P0 BRA `(.L_x_2067) ;  /* 0x0000008c00548947 */ /* 0x002fea0003800000 */
.L_x_2289:
[----:B------:R-:W-:Y:S05]  /*247d0*/  BSYNC B2 ;  /* 0x0000000000027941 */ /* 0x000fea0003800000 */
.L_x_2066:
        /* <DEDUP_REMOVED lines=9> */
.L_x_2069:
[----:B------:R-:W-:Y:S05]  /*24870*/  BSYNC B2 ;  /* 0x0000000000027941 */ /* 0x000fea0003800000 */
.L_x_2068:
[----:B------:R-:W2:Y:S04]  /*24880*/  LDL R6, [R1] ;  /* 0x0000000001067983 */ /* 0x000ea80000100800 */
        /* <DEDUP_REMOVED lines=11> */
[----:B0-----:R-:W-:Y:S02]  /*24940*/  IMAD.SHL.U32 R11, R5, 0x4000, RZ ;  /* 0x00004000050b7824 */ /* 0x001fe400078e00ff */
[----:B------:R-:W-:Y:S02]  /*24950*/  VIADD R5, R8, 0x30890 ;  /* 0x0003089008057836 */ /* 0x000fe40000000000 */
[----:B------:R-:W-:-:S07]  /*24960*/  VIADD R9, R6, 0x20400 ;  /* 0x0002040006097836 */ /* 0x000fce0000000000 */
.L_x_2070:
        /* <DEDUP_REMOVED lines=13> */
[----:B------:R-:W-:Y:S02]  /*24a40*/  UMOV UR7, 0x12f00000 ;  /* 0x12f0000000077882 */ /* 0x000fe40000000000 */
[----:B------:R-:W-:Y:S01]  /*24a50*/  R2UR UR10, R9 ;  /* 0x00000000090a72ca */ /* 0x000fe200000e0000 */
[----:B------:R-:W-:-:S14]  /*24a60*/  VIADD R9, R6, 0x22400 ;  /* 0x0002240006097836 */ /* 0x000fdc0000000000 */
.L_x_2071:
        /* <DEDUP_REMOVED lines=16> */
.L_x_2072:
        /* <DEDUP_REMOVED lines=16> */
.L_x_2073:
        /* <DEDUP_REMOVED lines=10> */
[----:B------:R-:W0:Y:S01]  /*24d10*/  SYNCS.PHASECHK.TRANS64.TRYWAIT P0, [R8+URZ+0x308c0], R10 ;  /* 0x0308c00a080075a7 */ /* 0x000e22000800017f */
[----:B------:R-:W-:Y:S04]  /*24d20*/  BSSY B2, `(.L_x_2074) ;  /* 0x0000002000027945 */ /* 0x000fe80003800000 */
[----:B0-----:R-:W-:Y:S05]  /*24d30*/  @!P0 BRA `(.L_x_2075) ;  /* 0x00000088000c8947 */ /* 0x001fea0003800000 */
.L_x_2290:
[----:B------:R-:W-:Y:S05]  /*24d40*/  BSYNC B2 ;  /* 0x0000000000027941 */ /* 0x000fea0003800000 */
.L_x_2074:
[----:B------:R-:W-:Y:S01]  /*24d50*/  BSSY B2, `(.L_x_2076) ;  /* 0x000000b000027945 */ /* 0x000fe20003800000 */
[----:B------:R-:W-:Y:S02]  /*24d60*/  IMAD.MOV.U32 R12, RZ, RZ, 0x0 ;  /* 0x00000000ff0c7424 */ /* 0x000fe400078e00ff */
[----:B------:R-:W-:Y:S01]  /*24d70*/  IMAD.MOV.U32 R13, RZ, RZ, 0x12f00000 ;  /* 0x12f00000ff0d7424 */ /* 0x000fe200078e00ff */
[----:B------:R-:W-:Y:S06]  /*24d80*/  @P1 BRA `(.L_x_2077) ;  /* 0x00000000001c1947 */ /* 0x000fec0003800000 */
[----:B------:R-:W2:Y:S01]  /*24d90*/  S2R R6, SR_TID.X ;  /* 0x0000000000067919 */ /* 0x000ea20000002100 */
[----:B------:R-:W-:-:S04]  /*24da0*/  IMAD.MOV.U32 R5, RZ, RZ, 0x8000 ;  /* 0x00008000ff057424 */ /* 0x000fc800078e00ff */
[----:B------:R3:W-:Y:S01]  /*24db0*/  SYNCS.ARRIVE.TRANS64 RZ, [R8+URZ+0x308b0], R5 ;  /* 0x0308b00508ff79a7 */ /* 0x0007e2000800003f */
[----:B--2---:R-:W-:-:S04]  /*24dc0*/  LOP3.LUT R6, R6, 0x1f, RZ, 0xc0, !PT ;  /* 0x0000001f06067812 */ /* 0x004fc800078ec0ff */
[----:B------:R-:W-:-:S13]  /*24dd0*/  ISETP.NE.AND P0, PT, R6, RZ, PT ;  /* 0x000000ff0600720c */ /* 0x000fda0003f05270 */
[----:B---3--:R-:W-:Y:S05]  /*24de0*/  @!P0 BRA `(.L_x_2077) ;  /* 0x0000000000048947 */ /* 0x008fea0003800000 */
[----:B------:R-:W-:Y:S01]  /*24df0*/  BPT.TRAP 0x1 ;  /* 0x000000040000795c */ /* 0x000fe20000300000 */
.L_x_2077:
[----:B------:R-:W-:Y:S05]  /*24e00*/  BSYNC B2 ;  /* 0x0000000000027941 */ /* 0x000fea0003800000 */
.L_x_2076:
[----:B------:R-:W2:Y:S01]  /*24e10*/  LDL R5, [R1] ;  /* 0x0000000001057983 */ /* 0x000ea20000100800 */
[----:B------:R-:W-:Y:S01]  /*24e20*/  R2UR UR10, R14 ;  /* 0x000000000e0a72ca */ /* 0x000fe200000e0000 */
[----:B------:R-:W-:Y:S01]  /*24e30*/  UIADD3 UR4, UP0, UR38, 0x670, URZ ;  /* 0x0000067026047890 */ /* 0x000fe2000ff1e03f */
[----:B------:R-:W-:Y:S01]  /*24e40*/  R2UR UR6, R12 ;  /* 0x000000000c0672ca */ /* 0x000fe200000e0000 */
[----:B01----:R-:W-:Y:S01]  /*24e50*/  VIADD R8, R8, 0x308b0 ;  /* 0x000308b008087836 */ /* 0x003fe20000000000 */
[----:B------:R-:W-:Y:S01]  /*24e60*/  R2UR UR7, R13 ;  /* 0x000000000d0772ca */ /* 0x000fe200000e0000 */
[----:B------:R-:W-:Y:S01]  /*24e70*/  UIADD3.X UR5, URZ, UR39, URZ, UP0, !UPT ;  /* 0x000000273f057290 */ /* 0x000fe200087fe43f */
[----:B------:R-:W-:Y:S01]  /*24e80*/  PLOP3.LUT P0, PT, PT, PT, PT, 0x80, 0x0 ;  /* 0x000000000000781c */ /* 0x000fe20003f0f070 */
[----:B--2---:R-:W-:-:S04]  /*24e90*/  IMAD R5, R11, 0x2, R5 ;  /* 0x000000020b057824 */ /* 0x004fc800078e0205 */
[----:B------:R-:W-:-:S08]  /*24ea0*/  VIADD R6, R5, 0x400 ;  /* 0x0000040005067836 */ /* 0x000fd00000000000 */
.L_x_2078:
        /* <DEDUP_REMOVED lines=11> */
[----:B------:R-:W-:Y:S01]  /*24f60*/  R2UR UR6, R12 ;  /* 0x000000000c0672ca */ /* 0x000fe200000e0000 */
[----:B------:R-:W-:Y:S01]  /*24f70*/  VIADD R6, R5, 0x2400 ;  /* 0x0000240005067836 */ /* 0x000fe20000000000 */
[----:B------:R-:W-:Y:S02]  /*24f80*/  R2UR UR7, R13 ;  /* 0x000000000d0772ca */ /* 0x000fe400000e0000 */
[----:B------:R-:W-:Y:S02]  /*24f90*/  R2UR UR10, R10 ;  /* 0x000000000a0a72ca */ /* 0x000fe400000e0000 */
[----:B------:R-:W-:-:S13]  /*24fa0*/  PLOP3.LUT P0, PT, PT, PT, PT, 0x80, 0x0 ;  /* 0x000000000000781c */ /* 0x000fda0003f0f070 */
.L_x_2079:
        /* <DEDUP_REMOVED lines=15> */
.L_x_2080:
        /* <DEDUP_REMOVED lines=15> */
.L_x_2081:
        /* <DEDUP_REMOVED lines=10> */
.L_x_2065:
[----:B------:R-:W-:Y:S05]  /*25230*/  BSYNC B1 ;  /* 0x0000000000017941 */ /* 0x000fea0003800000 */
.L_x_2064:
[----:B------:R-:W2:Y:S04]  /*25240*/  LDL.LU R9, [R1+0x18] ;  /* 0x0000180001097983 */ /* 0x000ea80000300800 */
[----:B-1----:R-:W3:Y:S01]  /*25250*/  LDL.LU R6, [R1+0x1c] ;  /* 0x00001c0001067983 */ /* 0x002ee20000300800 */
[----:B------:R-:W-:Y:S01]  /*25260*/  PLOP3.LUT P0, PT, PT, PT, PT, 0x8, 0x0 ;  /* 0x000000000000781c */ /* 0x000fe20003f0e170 */
[----:B--2---:R-:W-:Y:S02]  /*25270*/  VIADD R5, R9, 0x1 ;  /* 0x0000000109057836 */ /* 0x004fe40000000000 */
[----:B------:R-:W-:-:S03]  /*25280*/  VIADD R9, R4, 0xfffffffe ;  /* 0xfffffffe04097836 */ /* 0x000fc60000000000 */
[----:B------:R-:W-:Y:S02]  /*25290*/  ISETP.NE.AND P1, PT, R5, 0x2, PT ;  /* 0x000000020500780c */ /* 0x000fe40003f25270 */
[----:B------:R-:W-:Y:S02]  /*252a0*/  ISETP.GE.AND P2, PT, R9, R3, PT ;  /* 0x000000030900720c */ /* 0x000fe40003f46270 */
[----:B------:R-:W-:-:S04]  /*252b0*/  SEL R4, RZ, 0x1, P1 ;  /* 0x00000001ff047807 */ /* 0x000fc80000800000 */
[----:B---3--:R-:W-:Y:S02]  /*252c0*/  LOP3.LUT R6, R6, R4, RZ, 0x3c, !PT ;  /* 0x0000000406067212 */ /* 0x008fe400078e3cff */
[----:B------:R-:W-:-:S05]  /*252d0*/  SEL R4, R5, RZ, P1 ;  /* 0x000000ff05047207 */ /* 0x000fca0000800000 */
[----:B------:R1:W-:Y:S04]  /*252e0*/  STL [R1+0x18], R4 ;  /* 0x0000180401007387 */ /* 0x0003e80000100800 */
[----:B------:R1:W-:Y:S01]  /*252f0*/  STL [R1+0x1c], R6 ;  /* 0x00001c0601007387 */ /* 0x0003e20000100800 */
[----:B------:R-:W-:Y:S05]  /*25300*/  @!P2 BRA `(.L_x_2058) ;  /* 0x0000000800f0a947 */ /* 0x000fea0003800000 */
.L_x_2100:
[----:B------:R-:W-:Y:S05]  /*25310*/  YIELD ;  /* 0x0000000000007946 */ /* 0x000fea0003800000 */
[----:B------:R-:W-:Y:S04]  /*25320*/  BSSY B1, `(.L_x_2082) ;  /* 0x00000ae000017945 */ /* 0x000fe80003800000 */
[----:B--2---:R-:W-:Y:S05]  /*25330*/  @!P6 BRA `(.L_x_2083) ;  /* 0x0000000800b0e947 */ /* 0x004fea0003800000 */
[----:B------:R-:W2:Y:S04]  /*25340*/  LDL R7, [R1] ;  /* 0x0000000001077983 */ /* 0x000ea80000100800 */
[----:B-1----:R-:W2:Y:S04]  /*25350*/  LDL R6, [R1+0x18] ;  /* 0x0000180001067983 */ /* 0x002ea80000100800 */
[----:B------:R-:W3:Y:S01]  /*25360*/  LDL R5, [R1+0x1c] ;  /* 0x00001c0001057983 */ /* 0x000ee20000100800 */
[----:B------:R-:W-:Y:S01]  /*25370*/  BSSY B2, `(.L_x_2084) ;  /* 0x0000008000027945 */ /* 0x000fe20003800000 */
[----:B------:R-:W1:Y:S02]  /*25380*/  S2R R4, SR_TID.X ;  /* 0x0000000000047919 */ /* 0x000e640000002100 */
[----:B-1----:R-:W-:-:S04]  /*25390*/  LOP3.LUT R4, R4, 0x7f, RZ, 0xc0, !PT ;  /* 0x0000007f04047812 */ /* 0x002fc800078ec0ff */
[----:B------:R-:W-:Y:S01]  /*253a0*/  ISETP.NE.AND P2, PT, R4, RZ, PT ;  /* 0x000000ff0400720c */ /* 0x000fe20003f45270 */
[----:B--2---:R-:W-:Y:S01]  /*253b0*/  IMAD R8, R6, 0x8, R7 ;  /* 0x0000000806087824 */ /* 0x004fe200078e0207 */
[----:B---3--:R-:W-:-:S04]  /*253c0*/  SHF.L.U32 R7, R5, 0x1f, RZ ;  /* 0x0000001f05077819 */ /* 0x008fc800000006ff */
[----:B------:R-:W1:Y:S02]  /*253d0*/  SYNCS.PHASECHK.TRANS64.TRYWAIT P1, [R8+URZ+0x308a0], R7 ;  /* 0x0308a007080075a7 */ /* 0x000e64000802017f */
[----:B-1----:R-:W-:Y:S05]  /*253e0*/  @!P1 BRA `(.L_x_2085) ;  /* 0x0000008000749947 */ /* 0x002fea0003800000 */
.L_x_2291:
[----:B------:R-:W-:Y:S05]  /*253f0*/  BSYNC B2 ;  /* 0x0000000000027941 */ /* 0x000fea0003800000 */
.L_x_2084:
        /* <DEDUP_REMOVED lines=9> */
.L_x_2087:
[----:B------:R-:W-:Y:S05]  /*25490*/  BSYNC B2 ;  /* 0x0000000000027941 */ /* 0x000fea0003800000 */
.L_x_2086:
[----:B------:R-:W2:Y:S04]  /*254a0*/  LDL R5, [R1] ;  /* 0x0000000001057983 */ /* 0x000ea80000100800 */
        /* <DEDUP_REMOVED lines=12> */
.L_x_2088:
        /* <DEDUP_REMOVED lines=16> */
.L_x_2089:
        /* <DEDUP_REMOVED lines=16> */
.L_x_2090:
        /* <DEDUP_REMOVED lines=16> */
.L_x_2091:
        /* <DEDUP_REMOVED lines=13> */
.L_x_2292:
[----:B------:R-:W-:Y:S05]  /*25940*/  BSYNC B2 ;  /* 0x0000000000027941 */ /* 0x000fea0003800000 */
.L_x_2092:
[----:B------:R-:W-:Y:S01]  /*25950*/  BSSY B2, `(.L_x_2094) ;  /* 0x000000b000027945 */ /* 0x000fe20003800000 */
[----:B------:R-:W-:Y:S02]  /*25960*/  IMAD.MOV.U32 R10, RZ, RZ, 0x0 ;  /* 0x00000000ff0a7424 */ /* 0x000fe400078e00ff */
[----:B0-----:R-:W-:Y:S01]  /*25970*/  IMAD.MOV.U32 R11, RZ, RZ, 0x12f00000 ;  /* 0x12f00000ff0b7424 */ /* 0x001fe200078e00ff */
[----:B------:R-:W-:Y:S06]  /*25980*/  @P2 BRA `(.L_x_2095) ;  /* 0x00000000001c2947 */ /* 0x000fec0003800000 */
[----:B-12---:R-:W0:Y:S01]  /*25990*/  S2R R7, SR_TID.X ;  /* 0x0000000000077919 */ /* 0x006e220000002100 */
[----:B------:R-:W-:-:S04]  /*259a0*/  IMAD.MOV.U32 R4, RZ, RZ, 0x8000 ;  /* 0x00008000ff047424 */ /* 0x000fc800078e00ff */
[----:B------:R3:W-:Y:S01]  /*259b0*/  SYNCS.ARRIVE.TRANS64 RZ, [R8+URZ+0x308b0], R4 ;  /* 0x0308b00408ff79a7 */ /* 0x0007e2000800003f */
[----:B0-----:R-:W-:-:S04]  /*259c0*/  LOP3.LUT R7, R7, 0x1f, RZ, 0xc0, !PT ;  /* 0x0000001f07077812 */ /* 0x001fc800078ec0ff */
[----:B------:R-:W-:-:S13]  /*259d0*/  ISETP.NE.AND P1, PT, R7, RZ, PT ;  /* 0x000000ff0700720c */ /* 0x000fda0003f25270 */
[----:B---3--:R-:W-:Y:S05]  /*259e0*/  @!P1 BRA `(.L_x_2095) ;  /* 0x0000000000049947 */ /* 0x008fea0003800000 */
[----:B------:R-:W-:Y:S01]  /*259f0*/  BPT.TRAP 0x1 ;  /* 0x000000040000795c */ /* 0x000fe20000300000 */
.L_x_2095:
[----:B------:R-:W-:Y:S05]  /*25a00*/  BSYNC B2 ;  /* 0x0000000000027941 */ /* 0x000fea0003800000 */
.L_x_2094:
[----:B------:R-:W-:Y:S01]  /*25a10*/  R2UR UR10, R12 ;  /* 0x000000000c0a72ca */ /* 0x000fe200000e0000 */
[----:B------:R-:W-:Y:S01]  /*25a20*/  UIADD3 UR4, UP0, UR38, 0x670, URZ ;  /* 0x0000067026047890 */ /* 0x000fe2000ff1e03f */
[----:B------:R-:W-:Y:S01]  /*25a30*/  R2UR UR6, R10 ;  /* 0x000000000a0672ca */ /* 0x000fe200000e0000 */
[----:B-12---:R-:W-:Y:S01]  /*25a40*/  VIADD R8, R8, 0x308b0 ;  /* 0x000308b008087836 */ /* 0x006fe20000000000 */
[----:B------:R-:W-:Y:S01]  /*25a50*/  R2UR UR7, R11 ;  /* 0x000000000b0772ca */ /* 0x000fe200000e0000 */
[----:B------:R-:W-:Y:S01]  /*25a60*/  VIADD R4, R6, 0x400 ;  /* 0x0000040006047836 */ /* 0x000fe20000000000 */
[----:B------:R-:W-:Y:S01]  /*25a70*/  PLOP3.LUT P1, PT, PT, PT, PT, 0x80, 0x0 ;  /* 0x000000000000781c */ /* 0x000fe20003f2f070 */
[----:B------:R-:W-:-:S12]  /*25a80*/  UIADD3.X UR5, URZ, UR39, URZ, UP0, !UPT ;  /* 0x000000273f057290 */ /* 0x000fd800087fe43f */
.L_x_2096:
        /* <DEDUP_REMOVED lines=15> */
.L_x_2097:
        /* <DEDUP_REMOVED lines=15> */
.L_x_2098:
        /* <DEDUP_REMOVED lines=15> */
.L_x_2099:
        /* <DEDUP_REMOVED lines=10> */
.L_x_2083:
[----:B------:R-:W-:Y:S05]  /*25e00*/  BSYNC B1 ;  /* 0x0000000000017941 */ /* 0x000fea0003800000 */
.L_x_2082:
[----:B-1----:R-:W2:Y:S04]  /*25e10*/  LDL.LU R4, [R1+0x18] ;  /* 0x0000180001047983 */ /* 0x002ea80000300800 */
        /* <DEDUP_REMOVED lines=11> */
.L_x_2058:
[----:B------:R-:W-:Y:S05]  /*25ed0*/  BSYNC B0 ;  /* 0x0000000000007941 */ /* 0x000fea0003800000 */
.L_x_2057:
[----:B--2---:R-:W2:Y:S01]  /*25ee0*/  LDL R7, [R1+0x30] ;  /* 0x0000300001077983 */ /* 0x004ea20000100800 */
[----:B------:R-:W3:Y:S01]  /*25ef0*/  LDC R0, c[0x0][0x448] ;  /* 0x00011200ff007b82 */ /* 0x000ee20000000800 */
[----:B------:R-:W-:Y:S07]  /*25f00*/  @!P0 WARPSYNC.ALL ;  /* 0x0000000000008948 */ /* 0x000fee0003800000 */
[----:B------:R-:W-:Y:S01]  /*25f10*/  @!P0 BAR.SYNC.DEFER_BLOCKING 0xc, 0x180 ;  /* 0x0306000000008b1d */ /* 0x000fe20000010000 */
[----:B---3--:R-:W-:-:S13]  /*25f20*/  ISETP.NE.AND P1, PT, R0, 0x1, PT ;  /* 0x000000010000780c */ /* 0x008fda0003f25270 */
[----:B------:R-:W3:Y:S08]  /*25f30*/  @P1 LDC R2, c[0x0][0x44c] ;  /* 0x00011300ff021b82 */ /* 0x000ef00000000800 */
[----:B------:R-:W4:Y:S01]  /*25f40*/  @P1 LDC R3, c[0x0][0x450] ;  /* 0x00011400ff031b82 */ /* 0x000f220000000800 */
[----:B--2---:R-:W-:-:S04]  /*25f50*/  VIADD R0, R7, 0x7f ;  /* 0x0000007f07007836 */ /* 0x004fc80000000000 */
[----:B---3--:R-:W-:-:S05]  /*25f60*/  @P1 IMAD.HI.U32 R2, R0, R2, RZ ;  /* 0x0000000200021227 */ /* 0x008fca00078e00ff */
[----:B----4-:R-:W-:Y:S02]  /*25f70*/  @P1 SHF.R.U32.HI R0, RZ, R3, R2 ;  /* 0x00000003ff001219 */ /* 0x010fe40000011602 */
[----:B------:R-:W2:Y:S03]  /*25f80*/  LDC.64 R2, c[0x0][0x9e0] ;  /* 0x00027800ff027b82 */ /* 0x000ea60000000a00 */
[----:B------:R-:W-:Y:S01]  /*25f90*/  IMAD.IADD R0, R20, 0x1, R0 ;  /* 0x0000000114007824 */ /* 0x000fe200078e0200 */
[----:B--2---:R-:W-:-:S03]  /*25fa0*/  ISETP.GE.AND P2, PT, R3, 0x1, PT ;  /* 0x000000010300780c */ /* 0x004fc60003f46270 */
[----:B------:R-:W-:-:S10]  /*25fb0*/  IMAD.IADD R2, R0, 0x1, R2 ;  /* 0x0000000100027824 */ /* 0x000fd400078e0202 */
[----:B------:R-:W-:Y:S05]  /*25fc0*/  @!P2 BRA `(.L_x_2101) ;  /* 0x000000000048a947 */ /* 0x000fea0003800000 */
[C---:B------:R-:W-:Y:S01]  /*25fd0*/  ISETP.GT.AND P0, PT, R0.reuse, RZ, PT ;  /* 0x000000ff0000720c */ /* 0x040fe20003f04270 */
[----:B------:R-:W-:Y:S01]  /*25fe0*/  BSSY B0, `(.L_x_2102) ;  /* 0x000000e000007945 */ /* 0x000fe20003800000 */
[----:B-1----:R-:W-:-:S11]  /*25ff0*/  VIADD R6, R0, 0xffffffff ;  /* 0xffffffff00067836 */ /* 0x002fd60000000000 */
        /* <DEDUP_REMOVED lines=8> */
.L_x_2103:
[----:B------:R-:W-:-:S13]  /*26080*/  ISETP.NE.AND P0, PT, R3, 0x1, PT ;  /* 0x000000010300780c */ /* 0x000fda0003f05270 */
[----:B------:R-:W1:Y:S02]  /*26090*/  @P0 LDC.64 R4, c[0x0][0x9e8] ;  /* 0x00027a00ff040b82 */ /* 0x000e640000000a00 */
[----:B-1----:R-:W-:-:S05]  /*260a0*/  @P0 IMAD.HI.U32 R4, R6, R4, RZ ;  /* 0x0000000406040227 */ /* 0x002fca00078e00ff */
[----:B------:R-:W-:-:S07]  /*260b0*/  @P0 SHF.R.U32.HI R6, RZ, R5, R4 ;  /* 0x00000005ff060219 */ /* 0x000fce0000011604 */
.L_x_2104:
[----:B------:R-:W-:Y:S05]  /*260c0*/  BSYNC B0 ;  /* 0x0000000000007941 */ /* 0x000fea0003800000 */
.L_x_2102:
[----:B------:R-:W-:-:S05]  /*260d0*/  IMAD R6, R6, R3, R3 ;  /* 0x0000000306067224 */ /* 0x000fca00078e0203 */
[----:B------:R-:W-:-:S07]  /*260e0*/  VIMNMX R2, R2, R6, PT ;  /* 0x0000000602027248 */ /* 0x000fce0003fe0100 */
.L_x_2101:
[----:B------:R-:W-:Y:S01]  /*260f0*/  VIADD R2, R2, 0x3f ;  /* 0x0000003f02027836 */ /* 0x000fe20000000000 */
[----:B-1----:R-:W1:Y:S01]  /*26100*/  @P1 LDC R4, c[0x0][0x450] ;  /* 0x00011400ff041b82 */ /* 0x002e620000000800 */
[----:B------:R-:W-:-:S03]  /*26110*/  ULDC UR4, c[0x0][0x9dc] ;  /* 0x0002770000047ab9 */ /* 0x000fc60000000800 */
[----:B------:R-:W-:-:S04]  /*26120*/  SHF.R.S32.HI R0, RZ, 0x1f, R2 ;  /* 0x0000001fff007819 */ /* 0x000fc80000011402 */
[----:B------:R-:W-:Y:S01]  /*26130*/  LEA.HI R0, R0, R2, RZ, 0x6 ;  /* 0x0000000200007211 */ /* 0x000fe200078f30ff */
[----:B------:R-:W-:-:S03]  /*26140*/  IMAD.MOV.U32 R2, RZ, RZ, R7 ;  /* 0x000000ffff027224 */ /* 0x000fc600078e0007 */
[----:B------:R-:W-:-:S04]  /*26150*/  SHF.R.S32.HI R0, RZ, 0x6, R0 ;  /* 0x00000006ff007819 */ /* 0x000fc80000011400 */
[----:B------:R-:W-:Y:S02]  /*26160*/  VIMNMX R6, R21, R0, PT ;  /* 0x0000000015067248 */ /* 0x000fe40003fe0100 */
[----:B------:R-:W2:Y:S03]  /*26170*/  @P1 LDC R0, c[0x0][0x44c] ;  /* 0x00011300ff001b82 */ /* 0x000ea60000000800 */
[----:B------:R3:W-:Y:S01]  /*26180*/  STL [R1+0x34], R6 ;  /* 0x0000340601007387 */ /* 0x0007e20000100800 */
[----:B--2---:R-:W-:-:S05]  /*26190*/  @P1 IMAD.HI.U32 R0, R7, R0, RZ ;  /* 0x0000000007001227 */ /* 0x004fca00078e00ff */
[----:B-1----:R-:W-:-:S05]  /*261a0*/  @P1 SHF.R.U32.HI R2, RZ, R4, R0 ;  /* 0x00000004ff021219 */ /* 0x002fca0000011600 */
[----:B------:R-:W-:-:S04]  /*261b0*/  IMAD.IADD R2, R17, 0x1, R2 ;  /* 0x0000000111027824 */ /* 0x000fc800078e0202 */
[----:B------:R-:W-:Y:S01]  /*261c0*/  VIADD R0, R2, -UR4 ;  /* 0x8000000402007c36 */ /* 0x000fe20008000000 */
[----:B---3--:R-:W-:Y:S06]  /*261d0*/  @!P2 BRA `(.L_x_2105) ;  /* 0x000000000044a947 */ /* 0x008fec0003800000 */
        /* <DEDUP_REMOVED lines=10> */
.L_x_2107:
[----:B------:R-:W-:-:S13]  /*26280*/  ISETP.NE.AND P0, PT, R3, 0x1, PT ;  /* 0x000000010300780c */ /* 0x000fda0003f05270 */
[----:B------:R-:W1:Y:S02]  /*26290*/  @P0 LDC.64 R4, c[0x0][0x9e8] ;  /* 0x00027a00ff040b82 */ /* 0x000e640000000a00 */
[----:B-1----:R-:W-:-:S05]  /*262a0*/  @P0 IMAD.HI.U32 R4, R2, R4, RZ ;  /* 0x0000000402040227 */ /* 0x002fca00078e00ff */
[----:B------:R-:W-:-:S07]  /*262b0*/  @P0 SHF.R.U32.HI R2, RZ, R5, R4 ;  /* 0x00000005ff020219 */ /* 0x000fce0000011604 */
.L_x_2108:
[----:B------:R-:W-:Y:S05]  /*262c0*/  BSYNC B0 ;  /* 0x0000000000007941 */ /* 0x000fea0003800000 */
.L_x_2106:
[----:B------:R-:W-:-:S05]  /*262d0*/  IMAD R2, R2, R3, RZ ;  /* 0x0000000302027224 */ /* 0x000fca00078e02ff */
[----:B------:R-:W-:-:S07]  /*262e0*/  VIMNMX R0, R0, R2, !PT ;  /* 0x0000000200007248 */ /* 0x000fce0007fe0100 */
.L_x_2105:
[----:B------:R-:W-:Y:S01]  /*262f0*/  SHF.R.S32.HI R2, RZ, 0x1f, R0 ;  /* 0x0000001fff027819 */ /* 0x000fe20000011400 */
[----:B------:R-:W-:Y:S03]  /*26300*/  BSSY B7, `(.L_x_2109) ;  /* 0x00004db000077945 */ /* 0x000fe60003800000 */
[----:B------:R-:W-:-:S04]  /*26310*/  LEA.HI R2, R2, R0, RZ, 0x6 ;  /* 0x0000000002027211 */ /* 0x000fc800078f30ff */
[----:B------:R-:W-:-:S04]  /*26320*/  SHF.R.S32.HI R2, RZ, 0x6, R2 ;  /* 0x00000006ff027819 */ /* 0x000fc80000011402 */
[----:B------:R-:W-:-:S04]  /*26330*/  VIMNMX R3, RZ, R2, !PT ;  /* 0x00000002ff037248 */ /* 0x000fc80007fe0100 */
[----:B------:R-:W-:Y:S01]  /*26340*/  ISETP.GT.AND P0, PT, R6, R3, PT ;  /* 0x000000030600720c */ /* 0x000fe20003f04270 */
[----:B------:R1:W-:-:S12]  /*26350*/  STL [R1+0x2c], R3 ;  /* 0x00002c0301007387 */ /* 0x0003d80000100800 */
[----:B-1----:R-:W-:Y:S05]  /*26360*/  @P0 BRA `(.L_x_2110) ;  /* 0x0000000000440947 */ /* 0x002fea0003800000 */
[----:B------:R-:W1:Y:S02]  /*26370*/  S2R R3, SR_TID.X ;  /* 0x0000000000037919 */ /* 0x000e640000002100 */
[----:B-1----:R-:W-:-:S04]  /*26380*/  LOP3.LUT R3, R3, 0x7f, RZ, 0xc0, !PT ;  /* 0x0000007f03037812 */ /* 0x002fc800078ec0ff */
[----:B------:R-:W-:-:S13]  /*26390*/  ISETP.NE.AND P0, PT, R3, RZ, PT ;  /* 0x000000ff0300720c */ /* 0x000fda0003f05270 */
[----:B------:R-:W-:Y:S05]  /*263a0*/  @P0 BRA `(.L_x_2111) ;  /* 0x0000004c00400947 */ /* 0x000fea0003800000 */
[----:B------:R-:W1:Y:S01]  /*263b0*/  S2R R3, SR_LANEID ;  /* 0x0000000000037919 */ /* 0x000e620000000000 */
[----:B------:R-:W-:Y:S01]  /*263c0*/  VOTEU.ANY UR4, UPT, PT ;  /* 0x0000000000047886 */ /* 0x000fe200038e0100 */
[----:B------:R-:W2:Y:S01]  /*263d0*/  LDC.64 R4, c[0x0][0xc60] ;  /* 0x00031800ff047b82 */ /* 0x000ea20000000a00 */
[----:B------:R-:W1:Y:S08]  /*263e0*/  FLO.U32 R0, UR4 ;  /* 0x0000000400007d00 */ /* 0x000e7000080e0000 */
[----:B------:R-:W2:Y:S01]  /*263f0*/  POPC R2, UR4 ;  /* 0x0000000400027d09 */ /* 0x000ea20008000000 */
[----:B-1----:R-:W-:-:S13]  /*26400*/  ISETP.EQ.U32.AND P0, PT, R0, R3, PT ;  /* 0x000000030000720c */ /* 0x002fda0003f02070 */
[----:B--2---:R-:W2:Y:S01]  /*26410*/  @P0 ATOMG.E.ADD.STRONG.GPU PT, R5, desc[UR60][R4.64], R2 ;  /* 0x00000002040509a8 */ /* 0x004ea200081ee1fc */
[----:B------:R-:W1:Y:S02]  /*26420*/  S2R R3, SR_LTMASK ;  /* 0x0000000000037919 */ /* 0x000e640000003900 */
[----:B-1----:R-:W-:-:S06]  /*26430*/  LOP3.LUT R3, R3, UR4, RZ, 0xc0, !PT ;  /* 0x0000000403037c12 */ /* 0x002fcc000f8ec0ff */
[----:B------:R-:W1:Y:S01]  /*26440*/  POPC R3, R3 ;  /* 0x0000000300037309 */ /* 0x000e620000000000 */
[----:B--2---:R-:W1:Y:S02]  /*26450*/  SHFL.IDX PT, R0, R5, R0, 0x1f ;  /* 0x00001f0005007589 */ /* 0x004e6400000e0000 */
[----:B-1----:R-:W-:Y:S01]  /*26460*/  IADD3 R16, R0, UR36, R3 ;  /* 0x0000002400107c10 */ /* 0x002fe2000fffe003 */
[----:B------:R-:W-:Y:S06]  /*26470*/  BRA `(.L_x_2111) ;  /* 0x0000004c000c7947 */ /* 0x000fec0003800000 */
.L_x_2110:
[----:B------:R-:W2:Y:S01]  /*26480*/  LDL R17, [R1] ;  /* 0x0000000001117983 */ /* 0x000ea20000100800 */
        /* <DEDUP_REMOVED lines=14> */
[----:B0-----:R-:W-:Y:S02]  /*26570*/  IMAD.U32 R11, RZ, RZ, UR5 ;  /* 0x00000005ff0b7e24 */ /* 0x001fe4000f8e00ff */
[----:B------:R-:W-:Y:S02]  /*26580*/  IMAD.MOV.U32 R8, RZ, RZ, 0x70 ;  /* 0x00000070ff087424 */ /* 0x000fe400078e00ff */
[----:B------:R-:W-:Y:S02]  /*26590*/  IMAD.MOV.U32 R12, RZ, RZ, 0x1 ;  /* 0x00000001ff0c7424 */ /* 0x000fe400078e00ff */
[----:B------:R-:W-:-:S07]  /*265a0*/  IMAD.MOV.U32 R13, RZ, RZ, RZ ;  /* 0x000000ffff0d7224 */ /* 0x000fce00078e00ff */
[----:B------:R-:W-:-:S07]  /*265b0*/  LEPC R20, `(.L_x_2113) ;  /* 0x000000001014794e */ /* 0x000fce0000000000 */
[----:B-1----:R-:W-:Y:S05]  /*265c0*/  CALL.ABS.NOINC R2 ;  /* 0x0000000002007343 */ /* 0x002fea0003c00000 */
.L_x_2113:
[----:B------:R-:W-:Y:S05]  /*265d0*/  BSYNC B6 ;  /* 0x0000000000067941 */ /* 0x000fea0003800000 */
.L_x_2112:
        /* <DEDUP_REMOVED lines=14> */
[----:B0-----:R-:W-:Y:S02]  /*266c0*/  IMAD.U32 R11, RZ, RZ, UR5 ;  /* 0x00000005ff0b7e24 */ /* 0x001fe4000f8e00ff */
[----:B------:R-:W-:Y:S02]  /*266d0*/  IMAD.MOV.U32 R8, RZ, RZ, 0x70 ;  /* 0x00000070ff087424 */ /* 0x000fe400078e00ff */
[----:B------:R-:W-:Y:S02]  /*266e0*/  IMAD.MOV.U32 R12, RZ, RZ, 0x1 ;  /* 0x00000001ff0c7424 */ /* 0x000fe400078e00ff */
[----:B-1----:R-:W-:-:S07]  /*266f0*/  IMAD.MOV.U32 R13, RZ, RZ, RZ ;  /* 0x000000ffff0d7224 */ /* 0x002fce00078e00ff */
[----:B------:R-:W-:-:S07]  /*26700*/  LEPC R20, `(.L_x_2116) ;  /* 0x000000001014794e */ /* 0x000fce0000000000 */
[----:B--2---:R-:W-:Y:S05]  /*26710*/  CALL.ABS.NOINC R2 ;  /* 0x0000000002007343 */ /* 0x004fea0003c00000 */
.L_x_2116:
        /* <DEDUP_REMOVED lines=15> */
.L_x_2115:
[----:B------:R-:W-:Y:S05]  /*26810*/  BSYNC B6 ;  /* 0x0000000000067941 */ /* 0x000fea0003800000 */
.L_x_2114:
[----:B------:R-:W-:Y:S01]  /*26820*/  ULDC.64 UR4, c[0x0][0x9f8] ;  /* 0x00027e0000047ab9 */ /* 0x000fe20000000a00 */
[----:B------:R-:W2:Y:S01]  /*26830*/  LDL R17, [R1+0x34] ;  /* 0x0000340001117983 */ /* 0x000ea20000100800 */
[----:B------:R-:W-:Y:S01]  /*26840*/  ISETP.NE.U32.AND P0, PT, RZ, UR4, PT ;  /* 0x00000004ff007c0c */ /* 0x000fe2000bf05070 */
[----:B------:R-:W-:-:S03]  /*26850*/  IMAD.MOV.U32 R7, RZ, RZ, R19 ;  /* 0x000000ffff077224 */ /* 0x000fc600078e0013 */
[----:B------:R-:W-:Y:S01]  /*26860*/  ISETP.NE.AND.EX P0, PT, RZ, UR5, PT, P0 ;  /* 0x00000005ff007c0c */ /* 0x000fe2000bf05300 */
[----:B------:R-:W-:-:S12]  /*26870*/  ULDC.64 UR4, c[0x0][0xa08] ;  /* 0x0002820000047ab9 */ /* 0x000fd80000000a00 */
[----:B------:R-:W1:Y:S02]  /*26880*/  @P0 LDC.64 R2, c[0x0][0x9f8] ;  /* 0x00027e00ff020b82 */ /* 0x000e640000000a00 */
[----:B-1----:R-:W-:-:S05]  /*26890*/  @P0 IMAD.WIDE R2, R19, 0x4, R2 ;  /* 0x0000000413020825 */ /* 0x002fca00078e0202 */
[----:B------:R1:W3:Y:S02]  /*268a0*/  @P0 LDG.E R7, desc[UR60][R2.64] ;  /* 0x0000003c02070981 */ /* 0x0002e4000c1e1900 */
[----:B-1----:R-:W1:Y:S02]  /*268b0*/  LDC.64 R2, c[0x0][0x418] ;  /* 0x00010600ff027b82 */ /* 0x002e640000000a00 */
[----:B-1----:R-:W-:Y:S01]  /*268c0*/  LOP3.LUT P0, RZ, R2, UR4, RZ, 0xfc, !PT ;  /* 0x0000000402ff7c12 */ /* 0x002fe2000f80fcff */
[----:B------:R-:W-:-:S03]  /*268d0*/  UMOV UR4, 0xffffffff ;  /* 0xffffffff00047882 */ /* 0x000fc60000000000 */
[----:B------:R-:W-:Y:S01]  /*268e0*/  LOP3.LUT P0, RZ, R3, UR5, RZ, 0xfc, P0 ;  /* 0x0000000503ff7c12 */ /* 0x000fe2000800fcff */
[----:B--2---:R-:W-:Y:S01]  /*268f0*/  VIADD R0, R17, 0xffffffff ;  /* 0xffffffff11007836 */ /* 0x004fe20000000000 */
[----:B---3--:R-:W-:Y:S01]  /*26900*/  SHF.R.S32.HI R8, RZ, 0x1f, R7 ;  /* 0x0000001fff087819 */ /* 0x008fe20000011407 */
[----:B------:R1:W-:Y:S01]  /*26910*/  STL [R1+0xc], R7 ;  /* 0x00000c0701007387 */ /* 0x0003e20000100800 */
[----:B------:R-:W-:-:S03]  /*26920*/  SEL R17, R7, RZ, !P0 ;  /* 0x000000ff07117207 */ /* 0x000fc60004000000 */
[----:B------:R1:W-:Y:S01]  /*26930*/  STL [R1+0x24], R8 ;  /* 0x0000240801007387 */ /* 0x0003e20000100800 */
[----:B------:R-:W-:Y:S05]  /*26940*/  BRA.DIV UR4, `(.L_x_2117) ;  /* 0x0000006e04447947 */ /* 0x000fea000b800000 */
[----:B------:R-:W2:Y:S02]  /*26950*/  S2R R4, SR_TID.X ;  /* 0x0000000000047919 */ /* 0x000ea40000002100 */
[----:B--2---:R-:W-:-:S04]  /*26960*/  SHF.R.U32.HI R4, RZ, 0x5, R4 ;  /* 0x00000005ff047819 */ /* 0x004fc80000011604 */
[----:B------:R-:W-:-:S05]  /*26970*/  LOP3.LUT R4, R4, 0x3, RZ, 0xc0, !PT ;  /* 0x0000000304047812 */ /* 0x000fca00078ec0ff */
[----:B------:R2:W3:Y:S02]  /*26980*/  SHFL.IDX PT, R14, R4, RZ, 0x1f ;  /* 0x00001fff040e7589 */ /* 0x0004e400000e0000 */
.L_x_2295:
[----:B--2---:R-:W2:Y:S01]  /*26990*/  LDL.LU R4, [R1+0x20] ;  /* 0x0000200001047983 */ /* 0x004ea20000300800 */
[----:B------:R-:W-:Y:S02]  /*269a0*/  PLOP3.LUT P1, PT, PT, PT, PT, 0x8, 0x0 ;  /* 0x000000000000781c */ /* 0x000fe40003f2e170 */
[----:B---3--:R-:W-:Y:S01]  /*269b0*/  ISETP.NE.AND P0, PT, R14, RZ, PT ;  /* 0x000000ff0e00720c */ /* 0x008fe20003f05270 */
[----:B------:R3:W-:Y:S01]  /*269c0*/  STL [R1+0x8], R0 ;  /* 0x0000080001007387 */ /* 0x0007e20000100800 */
[----:B--2---:R-:W-:-:S09]  /*269d0*/  LOP3.LUT R4, R4, 0xfffffffe, RZ, 0xc0, !PT ;  /* 0xfffffffe04047812 */ /* 0x004fd200078ec0ff */
[----:B------:R-:W-:-:S05]  /*269e0*/  @P1 LOP3.LUT R4, R4, 0x1, RZ, 0xfc, !PT ;  /* 0x0000000104041812 */ /* 0x000fca00078efcff */
[----:B------:R3:W-:Y:S01]  /*269f0*/  STL [R1+0x20], R4 ;  /* 0x0000200401007387 */ /* 0x0007e20000100800 */
[----:B------:R-:W-:Y:S05]  /*26a00*/  @P0 BRA `(.L_x_2118) ;  /* 0x0000000400580947 */ /* 0x000fea0003800000 */
[----:B------:R-:W-:-:S03]  /*26a10*/  UMOV UR4, 0xffffffff ;  /* 0xffffffff00047882 */ /* 0x000fc60000000000 */
[----:B------:R-:W-:Y:S05]  /*26a20*/  BRA.DIV UR4, `(.L_x_2119) ;  /* 0x0000006e04407947 */ /* 0x000fea000b800000 */
[----:B------:R-:W-:-:S13]  /*26a30*/  ELECT P6, URZ, PT ;  /* 0x00000000003f782f */ /* 0x000fda00038c0000 */
.L_x_2298:
[----:B------:R-:W-:Y:S05]  /*26a40*/  @!P6 BRA `(.L_x_2118) ;  /* 0x000000040048e947 */ /* 0x000fea0003800000 */
[----:B------:R-:W-:-:S04]  /*26a50*/  ISETP.NE.U32.AND P0, PT, R2, RZ, PT ;  /* 0x000000ff0200720c */ /* 0x000fc80003f05070 */
[----:B------:R-:W-:-:S13]  /*26a60*/  ISETP.NE.AND.EX P0, PT, R3, RZ, PT, P0 ;  /* 0x000000ff0300720c */ /* 0x000fda0003f05300 */
[----:B------:R-:W-:Y:S05]  /*26a70*/  @!P0 BRA `(.L_x_2120) ;  /* 0x0000000000508947 */ /* 0x000fea0003800000 */
[----:B------:R-:W2:Y:S01]  /*26a80*/  LDC R6, c[0x0][0x43c] ;  /* 0x00010f00ff067b82 */ /* 0x000ea20000000800 */
[----:B------:R-:W-:Y:S01]  /*26a90*/  IMAD.MOV.U32 R9, RZ, RZ, R0 ;  /* 0x000000ffff097224 */ /* 0x000fe200078e0000 */
[----:B------:R-:W-:-:S03]  /*26aa0*/  ULDC.64 UR4, c[0x0][0x428] ;  /* 0x00010a0000047ab9 */ /* 0x000fc60000000a00 */
[----:B---3--:R-:W-:Y:S01]  /*26ab0*/  IMAD.MOV.U32 R0, RZ, RZ, R9 ;  /* 0x000000ffff007224 */ /* 0x008fe200078e0009 */
[----:B--2---:R-:W-:-:S13]  /*26ac0*/  ISETP.NE.AND P0, PT, R6, 0x1, PT ;  /* 0x000000010600780c */ /* 0x004fda0003f05270 */
[----:B------:R-:W2:Y:S02]  /*26ad0*/  @P0 LDC.64 R4, c[0x0][0x440] ;  /* 0x00011000ff040b82 */ /* 0x000ea40000000a00 */
[----:B--2---:R-:W-:-:S05]  /*26ae0*/  @P0 IMAD.HI.U32 R4, R9, R4, RZ ;  /* 0x0000000409040227 */ /* 0x004fca00078e00ff */
        /* <DEDUP_REMOVED lines=13> */
.L_x_2120:
[----:B-1----:R-:W4:Y:S04]  /*26bc0*/  LDL R7, [R1] ;  /* 0x0000000001077983 */ /* 0x002f280000100800 */
[----:B---3--:R-:W4:Y:S04]  /*26bd0*/  LDL R0, [R1+0x4] ;  /* 0x0000040001007983 */ /* 0x008f280000100800 */
[----:B--2---:R-:W2:Y:S01]  /*26be0*/  LDL R2, [R1+0x10] ;  /* 0x0000100001027983 */ /* 0x004ea20000100800 */
[----:B----4-:R-:W-:Y:S01]  /*26bf0*/  IMAD R0, R0, 0x8, R7 ;  /* 0x0000000800007824 */ /* 0x010fe200078e0207 */
[----:B--2---:R-:W-:-:S04]  /*26c00*/  SHF.L.U32 R2, R2, 0x1f, RZ ;  /* 0x0000001f02027819 */ /* 0x004fc800000006ff */
[----:B------:R-:W1:Y:S02]  /*26c10*/  SYNCS.PHASECHK.TRANS64.TRYWAIT P0, [R0+URZ+0x30840], R2 ;  /* 0x03084002000075a7 */ /* 0x000e64000800017f */
[----:B-1----:R-:W-:Y:S05]  /*26c20*/  @!P0 BRA `(.L_x_2121) ;  /* 0x0000006800e08947 */ /* 0x002fea0003800000 */
.L_x_2299:
[----:B------:R-:W2:Y:S02]  /*26c30*/  S2R R3, SR_TID.X ;  /* 0x0000000000037919 */ /* 0x000ea40000002100 */
[----:B--2---:R-:W-:-:S04]  /*26c40*/  LOP3.LUT R3, R3, 0x7f, RZ, 0xc0, !PT ;  /* 0x0000007f03037812 */ /* 0x004fc800078ec0ff */
[----:B------:R-:W-:-:S13]  /*26c50*/  ISETP.NE.AND P0, PT, R3, RZ, PT ;  /* 0x000000ff0300720c */ /* 0x000fda0003f05270 */
[----:B------:R-:W-:Y:S05]  /*26c60*/  @P0 BRA `(.L_x_2122) ;  /* 0x00000000001c0947 */ /* 0x000fea0003800000 */
[----:B------:R-:W2:Y:S01]  /*26c70*/  S2R R3, SR_TID.X ;  /* 0x0000000000037919 */ /* 0x000ea20000002100 */
[----:B-1----:R-:W-:-:S04]  /*26c80*/  IMAD.MOV.U32 R2, RZ, RZ, 0x8000 ;  /* 0x00008000ff027424 */ /* 0x002fc800078e00ff */
[----:B------:R3:W-:Y:S01]  /*26c90*/  SYNCS.ARRIVE.TRANS64 RZ, [R0+URZ+0x30830], R2 ;  /* 0x0308300200ff79a7 */ /* 0x0007e2000800003f */
[----:B--2---:R-:W-:-:S04]  /*26ca0*/  LOP3.LUT R3, R3, 0x1f, RZ, 0xc0, !PT ;  /* 0x0000001f03037812 */ /* 0x004fc800078ec0ff */
[----:B------:R-:W-:-:S13]  /*26cb0*/  ISETP.NE.AND P0, PT, R3, RZ, PT ;  /* 0x000000ff0300720c */ /* 0x000fda0003f05270 */
[----:B---3--:R-:W-:Y:S05]  /*26cc0*/  @!P0 BRA `(.L_x_2122) ;  /* 0x0000000000048947 */ /* 0x008fea0003800000 */
[----:B------:R-:W-:Y:S01]  /*26cd0*/  BPT.TRAP 0x1 ;  /* 0x000000040000795c */ /* 0x000fe20000300000 */
.L_x_2122:
[----:B-1----:R-:W2:Y:S04]  /*26ce0*/  LDL R2, [R1+0x14] ;  /* 0x0000140001027983 */ /* 0x002ea80000100800 */
        /* <DEDUP_REMOVED lines=25> */
[----:B-1----:R-:W-:Y:S01]  /*26e80*/  UMOV UR8, UR15 ;  /* 0x0000000f00087c82 */ /* 0x002fe20008000000 */
[----:B------:R-:W-:Y:S01]  /*26e90*/  UMOV UR10, UR17 ;  /* 0x00000011000a7c82 */ /* 0x000fe20008000000 */
[----:B------:R-:W-:Y:S01]  /*26ea0*/  UMOV UR15, 0x80 ;  /* 0x00000080000f7882 */ /* 0x000fe20000000000 */
[----:B------:R1:W-:Y:S02]  /*26eb0*/  UTMALDG.4D [UR8], [UR4], desc[UR6] ;  /* 0x00000608040075b4 */ /* 0x0003e40008019000 */
[----:B-1----:R-:W-:Y:S01]  /*26ec0*/  UMOV UR8, UR16 ;  /* 0x0000001000087c82 */ /* 0x002fe20008000000 */
[----:B------:R-:W-:Y:S01]  /*26ed0*/  UMOV UR10, UR15 ;  /* 0x0000000f000a7c82 */ /* 0x000fe20008000000 */
[----:B------:R-:W-:Y:S01]  /*26ee0*/  UMOV UR15, 0xc0 ;  /* 0x000000c0000f7882 */ /* 0x000fe20000000000 */
[----:B------:R1:W-:Y:S02]  /*26ef0*/  UTMALDG.4D [UR8], [UR4], desc[UR6] ;  /* 0x00000608040075b4 */ /* 0x0003e40008019000 */
[----:B-1----:R-:W-:Y:S01]  /*26f00*/  UMOV UR8, UR14 ;  /* 0x0000000e00087c82 */ /* 0x002fe20008000000 */
[----:B------:R-:W-:-:S02]  /*26f10*/  UMOV UR10, UR15 ;  /* 0x0000000f000a7c82 */ /* 0x000fc40008000000 */
[----:B------:R4:W-:Y:S01]  /*26f20*/  UTMALDG.4D [UR8], [UR4], desc[UR6] ;  /* 0x00000608040075b4 */ /* 0x0009e20008019000 */
[----:B--2---:R-:W-:-:S04]  /*26f30*/  LOP3.LUT R2, R2, 0xfffffffe, RZ, 0xc0, !PT ;  /* 0xfffffffe02027812 */ /* 0x004fc800078ec0ff */
[----:B------:R-:W-:-:S05]  /*26f40*/  @P0 LOP3.LUT R2, R2, 0x1, RZ, 0xfc, !PT ;  /* 0x0000000102020812 */ /* 0x000fca00078efcff */
[----:B------:R4:W-:Y:S01]  /*26f50*/  STL [R1+0x20], R2 ;  /* 0x0000200201007387 */ /* 0x0009e20000100800 */
[----:B------:R-:W-:Y:S01]  /*26f60*/  NOP ;  /* 0x0000000000007918 */ /* 0x000fe20000000000 */
.L_x_2118:
[----:B---3--:R-:W2:Y:S04]  /*26f70*/  LDL R4, [R1] ;  /* 0x0000000001047983 */ /* 0x008ea80000100800 */
[----:B------:R-:W3:Y:S01]  /*26f80*/  LDL.LU R3, [R1+0x40] ;  /* 0x0000400001037983 */ /* 0x000ee20000300800 */
[----:B------:R-:W-:Y:S05]  /*26f90*/  WARPSYNC.ALL ;  /* 0x0000000000007948 */ /* 0x000fea0003800000 */
[----:B----4-:R-:W-:Y:S01]  /*26fa0*/  ULDC.64 UR4, c[0x0][0x298] ;  /* 0x0000a60000047ab9 */ /* 0x010fe20000000a00 */
[----:B------:R-:W-:Y:S01]  /*26fb0*/  BSSY B6, `(.L_x_2123) ;  /* 0x000001c000067945 */ /* 0x000fe20003800000 */
[----:B------:R-:W-:Y:S01]  /*26fc0*/  BAR.SYNC.DEFER_BLOCKING 0x8, 0x180 ;  /* 0x0206000000007b1d */ /* 0x000fe20000010000 */
[----:B---3--:R-:W-:-:S05]  /*26fd0*/  SHF.R.S32.HI R0, RZ, 0x1f, R3 ;  /* 0x0000001fff007819 */ /* 0x008fca0000011403 */
[----:B------:R-:W-:Y:S02]  /*26fe0*/  IMAD R2, R0, UR4, RZ ;  /* 0x0000000400027c24 */ /* 0x000fe4000f8e02ff */
[----:B--2---:R-:W-:Y:S02]  /*26ff0*/  VIADD R0, R4, 0x10400 ;  /* 0x0001040004007836 */ /* 0x004fe40000000000 */
[C---:B------:R-:W-:Y:S02]  /*27000*/  IMAD R2, R3.reuse, UR5, R2 ;  /* 0x0000000503027c24 */ /* 0x040fe4000f8e0202 */
[----:B------:R-:W-:Y:S01]  /*27010*/  IMAD.WIDE.U32 R4, R3, UR4, RZ ;  /* 0x0000000403047c25 */ /* 0x000fe2000f8e00ff */
[----:B------:R-:W-:-:S03]  /*27020*/  LOP3.LUT P0, RZ, R0, 0x3ff, RZ, 0xc0, !PT ;  /* 0x000003ff00ff7812 */ /* 0x000fc6000780c0ff */
[----:B------:R-:W-:Y:S01]  /*27030*/  IMAD.IADD R0, R5, 0x1, R2 ;  /* 0x0000000105007824 */ /* 0x000fe200078e0202 */
[----:B------:R2:W-:Y:S04]  /*27040*/  STL.64 [R1+0x40], R4 ;  /* 0x0000400401007387 */ /* 0x0005e80000100a00 */
[----:B------:R2:W-:Y:S05]  /*27050*/  STL [R1+0x4c], R0 ;  /* 0x00004c0001007387 */ /* 0x0005ea0000100800 */
[----:B------:R-:W-:Y:S05]  /*27060*/  @!P0 BRA `(.L_x_2124) ;  /* 0x0000000000408947 */ /* 0x000fea0003800000 */
[----:B------:R-:W-:Y:S01]  /*27070*/  MOV R2, 0x0 ;  /* 0x0000000000027802 */ /* 0x000fe20000000f00 */
[----:B------:R-:W-:Y:S01]  /*27080*/  ULDC.64 UR4, c[0x4][0xa8] ;  /* 0x01002a0000047ab9 */ /* 0x000fe20000000a00 */
[----:B------:R-:W-:Y:S01]  /*27090*/  ULDC.64 UR6, c[0x4][0xb0] ;  /* 0x01002c0000067ab9 */ /* 0x000fe20000000a00 */
[----:B------:R-:W-:Y:S01]  /*270a0*/  ULDC.64 UR8, c[0x4][0x20] ;  /* 0x0100080000087ab9 */ /* 0x000fe20000000a00 */
[----:B--2---:R-:W-:Y:S02]  /*270b0*/  IMAD.U32 R4, RZ, RZ, UR4 ;  /* 0x00000004ff047e24 */ /* 0x004fe4000f8e00ff */
[----:B------:R-:W2:Y:S01]  /*270c0*/  LDC.64 R2, c[0x4][R2] ;  /* 0x0100000002027b82 */ /* 0x000ea20000000a00 */
[----:B------:R-:W-:Y:S02]  /*270d0*/  IMAD.U32 R5, RZ, RZ, UR5 ;  /* 0x00000005ff057e24 */ /* 0x000fe4000f8e00ff */
[----:B------:R-:W-:Y:S02]  /*270e0*/  IMAD.U32 R6, RZ, RZ, UR6 ;  /* 0x00000006ff067e24 */ /* 0x000fe4000f8e00ff */
[----:B-1----:R-:W-:-:S02]  /*270f0*/  IMAD.U32 R7, RZ, RZ, UR7 ;  /* 0x00000007ff077e24 */ /* 0x002fc4000f8e00ff */
[----:B------:R-:W-:Y:S02]  /*27100*/  IMAD.U32 R10, RZ, RZ, UR8 ;  /* 0x00000008ff0a7e24 */ /* 0x000fe4000f8e00ff */
[----:B0-----:R-:W-:Y:S02]  /*27110*/  IMAD.U32 R11, RZ, RZ, UR9 ;  /* 0x00000009ff0b7e24 */ /* 0x001fe4000f8e00ff */
[----:B------:R-:W-:Y:S02]  /*27120*/  IMAD.MOV.U32 R8, RZ, RZ, 0x70 ;  /* 0x00000070ff087424 */ /* 0x000fe400078e00ff */
[----:B------:R-:W-:Y:S02]  /*27130*/  IMAD.MOV.U32 R12, RZ, RZ, 0x1 ;  /* 0x00000001ff0c7424 */ /* 0x000fe400078e00ff */
[----:B------:R-:W-:-:S07]  /*27140*/  IMAD.MOV.U32 R13, RZ, RZ, RZ ;  /* 0x000000ffff0d7224 */ /* 0x000fce00078e00ff */
[----:B------:R-:W-:-:S07]  /*27150*/  LEPC R20, `(.L_x_2124) ;  /* 0x000000001014794e */ /* 0x000fce0000000000 */
[----:B--2---:R-:W-:Y:S05]  /*27160*/  CALL.ABS.NOINC R2 ;  /* 0x0000000002007343 */ /* 0x004fea0003c00000 */
.L_x_2124:
[----:B------:R-:W-:Y:S05]  /*27170*/  BSYNC B6 ;  /* 0x0000000000067941 */ /* 0x000fea0003800000 */
.L_x_2123:
[----:B--2---:R-:W2:Y:S01]  /*27180*/  LDL.LU R0, [R1+0x4c] ;  /* 0x00004c0001007983 */ /* 0x004ea20000300800 */
[----:B-1----:R-:W1:Y:S01]  /*27190*/  LDC R7, c[0x0][0x448] ;  /* 0x00011200ff077b82 */ /* 0x002e620000000800 */
[----:B------:R-:W-:Y:S02]  /*271a0*/  ULDC.64 UR4, c[0x0][0x2d8] ;  /* 0x0000b60000047ab9 */ /* 0x000fe40000000a00 */
[----:B------:R-:W2:Y:S04]  /*271b0*/  LDL.LU.64 R2, [R1+0x40] ;  /* 0x0000400001027983 */ /* 0x000ea80000300a00 */
[----:B------:R-:W3:Y:S01]  /*271c0*/  LDL R8, [R1+0x30] ;  /* 0x0000300001087983 */ /* 0x000ee20000100800 */
[----:B------:R-:W4:Y:S01]  /*271d0*/  S2R R5, SR_TID.X ;  /* 0x0000000000057919 */ /* 0x000f220000002100 */
[----:B------:R-:W0:Y:S01]  /*271e0*/  S2R R9, SR_TID.X ;  /* 0x0000000000097919 */ /* 0x000e220000002100 */
[----:B----4-:R-:W-:-:S04]  /*271f0*/  LOP3.LUT R5, R5, 0x7f, RZ, 0xc0, !PT ;  /* 0x0000007f05057812 */ /* 0x010fc800078ec0ff */
[----:B------:R-:W-:Y:S01]  /*27200*/  SHF.R.U32.HI R5, RZ, 0x3, R5 ;  /* 0x00000003ff057819 */ /* 0x000fe20000011605 */
[----:B0-----:R-:W-:-:S05]  /*27210*/  IMAD.SHL.U32 R9, R9, 0x10, RZ ;  /* 0x0000001009097824 */ /* 0x001fca00078e00ff */
[----:B------:R-:W-:Y:S01]  /*27220*/  LOP3.LUT R9, R5, 0x70, R9, 0xf8, !PT ;  /* 0x0000007005097812 */ /* 0x000fe200078ef809 */
[----:B--2---:R-:W-:Y:S01]  /*27230*/  IMAD.MOV.U32 R3, RZ, RZ, R0 ;  /* 0x000000ffff037224 */ /* 0x004fe200078e0000 */
[----:B------:R-:W-:-:S05]  /*27240*/  SHF.R.S32.HI R0, RZ, 0x1f, R18 ;  /* 0x0000001fff007819 */ /* 0x000fca0000011412 */
[----:B------:R-:W-:Y:S02]  /*27250*/  IMAD R0, R0, UR4, RZ ;  /* 0x0000000400007c24 */ /* 0x000fe4000f8e02ff */
[----:B------:R-:W-:-:S04]  /*27260*/  IMAD.WIDE.U32 R2, R18, UR4, R2 ;  /* 0x0000000412027c25 */ /* 0x000fc8000f8e0002 */
[----:B------:R-:W-:Y:S01]  /*27270*/  IMAD R0, R18, UR5, R0 ;  /* 0x0000000512007c24 */ /* 0x000fe2000f8e0200 */
[----:B------:R-:W-:Y:S02]  /*27280*/  ULDC.64 UR4, c[0x0][0xa00] ;  /* 0x0002800000047ab9 */ /* 0x000fe40000000a00 */
[----:B------:R-:W-:Y:S01]  /*27290*/  ISETP.NE.U32.AND P0, PT, RZ, UR4, PT ;  /* 0x00000004ff007c0c */ /* 0x000fe2000bf05070 */
[----:B------:R-:W-:Y:S01]  /*272a0*/  IMAD.IADD R3, R3, 0x1, R0 ;  /* 0x0000000103037824 */ /* 0x000fe200078e0200 */
[----:B------:R-:W-:Y:S02]  /*272b0*/  SHF.R.S32.HI R0, RZ, 0x1f, R19 ;  /* 0x0000001fff007819 */ /* 0x000fe40000011413 */
[----:B------:R-:W-:Y:S01]  /*272c0*/  ISETP.NE.AND.EX P0, PT, RZ, UR5, PT, P0 ;  /* 0x00000005ff007c0c */ /* 0x000fe2000bf05300 */
[----:B------:R-:W-:-:S03]  /*272d0*/  ULDC.64 UR4, c[0x0][0x2e0] ;  /* 0x0000b80000047ab9 */ /* 0x000fc60000000a00 */
[----:B------:R-:W-:Y:S02]  /*272e0*/  SEL R4, R0, RZ, !P0 ;  /* 0x000000ff00047207 */ /* 0x000fe40004000000 */
[----:B------:R-:W-:Y:S02]  /*272f0*/  SEL R0, R19, RZ, !P0 ;  /* 0x000000ff13007207 */ /* 0x000fe40004000000 */
[----:B-1----:R-:W-:-:S13]  /*27300*/  ISETP.NE.AND P0, PT, R7, 0x1, PT ;  /* 0x000000010700780c */ /* 0x002fda0003f05270 */
[----:B------:R-:W0:Y:S08]  /*27310*/  @P0 LDC R5, c[0x0][0x44c] ;  /* 0x00011300ff050b82 */ /* 0x000e300000000800 */
[----:B------:R-:W1:Y:S01]  /*27320*/  @P0 LDC R6, c[0x0][0x450] ;  /* 0x00011400ff060b82 */ /* 0x000e620000000800 */
[----:B------:R-:W-:Y:S02]  /*27330*/  IMAD R4, R4, UR4, RZ ;  /* 0x0000000404047c24 */ /* 0x000fe4000f8e02ff */
[----:B------:R-:W-:-:S04]  /*27340*/  IMAD.WIDE.U32 R2, R0, UR4, R2 ;  /* 0x0000000400027c25 */ /* 0x000fc8000f8e0002 */
[----:B------:R-:W-:Y:S01]  /*27350*/  IMAD R0, R0, UR5, R4 ;  /* 0x0000000500007c24 */ /* 0x000fe2000f8e0204 */
[----:B------:R-:W-:Y:S01]  /*27360*/  ULDC.64 UR4, c[0x0][0x2d0] ;  /* 0x0000b40000047ab9 */ /* 0x000fe20000000a00 */
[----:B---3--:R-:W-:Y:S02]  /*27370*/  IMAD.IADD R4, R9, 0x1, R8 ;  /* 0x0000000109047824 */ /* 0x008fe400078e0208 */
        /* <DEDUP_REMOVED lines=21> */
[----:B------:R-:W-:Y:S01]  /*274d0*/  LOP3.LUT R11, R9, 0x80, RZ, 0xfc, !PT ;  /* 0x00000080090b7812 */ /* 0x000fe200078efcff */
        /* <DEDUP_REMOVED lines=15> */
[----:B------:R-:W2:Y:S04]  /*275d0*/  LDL.LU R6, [R1+0x38] ;  /* 0x0000380001067983 */ /* 0x000ea80000300800 */
[----:B------:R-:W3:Y:S01]  /*275e0*/  LDL.LU R11, [R1+0x30] ;  /* 0x00003000010b7983 */ /* 0x000ee20000300800 */
[----:B------:R-:W0:Y:S02]  /*275f0*/  S2R R8, SR_TID.X ;  /* 0x0000000000087919 */ /* 0x000e240000002100 */
[----:B0-----:R-:W-:-:S04]  /*27600*/  LOP3.LUT R8, R8, 0x7f, RZ, 0xc0, !PT ;  /* 0x0000007f08087812 */ /* 0x001fc800078ec0ff */
[----:B------:R-:W-:Y:S01]  /*27610*/  SHF.R.U32.HI R8, RZ, 0x3, R8 ;  /* 0x00000003ff087819 */ /* 0x000fe20000011608 */
[----:B--2---:R-:W-:Y:S02]  /*27620*/  IMAD R2, R6, R7, RZ ;  /* 0x0000000706027224 */ /* 0x004fe400078e02ff */
[----:B------:R-:W0:Y:S02]  /*27630*/  SHFL.IDX PT, R7, R4, RZ, 0x181f ;  /* 0x00181fff04077589 */ /* 0x000e2400000e0000 */
[----:B---3--:R-:W-:Y:S02]  /*27640*/  IMAD.IADD R0, R8, 0x1, R11 ;  /* 0x0000000108007824 */ /* 0x008fe400078e020b */
[----:B------:R-:W1:Y:S03]  /*27650*/  SHFL.IDX PT, R6, R3, RZ, 0x181f ;  /* 0x00181fff03067589 */ /* 0x000e6600000e0000 */
[----:B------:R-:W-:-:S13]  /*27660*/  ISETP.GE.AND P5, PT, R0, R2, PT ;  /* 0x000000020000720c */ /* 0x000fda0003fa6270 */
[----:B0-----:R-:W-:-:S05]  /*27670*/  @!P5 LEA R7, P4, R10, R7, 0x1 ;  /* 0x000000070a07d211 */ /* 0x001fca00078808ff */
[----:B-1----:R-:W-:-:S05]  /*27680*/  @!P5 IMAD.X R6, RZ, RZ, R6, P4 ;  /* 0x000000ffff06d224 */ /* 0x002fca00020e0606 */
[----:B------:R-:W-:-:S04]  /*27690*/  @!P5 LOP3.LUT R7, R7, R6, RZ, 0x3c, !PT ;  /* 0x000000060707d212 */ /* 0x000fc800078e3cff */
[----:B------:R-:W-:-:S04]  /*276a0*/  @!P5 LOP3.LUT R6, R7, R6, RZ, 0x3c, !PT ;  /* 0x000000060706d212 */ /* 0x000fc800078e3cff */
[----:B------:R-:W-:Y:S01]  /*276b0*/  @!P5 LOP3.LUT R7, R7, R6, RZ, 0x3c, !PT ;  /* 0x000000060707d212 */ /* 0x000fe200078e3cff */
[----:B------:R-:W-:-:S04]  /*276c0*/  VIADD R5, R0, 0x10 ;  /* 0x0000001000057836 */ /* 0x000fc80000000000 */
        /* <DEDUP_REMOVED lines=72> */
[----:B------:R1:W2:Y:S04]  /*27b50*/  SHFL.IDX PT, R5, R3, 0x7, 0x181f ;  /* 0x00f81f0003057f89 */ /* 0x0002a800000e0000 */
[----:B------:R1:W-:Y:S04]  /*27b60*/  @!P5 LDGSTS.E.BYPASS.LTC128B.128 [R9+0x13400], desc[UR60][R6.64], !P0 ;  /* 0x134000000609dfae */ /* 0x0003e8000c101d7c */
[----:B------:R1:W-:Y:S04]  /*27b70*/  @!P5 LDGSTS.E.BYPASS.LTC128B.128 [R9+0x17400], desc[UR60][R6.64+0x80], !P1 ;  /* 0x174000800609dfae */ /* 0x0003e8000c901d7c */
[----:B------:R1:W-:Y:S04]  /*27b80*/  @!P5 LDGSTS.E.BYPASS.LTC128B.128 [R9+0x1b400], desc[UR60][R6.64+0x100], !P2 ;  /* 0x1b4001000609dfae */ /* 0x0003e8000d101d7c */
[----:B------:R1:W-:Y:S04]  /*27b90*/  @!P5 LDGSTS.E.BYPASS.LTC128B.128 [R9+0x1f400], desc[UR60][R6.64+0x180], !P3 ;  /* 0x1f4001800609dfae */ /* 0x0003e8000d901d7c */
[----:B------:R1:W3:Y:S02]  /*27ba0*/  SHFL.IDX PT, R3, R4, 0x7, 0x181f ;  /* 0x00f81f0004037f89 */ /* 0x0002e400000e0000 */
.L_x_2316:
[----:B------:R-:W-:Y:S01]  /*27bb0*/  VIADD R0, R0, 0x70 ;  /* 0x0000007000007836 */ /* 0x000fe20000000000 */
[----:B------:R-:W-:Y:S04]  /*27bc0*/  BSSY B0, `(.L_x_2126) ;  /* 0x000000c000007945 */ /* 0x000fe80003800000 */
[----:B------:R-:W-:-:S13]  /*27bd0*/  ISETP.GE.AND P4, PT, R0, R2, PT ;  /* 0x000000020000720c */ /* 0x000fda0003f86270 */
[----:B------:R-:W-:Y:S05]  /*27be0*/  @P4 BRA `(.L_x_2127) ;  /* 0x0000000000244947 */ /* 0x000fea0003800000 */
[----:B---3--:R-:W-:-:S05]  /*27bf0*/  LEA R2, P4, R10, R3, 0x1 ;  /* 0x000000030a027211 */ /* 0x008fca00078808ff */
[----:B-12---:R-:W-:-:S05]  /*27c00*/  IMAD.X R3, RZ, RZ, R5, P4 ;  /* 0x000000ffff037224 */ /* 0x006fca00020e0605 */
[----:B------:R-:W-:Y:S01]  /*27c10*/  @!PT LDS RZ, [RZ] ;  /* 0x00000000fffff984 */ /* 0x000fe20000000800 */
[----:B------:R-:W-:Y:S01]  /*27c20*/  @!PT LDS RZ, [RZ] ;  /* 0x00000000fffff984 */ /* 0x000fe20000000800 */
[----:B------:R-:W-:Y:S01]  /*27c30*/  @!PT LDS RZ, [RZ] ;  /* 0x00000000fffff984 */ /* 0x000fe20000000800 */
[----:B------:R4:W-:Y:S04]  /*27c40*/  LDGSTS.E.BYPASS.LTC128B.128 [R9+0x13c00], desc[UR60][R2.64], !P0 ;  /* 0x13c0000002097fae */ /* 0x0009e8000c101d7c */
[----:B------:R4:W-:Y:S04]  /*27c50*/  LDGSTS.E.BYPASS.LTC128B.128 [R9+0x17c00], desc[UR60][R2.64+0x80], !P1 ;  /* 0x17c0008002097fae */ /* 0x0009e8000c901d7c */
[----:B------:R4:W-:Y:S04]  /*27c60*/  LDGSTS.E.BYPASS.LTC128B.128 [R9+0x1bc00], desc[UR60][R2.64+0x100], !P2 ;  /* 0x1bc0010002097fae */ /* 0x0009e8000d101d7c */
[----:B------:R4:W-:Y:S02]  /*27c70*/  LDGSTS.E.BYPASS.LTC128B.128 [R9+0x1fc00], desc[UR60][R2.64+0x180], !P3 ;  /* 0x1fc0018002097fae */ /* 0x0009e4000d901d7c */
.L_x_2127:
[----:B------:R-:W-:Y:S05]  /*27c80*/  BSYNC B0 ;  /* 0x0000000000007941 */ /* 0x000fea0003800000 */
.L_x_2126:
[----:B01--4-:R-:W4:Y:S01]  /*27c90*/  LDL R9, [R1] ;  /* 0x0000000001097983 */ /* 0x013f220000100800 */
[----:B------:R-:W-:Y:S01]  /*27ca0*/  PLOP3.LUT P0, PT, PT, PT, PT, 0x80, 0x0 ;  /* 0x000000000000781c */ /* 0x000fe20003f0f070 */
[----:B------:R-:W-:Y:S01]  /*27cb0*/  NOP ;  /* 0x0000000000007918 */ /* 0x000fe20000000000 */
[----:B----4-:R-:W-:-:S11]  /*27cc0*/  VIADD R11, R9, 0x30800 ;  /* 0x00030800090b7836 */ /* 0x010fd60000000000 */
.L_x_2128:
[----:B------:R-:W4:Y:S01]  /*27cd0*/  LDL R2, [R1] ;  /* 0x0000000001027983 */ /* 0x000f220000100800 */
[----:B------:R-:W-:Y:S02]  /*27ce0*/  PLOP3.LUT P1, PT, P1, P0, PT, 0xa2, 0x0 ;  /* 0x000000000000781c */ /* 0x000fe40000f21472 */
[----:B----4-:R-:W-:-:S08]  /*27cf0*/  @P0 R2UR P1, UR4, R2 ;  /* 0x00000000020402ca */ /* 0x010fd00000020000 */
[----:B------:R-:W-:-:S05]  /*27d00*/  @P0 PLOP3.LUT P0, PT, P1, PT, PT, 0x80, 0x0 ;  /* 0x000000000000081c */ /* 0x000fca0000f0f070 */
[----:B------:R-:W-:Y:S01]  /*27d10*/  @!P1 SYNCS.ARRIVE.TRANS64.RED.A0T1 RZ, [UR4+0x30800], RZ ;  /* 0x030800ffffff99a7 */ /* 0x000fe20008200404 */
[----:B------:R-:W-:Y:S07]  /*27d20*/  @!P1 ARRIVES.LDGSTSBAR.64.TRANSCNT [UR4+0x30800] ;  /* 0x03080000ff0099b0 */ /* 0x000fee0008000a84 */
[----:B------:R-:W-:Y:S05]  /*27d30*/  @P0 BRA.U.ANY `(.L_x_2128) ;  /* 0xfffffffd00e40947 */ /* 0x000fea000393ffff */
[----:B---3--:R-:W3:Y:S02]  /*27d40*/  LDL.LU R3, [R1+0x48] ;  /* 0x0000480001037983 */ /* 0x008ee40000300800 */
[----:B---3--:R-:W-:-:S05]  /*27d50*/  VIADD R3, R3, 0x1 ;  /* 0x0000000103037836 */ /* 0x008fca0000000000 */
        /* <DEDUP_REMOVED lines=10> */
.L_x_2317:
[----:B------:R-:W-:Y:S05]  /*27e00*/  BSYNC B0 ;  /* 0x0000000000007941 */ /* 0x000fea0003800000 */
.L_x_2129:
[----:B------:R-:W3:Y:S04]  /*27e10*/  LDL R3, [R1+0x34] ;  /* 0x0000340001037983 */ /* 0x000ee80000100800 */
[----:B0-----:R-:W4:Y:S01]  /*27e20*/  LDL R2, [R1+0x2c] ;  /* 0x00002c0001027983 */ /* 0x001f220000100800 */
[----:B------:R-:W-:Y:S01]  /*27e30*/  BSSY B0, `(.L_x_2131) ;  /* 0x00002ae000007945 */ /* 0x000fe20003800000 */
[----:B---3--:R-:W-:-:S05]  /*27e40*/  VIADD R0, R3, 0xfffffffe ;  /* 0xfffffffe03007836 */ /* 0x008fca0000000000 */
[----:B----4-:R-:W-:-:S13]  /*27e50*/  ISETP.GE.AND P0, PT, R0, R2, PT ;  /* 0x000000020000720c */ /* 0x010fda0003f06270 */
[----:B------:R-:W-:Y:S05]  /*27e60*/  @!P0 BRA `(.L_x_2132) ;  /* 0x0000002800a88947 */ /* 0x000fea0003800000 */
[----:B------:R-:W-:Y:S01]  /*27e70*/  IMAD.MOV R8, RZ, RZ, -R3 ;  /* 0x000000ffff087224 */ /* 0x000fe200078e0a03 */
[----:B------:R-:W-:Y:S01]  /*27e80*/  LOP3.LUT R2, RZ, R2, RZ, 0x33, !PT ;  /* 0x00000002ff027212 */ /* 0x000fe200078e33ff */
[----:B------:R-:W-:Y:S03]  /*27e90*/  BSSY B2, `(.L_x_2133) ;  /* 0x00000e8000027945 */ /* 0x000fe60003800000 */
[----:B------:R-:W-:-:S05]  /*27ea0*/  VIADDMNMX R8, R8, 0x1, R2, !PT ;  /* 0x0000000108087846 */ /* 0x000fca0007800102 */
[----:B------:R-:W-:-:S05]  /*27eb0*/  IMAD.IADD R2, R3, 0x1, R8 ;  /* 0x0000000103027824 */ /* 0x000fca00078e0208 */
[----:B------:R-:W-:-:S04]  /*27ec0*/  LOP3.LUT R2, R2, 0x1, RZ, 0xc0, !PT ;  /* 0x0000000102027812 */ /* 0x000fc800078ec0ff */
[----:B------:R-:W-:-:S13]  /*27ed0*/  ISETP.NE.U32.AND P0, PT, R2, 0x1, PT ;  /* 0x000000010200780c */ /* 0x000fda0003f05070 */
[----:B------:R-:W-:Y:S05]  /*27ee0*/  @P0 BRA `(.L_x_2134) ;  /* 0x0000000c00880947 */ /* 0x000fea0003800000 */
[----:B--2---:R-:W2:Y:S04]  /*27ef0*/  LDL R5, [R1+0x20] ;  /* 0x0000200001057983 */ /* 0x004ea80000100800 */
        /* <DEDUP_REMOVED lines=34> */
.L_x_2137:
[----:B------:R-:W2:Y:S01]  /*28120*/  LDL R2, [R1] ;  /* 0x0000000001027983 */ /* 0x000ea20000100800 */
[----:B------:R-:W-:Y:S01]  /*28130*/  BSSY B3, `(.L_x_2138) ;  /* 0x0000005000037945 */ /* 0x000fe20003800000 */
[----:B--2---:R-:W-:Y:S01]  /*28140*/  IMAD R3, R7, 0x8, R2 ;  /* 0x0000000807037824 */ /* 0x004fe200078e0202 */
[----:B------:R-:W-:-:S04]  /*28150*/  SHF.L.U32 R2, R9, 0x1f, RZ ;  /* 0x0000001f09027819 */ /* 0x000fc800000006ff */
[----:B------:R-:W1:Y:S02]  /*28160*/  SYNCS.PHASECHK.TRANS64.TRYWAIT P0, [R3+URZ+0x30840], R2 ;  /* 0x03084002030075a7 */ /* 0x000e64000800017f */
[----:B-1----:R-:W-:Y:S05]  /*28170*/  @!P0 BRA `(.L_x_2139) ;  /* 0x0000006000b48947 */ /* 0x002fea0003800000 */
.L_x_2318:
[----:B------:R-:W-:Y:S05]  /*28180*/  BSYNC B3 ;  /* 0x0000000000037941 */ /* 0x000fea0003800000 */
.L_x_2138:
        /* <DEDUP_REMOVED lines=12> */
.L_x_2141:
[----:B------:R-:W-:Y:S05]  /*28250*/  BSYNC B3 ;  /* 0x0000000000037941 */ /* 0x000fea0003800000 */
.L_x_2140:
        /* <DEDUP_REMOVED lines=13> */
.L_x_2142:
        /* <DEDUP_REMOVED lines=16> */
.L_x_2143:
        /* <DEDUP_REMOVED lines=16> */
.L_x_2144:
        /* <DEDUP_REMOVED lines=16> */
.L_x_2145:
        /* <DEDUP_REMOVED lines=17> */
.L_x_2319:
[----:B------:R-:W-:Y:S05]  /*28740*/  BSYNC B3 ;  /* 0x0000000000037941 */ /* 0x000fea0003800000 */
.L_x_2146:
        /* <DEDUP_REMOVED lines=14> */
.L_x_2149:
[----:B------:R-:W-:Y:S05]  /*28830*/  BSYNC B3 ;  /* 0x0000000000037941 */ /* 0x000fea0003800000 */
.L_x_2148:
        /* <DEDUP_REMOVED lines=15> */
.L_x_2150:
        /* <DEDUP_REMOVED lines=15> */
.L_x_2151:
        /* <DEDUP_REMOVED lines=15> */
.L_x_2152:
        /* <DEDUP_REMOVED lines=15> */
.L_x_2153:
        /* <DEDUP_REMOVED lines=12> */
.L_x_2136:
[----:B------:R-:W-:Y:S05]  /*28cc0*/  BSYNC B1 ;  /* 0x0000000000017941 */ /* 0x000fea0003800000 */
.L_x_2135:
[----:B0-----:R-:W2:Y:S04]  /*28cd0*/  LDL R0, [R1+0x34] ;  /* 0x0000340001007983 */ /* 0x001ea80000100800 */
[----:B------:R0:W-:Y:S04]  /*28ce0*/  STL [R1+0x4], R7 ;  /* 0x0000040701007387 */ /* 0x0001e80000100800 */
[----:B------:R0:W-:Y:S02]  /*28cf0*/  STL [R1+0x10], R9 ;  /* 0x0000100901007387 */ /* 0x0001e40000100800 */
[----:B0-2---:R-:W-:-:S07]  /*28d00*/  VIADD R0, R0, 0xfffffffd ;  /* 0xfffffffd00007836 */ /* 0x005fce0000000000 */
.L_x_2134:
[----:B------:R-:W-:Y:S05]  /*28d10*/  BSYNC B2 ;  /* 0x0000000000027941 */ /* 0x000fea0003800000 */
.L_x_2133:
[----:B------:R-:W3:Y:S01]  /*28d20*/  LDL.LU R2, [R1+0x34] ;  /* 0x0000340001027983 */ /* 0x000ee20000300800 */
[----:B------:R-:W-:Y:S01]  /*28d30*/  VIADD R8, R8, 0xfffffffe ;  /* 0xfffffffe08087836 */ /* 0x000fe20000000000 */
[----:B---3--:R-:W-:-:S04]  /*28d40*/  LOP3.LUT R2, RZ, R2, RZ, 0x33, !PT ;  /* 0x00000002ff027212 */ /* 0x008fc800078e33ff */
[----:B------:R-:W-:-:S13]  /*28d50*/  ISETP.NE.AND P0, PT, R8, R2, PT ;  /* 0x000000020800720c */ /* 0x000fda0003f05270 */
[----:B------:R-:W-:Y:S05]  /*28d60*/  @!P0 BRA `(.L_x_2132) ;  /* 0x0000001800e88947 */ /* 0x000fea0003800000 */
[----:B------:R-:W-:-:S07]  /*28d70*/  IMAD.MOV.U32 R9, RZ, RZ, R17 ;  /* 0x000000ffff097224 */ /* 0x000fce00078e0011 */
.L_x_2192:
[----:B------:R-:W3:Y:S04]  /*28d80*/  LDL R4, [R1+0x20] ;  /* 0x0000200001047983 */ /* 0x000ee80000100800 */
[----:B------:R-:W4:Y:S04]  /*28d90*/  LDL R3, [R1+0x4] ;  /* 0x0000040001037983 */ /* 0x000f280000100800 */
[----:B------:R-:W5:Y:S01]  /*28da0*/  LDL R2, [R1+0x10] ;  /* 0x0000100001027983 */ /* 0x000f620000100800 */
[----:B------:R-:W-:Y:S05]  /*28db0*/  YIELD ;  /* 0x0000000000007946 */ /* 0x000fea0003800000 */
[----:B------:R-:W-:Y:S01]  /*28dc0*/  BSSY B1, `(.L_x_2154) ;  /* 0x00000d6000017945 */ /* 0x000fe20003800000 */
[----:B---3--:R-:W-:Y:S01]  /*28dd0*/  LOP3.LUT P1, RZ, R4, 0x1, RZ, 0xc0, !PT ;  /* 0x0000000104ff7812 */ /* 0x008fe2000782c0ff */
[----:B----4-:R-:W-:-:S05]  /*28de0*/  VIADD R4, R3, 0x1 ;  /* 0x0000000103047836 */ /* 0x010fca0000000000 */
[----:B------:R-:W-:-:S04]  /*28df0*/  ISETP.NE.AND P0, PT, R4, 0x2, PT ;  /* 0x000000020400780c */ /* 0x000fc80003f05270 */
[----:B--2---:R-:W-:Y:S02]  /*28e00*/  SEL R5, RZ, 0x1, P0 ;  /* 0x00000001ff057807 */ /* 0x004fe40000000000 */
[----:B------:R-:W-:Y:S02]  /*28e10*/  SEL R4, R4, RZ, P0 ;  /* 0x000000ff04047207 */ /* 0x000fe40000000000 */
[----:B-----5:R-:W-:Y:S01]  /*28e20*/  LOP3.LUT R5, R2, R5, RZ, 0x3c, !PT ;  /* 0x0000000502057212 */ /* 0x020fe200078e3cff */
        /* <DEDUP_REMOVED lines=25> */
.L_x_2156:
[----:B------:R-:W2:Y:S01]  /*28fc0*/  LDL R2, [R1] ;  /* 0x0000000001027983 */ /* 0x000ea20000100800 */
[----:B------:R-:W-:Y:S01]  /*28fd0*/  BSSY B2, `(.L_x_2157) ;  /* 0x0000005000027945 */ /* 0x000fe20003800000 */
[----:B--2---:R-:W-:Y:S01]  /*28fe0*/  IMAD R3, R4, 0x8, R2 ;  /* 0x0000000804037824 */ /* 0x004fe200078e0202 */
[----:B------:R-:W-:-:S04]  /*28ff0*/  SHF.L.U32 R2, R5, 0x1f, RZ ;  /* 0x0000001f05027819 */ /* 0x000fc800000006ff */
[----:B------:R-:W1:Y:S02]  /*29000*/  SYNCS.PHASECHK.TRANS64.TRYWAIT P0, [R3+URZ+0x30840], R2 ;  /* 0x03084002030075a7 */ /* 0x000e64000800017f */
[----:B-1----:R-:W-:Y:S05]  /*29010*/  @!P0 BRA `(.L_x_2158) ;  /* 0x0000005400348947 */ /* 0x002fea0003800000 */
.L_x_2320:
[----:B------:R-:W-:Y:S05]  /*29020*/  BSYNC B2 ;  /* 0x0000000000027941 */ /* 0x000fea0003800000 */
.L_x_2157:
        /* <DEDUP_REMOVED lines=12> */
.L_x_2160:
[----:B------:R-:W-:Y:S05]  /*290f0*/  BSYNC B2 ;  /* 0x0000000000027941 */ /* 0x000fea0003800000 */
.L_x_2159:
        /* <DEDUP_REMOVED lines=13> */
.L_x_2161:
        /* <DEDUP_REMOVED lines=16> */
.L_x_2162:
        /* <DEDUP_REMOVED lines=16> */
.L_x_2163:
        /* <DEDUP_REMOVED lines=16> */
.L_x_2164:
        /* <DEDUP_REMOVED lines=17> */
.L_x_2321:
[----:B------:R-:W-:Y:S05]  /*295e0*/  BSYNC B2 ;  /* 0x0000000000027941 */ /* 0x000fea0003800000 */
.L_x_2165:
        /* <DEDUP_REMOVED lines=11> */
.L_x_2168:
[----:B------:R-:W-:Y:S05]  /*296a0*/  BSYNC B2 ;  /* 0x0000000000027941 */ /* 0x000fea0003800000 */
.L_x_2167:
        /* <DEDUP_REMOVED lines=14> */
.L_x_2169:
        /* <DEDUP_REMOVED lines=15> */
.L_x_2170:
        /* <DEDUP_REMOVED lines=15> */
.L_x_2171:
        /* <DEDUP_REMOVED lines=15> */
.L_x_2172:
        /* <DEDUP_REMOVED lines=12> */
.L_x_2155:
[----:B------:R-:W-:Y:S05]  /*29b20*/  BSYNC B1 ;  /* 0x0000000000017941 */ /* 0x000fea0003800000 */
.L_x_2154:
        /* <DEDUP_REMOVED lines=36> */
.L_x_2175:
[----:B------:R-:W3:Y:S01]  /*29d70*/  LDL R2, [R1] ;  /* 0x0000000001027983 */ /* 0x000ee20000100800 */
[----:B------:R-:W-:Y:S01]  /*29d80*/  SHF.L.U32 R3, R10, 0x1f, RZ ;  /* 0x0000001f0a037819 */ /* 0x000fe200000006ff */
[----:B------:R-:W-:Y:S01]  /*29d90*/  BSSY B2, `(.L_x_2176) ;  /* 0x0000004000027945 */ /* 0x000fe20003800000 */
[----:B---3--:R-:W-:-:S04]  /*29da0*/  IMAD R2, R12, 0x8, R2 ;  /* 0x000000080c027824 */ /* 0x008fc800078e0202 */
[----:B------:R-:W3:Y:S02]  /*29db0*/  SYNCS.PHASECHK.TRANS64.TRYWAIT P0, [R2+URZ+0x30840], R3 ;  /* 0x03084003020075a7 */ /* 0x000ee4000800017f */
[----:B---3--:R-:W-:Y:S05]  /*29dc0*/  @!P0 BRA `(.L_x_2177) ;  /* 0x0000004400f08947 */ /* 0x008fea0003800000 */
.L_x_2322:
[----:B------:R-:W-:Y:S05]  /*29dd0*/  BSYNC B2 ;  /* 0x0000000000027941 */ /* 0x000fea0003800000 */
.L_x_2176:
        /* <DEDUP_REMOVED lines=12> */
.L_x_2179:
[----:B------:R-:W-:Y:S05]  /*29ea0*/  BSYNC B2 ;  /* 0x0000000000027941 */ /* 0x000fea0003800000 */
.L_x_2178:
        /* <DEDUP_REMOVED lines=15> */
.L_x_2180:
        /* <DEDUP_REMOVED lines=16> */
.L_x_2181:
        /* <DEDUP_REMOVED lines=16> */
.L_x_2182:
        /* <DEDUP_REMOVED lines=16> */
.L_x_2183:
        /* <DEDUP_REMOVED lines=15> */
.L_x_2323:
[----:B------:R-:W-:Y:S05]  /*2a390*/  BSYNC B2 ;  /* 0x0000000000027941 */ /* 0x000fea0003800000 */
.L_x_2184:
[----:B------:R-:W-:Y:S01]  /*2a3a0*/  BSSY B2, `(.L_x_2186) ;  /* 0x000000b000027945 */ /* 0x000fe20003800000 */
[----:B------:R-:W-:Y:S02]  /*2a3b0*/  IMAD.MOV.U32 R12, RZ, RZ, 0x0 ;  /* 0x00000000ff0c7424 */ /* 0x000fe400078e00ff */
[----:B------:R-:W-:Y:S01]  /*2a3c0*/  IMAD.MOV.U32 R13, RZ, RZ, 0x14f00000 ;  /* 0x14f00000ff0d7424 */ /* 0x000fe200078e00ff */
[----:B------:R-:W-:Y:S06]  /*2a3d0*/  @P1 BRA `(.L_x_2187) ;  /* 0x00000000001c1947 */ /* 0x000fec0003800000 */
[----:B------:R-:W1:Y:S01]  /*2a3e0*/  S2R R8, SR_TID.X ;  /* 0x0000000000087919 */ /* 0x000e620000002100 */
[----:B------:R-:W-:-:S04]  /*2a3f0*/  IMAD.MOV.U32 R3, RZ, RZ, 0x8000 ;  /* 0x00008000ff037424 */ /* 0x000fc800078e00ff */
[----:B------:R2:W-:Y:S01]  /*2a400*/  SYNCS.ARRIVE.TRANS64 RZ, [R2+URZ+0x50], R3 ;  /* 0x0000500302ff79a7 */ /* 0x0005e2000800003f */
[----:B-1----:R-:W-:-:S04]  /*2a410*/  LOP3.LUT R8, R8, 0x1f, RZ, 0xc0, !PT ;  /* 0x0000001f08087812 */ /* 0x002fc800078ec0ff */
[----:B------:R-:W-:-:S13]  /*2a420*/  ISETP.NE.AND P0, PT, R8, RZ, PT ;  /* 0x000000ff0800720c */ /* 0x000fda0003f05270 */
[----:B--2---:R-:W-:Y:S05]  /*2a430*/  @!P0 BRA `(.L_x_2187) ;  /* 0x0000000000048947 */ /* 0x004fea0003800000 */
[----:B------:R-:W-:Y:S01]  /*2a440*/  BPT.TRAP 0x1 ;  /* 0x000000040000795c */ /* 0x000fe20000300000 */
.L_x_2187:
[----:B------:R-:W-:Y:S05]  /*2a450*/  BSYNC B2 ;  /* 0x0000000000027941 */ /* 0x000fea0003800000 */
.L_x_2186:
        /* <DEDUP_REMOVED lines=13> */
.L_x_2188:
        /* <DEDUP_REMOVED lines=15> */
.L_x_2189:
        /* <DEDUP_REMOVED lines=15> */
.L_x_2190:
        /* <DEDUP_REMOVED lines=15> */
.L_x_2191:
        /* <DEDUP_REMOVED lines=12> */
.L_x_2174:
[----:B------:R-:W-:Y:S05]  /*2a8c0*/  BSYNC B1 ;  /* 0x0000000000017941 */ /* 0x000fea0003800000 */
.L_x_2173:
[----:B------:R-:W3:Y:S01]  /*2a8d0*/  LDL R2, [R1+0x2c] ;  /* 0x00002c0001027983 */ /* 0x000ee20000100800 */
[----:B------:R-:W-:Y:S01]  /*2a8e0*/  VIADD R0, R0, 0xfffffffe ;  /* 0xfffffffe00007836 */ /* 0x000fe20000000000 */
[----:B---3--:R-:W-:-:S13]  /*2a8f0*/  ISETP.GT.AND P0, PT, R6, R2, PT ;  /* 0x000000020600720c */ /* 0x008fda0003f04270 */
[----:B------:R-:W-:Y:S05]  /*2a900*/  @P0 BRA `(.L_x_2192) ;  /* 0xffffffe4001c0947 */ /* 0x000fea000383ffff */
.L_x_2132:
[----:B------:R-:W-:Y:S05]  /*2a910*/  BSYNC B0 ;  /* 0x0000000000007941 */ /* 0x000fea0003800000 */
.L_x_2131:
[----:B------:R-:W3:Y:S01]  /*2a920*/  S2R R3, SR_TID.X ;  /* 0x0000000000037919 */ /* 0x000ee20000002100 */
[----:B------:R-:W-:Y:S01]  /*2a930*/  BSSY B0, `(.L_x_2193) ;  /* 0x0000010000007945 */ /* 0x000fe20003800000 */
[----:B---3--:R-:W-:-:S04]  /*2a940*/  LOP3.LUT R3, R3, 0x7f, RZ, 0xc0, !PT ;  /* 0x0000007f03037812 */ /* 0x008fc800078ec0ff */
[----:B------:R-:W-:-:S13]  /*2a950*/  ISETP.NE.AND P0, PT, R3, RZ, PT ;  /* 0x000000ff0300720c */ /* 0x000fda0003f05270 */
[----:B------:R-:W-:Y:S05]  /*2a960*/  @P0 BRA `(.L_x_2194) ;  /* 0x0000000000300947 */ /* 0x000fea0003800000 */
[----:B------:R-:W3:Y:S01]  /*2a970*/  S2R R2, SR_LANEID ;  /* 0x0000000000027919 */ /* 0x000ee20000000000 */
[----:B------:R-:W-:Y:S01]  /*2a980*/  VOTEU.ANY UR4, UPT, PT ;  /* 0x0000000000047886 */ /* 0x000fe200038e0100 */
[----:B--2---:R-:W2:Y:S01]  /*2a990*/  LDC.64 R4, c[0x0][0xc60] ;  /* 0x00031800ff047b82 */ /* 0x004ea20000000a00 */
[----:B------:R-:W3:Y:S02]  /*2a9a0*/  FLO.U32 R0, UR4 ;  /* 0x0000000400007d00 */ /* 0x000ee400080e0000 */
[----:B---3--:R-:W-:-:S06]  /*2a9b0*/  ISETP.EQ.U32.AND P0, PT, R0, R2, PT ;  /* 0x000000020000720c */ /* 0x008fcc0003f02070 */
[----:B------:R-:W2:Y:S07]  /*2a9c0*/  POPC R2, UR4 ;  /* 0x0000000400027d09 */ /* 0x000eae0008000000 */
[----:B--2---:R-:W2:Y:S04]  /*2a9d0*/  @P0 ATOMG.E.ADD.STRONG.GPU PT, R2, desc[UR60][R4.64], R2 ;  /* 0x00000002040209a8 */ /* 0x004ea800081ee1fc */
[----:B--2---:R2:W3:Y:S02]  /*2a9e0*/  SHFL.IDX PT, R2, R2, R0, 0x1f ;  /* 0x00001f0002027589 */ /* 0x0044e400000e0000 */
[----:B--2---:R-:W2:Y:S02]  /*2a9f0*/  S2R R0, SR_LTMASK ;  /* 0x0000000000007919 */ /* 0x004ea40000003900 */
[----:B--2---:R-:W-:-:S06]  /*2aa00*/  LOP3.LUT R0, R0, UR4, RZ, 0xc0, !PT ;  /* 0x0000000400007c12 */ /* 0x004fcc000f8ec0ff */
[----:B------:R-:W3:Y:S02]  /*2aa10*/  POPC R0, R0 ;  /* 0x0000000000007309 */ /* 0x000ee40000000000 */
[----:B---3--:R-:W-:-:S07]  /*2aa20*/  IADD3 R16, R2, UR36, R0 ;  /* 0x0000002402107c10 */ /* 0x008fce000fffe000 */
.L_x_2194:
[----:B------:R-:W-:Y:S05]  /*2aa30*/  BSYNC B0 ;  /* 0x0000000000007941 */ /* 0x000fea0003800000 */
.L_x_2193:
        /* <DEDUP_REMOVED lines=13> */
.L_x_2324:
[----:B------:R-:W-:Y:S05]  /*2ab10*/  BSYNC B1 ;  /* 0x0000000000017941 */ /* 0x000fea0003800000 */
.L_x_2197:
        /* <DEDUP_REMOVED lines=9> */
.L_x_2200:
[----:B------:R-:W-:Y:S05]  /*2abb0*/  BSYNC B1 ;  /* 0x0000000000017941 */ /* 0x000fea0003800000 */
.L_x_2199:
[----:B--2---:R-:W2:Y:S04]  /*2abc0*/  LDL.LU R5, [R1+0x14] ;  /* 0x0000140001057983 */ /* 0x004ea80000300800 */
[----:B------:R-:W2:Y:S04]  /*2abd0*/  LDL.LU R3, [R1+0x8] ;  /* 0x0000080001037983 */ /* 0x000ea80000300800 */
[----:B------:R-:W4:Y:S04]  /*2abe0*/  LDL R4, [R1] ;  /* 0x0000000001047983 */ /* 0x000f280000100800 */
[----:B---3--:R-:W4:Y:S01]  /*2abf0*/  LDL R2, [R1+0x4] ;  /* 0x0000040001027983 */ /* 0x008f220000100800 */
[----:B------:R-:W-:Y:S01]  /*2ac00*/  UIADD3 UR4, UP0, UR38, 0x470, URZ ;  /* 0x0000047026047890 */ /* 0x000fe2000ff1e03f */
[----:B------:R-:W-:Y:S01]  /*2ac10*/  PLOP3.LUT P0, PT, PT, PT, PT, 0x80, 0x0 ;  /* 0x000000000000781c */ /* 0x000fe20003f0f070 */
[----:B------:R-:W-:Y:S01]  /*2ac20*/  VIADD R0, R0, 0x30850 ;  /* 0x0003085000007836 */ /* 0x000fe20000000000 */
[----:B------:R-:W-:Y:S01]  /*2ac30*/  UMOV UR6, 0x0 ;  /* 0x0000000000067882 */ /* 0x000fe20000000000 */
[----:B------:R-:W-:Y:S01]  /*2ac40*/  UIADD3.X UR5, URZ, UR39, URZ, UP0, !UPT ;  /* 0x000000273f057290 */ /* 0x000fe200087fe43f */
[----:B------:R-:W-:Y:S01]  /*2ac50*/  UMOV UR7, 0x14f00000 ;  /* 0x14f0000000077882 */ /* 0x000fe20000000000 */
[----:B------:R-:W-:Y:S01]  /*2ac60*/  UMOV UR10, URZ ;  /* 0x0000003f000a7c82 */ /* 0x000fe20008000000 */
[----:B--2---:R-:W-:-:S02]  /*2ac70*/  IMAD R3, R3, 0x40, R5 ;  /* 0x0000004003037824 */ /* 0x004fc400078e0205 */
[----:B----4-:R-:W-:-:S04]  /*2ac80*/  IMAD R2, R2, 0x8000, R4 ;  /* 0x0000800002027824 */ /* 0x010fc800078e0204 */
[----:B------:R-:W-:-:S07]  /*2ac90*/  VIADD R4, R2, 0x400 ;  /* 0x0000040002047836 */ /* 0x000fce0000000000 */
.L_x_2201:
        /* <DEDUP_REMOVED lines=10> */
[----:B------:R-:W-:Y:S01]  /*2ad40*/  PLOP3.LUT P0, PT, PT, PT, PT, 0x80, 0x0 ;  /* 0x000000000000781c */ /* 0x000fe20003f0f070 */
[----:B------:R-:W-:Y:S01]  /*2ad50*/  VIADD R4, R2, 0x2400 ;  /* 0x0000240002047836 */ /* 0x000fe20000000000 */
[----:B------:R-:W-:Y:S01]  /*2ad60*/  UMOV UR6, 0x0 ;  /* 0x0000000000067882 */ /* 0x000fe20000000000 */
[----:B------:R-:W-:Y:S01]  /*2ad70*/  UMOV UR7, 0x14f00000 ;  /* 0x14f0000000077882 */ /* 0x000fe20000000000 */
[----:B------:R-:W-:-:S09]  /*2ad80*/  UMOV UR10, 0x40 ;  /* 0x00000040000a7882 */ /* 0x000fd20000000000 */
.L_x_2202:
        /* <DEDUP_REMOVED lines=15> */
.L_x_2203:
        /* <DEDUP_REMOVED lines=15> */
.L_x_2204:
        /* <DEDUP_REMOVED lines=10> */
.L_x_2196:
[----:B------:R-:W-:Y:S05]  /*2b010*/  BSYNC B0 ;  /* 0x0000000000007941 */ /* 0x000fea0003800000 */
.L_x_2195:
[----:B--2---:R-:W2:Y:S04]  /*2b020*/  LDL.LU R5, [R1+0x4] ;  /* 0x0000040001057983 */ /* 0x004ea80000300800 */
[----:B------:R-:W3:Y:S01]  /*2b030*/  LDL.LU R4, [R1+0x10] ;  /* 0x0000100001047983 */ /* 0x000ee20000300800 */
[----:B--2---:R-:W-:-:S05]  /*2b040*/  VIADD R0, R5, 0x1 ;  /* 0x0000000105007836 */ /* 0x004fca0000000000 */
[----:B------:R-:W-:-:S04]  /*2b050*/  ISETP.NE.AND P0, PT, R0, 0x2, PT ;  /* 0x000000020000780c */ /* 0x000fc80003f05270 */
[----:B------:R-:W-:Y:S02]  /*2b060*/  SEL R2, RZ, 0x1, P0 ;  /* 0x00000001ff027807 */ /* 0x000fe40000000000 */
[----:B------:R-:W-:Y:S02]  /*2b070*/  SEL R0, R0, RZ, P0 ;  /* 0x000000ff00007207 */ /* 0x000fe40000000000 */
[----:B---3--:R-:W-:-:S03]  /*2b080*/  LOP3.LUT R4, R4, R2, RZ, 0x3c, !PT ;  /* 0x0000000204047212 */ /* 0x008fc600078e3cff */
[----:B------:R2:W-:Y:S04]  /*2b090*/  STL [R1+0x4], R0 ;  /* 0x0000040001007387 */ /* 0x0005e80000100800 */
[----:B------:R2:W-:Y:S02]  /*2b0a0*/  STL [R1+0x10], R4 ;  /* 0x0000100401007387 */ /* 0x0005e40000100800 */
.L_x_2111:
[----:B------:R-:W-:Y:S05]  /*2b0b0*/  BSYNC B7 ;  /* 0x0000000000077941 */ /* 0x000fea0003800000 */
.L_x_2109:
        /* <DEDUP_REMOVED lines=9> */
[----:B------:R3:W4:Y:S04]  /*2b150*/  LDS.128 R16, [R0+0x308d0] ;  /* 0x0308d00000107984 */ /* 0x0007280000000c00 */
[----:B------:R3:W-:Y:S01]  /*2b160*/  STL [R1], R0 ;  /* 0x0000000001007387 */ /* 0x0007e20000100800 */
[----:B------:R-:W-:Y:S06]  /*2b170*/  BAR.ARV 0x4, 0x180 ;  /* 0x0106000000007b1d */ /* 0x000fec0000002000 */
[----:B------:R-:W-:Y:S05]  /*2b180*/  BRA `(.L_x_2206) ;  /* 0x0000000800d87947 */ /* 0x000fea0003800000 */
.L_x_2205:
[----:B------:R-:W2:Y:S01]  /*2b190*/  S2R R6, SR_TID.X ;  /* 0x0000000000067919 */ /* 0x000ea20000002100 */
[----:B------:R-:W-:Y:S01]  /*2b1a0*/  UMOV UR4, 0xffffffff ;  /* 0xffffffff00047882 */ /* 0x000fe20000000000 */
[----:B--2---:R-:W-:-:S04]  /*2b1b0*/  LOP3.LUT R6, R6, 0x1f, RZ, 0xc0, !PT ;  /* 0x0000001f06067812 */ /* 0x004fc800078ec0ff */
[----:B------:R-:W-:Y:S01]  /*2b1c0*/  ISETP.NE.AND P0, PT, R6, 0x1f, PT ;  /* 0x0000001f0600780c */ /* 0x000fe20003f05270 */
[----:B------:R-:W-:-:S12]  /*2b1d0*/  BRA.DIV UR4, `(.L_x_2207) ;  /* 0x0000003604287947 */ /* 0x000fd8000b800000 */
[----:B------:R-:W-:Y:S01]  /*2b1e0*/  IMAD.IADD R0, R19, 0x1, R6 ;  /* 0x0000000113007824 */ /* 0x000fe200078e0206 */
[----:B------:R-:W-:-:S04]  /*2b1f0*/  ULDC UR4, c[0x0][0xc3c] ;  /* 0x00030f0000047ab9 */ /* 0x000fc80000000800 */
        /* <DEDUP_REMOVED lines=29> */
.L_x_2334:
[----:B------:R-:W-:Y:S02]  /*2b3d0*/  ULDC UR4, c[0x0][0xc38] ;  /* 0x00030e0000047ab9 */ /* 0x000fe40000000800 */
[----:B------:R-:W-:-:S04]  /*2b3e0*/  IMAD.U32 R4, RZ, RZ, UR4 ;  /* 0x00000004ff047e24 */ /* 0x000fc8000f8e00ff */
[----:B---3--:R-:W-:-:S04]  /*2b3f0*/  IMAD R16, R16, R4, RZ ;  /* 0x0000000410107224 */ /* 0x008fc800078e02ff */
[----:B------:R-:W-:-:S05]  /*2b400*/  IMAD.IADD R5, R5, 0x1, R16 ;  /* 0x0000000105057824 */ /* 0x000fca00078e0210 */
[----:B------:R-:W-:-:S13]  /*2b410*/  ISETP.GT.AND P6, PT, R5, R0, PT ;  /* 0x000000000500720c */ /* 0x000fda0003fc4270 */
[----:B------:R-:W-:Y:S05]  /*2b420*/  @P6 BRA `(.L_x_2208) ;  /* 0x00000000009c6947 */ /* 0x000fea0003800000 */
.L_x_2213:
[----:B--2---:R-:W2:Y:S01]  /*2b430*/  LDC R2, c[0x0][0xc3c] ;  /* 0x00030f00ff027b82 */ /* 0x004ea20000000800 */
[----:B------:R-:W-:-:S05]  /*2b440*/  VIADD R19, R19, 0x1f ;  /* 0x0000001f13137836 */ /* 0x000fca0000000000 */
[----:B--2---:R-:W-:-:S13]  /*2b450*/  ISETP.GE.AND P6, PT, R19, R2, PT ;  /* 0x000000021300720c */ /* 0x004fda0003fc6270 */
[----:B------:R-:W-:Y:S05]  /*2b460*/  @P6 BRA `(.L_x_2209) ;  /* 0x0000000400d46947 */ /* 0x000fea0003800000 */
[----:B------:R-:W2:Y:S01]  /*2b470*/  S2R R3, SR_TID.X ;  /* 0x0000000000037919 */ /* 0x000ea20000002100 */
[----:B------:R-:W-:Y:S01]  /*2b480*/  BSSY B0, `(.L_x_2210) ;  /* 0x0000009000007945 */ /* 0x000fe20003800000 */
[----:B--2---:R-:W-:-:S05]  /*2b490*/  LOP3.LUT R3, R3, 0x1f, RZ, 0xc0, !PT ;  /* 0x0000001f03037812 */ /* 0x004fca00078ec0ff */
[----:B------:R-:W-:Y:S02]  /*2b4a0*/  IMAD.IADD R4, R19, 0x1, R3 ;  /* 0x0000000113047824 */ /* 0x000fe400078e0203 */
[----:B------:R-:W-:-:S03]  /*2b4b0*/  IMAD.MOV.U32 R3, RZ, RZ, RZ ;  /* 0x000000ffff037224 */ /* 0x000fc600078e00ff */
[----:B------:R-:W-:-:S13]  /*2b4c0*/  ISETP.GE.OR P6, PT, R4, R2, !P0 ;  /* 0x000000020400720c */ /* 0x000fda00047c6670 */
[----:B------:R-:W-:Y:S05]  /*2b4d0*/  @P6 BRA `(.L_x_2211) ;  /* 0x00000000000c6947 */ /* 0x000fea0003800000 */
[----:B------:R-:W2:Y:S02]  /*2b4e0*/  LDC.64 R2, c[0x0][0xc80] ;  /* 0x00032000ff027b82 */ /* 0x000ea40000000a00 */
[----:B--2---:R-:W-:-:S06]  /*2b4f0*/  IMAD.WIDE R2, R4, 0x4, R2 ;  /* 0x0000000404027825 */ /* 0x004fcc00078e0202 */
[----:B------:R2:W5:Y:S02]  /*2b500*/  LDG.E R3, desc[UR60][R2.64] ;  /* 0x0000003c02037981 */ /* 0x000564000c1e1900 */
.L_x_2211:
[----:B------:R-:W-:Y:S05]  /*2b510*/  BSYNC B0 ;  /* 0x0000000000007941 */ /* 0x000fea0003800000 */
.L_x_2210:
        /* <DEDUP_REMOVED lines=18> */
.L_x_2342:
[----:B------:R-:W-:Y:S02]  /*2b640*/  ULDC UR4, c[0x0][0xc38] ;  /* 0x00030e0000047ab9 */ /* 0x000fe40000000800 */
[----:B------:R-:W-:-:S04]  /*2b650*/  IMAD.U32 R4, RZ, RZ, UR4 ;  /* 0x00000004ff047e24 */ /* 0x000fc8000f8e00ff */
[----:B---3--:R-:W-:-:S04]  /*2b660*/  IMAD R16, R16, R4, RZ ;  /* 0x0000000410107224 */ /* 0x008fc800078e02ff */
[----:B------:R-:W-:-:S05]  /*2b670*/  IMAD.IADD R5, R16, 0x1, R5 ;  /* 0x0000000110057824 */ /* 0x000fca00078e0205 */
[----:B------:R-:W-:-:S13]  /*2b680*/  ISETP.GT.AND P6, PT, R5, R0, PT ;  /* 0x000000000500720c */ /* 0x000fda0003fc4270 */
[----:B------:R-:W-:Y:S05]  /*2b690*/  @!P6 BRA `(.L_x_2213) ;  /* 0xfffffffc0064e947 */ /* 0x000fea000383ffff */
.L_x_2208:
        /* <DEDUP_REMOVED lines=8> */
.L_x_2346:
[----:B------:R-:W-:Y:S01]  /*2b720*/  ISETP.NE.AND P0, PT, R5, RZ, PT ;  /* 0x000000ff0500720c */ /* 0x000fe20003f05270 */
[----:B------:R-:W-:-:S12]  /*2b730*/  IMAD.MOV.U32 R5, RZ, RZ, RZ ;  /* 0x000000ffff057224 */ /* 0x000fd800078e00ff */
[----:B------:R-:W-:Y:S05]  /*2b740*/  @!P0 BRA `(.L_x_2215) ;  /* 0x0000000000148947 */ /* 0x000fea0003800000 */
[----:B------:R-:W-:Y:S01]  /*2b750*/  UMOV UR4, 0xffffffff ;  /* 0xffffffff00047882 */ /* 0x000fe20000000000 */
[----:B-1----:R-:W-:Y:S02]  /*2b760*/  VIADD R12, R6, 0xffffffff ;  /* 0xffffffff060c7836 */ /* 0x002fe40000000000 */
[----:B------:R-:W-:Y:S05]  /*2b770*/  BRA.DIV UR4, `(.L_x_2216) ;  /* 0x0000003a041c7947 */ /* 0x000fea000b800000 */
[----:B--2---:R1:W2:Y:S02]  /*2b780*/  SHFL.IDX PT, R2, R2, R12, 0x1f ;  /* 0x00001f0c02027589 */ /* 0x0042a400000e0000 */
.L_x_2349:
[----:B--2---:R-:W-:-:S07]  /*2b790*/  IMAD.MOV.U32 R5, RZ, RZ, R2 ;  /* 0x000000ffff057224 */ /* 0x004fce00078e0002 */
.L_x_2215:
[----:B--23--:R-:W2:Y:S01]  /*2b7a0*/  LDC.64 R2, c[0x0][0xc90] ;  /* 0x00032400ff027b82 */ /* 0x00cea20000000a00 */
[----:B------:R-:W-:-:S04]  /*2b7b0*/  IMAD.IADD R19, R6, 0x1, R19 ;  /* 0x0000000106137824 */ /* 0x000fc800078e0213 */
[----:B--2---:R-:W-:-:S05]  /*2b7c0*/  IMAD.WIDE R2, R19, 0x4, R2 ;  /* 0x0000000413027825 */ /* 0x004fca00078e0202 */
[----:B------:R-:W4:Y:S01]  /*2b7d0*/  LDG.E R7, desc[UR60][R2.64] ;  /* 0x0000003c02077981 */ /* 0x000f22000c1e1900 */
[----:B------:R-:W-:-:S04]  /*2b7e0*/  IMAD R16, R5, R4, R16 ;  /* 0x0000000405107224 */ /* 0x000fc800078e0210 */
[----:B------:R-:W-:Y:S02]  /*2b7f0*/  IMAD.IADD R0, R0, 0x1, -R16 ;  /* 0x0000000100007824 */ /* 0x000fe400078e0a10 */
[----:B----4-:R-:W-:-:S05]  /*2b800*/  IMAD R6, R17, R7, RZ ;  /* 0x0000000711067224 */ /* 0x010fca00078e02ff */
[----:B0-----:R-:W-:-:S04]  /*2b810*/  IABS R8, R6 ;  /* 0x0000000600087213 */ /* 0x001fc80000000000 */
        /* <DEDUP_REMOVED lines=58> */
.L_x_2209:
[----:B------:R-:W-:Y:S01]  /*2bbc0*/  UMOV UR4, URZ ;  /* 0x0000003f00047c82 */ /* 0x000fe20008000000 */
[----:B------:R-:W-:Y:S01]  /*2bbd0*/  UMOV UR5, URZ ;  /* 0x0000003f00057c82 */ /* 0x000fe20008000000 */
[----:B------:R-:W-:Y:S01]  /*2bbe0*/  ULDC UR6, c[0x0][0xc3c] ;  /* 0x00030f0000067ab9 */ /* 0x000fe20000000800 */
[----:B------:R-:W-:Y:S02]  /*2bbf0*/  IMAD.MOV.U32 R16, RZ, RZ, R0 ;  /* 0x000000ffff107224 */ /* 0x000fe400078e0000 */
[----:B------:R-:W-:Y:S02]  /*2bc00*/  IMAD.U32 R17, RZ, RZ, UR4 ;  /* 0x00000004ff117e24 */ /* 0x000fe4000f8e00ff */
[----:B------:R-:W-:Y:S02]  /*2bc10*/  IMAD.U32 R18, RZ, RZ, UR5 ;  /* 0x00000005ff127e24 */ /* 0x000fe4000f8e00ff */
[----:B------:R-:W-:-:S07]  /*2bc20*/  IMAD.U32 R19, RZ, RZ, UR6 ;  /* 0x00000006ff137e24 */ /* 0x000fce000f8e00ff */
.L_x_2217:
[----:B------:R2:W3:Y:S01]  /*2bc30*/  LDL R3, [R1] ;  /* 0x0000000001037983 */ /* 0x0004e20000100800 */
[----:B------:R-:W4:Y:S01]  /*2bc40*/  S2R R0, SR_TID.X ;  /* 0x0000000000007919 */ /* 0x000f220000002100 */
[----:B------:R-:W-:Y:S05]  /*2bc50*/  WARPSYNC.ALL ;  /* 0x0000000000007948 */ /* 0x000fea0003800000 */
[----:B----4-:R-:W-:Y:S01]  /*2bc60*/  LOP3.LUT R0, R0, 0x1f, RZ, 0xc0, !PT ;  /* 0x0000001f00007812 */ /* 0x010fe200078ec0ff */
[----:B------:R-:W-:Y:S03]  /*2bc70*/  BAR.SYNC.DEFER_BLOCKING 0x4, 0x180 ;  /* 0x0106000000007b1d */ /* 0x000fe60000010000 */
[----:B------:R-:W-:-:S13]  /*2bc80*/  ISETP.NE.AND P0, PT, R0, RZ, PT ;  /* 0x000000ff0000720c */ /* 0x000fda0003f05270 */
[----:B------:R-:W3:Y:S01]  /*2bc90*/  @!P0 S2R R0, SR_CgaCtaId ;  /* 0x0000000000008919 */ /* 0x000ee20000008800 */
[----:B------:R-:W-:-:S04]  /*2bca0*/  @!P0 MOV R2, 0x400 ;  /* 0x0000040000028802 */ /* 0x000fc80000000f00 */
[----:B---3--:R-:W-:-:S05]  /*2bcb0*/  @!P0 LEA R3, R0, R2, 0x18 ;  /* 0x0000000200038211 */ /* 0x008fca00078ec0ff */
[----:B------:R2:W-:Y:S04]  /*2bcc0*/  @!P0 STS.128 [R3+0x308d0], R16 ;  /* 0x0308d01003008388 */ /* 0x0005e80000000c00 */
[----:B------:R2:W-:Y:S01]  /*2bcd0*/  @!P0 STL [R1], R3 ;  /* 0x0000000301008387 */ /* 0x0005e20000100800 */
[----:B------:R-:W-:Y:S06]  /*2bce0*/  BAR.ARV 0x5, 0x180 ;  /* 0x0146000000007b1d */ /* 0x000fec0000002000 */
.L_x_2206:
[----:B------:R-:W-:Y:S02]  /*2bcf0*/  ULDC UR4, c[0x0][0xc3c] ;  /* 0x00030f0000047ab9 */ /* 0x000fe40000000800 */
[----:B----4-:R-:W-:-:S13]  /*2bd00*/  ISETP.GE.AND P0, PT, R19, UR4, PT ;  /* 0x0000000413007c0c */ /* 0x010fda000bf06270 */
[----:B------:R-:W-:Y:S05]  /*2bd10*/  @!P0 BRA `(.L_x_2218) ;  /* 0xffffff7c00908947 */ /* 0x000fea000383ffff */
[----:B------:R-:W-:Y:S05]  /*2bd20*/  BSYNC B8 ;  /* 0x0000000000087941 */ /* 0x000fea0003800000 */
.L_x_2045:
[----:B---3--:R-:W3:Y:S01]  /*2bd30*/  LDL.LU R0, [R1+0x48] ;  /* 0x0000480001007983 */ /* 0x008ee20000300800 */
[----:B------:R-:W-:Y:S01]  /*2bd40*/  BSSY B0, `(.L_x_2219) ;  /* 0x000000b000007945 */ /* 0x000fe20003800000 */
[----:B------:R-:W4:Y:S01]  /*2bd50*/  S2R R5, SR_CgaCtaId ;  /* 0x0000000000057919 */ /* 0x000f220000008800 */
[----:B---3--:R-:W-:-:S05]  /*2bd60*/  VIADD R0, R0, 0x1 ;  /* 0x0000000100007836 */ /* 0x008fca0000000000 */
[----:B0-----:R-:W-:-:S04]  /*2bd70*/  LEA.HI R2, R0, R0, RZ, 0x1 ;  /* 0x0000000000027211 */ /* 0x001fc800078f08ff */
[----:B--2---:R-:W-:-:S05]  /*2bd80*/  LOP3.LUT R3, R2, 0xfffffffe, RZ, 0xc0, !PT ;  /* 0xfffffffe02037812 */ /* 0x004fca00078ec0ff */
[----:B------:R-:W-:Y:S01]  /*2bd90*/  IMAD.IADD R3, R0, 0x1, -R3 ;  /* 0x0000000100037824 */ /* 0x000fe200078e0a03 */
[----:B------:R-:W-:-:S04]  /*2bda0*/  MOV R0, 0x400 ;  /* 0x0000040000007802 */ /* 0x000fc80000000f00 */
[----:B----4-:R-:W-:Y:S02]  /*2bdb0*/  LEA R0, R5, R0, 0x18 ;  /* 0x0000000005007211 */ /* 0x010fe400078ec0ff */
[----:B------:R-:W-:-:S04]  /*2bdc0*/  SHF.L.U32 R3, R3, 0x1f, RZ ;  /* 0x0000001f03037819 */ /* 0x000fc800000006ff */
[----:B------:R-:W0:Y:S02]  /*2bdd0*/  SYNCS.PHASECHK.TRANS64.TRYWAIT P0, [R0+URZ+0x30820], R3 ;  /* 0x03082003000075a7 */ /* 0x000e24000800017f */
[----:B0-----:R-:W-:Y:S05]  /*2bde0*/  @!P0 BRA `(.L_x_2220) ;  /* 0x0000003000a88947 */ /* 0x001fea0003800000 */
.L_x_2350:
[----:B------:R-:W-:Y:S05]  /*2bdf0*/  BSYNC B0 ;  /* 0x0000000000007941 */ /* 0x000fea0003800000 */
.L_x_2219:
[----:B------:R-:W-:-:S03]  /*2be00*/  UMOV UR4, 0xffffffff ;  /* 0xffffffff00047882 */ /* 0x000fc60000000000 */
[----:B------:R-:W-:Y:S05]  /*2be10*/  BRA.DIV UR4, `(.L_x_2221) ;  /* 0x0000003204b07947 */ /* 0x000fea000b800000 */
[----:B------:R-:W2:Y:S02]  /*2be20*/  S2R R2, SR_TID.X ;  /* 0x0000000000027919 */ /* 0x000ea40000002100 */
[----:B--2---:R-:W-:-:S04]  /*2be30*/  SHF.R.U32.HI R2, RZ, 0x5, R2 ;  /* 0x00000005ff027819 */ /* 0x004fc80000011602 */
[----:B------:R-:W-:-:S05]  /*2be40*/  LOP3.LUT R2, R2, 0x3, RZ, 0xc0, !PT ;  /* 0x0000000302027812 */ /* 0x000fca00078ec0ff */
[----:B------:R2:W3:Y:S02]  /*2be50*/  SHFL.IDX PT, R14, R2, RZ, 0x1f ;  /* 0x00001fff020e7589 */ /* 0x0004e400000e0000 */
.L_x_2353:
[----:B---3--:R-:W-:-:S13]  /*2be60*/  ISETP.NE.AND P0, PT, R14, RZ, PT ;  /* 0x000000ff0e00720c */ /* 0x008fda0003f05270 */
[----:B------:R-:W-:Y:S05]  /*2be70*/  @P0 BRA `(.L_x_1746) ;  /* 0x0000000000940947 */ /* 0x000fea0003800000 */
[----:B------:R-:W-:-:S03]  /*2be80*/  UMOV UR4, 0xffffffff ;  /* 0xffffffff00047882 */ /* 0x000fc60000000000 */
[----:B------:R-:W-:Y:S05]  /*2be90*/  BRA.DIV UR4, `(.L_x_2222) ;  /* 0x0000003204c47947 */ /* 0x000fea000b800000 */
[----:B------:R-:W-:-:S13]  /*2bea0*/  ELECT P6, URZ, PT ;  /* 0x00000000003f782f */ /* 0x000fda00038c0000 */
.L_x_2356:
[----:B------:R-:W-:Y:S05]  /*2beb0*/  @!P6 BRA `(.L_x_1746) ;  /* 0x000000000084e947 */ /* 0x000fea0003800000 */
[----:B--2---:R-:W2:Y:S02]  /*2bec0*/  LDL.LU R2, [R1+0x68] ;  /* 0x0000680001027983 */ /* 0x004ea40000300800 */
[----:B--2---:R-:W-:-:S04]  /*2bed0*/  LOP3.LUT R2, R2, 0x2, RZ, 0xfc, !PT ;  /* 0x0000000202027812 */ /* 0x004fc800078efcff */
[----:B------:R-:W-:-:S13]  /*2bee0*/  ISETP.NE.AND P2, PT, R2, 0x3, PT ;  /* 0x000000030200780c */ /* 0x000fda0003f45270 */
[----:B------:R-:W-:Y:S05]  /*2bef0*/  @!P2 BRA `(.L_x_2223) ;  /* 0x000000000004a947 */ /* 0x000fea0003800000 */
[----:B------:R-:W-:Y:S01]  /*2bf00*/  BPT.TRAP 0x1 ;  /* 0x000000040000795c */ /* 0x000fe20000300000 */
.L_x_2223:
[----:B0-----:R-:W2:Y:S04]  /*2bf10*/  LDL R3, [R1+0x4] ;  /* 0x0000040001037983 */ /* 0x001ea80000100800 */
[----:B------:R-:W3:Y:S01]  /*2bf20*/  LDL.LU R7, [R1+0x10] ;  /* 0x0000100001077983 */ /* 0x000ee20000300800 */
        /* <DEDUP_REMOVED lines=12> */
.L_x_2357:
[----:B------:R-:W2:Y:S02]  /*2bff0*/  SYNCS.PHASECHK.TRANS64.TRYWAIT P0, [R7+URZ], R2 ;  /* 0x00000002070075a7 */ /* 0x000ea4000800017f */
[----:B--2---:R-:W-:Y:S05]  /*2c000*/  @!P0 BRA `(.L_x_2225) ;  /* 0x00000030009c8947 */ /* 0x004fea0003800000 */
.L_x_2358:
[----:B------:R-:W-:Y:S05]  /*2c010*/  @!P2 BRA `(.L_x_2226) ;  /* 0x000000000004a947 */ /* 0x000fea0003800000 */
[----:B------:R-:W-:Y:S01]  /*2c020*/  BPT.TRAP 0x1 ;  /* 0x000000040000795c */ /* 0x000fe20000300000 */
.L_x_2226:
[----:B------:R-:W3:Y:S01]  /*2c030*/  LDL.LU R4, [R1+0x4] ;  /* 0x0000040001047983 */ /* 0x000ee20000300800 */
[----:B------:R-:W-:-:S04]  /*2c040*/  VIADD R0, R0, 0x30860 ;  /* 0x0003086000007836 */ /* 0x000fc80000000000 */
[----:B---3--:R-:W-:-:S04]  /*2c050*/  IMAD R4, R4, 0x8, R0 ;  /* 0x0000000804047824 */ /* 0x008fc800078e0200 */
[----:B------:R-:W3:Y:S02]  /*2c060*/  SYNCS.PHASECHK.TRANS64.TRYWAIT P0, [R4+URZ], R5 ;  /* 0x00000005040075a7 */ /* 0x000ee4000800017f */
[----:B---3--:R-:W-:Y:S05]  /*2c070*/  @!P0 BRA `(.L_x_2227) ;  /* 0x0000003000948947 */ /* 0x008fea0003800000 */
.L_x_2359:
[----:B------:R-:W-:-:S07]  /*2c080*/  IMAD R3, R3, 0x8, R0 ;  /* 0x0000000803037824 */ /* 0x000fce00078e0200 */
.L_x_2228:
[----:B----4-:R4:W0:Y:S02]  /*2c090*/  SYNCS.PHASECHK.TRANS64.TRYWAIT P0, [R3+URZ], R2 ;  /* 0x00000002030075a7 */ /* 0x010824000800017f */
[----:B0-----:R-:W-:Y:S05]  /*2c0a0*/  @!P0 NANOSLEEP.SYNCS 0x989680 ;  /* 0x009896800000895d */ /* 0x001fea0003900000 */
[----:B------:R-:W0:Y:S02]  /*2c0b0*/  @!P0 SYNCS.PHASECHK.TRANS64 P0, [R3+URZ], R2 ;  /* 0x00000002030085a7 */ /* 0x000e24000800007f */
[----:B0-----:R-:W-:Y:S05]  /*2c0c0*/  @!P0 BRA `(.L_x_2228) ;  /* 0xfffffffc00f08947 */ /* 0x001fea000383ffff */
.L_x_1746:
[----:B------:R-:W-:Y:S05]  /*2c0d0*/  BSYNC B9 ;  /* 0x0000000000097941 */ /* 0x000fea0003800000 */
.L_x_1743:
[----:B------:R-:W-:Y:S05]  /*2c0e0*/  EXIT ;  /* 0x000000000000794d */ /* 0x000fea0003800000 */
.L_x_1772:
[----:B0-----:R0:W1:Y:S02]  /*2c0f0*/  SYNCS.PHASECHK.TRANS64.TRYWAIT P5, [R99+URZ+0x30890], R107 ;  /* 0x0308906b630075a7 */ /* 0x00106400080a017f */
[----:B-1----:R-:W-:Y:S05]  /*2c100*/  @!P5 NANOSLEEP.SYNCS 0x989680 ;  /* 0x009896800000d95d */ /* 0x002fea0003900000 */
[----:B------:R-:W1:Y:S02]  /*2c110*/  @!P5 SYNCS.PHASECHK.TRANS64 P5, [R99+URZ+0x30890], R107 ;  /* 0x0308906b6300d5a7 */ /* 0x000e6400080a007f */
[----:B-1----:R-:W-:Y:S05]  /*2c120*/  @!P5 BRA `(.L_x_1772) ;  /* 0xfffffffc00f0d947 */ /* 0x002fea000383ffff */
[----:B------:R-:W-:Y:S05]  /*2c130*/  BRA `(.L_x_2229) ;  /* 0xfffffd7400987947 */ /* 0x000fea000383ffff */
.L_x_1810:
[----:B0-----:R0:W1:Y:S02]  /*2c140*/  SYNCS.PHASECHK.TRANS64.TRYWAIT P5, [R99+URZ+0x30890], R107 ;  /* 0x0308906b630075a7 */ /* 0x00106400080a017f */
[----:B-1----:R-:W-:Y:S05]  /*2c150*/  @!P5 NANOSLEEP.SYNCS 0x989680 ;  /* 0x009896800000d95d */ /* 0x002fea0003900000 */
[----:B------:R-:W1:Y:S02]  /*2c160*/  @!P5 SYNCS.PHASECHK.TRANS64 P5, [R99+URZ+0x30890], R107 ;  /* 0x0308906b6300d5a7 */ /* 0x000e6400080a007f */
[----:B-1----:R-:W-:Y:S05]  /*2c170*/  @!P5 BRA `(.L_x_1810) ;  /* 0xfffffffc00f0d947 */ /* 0x002fea000383ffff */
[----:B------:R-:W-:Y:S05]  /*2c180*/  BRA `(.L_x_2230) ;  /* 0xfffffd9800dc7947 */ /* 0x000fea000383ffff */
.L_x_1827:
[----:B0-----:R0:W1:Y:S02]  /*2c190*/  SYNCS.PHASECHK.TRANS64.TRYWAIT P0, [R99+URZ+0x30890], R107 ;  /* 0x0308906b630075a7 */ /* 0x001064000800017f */
[----:B-1----:R-:W-:Y:S05]  /*2c1a0*/  @!P0 NANOSLEEP.SYNCS 0x989680 ;  /* 0x009896800000895d */ /* 0x002fea0003900000 */
[----:B------:R-:W1:Y:S02]  /*2c1b0*/  @!P0 SYNCS.PHASECHK.TRANS64 P0, [R99+URZ+0x30890], R107 ;  /* 0x0308906b630085a7 */ /* 0x000e64000800007f */
[----:B-1----:R-:W-:Y:S05]  /*2c1c0*/  @!P0 BRA `(.L_x_1827) ;  /* 0xfffffffc00f08947 */ /* 0x002fea000383ffff */
[----:B------:R-:W-:Y:S05]  /*2c1d0*/  BRA `(.L_x_2231) ;  /* 0xfffffdbc00b07947 */ /* 0x000fea000383ffff */
.L_x_1833:
[----:B--2---:R2:W3:Y:S02]  /*2c1e0*/  SYNCS.PHASECHK.TRANS64.TRYWAIT P1, [R99+URZ+0x308b0], R107 ;  /* 0x0308b06b630075a7 */ /* 0x0044e4000802017f */
[----:B---3--:R-:W-:Y:S05]  /*2c1f0*/  @!P1 NANOSLEEP.SYNCS 0x989680 ;  /* 0x009896800000995d */ /* 0x008fea0003900000 */
[----:B------:R-:W3:Y:S02]  /*2c200*/  @!P1 SYNCS.PHASECHK.TRANS64 P1, [R99+URZ+0x308b0], R107 ;  /* 0x0308b06b630095a7 */ /* 0x000ee4000802007f */
[----:B---3--:R-:W-:Y:S05]  /*2c210*/  @!P1 BRA `(.L_x_1833) ;  /* 0xfffffffc00f09947 */ /* 0x008fea000383ffff */
[----:B------:R-:W-:Y:S05]  /*2c220*/  BRA `(.L_x_2232) ;  /* 0xfffffdc000807947 */ /* 0x000fea000383ffff */
.L_x_1861:
        /* <DEDUP_REMOVED lines=8> */
.L_x_2234:
[----:B------:R-:W-:Y:S05]  /*2c2b0*/  BSYNC B1 ;  /* 0x0000000000017941 */ /* 0x000fea0003800000 */
.L_x_2233:
        /* <DEDUP_REMOVED lines=8> */
.L_x_2235:
[----:B------:R-:W-:Y:S02]  /*2c340*/  IMAD.MOV.U32 R13, RZ, RZ, R7 ;  /* 0x000000ffff0d7224 */ /* 0x000fe400078e0007 */
[----:B------:R-:W-:-:S07]  /*2c350*/  IMAD.MOV.U32 R4, RZ, RZ, R14 ;  /* 0x000000ffff047224 */ /* 0x000fce00078e000e */
[----:B------:R-:W-:Y:S05]  /*2c360*/  WARPSYNC.COLLECTIVE R15, `(.L_x_2236) ;  /* 0x000000000f087348 */ /* 0x000fea0003c00000 */
[----:B------:R0:W1:Y:S02]  /*2c370*/  SHFL.IDX P6, R14, R13, R12, R11 ;  /* 0x0000000c0d0e7389 */ /* 0x00006400000c000b */
[----:B01----:R-:W-:Y:S01]  /*2c380*/  ENDCOLLECTIVE ;  /* 0x000000000000791b */ /* 0x003fe20003800000 */
.L_x_2236:
[----:B------:R-:W-:Y:S02]  /*2c390*/  IMAD.MOV.U32 R13, RZ, RZ, R0 ;  /* 0x000000ffff0d7224 */ /* 0x000fe400078e0000 */
[----:B------:R-:W-:-:S07]  /*2c3a0*/  IMAD.MOV.U32 R9, RZ, RZ, R14 ;  /* 0x000000ffff097224 */ /* 0x000fce00078e000e */
[----:B------:R-:W-:Y:S05]  /*2c3b0*/  WARPSYNC.COLLECTIVE R15, `(.L_x_2237) ;  /* 0x000000000f087348 */ /* 0x000fea0003c00000 */
[----:B------:R0:W1:Y:S02]  /*2c3c0*/  SHFL.IDX P6, R14, R13, R12, R11 ;  /* 0x0000000c0d0e7389 */ /* 0x00006400000c000b */
[----:B01----:R-:W-:Y:S01]  /*2c3d0*/  ENDCOLLECTIVE ;  /* 0x000000000000791b */ /* 0x003fe20003800000 */
.L_x_2237:
[----:B------:R-:W-:Y:S05]  /*2c3e0*/  BRA `(.L_x_2238) ;  /* 0xfffffdd4006c7947 */ /* 0x000fea000383ffff */
.L_x_1864:
[----:B------:R-:W-:Y:S01]  /*2c3f0*/  BSSY B1, `(.L_x_2239) ;  /* 0x0000008000017945 */ /* 0x000fe20003800000 */
[----:B------:R-:W-:Y:S02]  /*2c400*/  IMAD.MOV.U32 R13, RZ, RZ, R6 ;  /* 0x000000ffff0d7224 */ /* 0x000fe400078e0006 */
[----:B------:R-:W-:Y:S02]  /*2c410*/  IMAD.MOV.U32 R12, RZ, RZ, 0x1 ;  /* 0x00000001ff0c7424 */ /* 0x000fe400078e00ff */
[----:B------:R-:W-:Y:S02]  /*2c420*/  IMAD.MOV.U32 R11, RZ, RZ, 0x181f ;  /* 0x0000181fff0b7424 */ /* 0x000fe400078e00ff */
[----:B------:R-:W-:-:S07]  /*2c430*/  IMAD.MOV.U32 R15, RZ, RZ, -0x1 ;  /* 0xffffffffff0f7424 */ /* 0x000fce00078e00ff */
[----:B0---4-:R-:W-:Y:S05]  /*2c440*/  WARPSYNC.COLLECTIVE R15, `(.L_x_2240) ;  /* 0x000000000f087348 */ /* 0x011fea0003c00000 */
[----:B----4-:R1:W2:Y:S02]  /*2c450*/  SHFL.IDX P6, R14, R13, R12, R11 ;  /* 0x0000000c0d0e7389 */ /* 0x0102a400000c000b */
[----:B012---:R-:W-:Y:S01]  /*2c460*/  ENDCOLLECTIVE ;  /* 0x000000000000791b */ /* 0x007fe20003800000 */
.L_x_2240:
[----:B------:R-:W-:Y:S05]  /*2c470*/  BSYNC B1 ;  /* 0x0000000000017941 */ /* 0x000fea0003800000 */
.L_x_2239:
[----:B------:R-:W-:Y:S02]  /*2c480*/  IMAD.MOV.U32 R13, RZ, RZ, R3 ;  /* 0x000000ffff0d7224 */ /* 0x000fe400078e0003 */
[----:B------:R-:W-:Y:S02]  /*2c490*/  IMAD.MOV.U32 R12, RZ, RZ, 0x1 ;  /* 0x00000001ff0c7424 */ /* 0x000fe400078e00ff */
[----:B------:R-:W-:Y:S02]  /*2c4a0*/  IMAD.MOV.U32 R11, RZ, RZ, 0x181f ;  /* 0x0000181fff0b7424 */ /* 0x000fe400078e00ff */
[----:B------:R-:W-:Y:S02]  /*2c4b0*/  IMAD.MOV.U32 R15, RZ, RZ, -0x1 ;  /* 0xffffffffff0f7424 */ /* 0x000fe400078e00ff */
[----:B------:R-:W-:-:S07]  /*2c4c0*/  IMAD.MOV.U32 R5, RZ, RZ, R14 ;  /* 0x000000ffff057224 */ /* 0x000fce00078e000e */
[----:B------:R-:W-:Y:S05]  /*2c4d0*/  WARPSYNC.COLLECTIVE R15, `(.L_x_2241) ;  /* 0x000000000f087348 */ /* 0x000fea0003c00000 */
[----:B------:R0:W1:Y:S02]  /*2c4e0*/  SHFL.IDX P6, R14, R13, R12, R11 ;  /* 0x0000000c0d0e7389 */ /* 0x00006400000c000b */
[----:B01----:R-:W-:Y:S01]  /*2c4f0*/  ENDCOLLECTIVE ;  /* 0x000000000000791b */ /* 0x003fe20003800000 */
.L_x_2241:
[----:B------:R-:W-:Y:S02]  /*2c500*/  IMAD.MOV.U32 R13, RZ, RZ, R7 ;  /* 0x000000ffff0d7224 */ /* 0x000fe400078e0007 */
[----:B------:R-:W-:-:S07]  /*2c510*/  IMAD.MOV.U32 R4, RZ, RZ, R14 ;  /* 0x000000ffff047224 */ /* 0x000fce00078e000e */
[----:B------:R-:W-:Y:S05]  /*2c520*/  WARPSYNC.COLLECTIVE R15, `(.L_x_2242) ;  /* 0x000000000f087348 */ /* 0x000fea0003c00000 */
[----:B------:R0:W1:Y:S02]  /*2c530*/  SHFL.IDX P6, R14, R13, R12, R11 ;  /* 0x0000000c0d0e7389 */ /* 0x00006400000c000b */
[----:B01----:R-:W-:Y:S01]  /*2c540*/  ENDCOLLECTIVE ;  /* 0x000000000000791b */ /* 0x003fe20003800000 */
.L_x_2242:
[----:B------:R-:W-:Y:S02]  /*2c550*/  IMAD.MOV.U32 R13, RZ, RZ, R0 ;  /* 0x000000ffff0d7224 */ /* 0x000fe400078e0000 */
[----:B------:R-:W-:-:S07]  /*2c560*/  IMAD.MOV.U32 R9, RZ, RZ, R14 ;  /* 0x000000ffff097224 */ /* 0x000fce00078e000e */
[----:B------:R-:W-:Y:S05]  /*2c570*/  WARPSYNC.COLLECTIVE R15, `(.L_x_2243) ;  /* 0x000000000f087348 */ /* 0x000fea0003c00000 */
[----:B------:R0:W1:Y:S02]  /*2c580*/  SHFL.IDX P6, R14, R13, R12, R11 ;  /* 0x0000000c0d0e7389 */ /* 0x00006400000c000b */
[----:B01----:R-:W-:Y:S01]  /*2c590*/  ENDCOLLECTIVE ;  /* 0x000000000000791b */ /* 0x003fe20003800000 */
.L_x_2243:
[----:B------:R-:W-:Y:S05]  /*2c5a0*/  BRA `(.L_x_2244) ;  /* 0xfffffdd800747947 */ /* 0x000fea000383ffff */
.L_x_1867:
[----:B------:R-:W-:Y:S01]  /*2c5b0*/  BSSY B1, `(.L_x_2245) ;  /* 0x0000008000017945 */ /* 0x000fe20003800000 */
[----:B------:R-:W-:Y:S02]  /*2c5c0*/  IMAD.MOV.U32 R13, RZ, RZ, R6 ;  /* 0x000000ffff0d7224 */ /* 0x000fe400078e0006 */
[----:B------:R-:W-:Y:S02]  /*2c5d0*/  IMAD.MOV.U32 R12, RZ, RZ, 0x2 ;  /* 0x00000002ff0c7424 */ /* 0x000fe400078e00ff */
[----:B------:R-:W-:Y:S02]  /*2c5e0*/  IMAD.MOV.U32 R11, RZ, RZ, 0x181f ;  /* 0x0000181fff0b7424 */ /* 0x000fe400078e00ff */
[----:B------:R-:W-:-:S07]  /*2c5f0*/  IMAD.MOV.U32 R15, RZ, RZ, -0x1 ;  /* 0xffffffffff0f7424 */ /* 0x000fce00078e00ff */
[----:B-1--4-:R-:W-:Y:S05]  /*2c600*/  WARPSYNC.COLLECTIVE R15, `(.L_x_2246) ;  /* 0x000000000f087348 */ /* 0x012fea0003c00000 */
[----:B----4-:R0:W2:Y:S02]  /*2c610*/  SHFL.IDX P6, R14, R13, R12, R11 ;  /* 0x0000000c0d0e7389 */ /* 0x0100a400000c000b */
[----:B012---:R-:W-:Y:S01]  /*2c620*/  ENDCOLLECTIVE ;  /* 0x000000000000791b */ /* 0x007fe20003800000 */
.L_x_2246:
[----:B------:R-:W-:Y:S05]  /*2c630*/  BSYNC B1 ;  /* 0x0000000000017941 */ /* 0x000fea0003800000 */
.L_x_2245:
        /* <DEDUP_REMOVED lines=8> */
.L_x_2247:
[----:B------:R-:W-:Y:S02]  /*2c6c0*/  IMAD.MOV.U32 R13, RZ, RZ, R7 ;  /* 0x000000ffff0d7224 */ /* 0x000fe400078e0007 */
[----:B------:R-:W-:-:S07]  /*2c6d0*/  IMAD.MOV.U32 R4, RZ, RZ, R14 ;  /* 0x000000ffff047224 */ /* 0x000fce00078e000e */
[----:B------:R-:W-:Y:S05]  /*2c6e0*/  WARPSYNC.COLLECTIVE R15, `(.L_x_2248) ;  /* 0x000000000f087348 */ /* 0x000fea0003c00000 */
[----:B------:R0:W1:Y:S02]  /*2c6f0*/  SHFL.IDX P6, R14, R13, R12, R11 ;  /* 0x0000000c0d0e7389 */ /* 0x00006400000c000b */
[----:B01----:R-:W-:Y:S01]  /*2c700*/  ENDCOLLECTIVE ;  /* 0x000000000000791b */ /* 0x003fe20003800000 */
.L_x_2248:
[----:B------:R-:W-:Y:S02]  /*2c710*/  IMAD.MOV.U32 R13, RZ, RZ, R0 ;  /* 0x000000ffff0d7224 */ /* 0x000fe400078e0000 */
[----:B------:R-:W-:-:S07]  /*2c720*/  IMAD.MOV.U32 R9, RZ, RZ, R14 ;  /* 0x000000ffff097224 */ /* 0x000fce00078e000e */
[----:B------:R-:W-:Y:S05]  /*2c730*/  WARPSYNC.COLLECTIVE R15, `(.L_x_2249) ;  /* 0x000000000f087348 */ /* 0x000fea0003c00000 */
[----:B------:R0:W1:Y:S02]  /*2c740*/  SHFL.IDX P6, R14, R13, R12, R11 ;  /* 0x0000000c0d0e7389 */ /* 0x00006400000c000b */
[----:B01----:R-:W-:Y:S01]  /*2c750*/  ENDCOLLECTIVE ;  /* 0x000000000000791b */ /* 0x003fe20003800000 */
.L_x_2249:
[----:B------:R-:W-:Y:S05]  /*2c760*/  BRA `(.L_x_2250) ;  /* 0xfffffddc00747947 */ /* 0x000fea000383ffff */
.L_x_1870:
[----:B------:R-:W-:Y:S01]  /*2c770*/  BSSY B1, `(.L_x_2251) ;  /* 0x0000008000017945 */ /* 0x000fe20003800000 */
[----:B------:R-:W-:Y:S02]  /*2c780*/  IMAD.MOV.U32 R13, RZ, RZ, R6 ;  /* 0x000000ffff0d7224 */ /* 0x000fe400078e0006 */
[----:B------:R-:W-:Y:S02]  /*2c790*/  IMAD.MOV.U32 R12, RZ, RZ, 0x3 ;  /* 0x00000003ff0c7424 */ /* 0x000fe400078e00ff */
[----:B------:R-:W-:Y:S02]  /*2c7a0*/  IMAD.MOV.U32 R11, RZ, RZ, 0x181f ;  /* 0x0000181fff0b7424 */ /* 0x000fe400078e00ff */
[----:B------:R-:W-:-:S07]  /*2c7b0*/  IMAD.MOV.U32 R15, RZ, RZ, -0x1 ;  /* 0xffffffffff0f7424 */ /* 0x000fce00078e00ff */
[----:B-1--4-:R-:W-:Y:S05]  /*2c7c0*/  WARPSYNC.COLLECTIVE R15, `(.L_x_2252) ;  /* 0x000000000f087348 */ /* 0x012fea0003c00000 */
[----:B------:R0:W2:Y:S02]  /*2c7d0*/  SHFL.IDX P6, R14, R13, R12, R11 ;  /* 0x0000000c0d0e7389 */ /* 0x0000a400000c000b */
[----:B012-4-:R-:W-:Y:S01]  /*2c7e0*/  ENDCOLLECTIVE ;  /* 0x000000000000791b */ /* 0x017fe20003800000 */
.L_x_2252:
[----:B------:R-:W-:Y:S05]  /*2c7f0*/  BSYNC B1 ;  /* 0x0000000000017941 */ /* 0x000fea0003800000 */
.L_x_2251:
        /* <DEDUP_REMOVED lines=8> */
.L_x_2253:
[----:B------:R-:W-:Y:S02]  /*2c880*/  IMAD.MOV.U32 R13, RZ, RZ, R7 ;  /* 0x000000ffff0d7224 */ /* 0x000fe400078e0007 */
[----:B------:R-:W-:-:S07]  /*2c890*/  IMAD.MOV.U32 R8, RZ, RZ, R14 ;  /* 0x000000ffff087224 */ /* 0x000fce00078e000e */
[----:B------:R-:W-:Y:S05]  /*2c8a0*/  WARPSYNC.COLLECTIVE R15, `(.L_x_2254) ;  /* 0x000000000f087348 */ /* 0x000fea0003c00000 */
[----:B------:R0:W1:Y:S02]  /*2c8b0*/  SHFL.IDX P6, R14, R13, R12, R11 ;  /* 0x0000000c0d0e7389 */ /* 0x00006400000c000b */
[----:B01----:R-:W-:Y:S01]  /*2c8c0*/  ENDCOLLECTIVE ;  /* 0x000000000000791b */ /* 0x003fe20003800000 */
.L_x_2254:
[----:B------:R-:W-:Y:S02]  /*2c8d0*/  IMAD.MOV.U32 R13, RZ, RZ, R0 ;  /* 0x000000ffff0d7224 */ /* 0x000fe400078e0000 */
[----:B------:R-:W-:-:S07]  /*2c8e0*/  IMAD.MOV.U32 R23, RZ, RZ, R14 ;  /* 0x000000ffff177224 */ /* 0x000fce00078e000e */
[----:B------:R-:W-:Y:S05]  /*2c8f0*/  WARPSYNC.COLLECTIVE R15, `(.L_x_2255) ;  /* 0x000000000f087348 */ /* 0x000fea0003c00000 */
[----:B------:R0:W1:Y:S02]  /*2c900*/  SHFL.IDX P6, R14, R13, R12, R11 ;  /* 0x0000000c0d0e7389 */ /* 0x00006400000c000b */
[----:B01----:R-:W-:Y:S01]  /*2c910*/  ENDCOLLECTIVE ;  /* 0x000000000000791b */ /* 0x003fe20003800000 */
.L_x_2255:
[----:B------:R-:W-:Y:S01]  /*2c920*/  IMAD.MOV.U32 R0, RZ, RZ, R14 ;  /* 0x000000ffff007224 */ /* 0x000fe200078e000e */
[----:B------:R-:W-:Y:S06]  /*2c930*/  BRA `(.L_x_2256) ;  /* 0xfffffde000787947 */ /* 0x000fec000383ffff */
.L_x_1874:
[----:B0-----:R0:W1:Y:S02]  /*2c940*/  SYNCS.PHASECHK.TRANS64.TRYWAIT P0, [R16+URZ+0x30800], R121 ;  /* 0x03080079100075a7 */ /* 0x001064000800017f */
[----:B-1----:R-:W-:Y:S05]  /*2c950*/  @!P0 NANOSLEEP.SYNCS 0x989680 ;  /* 0x009896800000895d */ /* 0x002fea0003900000 */
[----:B------:R-:W1:Y:S02]  /*2c960*/  @!P0 SYNCS.PHASECHK.TRANS64 P0, [R16+URZ+0x30800], R121 ;  /* 0x03080079100085a7 */ /* 0x000e64000800007f */
[----:B-1----:R-:W-:Y:S05]  /*2c970*/  @!P0 BRA `(.L_x_1874) ;  /* 0xfffffffc00f08947 */ /* 0x002fea000383ffff */
[----:B------:R-:W-:Y:S05]  /*2c980*/  BRA `(.L_x_2257) ;  /* 0xfffffde400dc7947 */ /* 0x000fea000383ffff */
.L_x_1906:
        /* <DEDUP_REMOVED lines=8> */
.L_x_2259:
[----:B------:R-:W-:Y:S05]  /*2ca10*/  BSYNC B1 ;  /* 0x0000000000017941 */ /* 0x000fea0003800000 */
.L_x_2258:
        /* <DEDUP_REMOVED lines=8> */
.L_x_2260:
[----:B------:R-:W-:Y:S02]  /*2caa0*/  IMAD.MOV.U32 R13, RZ, RZ, R7 ;  /* 0x000000ffff0d7224 */ /* 0x000fe400078e0007 */
[----:B------:R-:W-:-:S07]  /*2cab0*/  IMAD.MOV.U32 R4, RZ, RZ, R14 ;  /* 0x000000ffff047224 */ /* 0x000fce00078e000e */
[----:B------:R-:W-:Y:S05]  /*2cac0*/  WARPSYNC.COLLECTIVE R15, `(.L_x_2261) ;  /* 0x000000000f087348 */ /* 0x000fea0003c00000 */
[----:B------:R0:W1:Y:S02]  /*2cad0*/  SHFL.IDX P6, R14, R13, R12, R11 ;  /* 0x0000000c0d0e7389 */ /* 0x00006400000c000b */
[----:B01----:R-:W-:Y:S01]  /*2cae0*/  ENDCOLLECTIVE ;  /* 0x000000000000791b */ /* 0x003fe20003800000 */
.L_x_2261:
[----:B------:R-:W-:Y:S02]  /*2caf0*/  IMAD.MOV.U32 R13, RZ, RZ, R0 ;  /* 0x000000ffff0d7224 */ /* 0x000fe400078e0000 */
[----:B------:R-:W-:-:S07]  /*2cb00*/  IMAD.MOV.U32 R9, RZ, RZ, R14 ;  /* 0x000000ffff097224 */ /* 0x000fce00078e000e */
[----:B------:R-:W-:Y:S05]  /*2cb10*/  WARPSYNC.COLLECTIVE R15, `(.L_x_2262) ;  /* 0x000000000f087348 */ /* 0x000fea0003c00000 */
[----:B------:R0:W1:Y:S02]  /*2cb20*/  SHFL.IDX P6, R14, R13, R12, R11 ;  /* 0x0000000c0d0e7389 */ /* 0x00006400000c000b */
[----:B01----:R-:W-:Y:S01]  /*2cb30*/  ENDCOLLECTIVE ;  /* 0x000000000000791b */ /* 0x003fe20003800000 */
.L_x_2262:
[----:B------:R-:W-:Y:S05]  /*2cb40*/  BRA `(.L_x_2263) ;  /* 0xfffffe1800b87947 */ /* 0x000fea000383ffff */
.L_x_1909:
        /* <DEDUP_REMOVED lines=8> */
.L_x_2265:
[----:B------:R-:W-:Y:S05]  /*2cbd0*/  BSYNC B1 ;  /* 0x0000000000017941 */ /* 0x000fea0003800000 */
.L_x_2264:
        /* <DEDUP_REMOVED lines=8> */
.L_x_2266:
[----:B------:R-:W-:Y:S02]  /*2cc60*/  IMAD.MOV.U32 R13, RZ, RZ, R7 ;  /* 0x000000ffff0d7224 */ /* 0x000fe400078e0007 */
[----:B------:R-:W-:-:S07]  /*2cc70*/  IMAD.MOV.U32 R4, RZ, RZ, R14 ;  /* 0x000000ffff047224 */ /* 0x000fce00078e000e */
[----:B------:R-:W-:Y:S05]  /*2cc80*/  WARPSYNC.COLLECTIVE R15, `(.L_x_2267) ;  /* 0x000000000f087348 */ /* 0x000fea0003c00000 */
[----:B------:R0:W1:Y:S02]  /*2cc90*/  SHFL.IDX P6, R14, R13, R12, R11 ;  /* 0x0000000c0d0e7389 */ /* 0x00006400000c000b */
[----:B01----:R-:W-:Y:S01]  /*2cca0*/  ENDCOLLECTIVE ;  /* 0x000000000000791b */ /* 0x003fe20003800000 */
.L_x_2267:
[----:B------:R-:W-:Y:S02]  /*2ccb0*/  IMAD.MOV.U32 R13, RZ, RZ, R0 ;  /* 0x000000ffff0d7224 */ /* 0x000fe400078e0000 */
[----:B------:R-:W-:-:S07]  /*2ccc0*/  IMAD.MOV.U32 R9, RZ, RZ, R14 ;  /* 0x000000ffff097224 */ /* 0x000fce00078e000e */
[----:B------:R-:W-:Y:S05]  /*2ccd0*/  WARPSYNC.COLLECTIVE R15, `(.L_x_2268) ;  /* 0x000000000f087348 */ /* 0x000fea0003c00000 */
[----:B------:R0:W1:Y:S02]  /*2cce0*/  SHFL.IDX P6, R14, R13, R12, R11 ;  /* 0x0000000c0d0e7389 */ /* 0x00006400000c000b */
[----:B01----:R-:W-:Y:S01]  /*2ccf0*/  ENDCOLLECTIVE ;  /* 0x000000000000791b */ /* 0x003fe20003800000 */
.L_x_2268:
[----:B------:R-:W-:Y:S05]  /*2cd00*/  BRA `(.L_x_2269) ;  /* 0xfffffe1c00887947 */ /* 0x000fea000383ffff */
.L_x_1912:
        /* <DEDUP_REMOVED lines=8> */
.L_x_2271:
[----:B------:R-:W-:Y:S05]  /*2cd90*/  BSYNC B1 ;  /* 0x0000000000017941 */ /* 0x000fea0003800000 */
.L_x_2270:
        /* <DEDUP_REMOVED lines=8> */
.L_x_2272:
[----:B------:R-:W-:Y:S02]  /*2ce20*/  IMAD.MOV.U32 R13, RZ, RZ, R7 ;  /* 0x000000ffff0d7224 */ /* 0x000fe400078e0007 */
[----:B------:R-:W-:-:S07]  /*2ce30*/  IMAD.MOV.U32 R4, RZ, RZ, R14 ;  /* 0x000000ffff047224 */ /* 0x000fce00078e000e */
[----:B------:R-:W-:Y:S05]  /*2ce40*/  WARPSYNC.COLLECTIVE R15, `(.L_x_2273) ;  /* 0x000000000f087348 */ /* 0x000fea0003c00000 */
[----:B------:R0:W1:Y:S02]  /*2ce50*/  SHFL.IDX P6, R14, R13, R12, R11 ;  /* 0x0000000c0d0e7389 */ /* 0x00006400000c000b */
[----:B01----:R-:W-:Y:S01]  /*2ce60*/  ENDCOLLECTIVE ;  /* 0x000000000000791b */ /* 0x003fe20003800000 */
.L_x_2273:
[----:B------:R-:W-:Y:S02]  /*2ce70*/  IMAD.MOV.U32 R13, RZ, RZ, R0 ;  /* 0x000000ffff0d7224 */ /* 0x000fe400078e0000 */
[----:B------:R-:W-:-:S07]  /*2ce80*/  IMAD.MOV.U32 R9, RZ, RZ, R14 ;  /* 0x000000ffff097224 */ /* 0x000fce00078e000e */
[----:B------:R-:W-:Y:S05]  /*2ce90*/  WARPSYNC.COLLECTIVE R15, `(.L_x_2274) ;  /* 0x000000000f087348 */ /* 0x000fea0003c00000 */
[----:B------:R0:W1:Y:S02]  /*2cea0*/  SHFL.IDX P6, R14, R13, R12, R11 ;  /* 0x0000000c0d0e7389 */ /* 0x00006400000c000b */
[----:B01----:R-:W-:Y:S01]  /*2ceb0*/  ENDCOLLECTIVE ;  /* 0x000000000000791b */ /* 0x003fe20003800000 */
.L_x_2274:
[----:B------:R-:W-:Y:S05]  /*2cec0*/  BRA `(.L_x_2275) ;  /* 0xfffffe2000507947 */ /* 0x000fea000383ffff */
.L_x_1915:
        /* <DEDUP_REMOVED lines=8> */
.L_x_2277:
[----:B------:R-:W-:Y:S05]  /*2cf50*/  BSYNC B1 ;  /* 0x0000000000017941 */ /* 0x000fea0003800000 */
.L_x_2276:
        /* <DEDUP_REMOVED lines=8> */
.L_x_2278:
[----:B------:R-:W-:Y:S02]  /*2cfe0*/  IMAD.MOV.U32 R13, RZ, RZ, R7 ;  /* 0x000000ffff0d7224 */ /* 0x000fe400078e0007 */
[----:B------:R-:W-:-:S07]  /*2cff0*/  IMAD.MOV.U32 R20, RZ, RZ, R14 ;  /* 0x000000ffff147224 */ /* 0x000fce00078e000e */
[----:B------:R-:W-:Y:S05]  /*2d000*/  WARPSYNC.COLLECTIVE R15, `(.L_x_2279) ;  /* 0x000000000f087348 */ /* 0x000fea0003c00000 */
[----:B------:R0:W1:Y:S02]  /*2d010*/  SHFL.IDX P6, R14, R13, R12, R11 ;  /* 0x0000000c0d0e7389 */ /* 0x00006400000c000b */
[----:B01----:R-:W-:Y:S01]  /*2d020*/  ENDCOLLECTIVE ;  /* 0x000000000000791b */ /* 0x003fe20003800000 */
.L_x_2279:
[----:B------:R-:W-:Y:S02]  /*2d030*/  IMAD.MOV.U32 R13, RZ, RZ, R0 ;  /* 0x000000ffff0d7224 */ /* 0x000fe400078e0000 */
[----:B------:R-:W-:-:S07]  /*2d040*/  IMAD.MOV.U32 R23, RZ, RZ, R14 ;  /* 0x000000ffff177224 */ /* 0x000fce00078e000e */
[----:B------:R-:W-:Y:S05]  /*2d050*/  WARPSYNC.COLLECTIVE R15, `(.L_x_2280) ;  /* 0x000000000f087348 */ /* 0x000fea0003c00000 */
[----:B------:R0:W1:Y:S02]  /*2d060*/  SHFL.IDX P6, R14, R13, R12, R11 ;  /* 0x0000000c0d0e7389 */ /* 0x00006400000c000b */
[----:B01----:R-:W-:Y:S01]  /*2d070*/  ENDCOLLECTIVE ;  /* 0x000000000000791b */ /* 0x003fe20003800000 */
.L_x_2280:
[----:B------:R-:W-:Y:S01]  /*2d080*/  IMAD.MOV.U32 R0, RZ, RZ, R14 ;  /* 0x000000ffff007224 */ /* 0x000fe200078e000e */
[----:B------:R-:W-:Y:S06]  /*2d090*/  BRA `(.L_x_2281) ;  /* 0xfffffe24001c7947 */ /* 0x000fec000383ffff */
.L_x_1919:
[----:B0-----:R0:W1:Y:S02]  /*2d0a0*/  SYNCS.PHASECHK.TRANS64.TRYWAIT P0, [R16+URZ+0x30800], R139 ;  /* 0x0308008b100075a7 */ /* 0x001064000800017f */
[----:B-1----:R-:W-:Y:S05]  /*2d0b0*/  @!P0 NANOSLEEP.SYNCS 0x989680 ;  /* 0x009896800000895d */ /* 0x002fea0003900000 */
[----:B------:R-:W1:Y:S02]  /*2d0c0*/  @!P0 SYNCS.PHASECHK.TRANS64 P0, [R16+URZ+0x30800], R139 ;  /* 0x0308008b100085a7 */ /* 0x000e64000800007f */
[----:B-1----:R-:W-:Y:S05]  /*2d0d0*/  @!P0 BRA `(.L_x_1919) ;  /* 0xfffffffc00f08947 */ /* 0x002fea000383ffff */
[----:B------:R-:W-:Y:S05]  /*2d0e0*/  BRA `(.L_x_2282) ;  /* 0xfffffe2800447947 */ /* 0x000fea000383ffff */
.L_x_1937:
[----:B0-----:R0:W1:Y:S02]  /*2d0f0*/  SYNCS.PHASECHK.TRANS64.TRYWAIT P2, [R57+URZ+0x30830], R0 ;  /* 0x03083000390075a7 */ /* 0x001064000804017f */
[----:B-1----:R-:W-:Y:S05]  /*2d100*/  @!P2 NANOSLEEP.SYNCS 0x989680 ;  /* 0x009896800000a95d */ /* 0x002fea0003900000 */
[----:B------:R-:W1:Y:S02]  /*2d110*/  @!P2 SYNCS.PHASECHK.TRANS64 P2, [R57+URZ+0x30830], R0 ;  /* 0x030830003900a5a7 */ /* 0x000e64000804007f */
[----:B-1----:R-:W-:Y:S05]  /*2d120*/  @!P2 BRA `(.L_x_1937) ;  /* 0xfffffffc00f0a947 */ /* 0x002fea000383ffff */
[----:B------:R-:W-:Y:S05]  /*2d130*/  BRA `(.L_x_1936) ;  /* 0xfffffe6000ac7947 */ /* 0x000fea000383ffff */
.L_x_1957:
[----:B-1----:R1:W2:Y:S02]  /*2d140*/  SYNCS.PHASECHK.TRANS64.TRYWAIT P4, [R2+URZ+0x30830], R153 ;  /* 0x03083099020075a7 */ /* 0x0022a4000808017f */
[----:B--2---:R-:W-:Y:S05]  /*2d150*/  @!P4 NANOSLEEP.SYNCS 0x989680 ;  /* 0x009896800000c95d */ /* 0x004fea0003900000 */
[----:B------:R-:W2:Y:S02]  /*2d160*/  @!P4 SYNCS.PHASECHK.TRANS64 P4, [R2+URZ+0x30830], R153 ;  /* 0x030830990200c5a7 */ /* 0x000ea4000808007f */
[----:B--2---:R-:W-:Y:S05]  /*2d170*/  @!P4 BRA `(.L_x_1957) ;  /* 0xfffffffc00f0c947 */ /* 0x004fea000383ffff */
[----:B------:R-:W-:Y:S05]  /*2d180*/  BRA `(.L_x_1956) ;  /* 0xfffffe90003c7947 */ /* 0x000fea000383ffff */
.L_x_1962:
[----:B-1----:R1:W2:Y:S02]  /*2d190*/  SYNCS.PHASECHK.TRANS64.TRYWAIT P4, [R0+URZ+0x30850], R23 ;  /* 0x03085017000075a7 */ /* 0x0022a4000808017f */
[----:B--2---:R-:W-:Y:S05]  /*2d1a0*/  @!P4 NANOSLEEP.SYNCS 0x989680 ;  /* 0x009896800000c95d */ /* 0x004fea0003900000 */
[----:B------:R-:W2:Y:S02]  /*2d1b0*/  @!P4 SYNCS.PHASECHK.TRANS64 P4, [R0+URZ+0x30850], R23 ;  /* 0x030850170000c5a7 */ /* 0x000ea4000808007f */
[----:B--2---:R-:W-:Y:S05]  /*2d1c0*/  @!P4 BRA `(.L_x_1962) ;  /* 0xfffffffc00f0c947 */ /* 0x004fea000383ffff */
[----:B------:R-:W-:Y:S05]  /*2d1d0*/  BRA `(.L_x_1961) ;  /* 0xfffffea000d47947 */ /* 0x000fea000383ffff */
.L_x_1983:
[----:B-1----:R1:W2:Y:S02]  /*2d1e0*/  SYNCS.PHASECHK.TRANS64.TRYWAIT P2, [R3+URZ+0x30830], R153 ;  /* 0x03083099030075a7 */ /* 0x0022a4000804017f */
[----:B--2---:R-:W-:Y:S05]  /*2d1f0*/  @!P2 NANOSLEEP.SYNCS 0x989680 ;  /* 0x009896800000a95d */ /* 0x004fea0003900000 */
[----:B------:R-:W2:Y:S02]  /*2d200*/  @!P2 SYNCS.PHASECHK.TRANS64 P2, [R3+URZ+0x30830], R153 ;  /* 0x030830990300a5a7 */ /* 0x000ea4000804007f */
[----:B--2---:R-:W-:Y:S05]  /*2d210*/  @!P2 BRA `(.L_x_1983) ;  /* 0xfffffffc00f0a947 */ /* 0x004fea000383ffff */
[----:B------:R-:W-:Y:S05]  /*2d220*/  BRA `(.L_x_1982) ;  /* 0xfffffec000f47947 */ /* 0x000fea000383ffff */
.L_x_1988:
[----:B-1----:R1:W2:Y:S02]  /*2d230*/  SYNCS.PHASECHK.TRANS64.TRYWAIT P2, [R232+URZ+0x30850], R0 ;  /* 0x03085000e80075a7 */ /* 0x0022a4000804017f */
[----:B--2---:R-:W-:Y:S05]  /*2d240*/  @!P2 NANOSLEEP.SYNCS 0x989680 ;  /* 0x009896800000a95d */ /* 0x004fea0003900000 */
[----:B------:R-:W2:Y:S02]  /*2d250*/  @!P2 SYNCS.PHASECHK.TRANS64 P2, [R232+URZ+0x30850], R0 ;  /* 0x03085000e800a5a7 */ /* 0x000ea4000804007f */
[----:B--2---:R-:W-:Y:S05]  /*2d260*/  @!P2 BRA `(.L_x_1988) ;  /* 0xfffffffc00f0a947 */ /* 0x004fea000383ffff */
[----:B------:R-:W-:Y:S05]  /*2d270*/  BRA `(.L_x_1987) ;  /* 0xfffffed400887947 */ /* 0x000fea000383ffff */
.L_x_1996:
[----:B-1----:R1:W2:Y:S02]  /*2d280*/  SYNCS.PHASECHK.TRANS64.TRYWAIT P2, [R3+URZ+0x30830], R153 ;  /* 0x03083099030075a7 */ /* 0x0022a4000804017f */
[----:B--2---:R-:W-:Y:S05]  /*2d290*/  @!P2 NANOSLEEP.SYNCS 0x989680 ;  /* 0x009896800000a95d */ /* 0x004fea0003900000 */
[----:B------:R-:W2:Y:S02]  /*2d2a0*/  @!P2 SYNCS.PHASECHK.TRANS64 P2, [R3+URZ+0x30830], R153 ;  /* 0x030830990300a5a7 */ /* 0x000ea4000804007f */
[----:B--2---:R-:W-:Y:S05]  /*2d2b0*/  @!P2 BRA `(.L_x_1996) ;  /* 0xfffffffc00f0a947 */ /* 0x004fea000383ffff */
[----:B------:R-:W-:Y:S05]  /*2d2c0*/  BRA `(.L_x_1995) ;  /* 0xfffffee800487947 */ /* 0x000fea000383ffff */
.L_x_2001:
[----:B-1----:R1:W2:Y:S02]  /*2d2d0*/  SYNCS.PHASECHK.TRANS64.TRYWAIT P2, [R0+URZ+0x30850], R2 ;  /* 0x03085002000075a7 */ /* 0x0022a4000804017f */
[----:B--2---:R-:W-:Y:S05]  /*2d2e0*/  @!P2 NANOSLEEP.SYNCS 0x989680 ;  /* 0x009896800000a95d */ /* 0x004fea0003900000 */
[----:B------:R-:W2:Y:S02]  /*2d2f0*/  @!P2 SYNCS.PHASECHK.TRANS64 P2, [R0+URZ+0x30850], R2 ;  /* 0x030850020000a5a7 */ /* 0x000ea4000804007f */
[----:B--2---:R-:W-:Y:S05]  /*2d300*/  @!P2 BRA `(.L_x_2001) ;  /* 0xfffffffc00f0a947 */ /* 0x004fea000383ffff */
[----:B------:R-:W-:Y:S05]  /*2d310*/  BRA `(.L_x_2000) ;  /* 0xfffffef800e87947 */ /* 0x000fea000383ffff */
.L_x_2015:
[----:B-1----:R1:W2:Y:S02]  /*2d320*/  SYNCS.PHASECHK.TRANS64.TRYWAIT P0, [R12+URZ+0x30850], R5 ;  /* 0x030850050c0075a7 */ /* 0x0022a4000800017f */
[----:B--2---:R-:W-:Y:S05]  /*2d330*/  @!P0 NANOSLEEP.SYNCS 0x989680 ;  /* 0x009896800000895d */ /* 0x004fea0003900000 */
[----:B------:R-:W2:Y:S02]  /*2d340*/  @!P0 SYNCS.PHASECHK.TRANS64 P0, [R12+URZ+0x30850], R5 ;  /* 0x030850050c0085a7 */ /* 0x000ea4000800007f */
[----:B--2---:R-:W-:Y:S05]  /*2d350*/  @!P0 BRA `(.L_x_2015) ;  /* 0xfffffffc00f08947 */ /* 0x004fea000383ffff */
[----:B------:R-:W-:Y:S05]  /*2d360*/  BRA `(.L_x_2014) ;  /* 0xffffff2000287947 */ /* 0x000fea000383ffff */
.L_x_2059:
[----:B------:R-:W1:Y:S01]  /*2d370*/  S2R R5, SR_TID.X ;  /* 0x0000000000057919 */ /* 0x000e620000002100 */
[----:B------:R-:W-:Y:S01]  /*2d380*/  BSSY B1, `(.L_x_2283) ;  /* 0x000000a000017945 */ /* 0x000fe20003800000 */
[----:B------:R-:W-:Y:S02]  /*2d390*/  IMAD.MOV.U32 R12, RZ, RZ, RZ ;  /* 0x000000ffff0c7224 */ /* 0x000fe400078e00ff */
[----:B0-----:R-:W-:Y:S02]  /*2d3a0*/  IMAD.MOV.U32 R11, RZ, RZ, 0x1f ;  /* 0x0000001fff0b7424 */ /* 0x001fe400078e00ff */
[----:B------:R-:W-:Y:S01]  /*2d3b0*/  IMAD.MOV.U32 R15, RZ, RZ, -0x1 ;  /* 0xffffffffff0f7424 */ /* 0x000fe200078e00ff */
[----:B-1----:R-:W-:-:S04]  /*2d3c0*/  SHF.R.U32.HI R5, RZ, 0x5, R5 ;  /* 0x00000005ff057819 */ /* 0x002fc80000011605 */
[----:B------:R-:W-:-:S05]  /*2d3d0*/  LOP3.LUT R5, R5, 0x3, RZ, 0xc0, !PT ;  /* 0x0000000305057812 */ /* 0x000fca00078ec0ff */
[----:B------:R-:W-:-:S07]  /*2d3e0*/  IMAD.MOV.U32 R13, RZ, RZ, R5 ;  /* 0x000000ffff0d7224 */ /* 0x000fce00078e0005 */
[----:B------:R-:W-:Y:S05]  /*2d3f0*/  WARPSYNC.COLLECTIVE R15, `(.L_x_2284) ;  /* 0x000000000f087348 */ /* 0x000fea0003c00000 */
[----:B------:R0:W1:Y:S02]  /*2d400*/  SHFL.IDX P6, R14, R13, R12, R11 ;  /* 0x0000000c0d0e7389 */ /* 0x00006400000c000b */
[----:B01----:R-:W-:Y:S01]  /*2d410*/  ENDCOLLECTIVE ;  /* 0x000000000000791b */ /* 0x003fe20003800000 */
.L_x_2284:
[----:B------:R-:W-:Y:S05]  /*2d420*/  BSYNC B1 ;  /* 0x0000000000017941 */ /* 0x000fea0003800000 */
.L_x_2283:
[----:B------:R-:W-:Y:S05]  /*2d430*/  BRA `(.L_x_2285) ;  /* 0xffffff70006c7947 */ /* 0x000fea000383ffff */
.L_x_2061:
[----:B------:R-:W-:Y:S01]  /*2d440*/  BSSY B1, `(.L_x_2286) ;  /* 0x0000006000017945 */ /* 0x000fe20003800000 */
[----:B------:R-:W-:-:S07]  /*2d450*/  IMAD.MOV.U32 R15, RZ, RZ, -0x1 ;  /* 0xffffffffff0f7424 */ /* 0x000fce00078e00ff */
[----:B01----:R-:W-:Y:S05]  /*2d460*/  WARPSYNC.COLLECTIVE R15, `(.L_x_2287) ;  /* 0x000000000f0c7348 */ /* 0x003fea0003c00000 */
[----:B------:R-:W-:Y:S02]  /*2d470*/  ELECT P6, UR62, PT ;  /* 0x00000000003e782f */ /* 0x000fe400038c0000 */
[----:B------:R-:W-:Y:S01]  /*2d480*/  MOV R14, UR62 ;  /* 0x0000003e000e7c02 */ /* 0x000fe20008000f00 */
[----:B01----:R-:W-:Y:S10]  /*2d490*/  ENDCOLLECTIVE ;  /* 0x000000000000791b */ /* 0x003ff40003800000 */
.L_x_2287:
[----:B------:R-:W-:Y:S05]  /*2d4a0*/  BSYNC B1 ;  /* 0x0000000000017941 */ /* 0x000fea0003800000 */
.L_x_2286:
[----:B------:R-:W-:Y:S05]  /*2d4b0*/  BRA `(.L_x_2060) ;  /* 0xffffff7000647947 */ /* 0x000fea000383ffff */
.L_x_2063:
[----:B-1----:R-:W2:Y:S02]  /*2d4c0*/  LDL R6, [R1] ;  /* 0x0000000001067983 */ /* 0x002ea40000100800 */
[----:B--2---:R1:W2:Y:S02]  /*2d4d0*/  SYNCS.PHASECHK.TRANS64.TRYWAIT P0, [R6+URZ+0x30820], R5 ;  /* 0x03082005060075a7 */ /* 0x0042a4000800017f */
[----:B--2---:R-:W-:Y:S05]  /*2d4e0*/  @!P0 NANOSLEEP.SYNCS 0x989680 ;  /* 0x009896800000895d */ /* 0x004fea0003900000 */
[----:B------:R-:W2:Y:S02]  /*2d4f0*/  @!P0 SYNCS.PHASECHK.TRANS64 P0, [R6+URZ+0x30820], R5 ;  /* 0x03082005060085a7 */ /* 0x000ea4000800007f */
[----:B--2---:R-:W-:Y:S05]  /*2d500*/  @!P0 BRA `(.L_x_2063) ;  /* 0xfffffffc00ec8947 */ /* 0x004fea000383ffff */
[----:B------:R-:W-:Y:S05]  /*2d510*/  BRA `(.L_x_2288) ;  /* 0xffffff7000747947 */ /* 0x000fea000383ffff */
.L_x_2067:
[----:B-1----:R1:W2:Y:S02]  /*2d520*/  SYNCS.PHASECHK.TRANS64.TRYWAIT P0, [R8+URZ+0x308a0], R10 ;  /* 0x0308a00a080075a7 */ /* 0x0022a4000800017f */
[----:B--2---:R-:W-:Y:S05]  /*2d530*/  @!P0 NANOSLEEP.SYNCS 0x989680 ;  /* 0x009896800000895d */ /* 0x004fea0003900000 */
[----:B------:R-:W2:Y:S02]  /*2d540*/  @!P0 SYNCS.PHASECHK.TRANS64 P0, [R8+URZ+0x308a0], R10 ;  /* 0x0308a00a080085a7 */ /* 0x000ea4000800007f */
[----:B--2---:R-:W-:Y:S05]  /*2d550*/  @!P0 BRA `(.L_x_2067) ;  /* 0xfffffffc00f08947 */ /* 0x004fea000383ffff */
[----:B------:R-:W-:Y:S05]  /*2d560*/  BRA `(.L_x_2289) ;  /* 0xffffff7000987947 */ /* 0x000fea000383ffff */
.L_x_2075:
[----:B0-----:R0:W2:Y:S02]  /*2d570*/  SYNCS.PHASECHK.TRANS64.TRYWAIT P0, [R8+URZ+0x308c0], R10 ;  /* 0x0308c00a080075a7 */ /* 0x0010a4000800017f */
[----:B--2---:R-:W-:Y:S05]  /*2d580*/  @!P0 NANOSLEEP.SYNCS 0x989680 ;  /* 0x009896800000895d */ /* 0x004fea0003900000 */
[----:B------:R-:W2:Y:S02]  /*2d590*/  @!P0 SYNCS.PHASECHK.TRANS64 P0, [R8+URZ+0x308c0], R10 ;  /* 0x0308c00a080085a7 */ /* 0x000ea4000800007f */
[----:B--2---:R-:W-:Y:S05]  /*2d5a0*/  @!P0 BRA `(.L_x_2075) ;  /* 0xfffffffc00f08947 */ /* 0x004fea000383ffff */
[----:B------:R-:W-:Y:S05]  /*2d5b0*/  BRA `(.L_x_2290) ;  /* 0xffffff7400e07947 */ /* 0x000fea000383ffff */
.L_x_2085:
[----:B-1----:R1:W2:Y:S02]  /*2d5c0*/  SYNCS.PHASECHK.TRANS64.TRYWAIT P1, [R8+URZ+0x308a0], R7 ;  /* 0x0308a007080075a7 */ /* 0x0022a4000802017f */
[----:B--2---:R-:W-:Y:S05]  /*2d5d0*/  @!P1 NANOSLEEP.SYNCS 0x989680 ;  /* 0x009896800000995d */ /* 0x004fea0003900000 */
[----:B------:R-:W2:Y:S02]  /*2d5e0*/  @!P1 SYNCS.PHASECHK.TRANS64 P1, [R8+URZ+0x308a0], R7 ;  /* 0x0308a007080095a7 */ /* 0x000ea4000802007f */
[----:B--2---:R-:W-:Y:S05]  /*2d5f0*/  @!P1 BRA `(.L_x_2085) ;  /* 0xfffffffc00f09947 */ /* 0x004fea000383ffff */
[----:B------:R-:W-:Y:S05]  /*2d600*/  BRA `(.L_x_2291) ;  /* 0xffffff7c00787947 */ /* 0x000fea000383ffff */
.L_x_2093:
[----:B--2---:R2:W3:Y:S02]  /*2d610*/  SYNCS.PHASECHK.TRANS64.TRYWAIT P1, [R8+URZ+0x308c0], R7 ;  /* 0x0308c007080075a7 */ /* 0x0044e4000802017f */
[----:B---3--:R-:W-:Y:S05]  /*2d620*/  @!P1 NANOSLEEP.SYNCS 0x989680 ;  /* 0x009896800000995d */ /* 0x008fea0003900000 */
[----:B------:R-:W3:Y:S02]  /*2d630*/  @!P1 SYNCS.PHASECHK.TRANS64 P1, [R8+URZ+0x308c0], R7 ;  /* 0x0308c007080095a7 */ /* 0x000ee4000802007f */
[----:B---3--:R-:W-:Y:S05]  /*2d640*/  @!P1 BRA `(.L_x_2093) ;  /* 0xfffffffc00f09947 */ /* 0x008fea000383ffff */
[----:B------:R-:W-:Y:S05]  /*2d650*/  BRA `(.L_x_2292) ;  /* 0xffffff8000b87947 */ /* 0x000fea000383ffff */
.L_x_2117:
[----:B------:R-:W2:Y:S01]  /*2d660*/  S2R R4, SR_TID.X ;  /* 0x0000000000047919 */ /* 0x000ea20000002100 */
[----:B------:R-:W-:Y:S01]  /*2d670*/  BSSY B0, `(.L_x_2293) ;  /* 0x000000a000007945 */ /* 0x000fe20003800000 */
[----:B------:R-:W-:Y:S02]  /*2d680*/  IMAD.MOV.U32 R12, RZ, RZ, RZ ;  /* 0x000000ffff0c7224 */ /* 0x000fe400078e00ff */
[----:B0-----:R-:W-:Y:S02]  /*2d690*/  IMAD.MOV.U32 R11, RZ, RZ, 0x1f ;  /* 0x0000001fff0b7424 */ /* 0x001fe400078e00ff */
[----:B------:R-:W-:Y:S01]  /*2d6a0*/  IMAD.MOV.U32 R15, RZ, RZ, -0x1 ;  /* 0xffffffffff0f7424 */ /* 0x000fe200078e00ff */
[----:B--2---:R-:W-:-:S04]  /*2d6b0*/  SHF.R.U32.HI R4, RZ, 0x5, R4 ;  /* 0x00000005ff047819 */ /* 0x004fc80000011604 */
[----:B------:R-:W-:-:S05]  /*2d6c0*/  LOP3.LUT R4, R4, 0x3, RZ, 0xc0, !PT ;  /* 0x0000000304047812 */ /* 0x000fca00078ec0ff */
[----:B------:R-:W-:-:S07]  /*2d6d0*/  IMAD.MOV.U32 R13, RZ, RZ, R4 ;  /* 0x000000ffff0d7224 */ /* 0x000fce00078e0004 */
[----:B-1----:R-:W-:Y:S05]  /*2d6e0*/  WARPSYNC.COLLECTIVE R15, `(.L_x_2294) ;  /* 0x000000000f087348 */ /* 0x002fea0003c00000 */
[----:B------:R0:W2:Y:S02]  /*2d6f0*/  SHFL.IDX P6, R14, R13, R12, R11 ;  /* 0x0000000c0d0e7389 */ /* 0x0000a400000c000b */
[----:B012---:R-:W-:Y:S01]  /*2d700*/  ENDCOLLECTIVE ;  /* 0x000000000000791b */ /* 0x007fe20003800000 */
.L_x_2294:
[----:B------:R-:W-:Y:S05]  /*2d710*/  BSYNC B0 ;  /* 0x0000000000007941 */ /* 0x000fea0003800000 */
.L_x_2293:
[----:B------:R-:W-:Y:S05]  /*2d720*/  BRA `(.L_x_2295) ;  /* 0xffffff9000987947 */ /* 0x000fea000383ffff */
.L_x_2119:
[----:B------:R-:W-:Y:S01]  /*2d730*/  BSSY B0, `(.L_x_2296) ;  /* 0x0000006000007945 */ /* 0x000fe20003800000 */
[----:B------:R-:W-:-:S07]  /*2d740*/  IMAD.MOV.U32 R15, RZ, RZ, -0x1 ;  /* 0xffffffffff0f7424 */ /* 0x000fce00078e00ff */
[----:B01-3--:R-:W-:Y:S05]  /*2d750*/  WARPSYNC.COLLECTIVE R15, `(.L_x_2297) ;  /* 0x000000000f0c7348 */ /* 0x00bfea0003c00000 */
[----:B------:R-:W-:Y:S02]  /*2d760*/  ELECT P6, UR62, PT ;  /* 0x00000000003e782f */ /* 0x000fe400038c0000 */
[----:B------:R-:W-:Y:S01]  /*2d770*/  MOV R14, UR62 ;  /* 0x0000003e000e7c02 */ /* 0x000fe20008000f00 */
[----:B01-3--:R-:W-:Y:S10]  /*2d780*/  ENDCOLLECTIVE ;  /* 0x000000000000791b */ /* 0x00bff40003800000 */
.L_x_2297:
[----:B------:R-:W-:Y:S05]  /*2d790*/  BSYNC B0 ;  /* 0x0000000000007941 */ /* 0x000fea0003800000 */
.L_x_2296:
[----:B------:R-:W-:Y:S05]  /*2d7a0*/  BRA `(.L_x_2298) ;  /* 0xffffff9000a47947 */ /* 0x000fea000383ffff */
.L_x_2121:
[----:B-1----:R1:W2:Y:S02]  /*2d7b0*/  SYNCS.PHASECHK.TRANS64.TRYWAIT P0, [R0+URZ+0x30840], R2 ;  /* 0x03084002000075a7 */ /* 0x0022a4000800017f */
[----:B--2---:R-:W-:Y:S05]  /*2d7c0*/  @!P0 NANOSLEEP.SYNCS 0x989680 ;  /* 0x009896800000895d */ /* 0x004fea0003900000 */
[----:B------:R-:W2:Y:S02]  /*2d7d0*/  @!P0 SYNCS.PHASECHK.TRANS64 P0, [R0+URZ+0x30840], R2 ;  /* 0x03084002000085a7 */ /* 0x000ea4000800007f */
[----:B--2---:R-:W-:Y:S05]  /*2d7e0*/  @!P0 BRA `(.L_x_2121) ;  /* 0xfffffffc00f08947 */ /* 0x004fea000383ffff */
[----:B------:R-:W-:Y:S05]  /*2d7f0*/  BRA `(.L_x_2299) ;  /* 0xffffff94000c7947 */ /* 0x000fea000383ffff */
.L_x_2125:
[----:B------:R-:W2:Y:S01]  /*2d800*/  LDL.LU R11, [R1+0x38] ;  /* 0x00003800010b7983 */ /* 0x000ea20000300800 */
[----:B------:R-:W-:Y:S02]  /*2d810*/  IMAD.MOV.U32 R13, RZ, RZ, R3 ;  /* 0x000000ffff0d7224 */ /* 0x000fe400078e0003 */
[----:B------:R-:W-:Y:S01]  /*2d820*/  IMAD.MOV.U32 R12, RZ, RZ, RZ ;  /* 0x000000ffff0c7224 */ /* 0x000fe200078e00ff */
[----:B------:R-:W0:Y:S01]  /*2d830*/  S2R R5, SR_TID.X ;  /* 0x0000000000057919 */ /* 0x000e220000002100 */
[----:B------:R-:W-:Y:S01]  /*2d840*/  IMAD.MOV.U32 R15, RZ, RZ, -0x1 ;  /* 0xffffffffff0f7424 */ /* 0x000fe200078e00ff */
[----:B0-----:R-:W-:-:S04]  /*2d850*/  LOP3.LUT R5, R5, 0x7f, RZ, 0xc0, !PT ;  /* 0x0000007f05057812 */ /* 0x001fc800078ec0ff */
        /* <DEDUP_REMOVED lines=9> */
.L_x_2300:
[----:B------:R-:W-:Y:S02]  /*2d8f0*/  IMAD.MOV.U32 R13, RZ, RZ, R4 ;  /* 0x000000ffff0d7224 */ /* 0x000fe400078e0004 */
[----:B------:R-:W-:-:S07]  /*2d900*/  IMAD.MOV.U32 R6, RZ, RZ, R14 ;  /* 0x000000ffff067224 */ /* 0x000fce00078e000e */
[----:B------:R-:W-:Y:S05]  /*2d910*/  WARPSYNC.COLLECTIVE R15, `(.L_x_2301) ;  /* 0x000000000f087348 */ /* 0x000fea0003c00000 */
[----:B------:R0:W1:Y:S02]  /*2d920*/  SHFL.IDX P6, R14, R13, R12, R11 ;  /* 0x0000000c0d0e7389 */ /* 0x00006400000c000b */
[----:B01----:R-:W-:Y:S01]  /*2d930*/  ENDCOLLECTIVE ;  /* 0x000000000000791b */ /* 0x003fe20003800000 */
.L_x_2301:
[----:B------:R-:W-:Y:S02]  /*2d940*/  IMAD.MOV.U32 R13, RZ, RZ, R3 ;  /* 0x000000ffff0d7224 */ /* 0x000fe400078e0003 */
[----:B------:R-:W-:Y:S02]  /*2d950*/  IMAD.MOV.U32 R12, RZ, RZ, 0x1 ;  /* 0x00000001ff0c7424 */ /* 0x000fe400078e00ff */
[----:B------:R-:W-:-:S07]  /*2d960*/  IMAD.MOV.U32 R7, RZ, RZ, R14 ;  /* 0x000000ffff077224 */ /* 0x000fce00078e000e */
[----:B------:R-:W-:Y:S05]  /*2d970*/  WARPSYNC.COLLECTIVE R15, `(.L_x_2302) ;  /* 0x000000000f087348 */ /* 0x000fea0003c00000 */
[----:B------:R0:W1:Y:S02]  /*2d980*/  SHFL.IDX P6, R14, R13, R12, R11 ;  /* 0x0000000c0d0e7389 */ /* 0x00006400000c000b */
[----:B01----:R-:W-:Y:S01]  /*2d990*/  ENDCOLLECTIVE ;  /* 0x000000000000791b */ /* 0x003fe20003800000 */
.L_x_2302:
[----:B------:R-:W-:-:S05]  /*2d9a0*/  @!P5 LEA R7, P4, R10, R7, 0x1 ;  /* 0x000000070a07d211 */ /* 0x000fca00078808ff */
[----:B------:R-:W-:-:S05]  /*2d9b0*/  @!P5 IMAD.X R6, RZ, RZ, R6, P4 ;  /* 0x000000ffff06d224 */ /* 0x000fca00020e0606 */
[----:B------:R-:W-:Y:S01]  /*2d9c0*/  @!P5 LOP3.LUT R7, R7, R6, RZ, 0x3c, !PT ;  /* 0x000000060707d212 */ /* 0x000fe200078e3cff */
[----:B------:R-:W-:-:S03]  /*2d9d0*/  IMAD.MOV.U32 R13, RZ, RZ, R4 ;  /* 0x000000ffff0d7224 */ /* 0x000fc600078e0004 */
[----:B------:R-:W-:-:S04]  /*2d9e0*/  @!P5 LOP3.LUT R6, R7, R6, RZ, 0x3c, !PT ;  /* 0x000000060706d212 */ /* 0x000fc800078e3cff */
[----:B------:R-:W-:-:S05]  /*2d9f0*/  @!P5 LOP3.LUT R7, R7, R6, RZ, 0x3c, !PT ;  /* 0x000000060707d212 */ /* 0x000fca00078e3cff */
[----:B------:R-:W-:Y:S01]  /*2da00*/  @!PT LDS RZ, [RZ] ;  /* 0x00000000fffff984 */ /* 0x000fe20000000800 */
[----:B------:R-:W-:Y:S01]  /*2da10*/  @!PT LDS RZ, [RZ] ;  /* 0x00000000fffff984 */ /* 0x000fe20000000800 */
[----:B------:R-:W-:Y:S01]  /*2da20*/  @!PT LDS RZ, [RZ] ;  /* 0x00000000fffff984 */ /* 0x000fe20000000800 */
[----:B------:R-:W-:Y:S04]  /*2da30*/  @!P5 LDGSTS.E.BYPASS.LTC128B.128 [R9+0x10400], desc[UR60][R6.64], !P0 ;  /* 0x104000000609dfae */ /* 0x000fe8000c101d7c */
[----:B------:R-:W-:Y:S04]  /*2da40*/  @!P5 LDGSTS.E.BYPASS.LTC128B.128 [R9+0x14400], desc[UR60][R6.64+0x80], !P1 ;  /* 0x144000800609dfae */ /* 0x000fe8000c901d7c */
[----:B------:R-:W-:Y:S04]  /*2da50*/  @!P5 LDGSTS.E.BYPASS.LTC128B.128 [R9+0x18400], desc[UR60][R6.64+0x100], !P2 ;  /* 0x184001000609dfae */ /* 0x000fe8000d101d7c */
[----:B------:R0:W-:Y:S01]  /*2da60*/  @!P5 LDGSTS.E.BYPASS.LTC128B.128 [R9+0x1c400], desc[UR60][R6.64+0x180], !P3 ;  /* 0x1c4001800609dfae */ /* 0x0001e2000d901d7c */
[----:B------:R-:W-:Y:S01]  /*2da70*/  ISETP.GE.AND P5, PT, R5, R2, PT ;  /* 0x000000020500720c */ /* 0x000fe20003fa6270 */
[----:B0-----:R-:W-:-:S12]  /*2da80*/  IMAD.MOV.U32 R6, RZ, RZ, R14 ;  /* 0x000000ffff067224 */ /* 0x001fd800078e000e */
[----:B------:R-:W-:Y:S05]  /*2da90*/  WARPSYNC.COLLECTIVE R15, `(.L_x_2303) ;  /* 0x000000000f087348 */ /* 0x000fea0003c00000 */
[----:B------:R0:W1:Y:S02]  /*2daa0*/  SHFL.IDX P6, R14, R13, R12, R11 ;  /* 0x0000000c0d0e7389 */ /* 0x00006400000c000b */
[----:B01----:R-:W-:Y:S01]  /*2dab0*/  ENDCOLLECTIVE ;  /* 0x000000000000791b */ /* 0x003fe20003800000 */
.L_x_2303:
[----:B------:R-:W-:Y:S02]  /*2dac0*/  IMAD.MOV.U32 R13, RZ, RZ, R3 ;  /* 0x000000ffff0d7224 */ /* 0x000fe400078e0003 */
[----:B------:R-:W-:Y:S02]  /*2dad0*/  IMAD.MOV.U32 R12, RZ, RZ, 0x2 ;  /* 0x00000002ff0c7424 */ /* 0x000fe400078e00ff */
[----:B------:R-:W-:-:S07]  /*2dae0*/  IMAD.MOV.U32 R5, RZ, RZ, R14 ;  /* 0x000000ffff057224 */ /* 0x000fce00078e000e */
[----:B------:R-:W-:Y:S05]  /*2daf0*/  WARPSYNC.COLLECTIVE R15, `(.L_x_2304) ;  /* 0x000000000f087348 */ /* 0x000fea0003c00000 */
[----:B------:R0:W1:Y:S02]  /*2db00*/  SHFL.IDX P6, R14, R13, R12, R11 ;  /* 0x0000000c0d0e7389 */ /* 0x00006400000c000b */
[----:B01----:R-:W-:Y:S01]  /*2db10*/  ENDCOLLECTIVE ;  /* 0x000000000000791b */ /* 0x003fe20003800000 */
.L_x_2304:
[----:B------:R-:W-:-:S05]  /*2db20*/  @!P5 LEA R5, P4, R10, R5, 0x1 ;  /* 0x000000050a05d211 */ /* 0x000fca00078808ff */
[----:B------:R-:W-:-:S04]  /*2db30*/  @!P5 IMAD.X R6, RZ, RZ, R6, P4 ;  /* 0x000000ffff06d224 */ /* 0x000fc800020e0606 */
[----:B------:R-:W-:Y:S02]  /*2db40*/  @!P5 IMAD.MOV.U32 R7, RZ, RZ, R6 ;  /* 0x000000ffff07d224 */ /* 0x000fe400078e0006 */
[----:B------:R-:W-:Y:S02]  /*2db50*/  @!P5 IMAD.MOV.U32 R6, RZ, RZ, R5 ;  /* 0x000000ffff06d224 */ /* 0x000fe400078e0005 */
[----:B------:R-:W-:Y:S02]  /*2db60*/  IMAD.MOV.U32 R13, RZ, RZ, R4 ;  /* 0x000000ffff0d7224 */ /* 0x000fe400078e0004 */
[----:B------:R-:W-:Y:S01]  /*2db70*/  VIADD R5, R0, 0x20 ;  /* 0x0000002000057836 */ /* 0x000fe20000000000 */
        /* <DEDUP_REMOVED lines=12> */
.L_x_2305:
[----:B------:R-:W-:Y:S02]  /*2dc40*/  IMAD.MOV.U32 R13, RZ, RZ, R3 ;  /* 0x000000ffff0d7224 */ /* 0x000fe400078e0003 */
[----:B------:R-:W-:Y:S02]  /*2dc50*/  IMAD.MOV.U32 R12, RZ, RZ, 0x3 ;  /* 0x00000003ff0c7424 */ /* 0x000fe400078e00ff */
[----:B------:R-:W-:-:S07]  /*2dc60*/  IMAD.MOV.U32 R5, RZ, RZ, R14 ;  /* 0x000000ffff057224 */ /* 0x000fce00078e000e */
[----:B------:R-:W-:Y:S05]  /*2dc70*/  WARPSYNC.COLLECTIVE R15, `(.L_x_2306) ;  /* 0x000000000f087348 */ /* 0x000fea0003c00000 */
[----:B------:R0:W1:Y:S02]  /*2dc80*/  SHFL.IDX P6, R14, R13, R12, R11 ;  /* 0x0000000c0d0e7389 */ /* 0x00006400000c000b */
[----:B01----:R-:W-:Y:S01]  /*2dc90*/  ENDCOLLECTIVE ;  /* 0x000000000000791b */ /* 0x003fe20003800000 */
.L_x_2306:
        /* <DEDUP_REMOVED lines=18> */
.L_x_2307:
[----:B------:R-:W-:Y:S02]  /*2ddc0*/  IMAD.MOV.U32 R13, RZ, RZ, R3 ;  /* 0x000000ffff0d7224 */ /* 0x000fe400078e0003 */
[----:B------:R-:W-:Y:S02]  /*2ddd0*/  IMAD.MOV.U32 R12, RZ, RZ, 0x4 ;  /* 0x00000004ff0c7424 */ /* 0x000fe400078e00ff */
[----:B------:R-:W-:-:S07]  /*2dde0*/  IMAD.MOV.U32 R5, RZ, RZ, R14 ;  /* 0x000000ffff057224 */ /* 0x000fce00078e000e */
[----:B------:R-:W-:Y:S05]  /*2ddf0*/  WARPSYNC.COLLECTIVE R15, `(.L_x_2308) ;  /* 0x000000000f087348 */ /* 0x000fea0003c00000 */
[----:B------:R0:W1:Y:S02]  /*2de00*/  SHFL.IDX P6, R14, R13, R12, R11 ;  /* 0x0000000c0d0e7389 */ /* 0x00006400000c000b */
[----:B01----:R-:W-:Y:S01]  /*2de10*/  ENDCOLLECTIVE ;  /* 0x000000000000791b */ /* 0x003fe20003800000 */
.L_x_2308:
        /* <DEDUP_REMOVED lines=18> */
.L_x_2309:
[----:B------:R-:W-:Y:S02]  /*2df40*/  IMAD.MOV.U32 R13, RZ, RZ, R3 ;  /* 0x000000ffff0d7224 */ /* 0x000fe400078e0003 */
[----:B------:R-:W-:Y:S02]  /*2df50*/  IMAD.MOV.U32 R12, RZ, RZ, 0x5 ;  /* 0x00000005ff0c7424 */ /* 0x000fe400078e00ff */
[----:B------:R-:W-:-:S07]  /*2df60*/  IMAD.MOV.U32 R5, RZ, RZ, R14 ;  /* 0x000000ffff057224 */ /* 0x000fce00078e000e */
[----:B------:R-:W-:Y:S05]  /*2df70*/  WARPSYNC.COLLECTIVE R15, `(.L_x_2310) ;  /* 0x000000000f087348 */ /* 0x000fea0003c00000 */
[----:B------:R0:W1:Y:S02]  /*2df80*/  SHFL.IDX P6, R14, R13, R12, R11 ;  /* 0x0000000c0d0e7389 */ /* 0x00006400000c000b */
[----:B01----:R-:W-:Y:S01]  /*2df90*/  ENDCOLLECTIVE ;  /* 0x000000000000791b */ /* 0x003fe20003800000 */
.L_x_2310:
        /* <DEDUP_REMOVED lines=18> */
.L_x_2311:
[----:B------:R-:W-:Y:S02]  /*2e0c0*/  IMAD.MOV.U32 R13, RZ, RZ, R3 ;  /* 0x000000ffff0d7224 */ /* 0x000fe400078e0003 */
[----:B------:R-:W-:Y:S02]  /*2e0d0*/  IMAD.MOV.U32 R12, RZ, RZ, 0x6 ;  /* 0x00000006ff0c7424 */ /* 0x000fe400078e00ff */
[----:B------:R-:W-:-:S07]  /*2e0e0*/  IMAD.MOV.U32 R5, RZ, RZ, R14 ;  /* 0x000000ffff057224 */ /* 0x000fce00078e000e */
[----:B------:R-:W-:Y:S05]  /*2e0f0*/  WARPSYNC.COLLECTIVE R15, `(.L_x_2312) ;  /* 0x000000000f087348 */ /* 0x000fea0003c00000 */
[----:B------:R0:W1:Y:S02]  /*2e100*/  SHFL.IDX P6, R14, R13, R12, R11 ;  /* 0x0000000c0d0e7389 */ /* 0x00006400000c000b */
[----:B01----:R-:W-:Y:S01]  /*2e110*/  ENDCOLLECTIVE ;  /* 0x000000000000791b */ /* 0x003fe20003800000 */
.L_x_2312:
[----:B------:R-:W-:-:S05]  /*2e120*/  @!P5 LEA R5, P4, R10, R5, 0x1 ;  /* 0x000000050a05d211 */ /* 0x000fca00078808ff */
[----:B------:R-:W-:-:S04]  /*2e130*/  @!P5 IMAD.X R6, RZ, RZ, R6, P4 ;  /* 0x000000ffff06d224 */ /* 0x000fc800020e0606 */
[----:B------:R-:W-:Y:S02]  /*2e140*/  @!P5 IMAD.MOV.U32 R7, RZ, RZ, R6 ;  /* 0x000000ffff07d224 */ /* 0x000fe400078e0006 */
[----:B------:R-:W-:Y:S02]  /*2e150*/  IMAD.MOV.U32 R13, RZ, RZ, R4 ;  /* 0x000000ffff0d7224 */ /* 0x000fe400078e0004 */
[----:B------:R-:W-:-:S05]  /*2e160*/  @!P5 IMAD.MOV.U32 R6, RZ, RZ, R5 ;  /* 0x000000ffff06d224 */ /* 0x000fca00078e0005 */
[----:B------:R-:W-:Y:S01]  /*2e170*/  @!PT LDS RZ, [RZ] ;  /* 0x00000000fffff984 */ /* 0x000fe20000000800 */
[----:B------:R-:W-:Y:S01]  /*2e180*/  @!PT LDS RZ, [RZ] ;  /* 0x00000000fffff984 */ /* 0x000fe20000000800 */
[----:B------:R-:W-:Y:S01]  /*2e190*/  @!PT LDS RZ, [RZ] ;  /* 0x00000000fffff984 */ /* 0x000fe20000000800 */
[----:B------:R0:W-:Y:S01]  /*2e1a0*/  @!P5 LDGSTS.E.BYPASS.LTC128B.128 [R9+0x12c00], desc[UR60][R6.64], !P0 ;  /* 0x12c000000609dfae */ /* 0x0001e2000c101d7c */
[----:B------:R-:W-:-:S03]  /*2e1b0*/  IMAD.MOV.U32 R8, RZ, RZ, R14 ;  /* 0x000000ffff087224 */ /* 0x000fc600078e000e */
[----:B------:R0:W-:Y:S04]  /*2e1c0*/  @!P5 LDGSTS.E.BYPASS.LTC128B.128 [R9+0x16c00], desc[UR60][R6.64+0x80], !P1 ;  /* 0x16c000800609dfae */ /* 0x0001e8000c901d7c */
[----:B0-----:R-:W-:Y:S05]  /*2e1d0*/  WARPSYNC.COLLECTIVE R15, `(.L_x_2313) ;  /* 0x000000000f087348 */ /* 0x001fea0003c00000 */
[----:B------:R1:W2:Y:S02]  /*2e1e0*/  SHFL.IDX P6, R14, R13, R12, R11 ;  /* 0x0000000c0d0e7389 */ /* 0x0002a400000c000b */
[----:B012---:R-:W-:Y:S01]  /*2e1f0*/  ENDCOLLECTIVE ;  /* 0x000000000000791b */ /* 0x007fe20003800000 */
.L_x_2313:
[----:B------:R-:W-:Y:S01]  /*2e200*/  @!PT LDS RZ, [RZ] ;  /* 0x00000000fffff984 */ /* 0x000fe20000000800 */
[----:B------:R-:W-:Y:S01]  /*2e210*/  @!PT LDS RZ, [RZ] ;  /* 0x00000000fffff984 */ /* 0x000fe20000000800 */
[----:B------:R-:W-:Y:S01]  /*2e220*/  @!PT LDS RZ, [RZ] ;  /* 0x00000000fffff984 */ /* 0x000fe20000000800 */
[----:B------:R-:W-:Y:S04]  /*2e230*/  @!P5 LDGSTS.E.BYPASS.LTC128B.128 [R9+0x1ac00], desc[UR60][R6.64+0x100], !P2 ;  /* 0x1ac001000609dfae */ /* 0x000fe8000d101d7c */
[----:B------:R0:W-:Y:S01]  /*2e240*/  @!P5 LDGSTS.E.BYPASS.LTC128B.128 [R9+0x1ec00], desc[UR60][R6.64+0x180], !P3 ;  /* 0x1ec001800609dfae */ /* 0x0001e2000d901d7c */
[----:B------:R-:W-:Y:S02]  /*2e250*/  IMAD.MOV.U32 R13, RZ, RZ, R3 ;  /* 0x000000ffff0d7224 */ /* 0x000fe400078e0003 */
[----:B------:R-:W-:Y:S02]  /*2e260*/  IMAD.MOV.U32 R12, RZ, RZ, 0x7 ;  /* 0x00000007ff0c7424 */ /* 0x000fe400078e00ff */
[----:B0-----:R-:W-:Y:S02]  /*2e270*/  VIADD R7, R0, 0x60 ;  /* 0x0000006000077836 */ /* 0x001fe40000000000 */
[----:B------:R-:W-:-:S03]  /*2e280*/  IMAD.MOV.U32 R5, RZ, RZ, R14 ;  /* 0x000000ffff057224 */ /* 0x000fc600078e000e */
[----:B------:R-:W-:-:S13]  /*2e290*/  ISETP.GE.AND P5, PT, R7, R2, PT ;  /* 0x000000020700720c */ /* 0x000fda0003fa6270 */
[----:B------:R-:W-:Y:S05]  /*2e2a0*/  WARPSYNC.COLLECTIVE R15, `(.L_x_2314) ;  /* 0x000000000f087348 */ /* 0x000fea0003c00000 */
[----:B------:R0:W1:Y:S02]  /*2e2b0*/  SHFL.IDX P6, R14, R13, R12, R11 ;  /* 0x0000000c0d0e7389 */ /* 0x00006400000c000b */
[----:B01----:R-:W-:Y:S01]  /*2e2c0*/  ENDCOLLECTIVE ;  /* 0x000000000000791b */ /* 0x003fe20003800000 */
.L_x_2314:
[----:B------:R-:W-:Y:S01]  /*2e2d0*/  @!P5 LEA R5, P4, R10, R5, 0x1 ;  /* 0x000000050a05d211 */ /* 0x000fe200078808ff */
[----:B------:R-:W-:-:S04]  /*2e2e0*/  IMAD.MOV.U32 R13, RZ, RZ, R4 ;  /* 0x000000ffff0d7224 */ /* 0x000fc800078e0004 */
[----:B------:R-:W-:-:S04]  /*2e2f0*/  @!P5 IMAD.X R6, RZ, RZ, R8, P4 ;  /* 0x000000ffff06d224 */ /* 0x000fc800020e0608 */
[----:B------:R-:W-:Y:S02]  /*2e300*/  @!P5 IMAD.MOV.U32 R7, RZ, RZ, R6 ;  /* 0x000000ffff07d224 */ /* 0x000fe400078e0006 */
[----:B------:R-:W-:Y:S02]  /*2e310*/  @!P5 IMAD.MOV.U32 R6, RZ, RZ, R5 ;  /* 0x000000ffff06d224 */ /* 0x000fe400078e0005 */
[----:B------:R-:W-:-:S07]  /*2e320*/  IMAD.MOV.U32 R5, RZ, RZ, R14 ;  /* 0x000000ffff057224 */ /* 0x000fce00078e000e */
[----:B------:R-:W-:Y:S05]  /*2e330*/  WARPSYNC.COLLECTIVE R15, `(.L_x_2315) ;  /* 0x000000000f087348 */ /* 0x000fea0003c00000 */
[----:B------:R0:W1:Y:S02]  /*2e340*/  SHFL.IDX P6, R14, R13, R12, R11 ;  /* 0x0000000c0d0e7389 */ /* 0x00006400000c000b */
[----:B01----:R-:W-:Y:S01]  /*2e350*/  ENDCOLLECTIVE ;  /* 0x000000000000791b */ /* 0x003fe20003800000 */
.L_x_2315:
[----:B------:R-:W-:Y:S01]  /*2e360*/  @!PT LDS RZ, [RZ] ;  /* 0x00000000fffff984 */ /* 0x000fe20000000800 */
[----:B------:R-:W-:Y:S01]  /*2e370*/  @!PT LDS RZ, [RZ] ;  /* 0x00000000fffff984 */ /* 0x000fe20000000800 */
[----:B------:R-:W-:Y:S01]  /*2e380*/  @!PT LDS RZ, [RZ] ;  /* 0x00000000fffff984 */ /* 0x000fe20000000800 */
[----:B------:R0:W-:Y:S04]  /*2e390*/  @!P5 LDGSTS.E.BYPASS.LTC128B.128 [R9+0x13400], desc[UR60][R6.64], !P0 ;  /* 0x134000000609dfae */ /* 0x0001e8000c101d7c */
[----:B------:R0:W-:Y:S04]  /*2e3a0*/  @!P5 LDGSTS.E.BYPASS.LTC128B.128 [R9+0x17400], desc[UR60][R6.64+0x80], !P1 ;  /* 0x174000800609dfae */ /* 0x0001e8000c901d7c */
[----:B------:R0:W-:Y:S04]  /*2e3b0*/  @!P5 LDGSTS.E.BYPASS.LTC128B.128 [R9+0x1b400], desc[UR60][R6.64+0x100], !P2 ;  /* 0x1b4001000609dfae */ /* 0x0001e8000d101d7c */
[----:B------:R0:W-:Y:S01]  /*2e3c0*/  @!P5 LDGSTS.E.BYPASS.LTC128B.128 [R9+0x1f400], desc[UR60][R6.64+0x180], !P3 ;  /* 0x1f4001800609dfae */ /* 0x0001e2000d901d7c */
[----:B------:R-:W-:Y:S01]  /*2e3d0*/  IMAD.MOV.U32 R3, RZ, RZ, R14 ;  /* 0x000000ffff037224 */ /* 0x000fe200078e000e */
[----:B------:R-:W-:Y:S06]  /*2e3e0*/  BRA `(.L_x_2316) ;  /* 0xffffff9400f07947 */ /* 0x000fec000383ffff */
.L_x_2130:
[----:B0-----:R-:W3:Y:S02]  /*2e3f0*/  LDL R2, [R1] ;  /* 0x0000000001027983 */ /* 0x001ee40000100800 */
[----:B---3--:R0:W1:Y:S02]  /*2e400*/  SYNCS.PHASECHK.TRANS64.TRYWAIT P0, [R2+URZ+0x30820], R0 ;  /* 0x03082000020075a7 */ /* 0x008064000800017f */
[----:B-1----:R-:W-:Y:S05]  /*2e410*/  @!P0 NANOSLEEP.SYNCS 0x989680 ;  /* 0x009896800000895d */ /* 0x002fea0003900000 */
[----:B------:R-:W1:Y:S02]  /*2e420*/  @!P0 SYNCS.PHASECHK.TRANS64 P0, [R2+URZ+0x30820], R0 ;  /* 0x03082000020085a7 */ /* 0x000e64000800007f */
[----:B-1----:R-:W-:Y:S05]  /*2e430*/  @!P0 BRA `(.L_x_2130) ;  /* 0xfffffffc00ec8947 */ /* 0x002fea000383ffff */
[----:B------:R-:W-:Y:S05]  /*2e440*/  BRA `(.L_x_2317) ;  /* 0xffffff98006c7947 */ /* 0x000fea000383ffff */
.L_x_2139:
[----:B-1----:R1:W2:Y:S02]  /*2e450*/  SYNCS.PHASECHK.TRANS64.TRYWAIT P0, [R3+URZ+0x30840], R2 ;  /* 0x03084002030075a7 */ /* 0x0022a4000800017f */
[----:B--2---:R-:W-:Y:S05]  /*2e460*/  @!P0 NANOSLEEP.SYNCS 0x989680 ;  /* 0x009896800000895d */ /* 0x004fea0003900000 */
[----:B------:R-:W2:Y:S02]  /*2e470*/  @!P0 SYNCS.PHASECHK.TRANS64 P0, [R3+URZ+0x30840], R2 ;  /* 0x03084002030085a7 */ /* 0x000ea4000800007f */
[----:B--2---:R-:W-:Y:S05]  /*2e480*/  @!P0 BRA `(.L_x_2139) ;  /* 0xfffffffc00f08947 */ /* 0x004fea000383ffff */
[----:B------:R-:W-:Y:S05]  /*2e490*/  BRA `(.L_x_2318) ;  /* 0xffffff9c00387947 */ /* 0x000fea000383ffff */
.L_x_2147:
[----:B0-----:R0:W1:Y:S02]  /*2e4a0*/  SYNCS.PHASECHK.TRANS64.TRYWAIT P0, [R3+URZ+0x60], R2 ;  /* 0x00006002030075a7 */ /* 0x001064000800017f */
[----:B-1----:R-:W-:Y:S05]  /*2e4b0*/  @!P0 NANOSLEEP.SYNCS 0x989680 ;  /* 0x009896800000895d */ /* 0x002fea0003900000 */
[----:B------:R-:W1:Y:S02]  /*2e4c0*/  @!P0 SYNCS.PHASECHK.TRANS64 P0, [R3+URZ+0x60], R2 ;  /* 0x00006002030085a7 */ /* 0x000e64000800007f */
[----:B-1----:R-:W-:Y:S05]  /*2e4d0*/  @!P0 BRA `(.L_x_2147) ;  /* 0xfffffffc00f08947 */ /* 0x002fea000383ffff */
[----:B------:R-:W-:Y:S05]  /*2e4e0*/  BRA `(.L_x_2319) ;  /* 0xffffffa000947947 */ /* 0x000fea000383ffff */
.L_x_2158:
[----:B-1----:R1:W2:Y:S02]  /*2e4f0*/  SYNCS.PHASECHK.TRANS64.TRYWAIT P0, [R3+URZ+0x30840], R2 ;  /* 0x03084002030075a7 */ /* 0x0022a4000800017f */
[----:B--2---:R-:W-:Y:S05]  /*2e500*/  @!P0 NANOSLEEP.SYNCS 0x989680 ;  /* 0x009896800000895d */ /* 0x004fea0003900000 */
[----:B------:R-:W2:Y:S02]  /*2e510*/  @!P0 SYNCS.PHASECHK.TRANS64 P0, [R3+URZ+0x30840], R2 ;  /* 0x03084002030085a7 */ /* 0x000ea4000800007f */
[----:B--2---:R-:W-:Y:S05]  /*2e520*/  @!P0 BRA `(.L_x_2158) ;  /* 0xfffffffc00f08947 */ /* 0x004fea000383ffff */
[----:B------:R-:W-:Y:S05]  /*2e530*/  BRA `(.L_x_2320) ;  /* 0xffffffa800b87947 */ /* 0x000fea000383ffff */
.L_x_2166:
[----:B0-----:R0:W1:Y:S02]  /*2e540*/  SYNCS.PHASECHK.TRANS64.TRYWAIT P0, [R2+URZ+0x60], R3 ;  /* 0x00006003020075a7 */ /* 0x001064000800017f */
[----:B-1----:R-:W-:Y:S05]  /*2e550*/  @!P0 NANOSLEEP.SYNCS 0x989680 ;  /* 0x009896800000895d */ /* 0x002fea0003900000 */
[----:B------:R-:W1:Y:S02]  /*2e560*/  @!P0 SYNCS.PHASECHK.TRANS64 P0, [R2+URZ+0x60], R3 ;  /* 0x00006003020085a7 */ /* 0x000e64000800007f */
[----:B-1----:R-:W-:Y:S05]  /*2e570*/  @!P0 BRA `(.L_x_2166) ;  /* 0xfffffffc00f08947 */ /* 0x002fea000383ffff */
[----:B------:R-:W-:Y:S05]  /*2e580*/  BRA `(.L_x_2321) ;  /* 0xffffffb000147947 */ /* 0x000fea000383ffff */
.L_x_2177:
[----:B---3--:R3:W4:Y:S02]  /*2e590*/  SYNCS.PHASECHK.TRANS64.TRYWAIT P0, [R2+URZ+0x30840], R3 ;  /* 0x03084003020075a7 */ /* 0x008724000800017f */
[----:B----4-:R-:W-:Y:S05]  /*2e5a0*/  @!P0 NANOSLEEP.SYNCS 0x989680 ;  /* 0x009896800000895d */ /* 0x010fea0003900000 */
[----:B------:R-:W4:Y:S02]  /*2e5b0*/  @!P0 SYNCS.PHASECHK.TRANS64 P0, [R2+URZ+0x30840], R3 ;  /* 0x03084003020085a7 */ /* 0x000f24000800007f */
[----:B----4-:R-:W-:Y:S05]  /*2e5c0*/  @!P0 BRA `(.L_x_2177) ;  /* 0xfffffffc00f08947 */ /* 0x010fea000383ffff */
[----:B------:R-:W-:Y:S05]  /*2e5d0*/  BRA `(.L_x_2322) ;  /* 0xffffffb400fc7947 */ /* 0x000fea000383ffff */
.L_x_2185:
[----:B0-----:R0:W1:Y:S02]  /*2e5e0*/  SYNCS.PHASECHK.TRANS64.TRYWAIT P0, [R2+URZ+0x60], R5 ;  /* 0x00006005020075a7 */ /* 0x001064000800017f */
[----:B-1----:R-:W-:Y:S05]  /*2e5f0*/  @!P0 NANOSLEEP.SYNCS 0x989680 ;  /* 0x009896800000895d */ /* 0x002fea0003900000 */
[----:B------:R-:W1:Y:S02]  /*2e600*/  @!P0 SYNCS.PHASECHK.TRANS64 P0, [R2+URZ+0x60], R5 ;  /* 0x00006005020085a7 */ /* 0x000e64000800007f */
[----:B-1----:R-:W-:Y:S05]  /*2e610*/  @!P0 BRA `(.L_x_2185) ;  /* 0xfffffffc00f08947 */ /* 0x002fea000383ffff */
[----:B------:R-:W-:Y:S05]  /*2e620*/  BRA `(.L_x_2323) ;  /* 0xffffffbc00587947 */ /* 0x000fea000383ffff */
.L_x_2198:
[----:B---3--:R3:W4:Y:S02]  /*2e630*/  SYNCS.PHASECHK.TRANS64.TRYWAIT P0, [R0+URZ+0x30860], R2 ;  /* 0x03086002000075a7 */ /* 0x008724000800017f */
[----:B----4-:R-:W-:Y:S05]  /*2e640*/  @!P0 NANOSLEEP.SYNCS 0x989680 ;  /* 0x009896800000895d */ /* 0x010fea0003900000 */
[----:B------:R-:W4:Y:S02]  /*2e650*/  @!P0 SYNCS.PHASECHK.TRANS64 P0, [R0+URZ+0x30860], R2 ;  /* 0x03086002000085a7 */ /* 0x000f24000800007f */
[----:B----4-:R-:W-:Y:S05]  /*2e660*/  @!P0 BRA `(.L_x_2198) ;  /* 0xfffffffc00f08947 */ /* 0x010fea000383ffff */
[----:B------:R-:W-:Y:S05]  /*2e670*/  BRA `(.L_x_2324) ;  /* 0xffffffc400247947 */ /* 0x000fea000383ffff */
.L_x_2207:
[----:B------:R-:W-:Y:S01]  /*2e680*/  BSSY B0, `(.L_x_2325) ;  /* 0x0000008000007945 */ /* 0x000fe20003800000 */
[----:B------:R-:W-:Y:S02]  /*2e690*/  IMAD.MOV.U32 R13, RZ, RZ, R16 ;  /* 0x000000ffff0d7224 */ /* 0x000fe400078e0010 */
[----:B-1----:R-:W-:Y:S02]  /*2e6a0*/  IMAD.MOV.U32 R12, RZ, RZ, RZ ;  /* 0x000000ffff0c7224 */ /* 0x002fe400078e00ff */
[----:B0-----:R-:W-:Y:S02]  /*2e6b0*/  IMAD.MOV.U32 R11, RZ, RZ, 0x1f ;  /* 0x0000001fff0b7424 */ /* 0x001fe400078e00ff */
[----:B------:R-:W-:-:S07]  /*2e6c0*/  IMAD.MOV.U32 R15, RZ, RZ, -0x1 ;  /* 0xffffffffff0f7424 */ /* 0x000fce00078e00ff */
[----:B------:R-:W-:Y:S05]  /*2e6d0*/  WARPSYNC.COLLECTIVE R15, `(.L_x_2326) ;  /* 0x000000000f087348 */ /* 0x000fea0003c00000 */
[----:B------:R0:W1:Y:S02]  /*2e6e0*/  SHFL.IDX P6, R14, R13, R12, R11 ;  /* 0x0000000c0d0e7389 */ /* 0x00006400000c000b */
[----:B01----:R-:W-:Y:S01]  /*2e6f0*/  ENDCOLLECTIVE ;  /* 0x000000000000791b */ /* 0x003fe20003800000 */
.L_x_2326:
[----:B------:R-:W-:Y:S05]  /*2e700*/  BSYNC B0 ;  /* 0x0000000000007941 */ /* 0x000fea0003800000 */
.L_x_2325:
        /* <DEDUP_REMOVED lines=9> */
.L_x_2327:
[----:B------:R-:W-:Y:S02]  /*2e7a0*/  ULDC UR4, c[0x0][0xc3c] ;  /* 0x00030f0000047ab9 */ /* 0x000fe40000000800 */
        /* <DEDUP_REMOVED lines=17> */
.L_x_2328:
        /* <DEDUP_REMOVED lines=8> */
.L_x_2329:
        /* <DEDUP_REMOVED lines=8> */
.L_x_2330:
        /* <DEDUP_REMOVED lines=8> */
.L_x_2331:
        /* <DEDUP_REMOVED lines=8> */
.L_x_2332:
        /* <DEDUP_REMOVED lines=9> */
.L_x_2333:
[----:B------:R-:W-:Y:S01]  /*2eb50*/  IMAD.MOV.U32 R16, RZ, RZ, R14 ;  /* 0x000000ffff107224 */ /* 0x000fe200078e000e */
[----:B------:R-:W-:Y:S06]  /*2eb60*/  BRA `(.L_x_2334) ;  /* 0xffffffc800187947 */ /* 0x000fec000383ffff */
.L_x_2212:
[----:B------:R-:W-:Y:S01]  /*2eb70*/  BSSY B0, `(.L_x_2335) ;  /* 0x0000008000007945 */ /* 0x000fe20003800000 */
[----:B-----5:R-:W-:Y:S02]  /*2eb80*/  IMAD.MOV.U32 R13, RZ, RZ, R3 ;  /* 0x000000ffff0d7224 */ /* 0x020fe400078e0003 */
[----:B-1----:R-:W-:Y:S02]  /*2eb90*/  IMAD.MOV.U32 R12, RZ, RZ, 0x1 ;  /* 0x00000001ff0c7424 */ /* 0x002fe400078e00ff */
[----:B0-----:R-:W-:Y:S02]  /*2eba0*/  IMAD.MOV.U32 R11, RZ, RZ, RZ ;  /* 0x000000ffff0b7224 */ /* 0x001fe400078e00ff */
[----:B------:R-:W-:-:S07]  /*2ebb0*/  IMAD.MOV.U32 R15, RZ, RZ, -0x1 ;  /* 0xffffffffff0f7424 */ /* 0x000fce00078e00ff */
[----:B--2---:R-:W-:Y:S05]  /*2ebc0*/  WARPSYNC.COLLECTIVE R15, `(.L_x_2336) ;  /* 0x000000000f087348 */ /* 0x004fea0003c00000 */
[----:B------:R0:W1:Y:S02]  /*2ebd0*/  SHFL.UP P6, R14, R13, R12, R11 ;  /* 0x0400000c0d0e7389 */ /* 0x00006400000c000b */
[----:B012---:R-:W-:Y:S01]  /*2ebe0*/  ENDCOLLECTIVE ;  /* 0x000000000000791b */ /* 0x007fe20003800000 */
.L_x_2336:
[----:B------:R-:W-:Y:S05]  /*2ebf0*/  BSYNC B0 ;  /* 0x0000000000007941 */ /* 0x000fea0003800000 */
.L_x_2335:
        /* <DEDUP_REMOVED lines=10> */
.L_x_2337:
        /* <DEDUP_REMOVED lines=8> */
.L_x_2338:
        /* <DEDUP_REMOVED lines=8> */
.L_x_2339:
        /* <DEDUP_REMOVED lines=8> */
.L_x_2340:
        /* <DEDUP_REMOVED lines=9> */
.L_x_2341:
[----:B------:R-:W-:Y:S01]  /*2eeb0*/  IMAD.MOV.U32 R16, RZ, RZ, R14 ;  /* 0x000000ffff107224 */ /* 0x000fe200078e000e */
[----:B------:R-:W-:Y:S06]  /*2eec0*/  BRA `(.L_x_2342) ;  /* 0xffffffc400dc7947 */ /* 0x000fec000383ffff */
.L_x_2214:
[----:B------:R-:W-:Y:S01]  /*2eed0*/  BSSY B0, `(.L_x_2343) ;  /* 0x0000006000007945 */ /* 0x000fe20003800000 */
[----:B------:R-:W-:Y:S01]  /*2eee0*/  PLOP3.LUT P6, PT, P6, PT, PT, 0x8, 0x0 ;  /* 0x000000000000781c */ /* 0x000fe200037ce170 */
[----:B------:R-:W-:-:S12]  /*2eef0*/  IMAD.MOV.U32 R15, RZ, RZ, -0x1 ;  /* 0xffffffffff0f7424 */ /* 0x000fd800078e00ff */
[----:B012---:R-:W-:Y:S05]  /*2ef00*/  WARPSYNC.COLLECTIVE R15, `(.L_x_2344) ;  /* 0x000000000f087348 */ /* 0x007fea0003c00000 */
[----:B------:R-:W-:Y:S01]  /*2ef10*/  VOTE.ANY R14, PT, P6 ;  /* 0x00000000000e7806 */ /* 0x000fe200030e0100 */
[----:B012---:R-:W-:Y:S06]  /*2ef20*/  ENDCOLLECTIVE ;  /* 0x000000000000791b */ /* 0x007fec0003800000 */
.L_x_2344:
[----:B------:R-:W-:Y:S05]  /*2ef30*/  BSYNC B0 ;  /* 0x0000000000007941 */ /* 0x000fea0003800000 */
.L_x_2343:
        /* <DEDUP_REMOVED lines=9> */
.L_x_2345:
[----:B------:R-:W-:Y:S01]  /*2efd0*/  IMAD.MOV.U32 R17, RZ, RZ, R14 ;  /* 0x000000ffff117224 */ /* 0x000fe200078e000e */
[----:B------:R-:W-:Y:S06]  /*2efe0*/  BRA `(.L_x_2346) ;  /* 0xffffffc400cc7947 */ /* 0x000fec000383ffff */
.L_x_2216:
[----:B------:R-:W-:Y:S01]  /*2eff0*/  BSSY B0, `(.L_x_2347) ;  /* 0x0000007000007945 */ /* 0x000fe20003800000 */
[----:B------:R-:W-:Y:S02]  /*2f000*/  IMAD.MOV.U32 R13, RZ, RZ, R2 ;  /* 0x000000ffff0d7224 */ /* 0x000fe400078e0002 */
[----:B0-----:R-:W-:Y:S02]  /*2f010*/  IMAD.MOV.U32 R11, RZ, RZ, 0x1f ;  /* 0x0000001fff0b7424 */ /* 0x001fe400078e00ff */
[----:B------:R-:W-:-:S07]  /*2f020*/  IMAD.MOV.U32 R15, RZ, RZ, -0x1 ;  /* 0xffffffffff0f7424 */ /* 0x000fce00078e00ff */
[----:B--234-:R-:W-:Y:S05]  /*2f030*/  WARPSYNC.COLLECTIVE R15, `(.L_x_2348) ;  /* 0x000000000f087348 */ /* 0x01cfea0003c00000 */
[----:B------:R0:W1:Y:S02]  /*2f040*/  SHFL.IDX P6, R14, R13, R12, R11 ;  /* 0x0000000c0d0e7389 */ /* 0x00006400000c000b */
[----:B01234-:R-:W-:Y:S01]  /*2f050*/  ENDCOLLECTIVE ;  /* 0x000000000000791b */ /* 0x01ffe20003800000 */
.L_x_2348:
[----:B------:R-:W-:Y:S05]  /*2f060*/  BSYNC B0 ;  /* 0x0000000000007941 */ /* 0x000fea0003800000 */
.L_x_2347:
[----:B------:R-:W-:Y:S01]  /*2f070*/  IMAD.MOV.U32 R2, RZ, RZ, R14 ;  /* 0x000000ffff027224 */ /* 0x000fe200078e000e */
[----:B------:R-:W-:Y:S06]  /*2f080*/  BRA `(.L_x_2349) ;  /* 0xffffffc400c07947 */ /* 0x000fec000383ffff */
.L_x_2220:
[----:B0-----:R0:W2:Y:S02]  /*2f090*/  SYNCS.PHASECHK.TRANS64.TRYWAIT P0, [R0+URZ+0x30820], R3 ;  /* 0x03082003000075a7 */ /* 0x0010a4000800017f */
[----:B--2---:R-:W-:Y:S05]  /*2f0a0*/  @!P0 NANOSLEEP.SYNCS 0x989680 ;  /* 0x009896800000895d */ /* 0x004fea0003900000 */
[----:B------:R-:W2:Y:S02]  /*2f0b0*/  @!P0 SYNCS.PHASECHK.TRANS64 P0, [R0+URZ+0x30820], R3 ;  /* 0x03082003000085a7 */ /* 0x000ea4000800007f */
[----:B--2---:R-:W-:Y:S05]  /*2f0c0*/  @!P0 BRA `(.L_x_2220) ;  /* 0xfffffffc00f08947 */ /* 0x004fea000383ffff */
[----:B------:R-:W-:Y:S05]  /*2f0d0*/  BRA `(.L_x_2350) ;  /* 0xffffffcc00447947 */ /* 0x000fea000383ffff */
.L_x_2221:
        /* <DEDUP_REMOVED lines=11> */
.L_x_2352:
[----:B------:R-:W-:Y:S05]  /*2f190*/  BSYNC B0 ;  /* 0x0000000000007941 */ /* 0x000fea0003800000 */
.L_x_2351:
[----:B------:R-:W-:Y:S05]  /*2f1a0*/  BRA `(.L_x_2353) ;  /* 0xffffffcc002c7947 */ /* 0x000fea000383ffff */
.L_x_2222:
[----:B------:R-:W-:Y:S01]  /*2f1b0*/  BSSY B0, `(.L_x_2354) ;  /* 0x0000006000007945 */ /* 0x000fe20003800000 */
[----:B------:R-:W-:-:S07]  /*2f1c0*/  IMAD.MOV.U32 R15, RZ, RZ, -0x1 ;  /* 0xffffffffff0f7424 */ /* 0x000fce00078e00ff */
[----:B012---:R-:W-:Y:S05]  /*2f1d0*/  WARPSYNC.COLLECTIVE R15, `(.L_x_2355) ;  /* 0x000000000f0c7348 */ /* 0x007fea0003c00000 */
[----:B------:R-:W-:Y:S02]  /*2f1e0*/  ELECT P6, UR62, PT ;  /* 0x00000000003e782f */ /* 0x000fe400038c0000 */
[----:B------:R-:W-:Y:S01]  /*2f1f0*/  MOV R14, UR62 ;  /* 0x0000003e000e7c02 */ /* 0x000fe20008000f00 */
[----:B012---:R-:W-:Y:S10]  /*2f200*/  ENDCOLLECTIVE ;  /* 0x000000000000791b */ /* 0x007ff40003800000 */
.L_x_2355:
[----:B------:R-:W-:Y:S05]  /*2f210*/  BSYNC B0 ;  /* 0x0000000000007941 */ /* 0x000fea0003800000 */
.L_x_2354:
[----:B------:R-:W-:Y:S05]  /*2f220*/  BRA `(.L_x_2356) ;  /* 0xffffffcc00207947 */ /* 0x000fea000383ffff */
.L_x_2224:
[----:B0-----:R0:W2:Y:S02]  /*2f230*/  SYNCS.PHASECHK.TRANS64.TRYWAIT P0, [R6+URZ], R5 ;  /* 0x00000005060075a7 */ /* 0x0010a4000800017f */
[----:B--2---:R-:W-:Y:S05]  /*2f240*/  @!P0 NANOSLEEP.SYNCS 0x989680 ;  /* 0x009896800000895d */ /* 0x004fea0003900000 */
[----:B------:R-:W2:Y:S02]  /*2f250*/  @!P0 SYNCS.PHASECHK.TRANS64 P0, [R6+URZ], R5 ;  /* 0x00000005060085a7 */ /* 0x000ea4000800007f */
[----:B--2---:R-:W-:Y:S05]  /*2f260*/  @!P0 BRA `(.L_x_2224) ;  /* 0xfffffffc00f08947 */ /* 0x004fea000383ffff */
[----:B------:R-:W-:Y:S05]  /*2f270*/  BRA `(.L_x_2357) ;  /* 0xffffffcc005c7947 */ /* 0x000fea000383ffff */
.L_x_2225:
[----:B--2---:R2:W3:Y:S02]  /*2f280*/  SYNCS.PHASECHK.TRANS64.TRYWAIT P0, [R7+URZ], R2 ;  /* 0x00000002070075a7 */ /* 0x0044e4000800017f */
[----:B---3--:R-:W-:Y:S05]  /*2f290*/  @!P0 NANOSLEEP.SYNCS 0x989680 ;  /* 0x009896800000895d */ /* 0x008fea0003900000 */
[----:B------:R-:W3:Y:S02]  /*2f2a0*/  @!P0 SYNCS.PHASECHK.TRANS64 P0, [R7+URZ], R2 ;  /* 0x00000002070085a7 */ /* 0x000ee4000800007f */
[----:B---3--:R-:W-:Y:S05]  /*2f2b0*/  @!P0 BRA `(.L_x_2225) ;  /* 0xfffffffc00f08947 */ /* 0x008fea000383ffff */
[----:B------:R-:W-:Y:S05]  /*2f2c0*/  BRA `(.L_x_2358) ;  /* 0xffffffcc00507947 */ /* 0x000fea000383ffff */
.L_x_2227:
[----:B---3--:R3:W4:Y:S02]  /*2f2d0*/  SYNCS.PHASECHK.TRANS64.TRYWAIT P0, [R4+URZ], R5 ;  /* 0x00000005040075a7 */ /* 0x008724000800017f */
[----:B----4-:R-:W-:Y:S05]  /*2f2e0*/  @!P0 NANOSLEEP.SYNCS 0x989680 ;  /* 0x009896800000895d */ /* 0x010fea0003900000 */
[----:B------:R-:W4:Y:S02]  /*2f2f0*/  @!P0 SYNCS.PHASECHK.TRANS64 P0, [R4+URZ], R5 ;  /* 0x00000005040085a7 */ /* 0x000f24000800007f */
[----:B----4-:R-:W-:Y:S05]  /*2f300*/  @!P0 BRA `(.L_x_2227) ;  /* 0xfffffffc00f08947 */ /* 0x010fea000383ffff */
[----:B------:R-:W-:Y:S05]  /*2f310*/  BRA `(.L_x_2359) ;  /* 0xffffffcc00587947 */ /* 0x000fea000383ffff */
.L_x_2360:
        /* <DEDUP_REMOVED lines=14> */
.L_x_3430:


//--------------------- .text._ZN7cutlass13device_kernelIN5flash11enable_sm90INS1_16FlashAttnFwdSm90INS1_25CollectiveMainloopFwdSm90ILi2EN4cute5tupleIJNS5_1CILi1EEES8_S8_EEENS6_IJNS7_ILi128EEENS7_ILi80EEENS7_ILi256EEEEEELi256ENS_10bfloat16_tEfNS_4arch4Sm90ELb1ELb0ELb1ELb0ELb0ELb0ELb0ELb1ELb1ELb1ELb0ELb0EEENS1_21CollectiveEpilogueFwdINS6_IJSA_SC_SB_EEES9_SE_SG_Li256ELb0ELb1ELb0ELb0EEENS1_30DynamicPersistentTileSchedulerILi256ELi128ELb0ELb1ELb1EEEEEEEEEvNT_6ParamsE --------------------------
	.section	.text._ZN7cutlass13device_kernelIN5flash11enable_sm90INS1_16FlashAttnFwdSm90INS1_25CollectiveMainloopFwdSm90ILi2EN4cute5tupleIJNS5_1CILi1EEES8_S8_EEENS6_IJNS7_ILi128EEENS7_ILi80EEENS7_ILi256EEEEEELi256ENS_10bfloat16_tEfNS_4arch4Sm90ELb1ELb0ELb1ELb0ELb0ELb0ELb0ELb1ELb1ELb1ELb0ELb0EEENS1_21CollectiveEpilogueFwdINS6_IJSA_SC_SB_EEES9_SE_SG_Li256ELb0ELb1ELb0ELb0EEENS1_30DynamicPersistentTileSchedulerILi256ELi128ELb0ELb1ELb1EEEEEEEEEvNT_6ParamsE,"ax",@progbits
	.align	128
.text._ZN7cutlass13device_kernelIN5flash11enable_sm90INS1_16FlashAttnFwdSm90INS1_25CollectiveMainloopFwdSm90ILi2EN4cute5tupleIJNS5_1CILi1EEES8_S8_EEENS6_IJNS7_ILi128EEENS7_ILi80EEENS7_ILi256EEEEEELi256ENS_10bfloat16_tEfNS_4arch4Sm90ELb1ELb0ELb1ELb0ELb0ELb0ELb0ELb1ELb1ELb1ELb0ELb0EEENS1_21CollectiveEpilogueFwdINS6_IJSA_SC_SB_EEES9_SE_SG_Li256ELb0ELb1ELb0ELb0EEENS1_30DynamicPersistentTileSchedulerILi256ELi128ELb0ELb1ELb1EEEEEEEEEvNT_6ParamsE:
        .type           _ZN7cutlass13device_kernelIN5flash11enable_sm90INS1_16FlashAttnFwdSm90INS1_25CollectiveMainloopFwdSm90ILi2EN4cute5tupleIJNS5_1CILi1EEES8_S8_EEENS6_IJNS7_ILi128EEENS7_ILi80EEENS7_ILi256EEEEEELi256ENS_10bfloat16_tEfNS_4arch4Sm90ELb1ELb0ELb1ELb0ELb0ELb0ELb0ELb1ELb1ELb1ELb0ELb0EEENS1_21CollectiveEpilogueFwdINS6_IJSA_SC_SB_EEES9_SE_SG_Li256ELb0ELb1ELb0ELb0EEENS1_30DynamicPersistentTileSchedulerILi256ELi128ELb0ELb1ELb1EEEEEEEEEvNT_6ParamsE,@function
        .size           _ZN7cutlass13device_kernelIN5flash11enable_sm90INS1_16FlashAttnFwdSm90INS1_25CollectiveMainloopFwdSm90ILi2EN4cute5tupleIJNS5_1CILi1EEES8_S8_EEENS6_IJNS7_ILi128EEENS7_ILi80EEENS7_ILi256EEEEEELi256ENS_10bfloat16_tEfNS_4arch4Sm90ELb1ELb0ELb1ELb0ELb0ELb0ELb0ELb1ELb1ELb1ELb0ELb0EEENS1_21CollectiveEpilogueFwdINS6_IJSA_SC_SB_EEES9_SE_SG_Li256ELb0ELb1ELb0ELb0EEENS1_30DynamicPersistentTileSchedulerILi256ELi128ELb0ELb1ELb1EEEEEEEEEvNT_6ParamsE,(.L_x_3431 - _ZN7cutlass13device_kernelIN5flash11enable_sm90INS1_16FlashAttnFwdSm90INS1_25CollectiveMainloopFwdSm90ILi2EN4cute5tupleIJNS5_1CILi1EEES8_S8_EEENS6_IJNS7_ILi128EEENS7_ILi80EEENS7_ILi256EEEEEELi256ENS_10bfloat16_tEfNS_4arch4Sm90ELb1ELb0ELb1ELb0ELb0ELb0ELb0ELb1ELb1ELb1ELb0ELb0EEENS1_21CollectiveEpilogueFwdINS6_IJSA_SC_SB_EEES9_SE_SG_Li256ELb0ELb1ELb0ELb0EEENS1_30DynamicPersistentTileSchedulerILi256ELi128ELb0ELb1ELb1EEEEEEEEEvNT_6ParamsE)
        .other          _ZN7cutlass13device_kernelIN5flash11enable_sm90INS1_16FlashAttnFwdSm90INS1_25CollectiveMainloopFwdSm90ILi2EN4cute5tupleIJNS5_1CILi1EEES8_S8_EEENS6_IJNS7_ILi128EEENS7_ILi80EEENS7_ILi256EEEEEELi256ENS_10bfloat16_tEfNS_4arch4Sm90ELb1ELb0ELb1ELb0ELb0ELb0ELb0ELb1ELb1ELb1ELb0ELb0EEENS1_21CollectiveEpilogueFwdINS6_IJSA_SC_SB_EEES9_SE_SG_Li256ELb0ELb1ELb0ELb0EEENS1_30DynamicPersistentTileSchedulerILi256ELi128ELb0ELb1ELb1EEEEEEEEEvNT_6ParamsE,@"STO_CUDA_ENTRY STV_DEFAULT"
_ZN7cutlass13device_kernelIN5flash11enable_sm90INS1_16FlashAttnFwdSm90INS1_25CollectiveMainloopFwdSm90ILi2EN4cute5tupleIJNS5_1CILi1EEES8_S8_EEENS6_IJNS7_ILi128EEENS7_ILi80EEENS7_ILi256EEEEEELi256ENS_10bfloat16_tEfNS_4arch4Sm90ELb1ELb0ELb1ELb0ELb0ELb0ELb0ELb1ELb1ELb1ELb0ELb0EEENS1_21CollectiveEpilogueFwdINS6_IJSA_SC_SB_EEES9_SE_SG_Li256ELb0ELb1ELb0ELb0EEENS1_30DynamicPersistentTileSchedulerILi256ELi128ELb0ELb1ELb1EEEEEEEEEvNT_6ParamsE:
        /* <DEDUP_REMOVED lines=18> */
.L_x_2362:
[----:B------:R-:W-:Y:S05]  /*0120*/  BSYNC B0 ;  /* 0x0000000000007941 */ /* 0x000fea0003800000 */
.L_x_2361:
        /* <DEDUP_REMOVED lines=41> */
.L_x_2363:
        /* <DEDUP_REMOVED lines=22> */
.L_x_2364:
        /* <DEDUP_REMOVED lines=18> */
.L_x_2365:
        /* <DEDUP_REMOVED lines=22> */
.L_x_2366:
        /* <DEDUP_REMOVED lines=22> */
.L_x_2367:
        /* <DEDUP_REMOVED lines=8> */
.L_x_2369:
        /* <DEDUP_REMOVED lines=21> */
[CC--:B------:R-:W-:Y:S01]  /*0ad0*/  LEA.HI R2, R3.reuse, R230.reuse, RZ, 0x5 ;  /* 0x000000e603027211 */ /* 0x0c0fe200078f28ff */
[----:B------:R-:W-:Y:S01]  /*0ae0*/  IMAD.IADD R221, R230, 0x1, -R221 ;  /* 0x00000001e6dd7824 */ /* 0x000fe200078e0add */
[C---:B------:R-:W-:Y:S01]  /*0af0*/  LOP3.LUT R7, R0.reuse, 0x3fffff0, RZ, 0xc0, !PT ;  /* 0x03fffff000077812 */ /* 0x040fe200078ec0ff */
[----:B------:R-:W-:Y:S01]  /*0b00*/  UMOV UR5, URZ ;  /* 0x0000003f00057c82 */ /* 0x000fe20008000000 */
[----:B------:R-:W-:Y:S01]  /*0b10*/  LEA.HI R0, R0, R9, RZ, 0x1 ;  /* 0x0000000900007211 */ /* 0x000fe200078f08ff */
[----:B------:R-:W-:Y:S01]  /*0b20*/  IMAD.SHL.U32 R2, R2, 0x20, RZ ;  /* 0x0000002002027824 */ /* 0x000fe200078e00ff */
[----:B------:R-:W-:Y:S01]  /*0b30*/  SHF.R.S32.HI R4, RZ, 0x1f, R221 ;  /* 0x0000001fff047819 */ /* 0x000fe200000114dd */
[----:B------:R-:W-:Y:S01]  /*0b40*/  IMAD.IADD R7, R230, 0x1, -R7 ;  /* 0x00000001e6077824 */ /* 0x000fe200078e0a07 */
[----:B------:R-:W-:Y:S01]  /*0b50*/  LOP3.LUT R0, R0, 0x1ffffffe, RZ, 0xc0, !PT ;  /* 0x1ffffffe00007812 */ /* 0x000fe200078ec0ff */
[----:B------:R-:W-:Y:S01]  /*0b60*/  IMAD.U32 R225, RZ, RZ, UR6 ;  /* 0x00000006ffe17e24 */ /* 0x000fe2000f8e00ff */
[----:B------:R-:W-:Y:S01]  /*0b70*/  LEA.HI R6, R4, R221, RZ, 0x2 ;  /* 0x000000dd04067211 */ /* 0x000fe200078f10ff */
[----:B------:R-:W-:Y:S01]  /*0b80*/  IMAD.U32 R220, RZ, RZ, UR5 ;  /* 0x00000005ffdc7e24 */ /* 0x000fe2000f8e00ff */
[----:B------:R-:W-:Y:S01]  /*0b90*/  LEA.HI R10, R3, R230, RZ, 0x2 ;  /* 0x000000e6030a7211 */ /* 0x000fe200078f10ff */
[----:B------:R-:W-:Y:S01]  /*0ba0*/  IMAD.IADD R0, R9, 0x1, -R0 ;  /* 0x0000000109007824 */ /* 0x000fe200078e0a00 */
[--C-:B------:R-:W-:Y:S01]  /*0bb0*/  SHF.R.S32.HI R8, RZ, 0x2, R6.reuse ;  /* 0x00000002ff087819 */ /* 0x100fe20000011406 */
[----:B------:R-:W-:Y:S01]  /*0bc0*/  IMAD.U32 R16, RZ, RZ, UR5 ;  /* 0x00000005ff107e24 */ /* 0x000fe2000f8e00ff */
[----:B------:R-:W-:-:S02]  /*0bd0*/  SHF.R.S32.HI R11, RZ, 0x1f, R6 ;  /* 0x0000001fff0b7819 */ /* 0x000fc40000011406 */
[----:B------:R-:W-:Y:S02]  /*0be0*/  SHF.R.S32.HI R222, RZ, 0x7, R5 ;  /* 0x00000007ffde7819 */ /* 0x000fe40000011405 */
[----:B------:R-:W-:Y:S02]  /*0bf0*/  LOP3.LUT R2, R2, 0xfffffc00, RZ, 0xc0, !PT ;  /* 0xfffffc0002027812 */ /* 0x000fe400078ec0ff */
[----:B------:R-:W-:Y:S02]  /*0c00*/  LOP3.LUT R9, R10, 0xfffffffc, RZ, 0xc0, !PT ;  /* 0xfffffffc0a097812 */ /* 0x000fe400078ec0ff */
[----:B------:R-:W-:Y:S01]  /*0c10*/  LEA.HI R11, R11, R8, RZ, 0x3 ;  /* 0x000000080b0b7211 */ /* 0x000fe200078f18ff */
[----:B------:R-:W-:Y:S01]  /*0c20*/  IMAD R7, R7, 0x40, R2 ;  /* 0x0000004007077824 */ /* 0x000fe200078e0202 */
[----:B------:R-:W-:Y:S01]  /*0c30*/  LEA.HI R5, R5, R222, RZ, 0x1 ;  /* 0x000000de05057211 */ /* 0x000fe200078f08ff */
[----:B------:R-:W-:Y:S01]  /*0c40*/  IMAD.IADD R2, R230, 0x1, -R9 ;  /* 0x00000001e6027824 */ /* 0x000fe200078e0a09 */
[----:B------:R-:W-:Y:S01]  /*0c50*/  LEA.HI R3, R3, R230, RZ, 0x3 ;  /* 0x000000e603037211 */ /* 0x000fe200078f18ff */
[----:B------:R-:W-:Y:S01]  /*0c60*/  IMAD R224, R0, 0x8, R7 ;  /* 0x0000000800e07824 */ /* 0x000fe200078e0207 */
[----:B------:R-:W-:-:S02]  /*0c70*/  LOP3.LUT R11, R11, 0xfffffff8, RZ, 0xc0, !PT ;  /* 0xfffffff80b0b7812 */ /* 0x000fc400078ec0ff */
[----:B------:R-:W-:Y:S02]  /*0c80*/  LEA.HI R4, R4, R221, RZ, 0x5 ;  /* 0x000000dd04047211 */ /* 0x000fe400078f28ff */
[----:B------:R-:W-:Y:S01]  /*0c90*/  LOP3.LUT R9, R5, 0x3fffffe, RZ, 0xc0, !PT ;  /* 0x03fffffe05097812 */ /* 0x000fe200078ec0ff */
[----:B------:R-:W-:Y:S01]  /*0ca0*/  IMAD.IADD R11, R8, 0x1, -R11 ;  /* 0x00000001080b7824 */ /* 0x000fe200078e0a0b */
[----:B------:R-:W-:Y:S02]  /*0cb0*/  LOP3.LUT R5, R3, 0xfffffff8, RZ, 0xc0, !PT ;  /* 0xfffffff803057812 */ /* 0x000fe400078ec0ff */
[----:B------:R-:W-:Y:S01]  /*0cc0*/  SHF.R.S32.HI R4, RZ, 0x5, R4 ;  /* 0x00000005ff047819 */ /* 0x000fe20000011404 */
[----:B------:R-:W-:Y:S01]  /*0cd0*/  IMAD.IADD R9, R222, 0x1, -R9 ;  /* 0x00000001de097824 */ /* 0x000fe200078e0a09 */
[----:B------:R-:W-:Y:S01]  /*0ce0*/  LEA.HI R8, R2, R2, RZ, 0x1 ;  /* 0x0000000202087211 */ /* 0x000fe200078f08ff */
[----:B------:R-:W-:Y:S01]  /*0cf0*/  IMAD.IADD R216, R230, 0x1, -R5 ;  /* 0x00000001e6d87824 */ /* 0x000fe200078e0a05 */
[----:B------:R-:W-:Y:S01]  /*0d00*/  LOP3.LUT R6, R6, 0x7ffffffc, RZ, 0xc0, !PT ;  /* 0x7ffffffc06067812 */ /* 0x000fe200078ec0ff */
[----:B------:R-:W-:Y:S01]  /*0d10*/  IMAD R4, R4, 0x10, R11 ;  /* 0x0000001004047824 */ /* 0x000fe200078e020b */
[----:B------:R-:W-:Y:S01]  /*0d20*/  LOP3.LUT R11, R8, 0x1ffffffe, RZ, 0xc0, !PT ;  /* 0x1ffffffe080b7812 */ /* 0x000fe200078ec0ff */
[----:B------:R-:W-:Y:S01]  /*0d30*/  IMAD.SHL.U32 R18, R216, 0x8, RZ ;  /* 0x00000008d8127824 */ /* 0x000fe200078e00ff */
[----:B------:R-:W-:Y:S01]  /*0d40*/  SHF.R.S32.HI R219, RZ, 0x3, R3 ;  /* 0x00000003ffdb7819 */ /* 0x000fe20000011403 */
[----:B------:R-:W-:-:S02]  /*0d50*/  IMAD R223, R9, 0x40, R4 ;  /* 0x0000004009df7824 */ /* 0x000fc400078e0204 */
[C---:B------:R-:W-:Y:S01]  /*0d60*/  VIADD R214, R18.reuse, 0x40 ;  /* 0x0000004012d67836 */ /* 0x040fe20000000000 */
[----:B------:R-:W-:Y:S01]  /*0d70*/  SHF.R.S32.HI R229, RZ, 0x1f, R18 ;  /* 0x0000001fffe57819 */ /* 0x000fe20000011412 */
[C---:B------:R-:W-:Y:S02]  /*0d80*/  VIADD R213, R18.reuse, 0x80 ;  /* 0x0000008012d57836 */ /* 0x040fe40000000000 */
[----:B------:R-:W-:Y:S01]  /*0d90*/  VIADD R215, R18, 0xc0 ;  /* 0x000000c012d77836 */ /* 0x000fe20000000000 */
[----:B------:R-:W-:Y:S01]  /*0da0*/  SHF.R.S32.HI R228, RZ, 0x1f, R214 ;  /* 0x0000001fffe47819 */ /* 0x000fe200000114d6 */
[----:B------:R-:W-:Y:S01]  /*0db0*/  IMAD.IADD R212, R2, 0x1, -R11 ;  /* 0x0000000102d47824 */ /* 0x000fe200078e0a0b */
[----:B------:R-:W-:Y:S01]  /*0dc0*/  SHF.R.S32.HI R227, RZ, 0x1f, R213 ;  /* 0x0000001fffe37819 */ /* 0x000fe200000114d5 */
[----:B------:R-:W-:Y:S01]  /*0dd0*/  IMAD.IADD R23, R221, 0x1, -R6 ;  /* 0x00000001dd177824 */ /* 0x000fe200078e0a06 */
[----:B------:R-:W-:Y:S01]  /*0de0*/  SHF.R.S32.HI R226, RZ, 0x1f, R215 ;  /* 0x0000001fffe27819 */ /* 0x000fe200000114d7 */
[----:B------:R-:W-:-:S07]  /*0df0*/  IMAD R212, R212, 0x8, R223 ;  /* 0x00000008d4d47824 */ /* 0x000fce00078e02df */
.L_x_2420:
        /* <DEDUP_REMOVED lines=21> */
.L_x_2370:
[----:B------:R-:W-:Y:S01]  /*0f50*/  ULDC UR8, c[0x0][0xc54] ;  /* 0x0003150000087ab9 */ /* 0x000fe20000000800 */
[----:B------:R-:W-:Y:S01]  /*0f60*/  UMOV UR4, UR9 ;  /* 0x0000000900047c82 */ /* 0x000fe20008000000 */
[----:B------:R-:W-:-:S11]  /*0f70*/  UISETP.NE.AND UP0, UPT, UR8, 0x1, UPT ;  /* 0x000000010800788c */ /* 0x000fd6000bf05270 */
[----:B------:R-:W-:Y:S02]  /*0f80*/  @UP0 ULDC.64 UR10, c[0x0][0xc58] ;  /* 0x00031600000a0ab9 */ /* 0x000fe40000000a00 */
[----:B------:R-:W-:-:S04]  /*0f90*/  UIMAD.WIDE.U32 UR6, UR9, UR10, URZ ;  /* 0x0000000a090672a5 */ /* 0x000fc8000f8e003f */
[----:B------:R-:W-:-:S04]  /*0fa0*/  @UP0 USHF.R.U32.HI UR4, URZ, UR11, UR7 ;  /* 0x0000000b3f040299 */ /* 0x000fc80008011607 */
[----:B------:R-:W-:-:S12]  /*0fb0*/  UIMAD UR6, UR4, UR8, URZ ;  /* 0x00000008040672a4 */ /* 0x000fd8000f8e023f */
.L_x_2371:
[----:B------:R-:W-:Y:S01]  /*0fc0*/  ULDC.64 UR10, c[0x0][0x418] ;  /* 0x00010600000a7ab9 */ /* 0x000fe20000000a00 */
[----:B------:R-:W-:Y:S01]  /*0fd0*/  ULOP3.LUT UR4, URZ, UR4, URZ, 0x33, !UPT ;  /* 0x000000043f047292 */ /* 0x000fe2000f8e333f */
[----:B------:R-:W-:Y:S01]  /*0fe0*/  PLOP3.LUT P0, PT, PT, PT, PT, 0x80, 0x0 ;  /* 0x000000000000781c */ /* 0x000fe20003f0f070 */
[----:B------:R-:W-:Y:S01]  /*0ff0*/  UISETP.NE.U32.AND UP0, UPT, UR10, URZ, UPT ;  /* 0x0000003f0a00728c */ /* 0x000fe2000bf05070 */
[----:B------:R-:W-:Y:S01]  /*1000*/  CS2R R2, SRZ ;  /* 0x0000000000027805 */ /* 0x000fe2000001ff00 */
[----:B------:R-:W-:Y:S01]  /*1010*/  UIADD3 UR10, UR9, -UR6, URZ ;  /* 0x80000006090a7290 */ /* 0x000fe2000fffe03f */
[----:B------:R-:W-:Y:S01]  /*1020*/  IMAD.MOV.U32 R0, RZ, RZ, RZ ;  /* 0x000000ffff007224 */ /* 0x000fe200078e00ff */
[----:B------:R-:W-:Y:S01]  /*1030*/  ULDC UR7, c[0x0][0x448] ;  /* 0x0001120000077ab9 */ /* 0x000fe20000000800 */
[----:B------:R-:W-:Y:S01]  /*1040*/  ULDC UR6, c[0x0][0xc3c] ;  /* 0x00030f0000067ab9 */ /* 0x000fe20000000800 */
[----:B------:R-:W-:Y:S01]  /*1050*/  UISETP.NE.AND UP2, UPT, UR7, 0x1, UPT ;  /* 0x000000010700788c */ /* 0x000fe2000bf45270 */
[----:B------:R-:W-:Y:S01]  /*1060*/  CS2R R176, SRZ ;  /* 0x0000000000b07805 */ /* 0x000fe2000001ff00 */
[----:B------:R-:W-:Y:S01]  /*1070*/  UIADD3 UR4, UR4, UR6, URZ ;  /* 0x0000000604047290 */ /* 0x000fe2000fffe03f */
[----:B------:R-:W-:Y:S01]  /*1080*/  CS2R R174, SRZ ;  /* 0x0000000000ae7805 */ /* 0x000fe2000001ff00 */
[----:B------:R-:W-:Y:S01]  /*1090*/  UISETP.NE.AND.EX UP0, UPT, UR11, URZ, UPT, UP0 ;  /* 0x0000003f0b00728c */ /* 0x000fe2000bf05300 */
[----:B------:R-:W-:Y:S01]  /*10a0*/  CS2R R148, SRZ ;  /* 0x0000000000947805 */ /* 0x000fe2000001ff00 */
[----:B------:R-:W-:Y:S01]  /*10b0*/  USHF.L.U32 UR14, UR4, 0x7, URZ ;  /* 0x00000007040e7899 */ /* 0x000fe2000800063f */
[----:B------:R-:W-:Y:S01]  /*10c0*/  CS2R R172, SRZ ;  /* 0x0000000000ac7805 */ /* 0x000fe2000001ff00 */
[----:B------:R-:W-:Y:S01]  /*10d0*/  ULDC UR9, c[0x0][0x424] ;  /* 0x0001090000097ab9 */ /* 0x000fe20000000800 */
[----:B------:R-:W-:Y:S01]  /*10e0*/  ULDC UR8, c[0x0][0x288] ;  /* 0x0000a20000087ab9 */ /* 0x000fe20000000800 */
[----:B------:R-:W-:Y:S01]  /*10f0*/  UIADD3 UR4, UR14, 0x7f, URZ ;  /* 0x0000007f0e047890 */ /* 0x000fe2000fffe03f */
[----:B------:R-:W-:Y:S01]  /*1100*/  CS2R R144, SRZ ;  /* 0x0000000000907805 */ /* 0x000fe2000001ff00 */
[----:B------:R-:W-:Y:S01]  /*1110*/  @UP2 ULDC UR6, c[0x0][0x44c] ;  /* 0x0001130000062ab9 */ /* 0x000fe20000000800 */
[----:B------:R-:W-:Y:S01]  /*1120*/  IMAD.U32 R22, RZ, RZ, UR14 ;  /* 0x0000000eff167e24 */ /* 0x000fe2000f8e00ff */
[----:B------:R-:W-:Y:S01]  /*1130*/  UIADD3 UR8, -UR8, 0x50, URZ ;  /* 0x0000005008087890 */ /* 0x000fe2000fffe13f */
[----:B------:R-:W-:Y:S01]  /*1140*/  CS2R R120, SRZ ;  /* 0x0000000000787805 */ /* 0x000fe2000001ff00 */
[----:B------:R-:W-:Y:S01]  /*1150*/  UIMAD.WIDE.U32 UR6, UR4, UR6, URZ ;  /* 0x00000006040672a5 */ /* 0x000fe2000f8e003f */
[----:B------:R-:W-:Y:S01]  /*1160*/  CS2R R140, SRZ ;  /* 0x00000000008c7805 */ /* 0x000fe2000001ff00 */
[----:B------:R-:W-:Y:S01]  /*1170*/  USEL UR14, UR9, 0x1, UP0 ;  /* 0x00000001090e7887 */ /* 0x000fe20008000000 */
[----:B------:R-:W-:Y:S01]  /*1180*/  CS2R R116, SRZ ;  /* 0x0000000000747805 */ /* 0x000fe2000001ff00 */
[----:B------:R-:W-:Y:S01]  /*1190*/  ULDC UR12, c[0x0][0x2f0] ;  /* 0x0000bc00000c7ab9 */ /* 0x000fe20000000800 */
[----:B------:R-:W-:Y:S01]  /*11a0*/  @UP2 ULDC UR9, c[0x0][0x450] ;  /* 0x0001140000092ab9 */ /* 0x000fe20000000800 */
[----:B------:R-:W-:Y:S01]  /*11b0*/  UIMAD UR8, UR14, UR12, UR8 ;  /* 0x0000000c0e0872a4 */ /* 0x000fe2000f8e0208 */
[----:B------:R-:W-:Y:S01]  /*11c0*/  CS2R R112, SRZ ;  /* 0x0000000000707805 */ /* 0x000fe2000001ff00 */
[----:B------:R-:W-:Y:S01]  /*11d0*/  @UP2 USHF.R.U32.HI UR4, URZ, UR9, UR7 ;  /* 0x000000093f042299 */ /* 0x000fe20008011607 */
[----:B------:R-:W-:Y:S01]  /*11e0*/  IMAD.U32 R19, RZ, RZ, UR14 ;  /* 0x0000000eff137e24 */ /* 0x000fe2000f8e00ff */
[----:B------:R-:W-:Y:S01]  /*11f0*/  UIMAD UR6, UR14, UR12, 0x4f ;  /* 0x0000004f0e0674a4 */ /* 0x000fe2000f8e020c */
[----:B------:R-:W-:Y:S01]  /*1200*/  CS2R R136, SRZ ;  /* 0x0000000000887805 */ /* 0x000fe2000001ff00 */
[----:B------:R-:W-:Y:S01]  /*1210*/  UIADD3 UR8, UR8, UR4, URZ ;  /* 0x0000000408087290 */ /* 0x000fe2000fffe03f */
[----:B------:R-:W-:Y:S01]  /*1220*/  CS2R R108, SRZ ;  /* 0x00000000006c7805 */ /* 0x000fe2000001ff00 */
[----:B------:R-:W-:Y:S01]  /*1230*/  UIMAD.WIDE UR6, UR6, 0x66666667, URZ ;  /* 0x66666667060678a5 */ /* 0x000fe2000f8e023f */
[----:B------:R-:W-:Y:S01]  /*1240*/  CS2R R104, SRZ ;  /* 0x0000000000687805 */ /* 0x000fe2000001ff00 */
[----:B------:R-:W-:Y:S01]  /*1250*/  UIMAD.WIDE UR8, UR8, 0x66666667, URZ ;  /* 0x66666667080878a5 */ /* 0x000fe2000f8e023f */
[----:B------:R-:W-:Y:S01]  /*1260*/  CS2R R132, SRZ ;  /* 0x0000000000847805 */ /* 0x000fe2000001ff00 */
[----:B------:R-:W-:Y:S01]  /*1270*/  ULDC UR13, c[0x0][0xc54] ;  /* 0x00031500000d7ab9 */ /* 0x000fe20000000800 */
[----:B------:R-:W-:Y:S01]  /*1280*/  USHF.R.U32.HI UR4, URZ, 0x1f, UR7 ;  /* 0x0000001f3f047899 */ /* 0x000fe20008011607 */
[----:B------:R-:W-:Y:S01]  /*1290*/  CS2R R100, SRZ ;  /* 0x0000000000647805 */ /* 0x000fe2000001ff00 */
[----:B------:R-:W-:Y:S01]  /*12a0*/  UIMAD UR12, UR5, UR13, UR10 ;  /* 0x0000000d050c72a4 */ /* 0x000fe2000f8e020a */
[----:B------:R-:W-:Y:S01]  /*12b0*/  CS2R R96, SRZ ;  /* 0x0000000000607805 */ /* 0x000fe2000001ff00 */
[----:B------:R-:W-:Y:S01]  /*12c0*/  USHF.R.U32.HI UR5, URZ, 0x1f, UR9 ;  /* 0x0000001f3f057899 */ /* 0x000fe20008011609 */
[----:B------:R-:W-:Y:S01]  /*12d0*/  CS2R R128, SRZ ;  /* 0x0000000000807805 */ /* 0x000fe2000001ff00 */
[----:B------:R-:W-:Y:S01]  /*12e0*/  ULDC UR11, c[0x0][0xc48] ;  /* 0x00031200000b7ab9 */ /* 0x000fe20000000800 */
[----:B------:R-:W-:Y:S01]  /*12f0*/  ULEA.HI.SX32 UR7, UR7, UR4, 0x1b ;  /* 0x0000000407077291 */ /* 0x000fe2000f8fda3f */
[----:B------:R-:W-:Y:S01]  /*1300*/  CS2R R92, SRZ ;  /* 0x00000000005c7805 */ /* 0x000fe2000001ff00 */
[----:B------:R-:W-:Y:S01]  /*1310*/  UISETP.NE.AND UP1, UPT, UR11, 0x1, UPT ;  /* 0x000000010b00788c */ /* 0x000fe2000bf25270 */
[----:B------:R-:W-:Y:S01]  /*1320*/  CS2R R88, SRZ ;  /* 0x0000000000587805 */ /* 0x000fe2000001ff00 */
[----:B------:R-:W-:Y:S01]  /*1330*/  ULEA.HI.SX32 UR9, UR9, UR5, 0x1b ;  /* 0x0000000509097291 */ /* 0x000fe2000f8fda3f */
[----:B------:R-:W-:Y:S01]  /*1340*/  CS2R R124, SRZ ;  /* 0x00000000007c7805 */ /* 0x000fe2000001ff00 */
[----:B------:R-:W-:Y:S01]  /*1350*/  UMOV UR14, UR12 ;  /* 0x0000000c000e7c82 */ /* 0x000fe20008000000 */
[----:B------:R-:W-:Y:S01]  /*1360*/  CS2R R84, SRZ ;  /* 0x0000000000547805 */ /* 0x000fe2000001ff00 */
[----:B------:R-:W-:Y:S01]  /*1370*/  UISETP.LT.AND UP0, UPT, UR7, UR9, UPT ;  /* 0x000000090700728c */ /* 0x000fe2000bf01270 */
[----:B------:R-:W-:Y:S01]  /*1380*/  CS2R R80, SRZ ;  /* 0x0000000000507805 */ /* 0x000fe2000001ff00 */
[----:B------:R-:W-:Y:S01]  /*1390*/  IMAD.MOV.U32 R198, RZ, RZ, RZ ;  /* 0x000000ffffc67224 */ /* 0x000fe200078e00ff */
[----:B------:R-:W-:Y:S01]  /*13a0*/  CS2R R76, SRZ ;  /* 0x00000000004c7805 */ /* 0x000fe2000001ff00 */
[----:B------:R-:W-:Y:S01]  /*13b0*/  USEL UR61, UR7, UR9, UP0 ;  /* 0x00000009073d7287 */ /* 0x000fe20008000000 */
[----:B------:R-:W-:Y:S01]  /*13c0*/  CS2R R72, SRZ ;  /* 0x0000000000487805 */ /* 0x000fe2000001ff00 */
[----:B------:R-:W-:Y:S01]  /*13d0*/  @UP1 ULDC UR10, c[0x0][0xc4c] ;  /* 0x00031300000a1ab9 */ /* 0x000fe20000000800 */
[----:B------:R-:W-:Y:S01]  /*13e0*/  @UP1 ULDC UR6, c[0x0][0xc50] ;  /* 0x0003140000061ab9 */ /* 0x000fe20000000800 */
[----:B------:R-:W-:Y:S01]  /*13f0*/  UIMAD.WIDE.U32 UR4, UR12, UR10, URZ ;  /* 0x0000000a0c0472a5 */ /* 0x000fe2000f8e003f */
[----:B------:R-:W-:Y:S01]  /*1400*/  CS2R R196, SRZ ;  /* 0x0000000000c47805 */ /* 0x000fe2000001ff00 */
[----:B------:R-:W-:Y:S01]  /*1410*/  UISETP.GE.AND UP0, UPT, UR61, 0x1, UPT ;  /* 0x000000013d00788c */ /* 0x000fe2000bf06270 */
[----:B------:R-:W-:Y:S01]  /*1420*/  CS2R R68, SRZ ;  /* 0x0000000000447805 */ /* 0x000fe2000001ff00 */
[----:B------:R-:W-:Y:S01]  /*1430*/  @UP1 USHF.R.U32.HI UR14, URZ, UR6, UR5 ;  /* 0x000000063f0e1299 */ /* 0x000fe20008011605 */
[----:B------:R-:W-:-:S02]  /*1440*/  CS2R R64, SRZ ;  /* 0x0000000000407805 */ /* 0x000fc4000001ff00 */
[----:B------:R-:W-:Y:S02]  /*1450*/  CS2R R60, SRZ ;  /* 0x00000000003c7805 */ /* 0x000fe4000001ff00 */
[----:B------:R-:W-:Y:S02]  /*1460*/  CS2R R56, SRZ ;  /* 0x0000000000387805 */ /* 0x000fe4000001ff00 */
[----:B------:R-:W-:Y:S01]  /*1470*/  PLOP3.LUT P1, PT, PT, PT, UP0, 0x80, 0x0 ;  /* 0x000000000000781c */ /* 0x000fe20003f2f008 */
[----:B------:R-:W-:Y:S02]  /*1480*/  UIADD3 UR4, -UR14, URZ, URZ ;  /* 0x0000003f0e047290 */ /* 0x000fe4000fffe13f */
[----:B------:R-:W-:Y:S01]  /*1490*/  IMAD.U32 R218, RZ, RZ, UR14 ;  /* 0x0000000effda7e24 */ /* 0x000fe2000f8e00ff */
[----:B------:R-:W-:Y:S02]  /*14a0*/  CS2R R194, SRZ ;  /* 0x0000000000c27805 */ /* 0x000fe4000001ff00 */
[----:B------:R-:W-:Y:S01]  /*14b0*/  CS2R R52, SRZ ;  /* 0x0000000000347805 */ /* 0x000fe2000001ff00 */
[----:B------:R-:W-:Y:S01]  /*14c0*/  UIMAD UR4, UR11, UR4, UR12 ;  /* 0x000000040b0472a4 */ /* 0x000fe2000f8e020c */
        /* <DEDUP_REMOVED lines=31> */
[----:B------:R-:W-:Y:S01]  /*16c0*/  IMAD.MOV.U32 R30, RZ, RZ, RZ ;  /* 0x000000ffff1e7224 */ /* 0x000fe200078e00ff */
        /* <DEDUP_REMOVED lines=9> */
[----:B------:R-:W-:Y:S02]  /*1760*/  UIADD3 UR6, UR8, 0x14400, URZ ;  /* 0x0001440008067890 */ /* 0x000fe4000fffe03f */
[----:B------:R-:W-:Y:S02]  /*1770*/  IMAD.U32 R17, RZ, RZ, UR8 ;  /* 0x00000008ff117e24 */ /* 0x000fe4000f8e00ff */
        /* <DEDUP_REMOVED lines=25> */
.L_x_2373:
[----:B------:R-:W-:Y:S02]  /*1910*/  R2UR UR7, R220 ;  /* 0x00000000dc0772ca */ /* 0x000fe400000e0000 */
[----:B------:R-:W-:Y:S02]  /*1920*/  R2UR UR6, R17 ;  /* 0x00000000110672ca */ /* 0x000fe400000e0000 */
[----:B------:R-:W-:-:S09]  /*1930*/  R2UR UR5, R225 ;  /* 0x00000000e10572ca */ /* 0x000fd200000e0000 */
[----:B------:R-:W-:-:S04]  /*1940*/  ULEA.HI UR4, UR7, UR7, URZ, 0x1 ;  /* 0x0000000707047291 */ /* 0x000fc8000f8f083f */
[----:B------:R-:W-:Y:S01]  /*1950*/  ULOP3.LUT UR4, UR4, 0xfffffffe, URZ, 0xc0, !UPT ;  /* 0xfffffffe04047892 */ /* 0x000fe2000f8ec03f */
[----:B------:R-:W-:-:S03]  /*1960*/  IMAD.U32 R2, RZ, RZ, UR5 ;  /* 0x00000005ff027e24 */ /* 0x000fc6000f8e00ff */
[----:B------:R-:W-:Y:S02]  /*1970*/  UIADD3 UR4, UR7, -UR4, URZ ;  /* 0x8000000407047290 */ /* 0x000fe4000fffe03f */
[----:B------:R-:W-:-:S04]  /*1980*/  ISETP.NE.AND P0, PT, R2, 0x3, PT ;  /* 0x000000030200780c */ /* 0x000fc80003f05270 */
[----:B------:R-:W-:-:S05]  /*1990*/  IMAD.U32 R0, RZ, RZ, UR4 ;  /* 0x00000004ff007e24 */ /* 0x000fca000f8e00ff */
[----:B------:R-:W-:-:S04]  /*19a0*/  SHF.L.U32 R0, R0, 0x1f, RZ ;  /* 0x0000001f00007819 */ /* 0x000fc800000006ff */
[----:B------:R-:W0:Y:S02]  /*19b0*/  SYNCS.PHASECHK.TRANS64.TRYWAIT P1, [UR6+0x38800], R0 ;  /* 0x03880000ff0075a7 */ /* 0x000e240008020146 */
[----:B0-----:R-:W-:Y:S05]  /*19c0*/  @!P1 BRA `(.L_x_2374) ;  /* 0x0000015800909947 */ /* 0x001fea0003800000 */
.L_x_2535:
[----:B------:R-:W-:Y:S05]  /*19d0*/  @!P0 BRA `(.L_x_2375) ;  /* 0x0000000000048947 */ /* 0x000fea0003800000 */
[----:B------:R-:W-:Y:S01]  /*19e0*/  BPT.TRAP 0x1 ;  /* 0x000000040000795c */ /* 0x000fe20000300000 */
.L_x_2375:
[----:B------:R-:W-:Y:S01]  /*19f0*/  R2UR UR5, R16 ;  /* 0x00000000100572ca */ /* 0x000fe200000e0000 */
[----:B0-----:R-:W-:Y:S01]  /*1a00*/  IMAD.U32 R0, RZ, RZ, UR60 ;  /* 0x0000003cff007e24 */ /* 0x001fe2000f8e00ff */
[----:B------:R-:W-:-:S11]  /*1a10*/  R2UR UR4, R17 ;  /* 0x00000000110472ca */ /* 0x000fd600000e0000 */
[----:B------:R-:W-:Y:S02]  /*1a20*/  IMAD.U32 R3, RZ, RZ, UR5 ;  /* 0x00000005ff037e24 */ /* 0x000fe4000f8e00ff */
[----:B------:R-:W-:-:S03]  /*1a30*/  LEA R0, R0, UR4, 0x3 ;  /* 0x0000000400007c11 */ /* 0x000fc6000f8e18ff */
[----:B------:R-:W-:-:S04]  /*1a40*/  SHF.L.U32 R3, R3, 0x1f, RZ ;  /* 0x0000001f03037819 */ /* 0x000fc800000006ff */
[----:B------:R0:W1:Y:S01]  /*1a50*/  SYNCS.PHASECHK.TRANS64.TRYWAIT P2, [R0+URZ+0x38830], R3 ;  /* 0x03883003000075a7 */ /* 0x000062000804017f */
[----:B------:R-:W-:Y:S05]  /*1a60*/  @!P0 BRA `(.L_x_2376) ;  /* 0x0000000000048947 */ /* 0x000fea0003800000 */
[----:B------:R-:W-:Y:S01]  /*1a70*/  BPT.TRAP 0x1 ;  /* 0x000000040000795c */ /* 0x000fe20000300000 */
.L_x_2376:
[----:B------:R-:W2:Y:S02]  /*1a80*/  S2R R2, SR_TID.X ;  /* 0x0000000000027919 */ /* 0x000ea40000002100 */
[----:B--2---:R-:W-:Y:S01]  /*1a90*/  LOP3.LUT P1, RZ, R2, 0x7f, RZ, 0xc0, !PT ;  /* 0x0000007f02ff7812 */ /* 0x004fe2000782c0ff */
[----:B-1----:R-:W-:-:S12]  /*1aa0*/  @P2 BRA `(.L_x_2377) ;  /* 0x0000000000082947 */ /* 0x002fd80003800000 */
[----:B------:R-:W1:Y:S02]  /*1ab0*/  SYNCS.PHASECHK.TRANS64.TRYWAIT P2, [R0+URZ+0x38830], R3 ;  /* 0x03883003000075a7 */ /* 0x000e64000804017f */
[----:B-1----:R-:W-:Y:S05]  /*1ac0*/  @!P2 BRA `(.L_x_2378) ;  /* 0x00000158006ca947 */ /* 0x002fea0003800000 */
.L_x_2377:
[----:B------:R-:W-:Y:S05]  /*1ad0*/  WARPSYNC.ALL ;  /* 0x0000000000007948 */ /* 0x000fea0003800000 */
[----:B------:R-:W-:Y:S01]  /*1ae0*/  R2UR UR4, R17 ;  /* 0x00000000110472ca */ /* 0x000fe200000e0000 */
[----:B------:R-:W-:Y:S01]  /*1af0*/  ULOP3.LUT UR5, UR36, 0x10000, URZ, 0xfc, !UPT ;  /* 0x0001000024057892 */ /* 0x000fe2000f8efc3f */
[----:B------:R-:W-:Y:S01]  /*1b00*/  WARPGROUP.ARRIVE ;  /* 0x00000000000079c5 */ /* 0x000fe20000000000 */
[----:B------:R-:W-:Y:S01]  /*1b10*/  UMOV UR9, 0x40000040 ;  /* 0x4000004000097882 */ /* 0x000fe20000000000 */
[----:B------:R-:W-:Y:S01]  /*1b20*/  UMOV UR11, 0x40000040 ;  /* 0x40000040000b7882 */ /* 0x000fe20000000000 */
[----:B------:R-:W-:Y:S01]  /*1b30*/  UMOV UR21, UR9 ;  /* 0x0000000900157c82 */ /* 0x000fe20008000000 */
[----:B------:R-:W-:Y:S01]  /*1b40*/  IMAD.U32 R7, RZ, RZ, UR9 ;  /* 0x00000009ff077e24 */ /* 0x000fe2000f8e00ff */
[----:B------:R-:W-:Y:S01]  /*1b50*/  UMOV UR13, UR21 ;  /* 0x00000015000d7c82 */ /* 0x000fe20008000000 */
[----:B------:R-:W-:Y:S01]  /*1b60*/  UMOV UR8, UR5 ;  /* 0x0000000500087c82 */ /* 0x000fe20008000000 */
[----:B------:R-:W-:Y:S01]  /*1b70*/  UMOV UR15, 0x40000040 ;  /* 0x40000040000f7882 */ /* 0x000fe20000000000 */
[----:B------:R-:W-:Y:S01]  /*1b80*/  UMOV UR20, UR8 ;  /* 0x0000000800147c82 */ /* 0x000fe20008000000 */
[----:B------:R-:W-:Y:S01]  /*1b90*/  IMAD.U32 R6, RZ, RZ, UR8 ;  /* 0x00000008ff067e24 */ /* 0x000fe2000f8e00ff */
[----:B------:R-:W-:Y:S01]  /*1ba0*/  UMOV UR12, UR20 ;  /* 0x00000014000c7c82 */ /* 0x000fe20008000000 */
[----:B------:R-:W-:Y:S01]  /*1bb0*/  UIADD3 UR4, UR4, 0x24400, URZ ;  /* 0x0002440004047890 */ /* 0x000fe2000fffe03f */
[----:B01----:R-:W-:Y:S01]  /*1bc0*/  @!P1 VIADD R0, R0, 0x38840 ;  /* 0x0003884000009836 */ /* 0x003fe20000000000 */
[----:B------:R-:W-:Y:S01]  /*1bd0*/  UMOV UR16, UR20 ;  /* 0x0000001400107c82 */ /* 0x000fe20008000000 */
[----:B------:R-:W-:Y:S01]  /*1be0*/  UMOV UR17, UR21 ;  /* 0x0000001500117c82 */ /* 0x000fe20008000000 */
[----:B------:R-:W-:Y:S01]  /*1bf0*/  USHF.R.U32.HI UR4, URZ, 0x4, UR4 ;  /* 0x000000043f047899 */ /* 0x000fe20008011604 */
[----:B------:R-:W-:Y:S01]  /*1c00*/  CS2R R150, SRZ ;  /* 0x0000000000967805 */ /* 0x000fe2000001ff00 */
[----:B------:R-:W-:Y:S01]  /*1c10*/  UMOV UR19, 0x40000040 ;  /* 0x4000004000137882 */ /* 0x000fe20000000000 */
[----:B------:R-:W-:Y:S01]  /*1c20*/  UMOV UR23, 0x40000040 ;  /* 0x4000004000177882 */ /* 0x000fe20000000000 */
[----:B------:R-:W-:Y:S01]  /*1c30*/  ULOP3.LUT UR4, UR4, 0x3fff, URZ, 0xc0, !UPT ;  /* 0x00003fff04047892 */ /* 0x000fe2000f8ec03f */
[----:B------:R-:W-:Y:S01]  /*1c40*/  @!P1 PRMT R0, RZ, 0x654, R0 ;  /* 0x00000654ff009816 */ /* 0x000fe20000000000 */
[----:B------:R-:W-:Y:S01]  /*1c50*/  UMOV UR27, 0x40000040 ;  /* 0x40000040001b7882 */ /* 0x000fe20000000000 */
[----:B------:R-:W-:Y:S01]  /*1c60*/  UMOV UR31, 0x40000040 ;  /* 0x40000040001f7882 */ /* 0x000fe20000000000 */
[----:B------:R-:W-:Y:S01]  /*1c70*/  ULOP3.LUT UR6, UR4, 0x10000, URZ, 0xfc, !UPT ;  /* 0x0001000004067892 */ /* 0x000fe2000f8efc3f */
[----:B------:R-:W-:Y:S01]  /*1c80*/  CS2R R148, SRZ ;  /* 0x0000000000947805 */ /* 0x000fe2000001ff00 */
[----:B------:R-:W-:Y:S01]  /*1c90*/  UMOV UR35, 0x40000040 ;  /* 0x4000004000237882 */ /* 0x000fe20000000000 */
[----:B------:R-:W-:Y:S01]  /*1ca0*/  UMOV UR39, 0x40000040 ;  /* 0x4000004000277882 */ /* 0x000fe20000000000 */
[----:B------:R-:W-:Y:S01]  /*1cb0*/  UIMAD UR4, UR60, 0xa00, UR6 ;  /* 0x00000a003c0478a4 */ /* 0x000fe2000f8e0206 */
[----:B------:R-:W-:Y:S01]  /*1cc0*/  CS2R R146, SRZ ;  /* 0x0000000000927805 */ /* 0x000fe2000001ff00 */
[----:B------:R-:W-:Y:S01]  /*1cd0*/  IMAD.U32 R15, RZ, RZ, UR6 ;  /* 0x00000006ff0f7e24 */ /* 0x000fe2000f8e00ff */
[----:B------:R-:W-:Y:S01]  /*1ce0*/  UIADD3 UR6, UR5, 0x2, URZ ;  /* 0x0000000205067890 */ /* 0x000fe2000fffe03f */
[----:B------:R-:W-:Y:S01]  /*1cf0*/  CS2R R144, SRZ ;  /* 0x0000000000907805 */ /* 0x000fe2000001ff00 */
[----:B------:R-:W-:Y:S01]  /*1d00*/  UIADD3 UR14, UR4, 0x100, URZ ;  /* 0x00000100040e7890 */ /* 0x000fe2000fffe03f */
[----:B------:R-:W-:Y:S01]  /*1d10*/  CS2R R142, SRZ ;  /* 0x00000000008e7805 */ /* 0x000fe2000001ff00 */
[----:B------:R-:W-:Y:S01]  /*1d20*/  UMOV UR10, UR4 ;  /* 0x00000004000a7c82 */ /* 0x000fe20008000000 */
[----:B------:R-:W-:Y:S01]  /*1d30*/  UIADD3 UR18, UR4, 0x180, URZ ;  /* 0x0000018004127890 */ /* 0x000fe2000fffe03f */
[----:B------:R-:W-:Y:S01]  /*1d40*/  HGMMA.64x16x16.F32.BF16 R56, gdesc[UR8], RZ, !UPT, gsb0 ;  /* 0x00200000083879f0 */ /* 0x000fe2000c0018ff */
[----:B------:R-:W-:Y:S01]  /*1d50*/  UIADD3 UR10, UR4, 0x80, URZ ;  /* 0x00000080040a7890 */ /* 0x000fe2000fffe03f */
[----:B------:R-:W-:Y:S01]  /*1d60*/  CS2R R140, SRZ ;  /* 0x00000000008c7805 */ /* 0x000fe2000001ff00 */
[----:B------:R-:W-:Y:S01]  /*1d70*/  UMOV UR8, UR20 ;  /* 0x0000001400087c82 */ /* 0x000fe20008000000 */
[----:B------:R-:W-:Y:S01]  /*1d80*/  UMOV UR9, UR21 ;  /* 0x0000001500097c82 */ /* 0x000fe20008000000 */
[----:B------:R-:W-:Y:S01]  /*1d90*/  UMOV UR11, 0x40000040 ;  /* 0x40000040000b7882 */ /* 0x000fe20000000000 */
[----:B------:R-:W-:Y:S01]  /*1da0*/  UIADD3 UR7, UR4, 0x2, URZ ;  /* 0x0000000204077890 */ /* 0x000fe2000fffe03f */
[----:B------:R-:W-:Y:S01]  /*1db0*/  CS2R R138, SRZ ;  /* 0x00000000008a7805 */ /* 0x000fe2000001ff00 */
        /* <DEDUP_REMOVED lines=12> */
[----:B------:R-:W-:Y:S01]  /*1e80*/  UMOV UR43, 0x40000040 ;  /* 0x40000040002b7882 */ /* 0x000fe20000000000 */
        /* <DEDUP_REMOVED lines=31> */
[----:B------:R-:W-:-:S02]  /*2080*/  WARPGROUP.DEPBAR.LE gsb0, 0x0 ;  /* 0x00008000000079c5 */ /* 0x000fc40000010000 */
[----:B------:R-:W-:Y:S01]  /*2090*/  WARPGROUP.ARRIVE ;  /* 0x00000000000079c5 */ /* 0x000fe20000000000 */
[----:B------:R-:W-:Y:S02]  /*20a0*/  CS2R R78, SRZ ;  /* 0x00000000004e7805 */ /* 0x000fe4000001ff00 */
[----:B------:R-:W-:Y:S02]  /*20b0*/  CS2R R76, SRZ ;  /* 0x00000000004c7805 */ /* 0x000fe4000001ff00 */
[----:B------:R-:W-:Y:S02]  /*20c0*/  CS2R R74, SRZ ;  /* 0x00000000004a7805 */ /* 0x000fe4000001ff00 */
[----:B------:R-:W-:Y:S02]  /*20d0*/  CS2R R72, SRZ ;  /* 0x0000000000487805 */ /* 0x000fe4000001ff00 */
[----:B------:R-:W-:Y:S01]  /*20e0*/  CS2R R70, SRZ ;  /* 0x0000000000467805 */ /* 0x000fe2000001ff00 */
[----:B------:R-:W-:Y:S01]  /*20f0*/  HGMMA.64x16x16.F32.BF16 R48, gdesc[UR8], RZ, !UPT, gsb0 ;  /* 0x00200000083079f0 */ /* 0x000fe2000c0018ff */
[----:B------:R-:W-:Y:S01]  /*2100*/  UIADD3 UR10, UR4, 0x200, URZ ;  /* 0x00000200040a7890 */ /* 0x000fe2000fffe03f */
[----:B------:R-:W-:Y:S01]  /*2110*/  UMOV UR8, UR20 ;  /* 0x0000001400087c82 */ /* 0x000fe20008000000 */
[----:B------:R-:W-:Y:S01]  /*2120*/  UMOV UR9, UR21 ;  /* 0x0000001500097c82 */ /* 0x000fe20008000000 */
[----:B------:R-:W-:Y:S01]  /*2130*/  UMOV UR11, 0x40000040 ;  /* 0x40000040000b7882 */ /* 0x000fe20000000000 */
[----:B------:R-:W-:-:S02]  /*2140*/  WARPGROUP.DEPBAR.LE gsb0, 0x0 ;  /* 0x00008000000079c5 */ /* 0x000fc40000010000 */
[----:B------:R-:W-:-:S06]  /*2150*/  WARPGROUP.ARRIVE ;  /* 0x00000000000079c5 */ /* 0x000fcc0000000000 */
        /* <DEDUP_REMOVED lines=136> */
[----:B------:R-:W-:Y:S02]  /*29e0*/  ULDC UR11, c[0x0][0x2f0] ;  /* 0x0000bc00000b7ab9 */ /* 0x000fe40000000800 */
[----:B------:R-:W-:Y:S01]  /*29f0*/  IMAD.U32 R20, RZ, RZ, UR11 ;  /* 0x0000000bff147e24 */ /* 0x000fe2000f8e00ff */
        /* <DEDUP_REMOVED lines=61> */
[----:B------:R-:W-:Y:S02]  /*2dd0*/  R2UR UR19, R22 ;  /* 0x00000000161372ca */ /* 0x000fe400000e0000 */
[----:B------:R-:W-:Y:S01]  /*2de0*/  R2UR UR18, R19 ;  /* 0x00000000131272ca */ /* 0x000fe200000e0000 */
        /* <DEDUP_REMOVED lines=259> */
[----:B------:R-:W-:-:S06]  /*3e20*/  UIADD3 UR15, UR61, -0x2, URZ ;  /* 0xfffffffe3d0f7890 */ /* 0x000fcc000fffe03f */
[----:B------:R-:W-:Y:S01]  /*3e30*/  IMAD.U32 R232, RZ, RZ, UR15 ;  /* 0x0000000fffe87e24 */ /* 0x000fe2000f8e00ff */
        /* <DEDUP_REMOVED lines=10> */
[----:B------:R-:W-:Y:S01]  /*3ee0*/  ULDC UR5, c[0x0][0x448] ;  /* 0x0001120000057ab9 */ /* 0x000fe20000000800 */
[----:B------:R-:W-:Y:S01]  /*3ef0*/  IMAD.U32 R9, RZ, RZ, UR57 ;  /* 0x00000039ff097e24 */ /* 0x000fe2000f8e00ff */
[----:B------:R-:W-:-:S06]  /*3f00*/  UISETP.NE.AND UP0, UPT, UR5, 0x1, UPT ;  /* 0x000000010500788c */ /* 0x000fcc000bf05270 */
[----:B------:R-:W-:-:S05]  /*3f10*/  PLOP3.LUT P2, PT, PT, PT, UP0, 0x80, 0x0 ;  /* 0x000000000000781c */ /* 0x000fca0003f4f008 */
[----:B------:R-:W-:-:S08]  /*3f20*/  @UP0 ULDC UR5, c[0x0][0x44c] ;  /* 0x0001130000050ab9 */ /* 0x000fd00000000800 */
[----:B------:R-:W-:Y:S01]  /*3f30*/  @P2 IMAD.HI.U32 R3, R2, UR5, RZ ;  /* 0x0000000502032c27 */ /* 0x000fe2000f8e00ff */
[----:B------:R-:W-:-:S04]  /*3f40*/  @UP0 ULDC UR5, c[0x0][0x450] ;  /* 0x0001140000050ab9 */ /* 0x000fc80000000800 */
[----:B------:R-:W-:Y:S01]  /*3f50*/  @P2 SHF.R.U32.HI R2, RZ, UR5, R3 ;  /* 0x00000005ff022c19 */ /* 0x000fe20008011603 */
[----:B------:R-:W-:-:S04]  /*3f60*/  UIMAD UR5, UR61, -0x50, URZ ;  /* 0xffffffb03d0578a4 */ /* 0x000fc8000f8e023f */
[----:B------:R-:W0:Y:S01]  /*3f70*/  SHFL.IDX PT, R5, R2, 0x1, 0x1c1f ;  /* 0x003c1f0002057f89 */ /* 0x000e2200000e0000 */
[----:B------:R-:W-:Y:S02]  /*3f80*/  UIADD3 UR7, UR5, 0x51, URZ ;  /* 0x0000005105077890 */ /* 0x000fe4000fffe03f */
[----:B------:R-:W-:Y:S01]  /*3f90*/  UIMAD UR5, UR18, UR11, UR5 ;  /* 0x0000000b120572a4 */ /* 0x000fe2000f8e0205 */
[----:B------:R-:W1:Y:S03]  /*3fa0*/  SHFL.IDX PT, R2, R2, RZ, 0x1c1f ;  /* 0x001c1fff02027589 */ /* 0x000e6600000e0000 */
[----:B------:R-:W-:Y:S01]  /*3fb0*/  IMAD.U32 R4, RZ, RZ, UR7 ;  /* 0x00000007ff047e24 */ /* 0x000fe2000f8e00ff */
[----:B------:R-:W-:Y:S01]  /*3fc0*/  UIADD3 UR14, UR5, 0x50, URZ ;  /* 0x00000050050e7890 */ /* 0x000fe2000fffe03f */
[----:B------:R-:W-:Y:S02]  /*3fd0*/  UMOV UR7, 0x40000040 ;  /* 0x4000004000077882 */ /* 0x000fe40000000000 */
[----:B------:R-:W-:Y:S01]  /*3fe0*/  IMAD R3, R23, -0x2, R4 ;  /* 0xfffffffe17037824 */ /* 0x000fe200078e0204 */
[----:B------:R-:W-:Y:S01]  /*3ff0*/  UMOV UR5, UR23 ;  /* 0x0000001700057c82 */ /* 0x000fe20008000000 */
[----:B------:R-:W-:-:S02]  /*4000*/  WARPGROUP.DEPBAR.LE gsb0, 0x0 ;  /* 0x00008000000079c5 */ /* 0x000fc40000010000 */
[----:B------:R-:W-:Y:S01]  /*4010*/  WARPGROUP.ARRIVE ;  /* 0x00000000000079c5 */ /* 0x000fe20000000000 */
[----:B------:R-:W-:Y:S01]  /*4020*/  IMAD.U32 R14, RZ, RZ, UR14 ;  /* 0x0000000eff0e7e24 */ /* 0x000fe2000f8e00ff */
[----:B------:R-:W-:Y:S01]  /*4030*/  ULDC UR14, c[0x0][0x288] ;  /* 0x0000a200000e7ab9 */ /* 0x000fe20000000800 */
[----:B------:R-:W-:Y:S01]  /*4040*/  IMAD R4, R20, UR18, R3 ;  /* 0x0000001214047c24 */ /* 0x000fe2000f8e0203 */
[----:B------:R-:W-:Y:S01]  /*4050*/  UIMAD UR11, UR18, UR11, -UR14 ;  /* 0x0000000b120b72a4 */ /* 0x000fe2000f8e0a0e */
[----:B------:R-:W-:Y:S01]  /*4060*/  IMAD R3, R23, -0x2, R14 ;  /* 0xfffffffe17037824 */ /* 0x000fe200078e020e */
[----:B------:R-:W-:Y:S01]  /*4070*/  HGMMA.64x16x16.F32.BF16 R32, gdesc[UR52], R32, gsb0 ;  /* 0x00200000342079f0 */ /* 0x000fe20008001820 */
[----:B------:R-:W-:Y:S01]  /*4080*/  UMOV UR54, UR6 ;  /* 0x0000000600367c82 */ /* 0x000fe20008000000 */
[----:B------:R-:W-:Y:S01]  /*4090*/  UMOV UR55, 0x40000040 ;  /* 0x4000004000377882 */ /* 0x000fe20000000000 */
[----:B------:R-:W-:Y:S01]  /*40a0*/  UIADD3 UR6, UR4, 0x986, URZ ;  /* 0x0000098604067890 */ /* 0x000fe2000fffe03f */
[----:B0-----:R-:W-:Y:S01]  /*40b0*/  IADD3 R14, R5, -UR14, R4 ;  /* 0x8000000e050e7c10 */ /* 0x001fe2000fffe004 */
[----:B------:R-:W-:-:S03]  /*40c0*/  VIADD R4, R4, -UR14 ;  /* 0x8000000e04047c36 */ /* 0x000fc60008000000 */
[----:B------:R-:W-:Y:S02]  /*40d0*/  VIMNMX R14, R3, R14, PT ;  /* 0x0000000e030e7248 */ /* 0x000fe40003fe0100 */
[----:B-1----:R-:W-:Y:S02]  /*40e0*/  VIADDMNMX R2, R2, R4, R3, PT ;  /* 0x0000000402027246 */ /* 0x002fe40003800103 */
[C---:B------:R-:W-:Y:S02]  /*40f0*/  ISETP.GT.AND P3, PT, R14.reuse, RZ, PT ;  /* 0x000000ff0e00720c */ /* 0x040fe40003f64270 */
[C---:B------:R-:W-:Y:S02]  /*4100*/  ISETP.GT.AND P4, PT, R14.reuse, 0x1, PT ;  /* 0x000000010e00780c */ /* 0x040fe40003f84270 */
[----:B------:R-:W-:Y:S02]  /*4110*/  ISETP.GT.AND P5, PT, R14, 0x8, PT ;  /* 0x000000080e00780c */ /* 0x000fe40003fa4270 */
[----:B------:R-:W-:Y:S01]  /*4120*/  ISETP.GT.AND P6, PT, R2, 0x11, PT ;  /* 0x000000110200780c */ /* 0x000fe20003fc4270 */
[----:B------:R-:W-:-:S02]  /*4130*/  WARPGROUP.DEPBAR.LE gsb0, 0x0 ;  /* 0x00008000000079c5 */ /* 0x000fc40000010000 */
        /* <DEDUP_REMOVED lines=26> */
[----:B------:R-:W-:Y:S08]  /*42e0*/  MUFU.TANH R62, R62 ;  /* 0x0000003e003e7308 */ /* 0x000ff00000002400 */
[----:B------:R-:W-:Y:S08]  /*42f0*/  MUFU.TANH R63, R63 ;  /* 0x0000003f003f7308 */ /* 0x000ff00000002400 */
[----:B------:R-:W-:Y:S08]  /*4300*/  MUFU.TANH R21, R56 ;  /* 0x0000003800157308 */ /* 0x000ff00000002400 */
[----:B------:R-:W-:Y:S08]  /*4310*/  MUFU.TANH R67, R57 ;  /* 0x0000003900437308 */ /* 0x000ff00000002400 */
[----:B------:R-:W-:Y:S01]  /*4320*/  MUFU.TANH R68, R60 ;  /* 0x0000003c00447308 */ /* 0x000fe20000002400 */
[----:B------:R-:W-:-:S02]  /*4330*/  WARPGROUP.DEPBAR.LE gsb0, 0x0 ;  /* 0x00008000000079c5 */ /* 0x000fc40000010000 */
[----:B------:R-:W-:Y:S01]  /*4340*/  WARPGROUP.ARRIVE ;  /* 0x00000000000079c5 */ /* 0x000fe20000000000 */
[----:B------:R-:W-:Y:S01]  /*4350*/  FMUL.FTZ R50, R50, UR10 ;  /* 0x0000000a32327c20 */ /* 0x000fe20008410000 */
[----:B------:R-:W-:Y:S01]  /*4360*/  FMUL.FTZ R51, R51, UR10 ;  /* 0x0000000a33337c20 */ /* 0x000fe20008410000 */
[----:B------:R-:W-:Y:S01]  /*4370*/  FMUL.FTZ R54, R54, UR10 ;  /* 0x0000000a36367c20 */ /* 0x000fe20008410000 */
[----:B------:R-:W-:Y:S01]  /*4380*/  FMUL.FTZ R55, R55, UR10 ;  /* 0x0000000a37377c20 */ /* 0x000fe20008410000 */
[----:B------:R-:W-:Y:S01]  /*4390*/  MUFU.TANH R69, R61 ;  /* 0x0000003d00457308 */ /* 0x000fe20000002400 */
[----:B------:R-:W-:Y:S01]  /*43a0*/  HGMMA.64x16x16.F32.BF16 R40, gdesc[UR56], R40, gsb0 ;  /* 0x00200000382879f0 */ /* 0x000fe20008001828 */
[----:B------:R-:W-:Y:S01]  /*43b0*/  UIADD3 UR58, UR4, 0x906, URZ ;  /* 0x00000906043a7890 */ /* 0x000fe2000fffe03f */
[----:B------:R-:W-:Y:S01]  /*43c0*/  FMUL.FTZ R48, R48, UR10 ;  /* 0x0000000a30307c20 */ /* 0x000fe20008410000 */
[----:B------:R-:W-:Y:S01]  /*43d0*/  UMOV UR56, UR22 ;  /* 0x0000001600387c82 */ /* 0x000fe20008000000 */
[----:B------:R-:W-:Y:S01]  /*43e0*/  UMOV UR57, UR23 ;  /* 0x0000001700397c82 */ /* 0x000fe20008000000 */
[----:B------:R-:W-:Y:S01]  /*43f0*/  UMOV UR59, 0x40000040 ;  /* 0x40000040003b7882 */ /* 0x000fe20000000000 */
[----:B------:R-:W-:Y:S01]  /*4400*/  UMOV UR4, UR22 ;  /* 0x0000001600047c82 */ /* 0x000fe20008000000 */
[----:B------:R-:W2:Y:S01]  /*4410*/  MUFU.TANH R50, R50 ;  /* 0x0000003200327308 */ /* 0x000ea20000002400 */
[----:B------:R-:W-:Y:S01]  /*4420*/  FMUL.FTZ R49, R49, UR10 ;  /* 0x0000000a31317c20 */ /* 0x000fe20008410000 */
[----:B------:R-:W-:Y:S01]  /*4430*/  FMUL.FTZ R52, R52, UR10 ;  /* 0x0000000a34347c20 */ /* 0x000fe20008410000 */
[----:B------:R-:W-:-:S05]  /*4440*/  FMUL.FTZ R53, R53, UR10 ;  /* 0x0000000a35357c20 */ /* 0x000fca0008410000 */
[----:B------:R-:W-:Y:S08]  /*4450*/  MUFU.TANH R51, R51 ;  /* 0x0000003300337308 */ /* 0x000ff00000002400 */
[----:B------:R-:W3:Y:S08]  /*4460*/  MUFU.TANH R54, R54 ;  /* 0x0000003600367308 */ /* 0x000ef00000002400 */
[----:B------:R-:W4:Y:S08]  /*4470*/  MUFU.TANH R55, R55 ;  /* 0x0000003700377308 */ /* 0x000f300000002400 */
        /* <DEDUP_REMOVED lines=8> */
[----:B------:R0:W5:Y:S01]  /*4500*/  MUFU.TANH R56, R42 ;  /* 0x0000002a00387308 */ /* 0x0001620000002400 */
[----:B------:R-:W-:Y:S01]  /*4510*/  HGMMA.64x16x16.F32.BF16 R32, gdesc[UR56], R32, gsb0 ;  /* 0x00200000382079f0 */ /* 0x000fe20008001820 */
[----:B------:R-:W-:Y:S01]  /*4520*/  FMUL.FTZ R40, R40, UR10 ;  /* 0x0000000a28287c20 */ /* 0x000fe20008410000 */
[----:B------:R-:W-:Y:S01]  /*4530*/  FMUL.FTZ R41, R41, UR10 ;  /* 0x0000000a29297c20 */ /* 0x000fe20008410000 */
[----:B------:R-:W-:Y:S01]  /*4540*/  FMUL.FTZ R44, R44, UR10 ;  /* 0x0000000a2c2c7c20 */ /* 0x000fe20008410000 */
[----:B------:R-:W-:-:S03]  /*4550*/  FMUL.FTZ R45, R45, UR10 ;  /* 0x0000000a2d2d7c20 */ /* 0x000fc60008410000 */
[----:B------:R1:W5:Y:S01]  /*4560*/  MUFU.TANH R57, R43 ;  /* 0x0000002b00397308 */ /* 0x0003620000002400 */
[----:B0-----:R-:W-:Y:S02]  /*4570*/  FSEL R42, R58, -INF , P3 ;  /* 0xff8000003a2a7808 */ /* 0x001fe40001800000 */
[----:B------:R-:W-:-:S05]  /*4580*/  ISETP.GT.AND P3, PT, R14, 0x9, PT ;  /* 0x000000090e00780c */ /* 0x000fca0003f64270 */
[----:B------:R0:W-:Y:S01]  /*4590*/  MUFU.TANH R60, R46 ;  /* 0x0000002e003c7308 */ /* 0x0001e20000002400 */
[----:B-1----:R-:W-:Y:S02]  /*45a0*/  FSEL R43, R59, -INF , P4 ;  /* 0xff8000003b2b7808 */ /* 0x002fe40002000000 */
[----:B------:R-:W-:Y:S02]  /*45b0*/  ISETP.GT.AND P4, PT, R14, 0x10, PT ;  /* 0x000000100e00780c */ /* 0x000fe40003f84270 */
[----:B------:R-:W-:Y:S02]  /*45c0*/  FMNMX.FTZ R5, R42, R43, !PT ;  /* 0x0000002b2a057209 */ /* 0x000fe40007810000 */
[----:B--2---:R-:W-:Y:S01]  /*45d0*/  FSEL R50, R50, -INF , P4 ;  /* 0xff80000032327808 */ /* 0x004fe20002000000 */
[----:B------:R1:W2:Y:S01]  /*45e0*/  MUFU.TANH R61, R47 ;  /* 0x0000002f003d7308 */ /* 0x0002a20000002400 */
[----:B0-----:R-:W-:Y:S02]  /*45f0*/  FSEL R46, R62, -INF , P5 ;  /* 0xff8000003e2e7808 */ /* 0x001fe40002800000 */
[----:B------:R-:W-:-:S02]  /*4600*/  ISETP.GT.AND P4, PT, R14, 0x18, PT ;  /* 0x000000180e00780c */ /* 0x000fc40003f84270 */
[----:B------:R-:W-:Y:S02]  /*4610*/  FMNMX.FTZ R20, R46, R5, !PT ;  /* 0x000000052e147209 */ /* 0x000fe40007810000 */
[----:B---3--:R-:W-:Y:S01]  /*4620*/  FSEL R54, R54, -INF , P4 ;  /* 0xff80000036367808 */ /* 0x008fe20002000000 */
[----:B------:R-:W-:Y:S01]  /*4630*/  MUFU.TANH R53, R53 ;  /* 0x0000003500357308 */ /* 0x000fe20000002400 */
[----:B-1----:R-:W-:Y:S02]  /*4640*/  FSEL R47, R63, -INF , P3 ;  /* 0xff8000003f2f7808 */ /* 0x002fe40001800000 */
[----:B------:R-:W-:Y:S02]  /*4650*/  ISETP.GT.AND P3, PT, R14, 0x11, PT ;  /* 0x000000110e00780c */ /* 0x000fe40003f64270 */
[----:B------:R-:W-:Y:S02]  /*4660*/  FMNMX.FTZ R5, R47, R20, !PT ;  /* 0x000000142f057209 */ /* 0x000fe40007810000 */
[----:B------:R-:W-:Y:S01]  /*4670*/  FSEL R51, R51, -INF , P3 ;  /* 0xff80000033337808 */ /* 0x000fe20001800000 */
[----:B------:R-:W-:Y:S01]  /*4680*/  MUFU.TANH R41, R41 ;  /* 0x0000002900297308 */ /* 0x000fe20000002400 */
[----:B------:R-:W-:-:S02]  /*4690*/  FMNMX.FTZ R20, R50, R5, !PT ;  /* 0x0000000532147209 */ /* 0x000fc40007810000 */
[C---:B------:R-:W-:Y:S02]  /*46a0*/  ISETP.GT.AND P3, PT, R14.reuse, 0x19, PT ;  /* 0x000000190e00780c */ /* 0x040fe40003f64270 */
[----:B------:R-:W-:Y:S02]  /*46b0*/  FMNMX.FTZ R5, R51, R20, !PT ;  /* 0x0000001433057209 */ /* 0x000fe40007810000 */
[----:B------:R-:W-:Y:S01]  /*46c0*/  ISETP.GT.AND P4, PT, R14, 0x20, PT ;  /* 0x000000200e00780c */ /* 0x000fe20003f84270 */
[----:B------:R-:W-:Y:S01]  /*46d0*/  MUFU.TANH R44, R44 ;  /* 0x0000002c002c7308 */ /* 0x000fe20000002400 */
[----:B----4-:R-:W-:Y:S02]  /*46e0*/  FSEL R55, R55, -INF , P3 ;  /* 0xff80000037377808 */ /* 0x010fe40001800000 */
[----:B------:R-:W-:Y:S01]  /*46f0*/  FMNMX.FTZ R20, R54, R5, !PT ;  /* 0x0000000536147209 */ /* 0x000fe20007810000 */
[----:B------:R-:W-:Y:S02]  /*4700*/  WARPGROUP.DEPBAR.LE gsb0, 0x0 ;  /* 0x00008000000079c5 */ /* 0x000fe40000010000 */
[----:B------:R-:W-:Y:S01]  /*4710*/  WARPGROUP.ARRIVE ;  /* 0x00000000000079c5 */ /* 0x000fe20000000000 */
[----:B------:R-:W-:Y:S01]  /*4720*/  FMUL.FTZ R34, R34, UR10 ;  /* 0x0000000a22227c20 */ /* 0x000fe20008410000 */
[----:B------:R-:W-:Y:S01]  /*4730*/  FMUL.FTZ R35, R35, UR10 ;  /* 0x0000000a23237c20 */ /* 0x000fe20008410000 */
[----:B------:R-:W-:Y:S01]  /*4740*/  ISETP.GT.AND P3, PT, R14, 0x21, PT ;  /* 0x000000210e00780c */ /* 0x000fe20003f64270 */
[----:B------:R-:W-:Y:S01]  /*4750*/  FMUL.FTZ R38, R38, UR10 ;  /* 0x0000000a26267c20 */ /* 0x000fe20008410000 */
[----:B-----5:R-:W-:Y:S01]  /*4760*/  FSEL R56, R56, -INF , P4 ;  /* 0xff80000038387808 */ /* 0x020fe20002000000 */
[----:B------:R-:W-:Y:S01]  /*4770*/  HGMMA.64x16x16.F32.BF16 R24, gdesc[UR4], R24, gsb0 ;  /* 0x00200000041879f0 */ /* 0x000fe20008001818 */
[----:B------:R-:W0:Y:S01]  /*4780*/  MUFU.TANH R34, R34 ;  /* 0x0000002200227308 */ /* 0x000e220000002400 */
[----:B------:R-:W-:Y:S01]  /*4790*/  FMNMX.FTZ R5, R55, R20, !PT ;  /* 0x0000001437057209 */ /* 0x000fe20007810000 */
[----:B------:R-:W-:Y:S01]  /*47a0*/  FMUL.FTZ R39, R39, UR10 ;  /* 0x0000000a27277c20 */ /* 0x000fe20008410000 */
[----:B------:R-:W-:Y:S01]  /*47b0*/  ISETP.GT.AND P4, PT, R14, 0x28, PT ;  /* 0x000000280e00780c */ /* 0x000fe20003f84270 */
[----:B------:R-:W-:Y:S01]  /*47c0*/  FMUL.FTZ R36, R36, UR10 ;  /* 0x0000000a24247c20 */ /* 0x000fe20008410000 */
[----:B------:R-:W-:Y:S01]  /*47d0*/  FSEL R57, R57, -INF , P3 ;  /* 0xff80000039397808 */ /* 0x000fe20001800000 */
[----:B------:R-:W-:Y:S01]  /*47e0*/  FMUL.FTZ R32, R32, UR10 ;  /* 0x0000000a20207c20 */ /* 0x000fe20008410000 */
[----:B------:R-:W-:Y:S01]  /*47f0*/  FMNMX.FTZ R20, R56, R5, !PT ;  /* 0x0000000538147209 */ /* 0x000fe20007810000 */
[----:B------:R-:W1:Y:S01]  /*4800*/  MUFU.TANH R35, R35 ;  /* 0x0000002300237308 */ /* 0x000e620000002400 */
[C---:B------:R-:W-:Y:S01]  /*4810*/  ISETP.GT.AND P3, PT, R14.reuse, 0x29, PT ;  /* 0x000000290e00780c */ /* 0x040fe20003f64270 */
[----:B------:R-:W-:Y:S01]  /*4820*/  ULDC UR5, c[0x0][0x988] ;  /* 0x0002620000057ab9 */ /* 0x000fe20000000800 */
[----:B------:R-:W-:Y:S01]  /*4830*/  FMNMX.FTZ R20, R57, R20, !PT ;  /* 0x0000001439147209 */ /* 0x000fe20007810000 */
[----:B------:R-:W-:Y:S01]  /*4840*/  FMUL.FTZ R33, R33, UR10 ;  /* 0x0000000a21217c20 */ /* 0x000fe20008410000 */
[----:B--2---:R-:W-:Y:S01]  /*4850*/  FSEL R58, R61, -INF , P3 ;  /* 0xff8000003d3a7808 */ /* 0x004fe20001800000 */
[----:B------:R-:W-:Y:S01]  /*4860*/  FMUL.FTZ R37, R37, UR10 ;  /* 0x0000000a25257c20 */ /* 0x000fe20008410000 */
[----:B------:R-:W-:Y:S01]  /*4870*/  ISETP.GT.AND P3, PT, R14, 0x31, PT ;  /* 0x000000310e00780c */ /* 0x000fe20003f64270 */
[----:B------:R-:W2:Y:S01]  /*4880*/  MUFU.TANH R38, R38 ;  /* 0x0000002600267308 */ /* 0x000ea20000002400 */
[----:B------:R-:W-:Y:S01]  /*4890*/  ISETP.GT.AND P5, PT, R2, 0x1, PT ;  /* 0x000000010200780c */ /* 0x000fe20003fa4270 */
[----:B------:R-:W-:Y:S01]  /*48a0*/  @UP0 ULDC UR6, c[0x0][0x44c] ;  /* 0x0001130000060ab9 */ /* 0x000fe20000000800 */
[----:B------:R-:W-:Y:S01]  /*48b0*/  UMOV UR4, UR19 ;  /* 0x0000001300047c82 */ /* 0x000fe20008000000 */
[----:B------:R-:W-:-:S04]  /*48c0*/  UIMAD.WIDE.U32 UR6, UR19, UR6, URZ ;  /* 0x00000006130672a5 */ /* 0x000fc8000f8e003f */
[----:B------:R3:W4:Y:S08]  /*48d0*/  MUFU.TANH R62, R39 ;  /* 0x00000027003e7308 */ /* 0x0007300000002400 */
[----:B------:R-:W-:Y:S01]  /*48e0*/  MUFU.TANH R45, R45 ;  /* 0x0000002d002d7308 */ /* 0x000fe20000002400 */
[----:B---3--:R-:W-:Y:S02]  /*48f0*/  FSEL R39, R60, -INF , P4 ;  /* 0xff8000003c277808 */ /* 0x008fe40002000000 */
[----:B------:R-:W-:-:S02]  /*4900*/  ISETP.GT.AND P4, PT, R14, 0x30, PT ;  /* 0x000000300e00780c */ /* 0x000fc40003f84270 */
[----:B------:R-:W-:Y:S02]  /*4910*/  FMNMX.FTZ R5, R39, R20, !PT ;  /* 0x0000001427057209 */ /* 0x000fe40007810000 */
[----:B0-----:R-:W-:Y:S01]  /*4920*/  FSEL R59, R34, -INF , P4 ;  /* 0xff800000223b7808 */ /* 0x001fe20002000000 */
[----:B------:R-:W-:Y:S01]  /*4930*/  MUFU.TANH R32, R32 ;  /* 0x0000002000207308 */ /* 0x000fe20000002400 */
[----:B------:R-:W-:Y:S02]  /*4940*/  FMNMX.FTZ R20, R58, R5, !PT ;  /* 0x000000053a147209 */ /* 0x000fe40007810000 */
[C---:B------:R-:W-:Y:S02]  /*4950*/  ISETP.GT.AND P4, PT, R14.reuse, 0x38, PT ;  /* 0x000000380e00780c */ /* 0x040fe40003f84270 */
[----:B-1----:R-:W-:Y:S02]  /*4960*/  FSEL R60, R35, -INF , P3 ;  /* 0xff800000233c7808 */ /* 0x002fe40001800000 */
[----:B------:R-:W-:Y:S01]  /*4970*/  FMNMX.FTZ R5, R59, R20, !PT ;  /* 0x000000143b057209 */ /* 0x000fe20007810000 */
[----:B------:R-:W-:Y:S01]  /*4980*/  MUFU.TANH R34, R36 ;  /* 0x0000002400227308 */ /* 0x000fe20000002400 */
[----:B------:R-:W-:Y:S01]  /*4990*/  ISETP.GT.AND P3, PT, R14, 0x39, PT ;  /* 0x000000390e00780c */ /* 0x000fe20003f64270 */
[----:B------:R-:W-:-:S02]  /*49a0*/  WARPGROUP.DEPBAR.LE gsb0, 0x0 ;  /* 0x00008000000079c5 */ /* 0x000fc40000010000 */
[----:B------:R-:W-:Y:S01]  /*49b0*/  FMUL.FTZ R26, R26, UR10 ;  /* 0x0000000a1a1a7c20 */ /* 0x000fe20008410000 */
[----:B------:R-:W-:Y:S01]  /*49c0*/  FMUL.FTZ R27, R27, UR10 ;  /* 0x0000000a1b1b7c20 */ /* 0x000fe20008410000 */
[----:B------:R-:W-:Y:S01]  /*49d0*/  FMUL.FTZ R30, R30, UR10 ;  /* 0x0000000a1e1e7c20 */ /* 0x000fe20008410000 */
[----:B------:R-:W-:Y:S01]  /*49e0*/  FMUL.FTZ R31, R31, UR10 ;  /* 0x0000000a1f1f7c20 */ /* 0x000fe20008410000 */
[----:B--2---:R-:W-:Y:S01]  /*49f0*/  FSEL R61, R38, -INF , P4 ;  /* 0xff800000263d7808 */ /* 0x004fe20002000000 */
[----:B------:R-:W-:Y:S01]  /*4a00*/  FMUL.FTZ R24, R24, UR10 ;  /* 0x0000000a18187c20 */ /* 0x000fe20008410000 */
[----:B------:R-:W0:Y:S01]  /*4a10*/  MUFU.TANH R26, R26 ;  /* 0x0000001a001a7308 */ /* 0x000e220000002400 */
[----:B------:R-:W-:Y:S01]  /*4a20*/  FMNMX.FTZ R20, R60, R5, !PT ;  /* 0x000000053c147209 */ /* 0x000fe20007810000 */
[----:B------:R-:W-:Y:S01]  /*4a30*/  FMUL.FTZ R25, R25, UR10 ;  /* 0x0000000a19197c20 */ /* 0x000fe20008410000 */
[----:B------:R-:W-:Y:S01]  /*4a40*/  ISETP.GT.AND P4, PT, R14, 0x40, PT ;  /* 0x000000400e00780c */ /* 0x000fe20003f84270 */
[----:B------:R-:W-:Y:S01]  /*4a50*/  FMUL.FTZ R28, R28, UR10 ;  /* 0x0000000a1c1c7c20 */ /* 0x000fe20008410000 */
[----:B----4-:R-:W-:Y:S01]  /*4a60*/  FSEL R62, R62, -INF , P3 ;  /* 0xff8000003e3e7808 */ /* 0x010fe20001800000 */
[----:B------:R-:W-:Y:S01]  /*4a70*/  FMUL.FTZ R29, R29, UR10 ;  /* 0x0000000a1d1d7c20 */ /* 0x000fe20008410000 */
[----:B------:R-:W-:Y:S01]  /*4a80*/  FMNMX.FTZ R5, R61, R20, !PT ;  /* 0x000000143d057209 */ /* 0x000fe20007810000 */
[----:B------:R-:W1:Y:S01]  /*4a90*/  MUFU.TANH R27, R27 ;  /* 0x0000001b001b7308 */ /* 0x000e620000002400 */
[----:B------:R-:W-:Y:S01]  /*4aa0*/  ISETP.GT.AND P3, PT, R14, 0x41, PT ;  /* 0x000000410e00780c */ /* 0x000fe20003f64270 */
[----:B------:R-:W-:Y:S01]  /*4ab0*/  @UP0 ULDC UR10, c[0x0][0x450] ;  /* 0x00011400000a0ab9 */ /* 0x000fe20000000800 */
[----:B------:R-:W-:Y:S01]  /*4ac0*/  FMNMX.FTZ R20, R62, R5, !PT ;  /* 0x000000053e147209 */ /* 0x000fe20007810000 */
[----:B------:R-:W-:Y:S01]  /*4ad0*/  @UP0 USHF.R.U32.HI UR4, URZ, UR10, UR7 ;  /* 0x0000000a3f040299 */ /* 0x000fe20008011607 */
[----:B------:R2:W-:Y:S03]  /*4ae0*/  @!P1 SYNCS.ARRIVE.TRANS64.RED.A1T0 RZ, [R0+URZ], RZ ;  /* 0x000000ff00ff99a7 */ /* 0x0005e6000810043f */
[----:B------:R-:W3:Y:S01]  /*4af0*/  MUFU.TANH R30, R30 ;  /* 0x0000001e001e7308 */ /* 0x000ee20000002400 */
[----:B0-----:R-:W-:Y:S01]  /*4b00*/  FSEL R63, R26, -INF , P4 ;  /* 0xff8000001a3f7808 */ /* 0x001fe20002000000 */
[----:B------:R-:W-:Y:S01]  /*4b10*/  UIADD3 UR6, UR11, UR4, URZ ;  /* 0x000000040b067290 */ /* 0x000fe2000fffe03f */
[----:B------:R-:W-:-:S02]  /*4b20*/  ISETP.GT.AND P4, PT, R14, 0x48, PT ;  /* 0x000000480e00780c */ /* 0x000fc40003f84270 */
[----:B------:R-:W-:Y:S01]  /*4b30*/  FMNMX.FTZ R5, R63, R20, !PT ;  /* 0x000000143f057209 */ /* 0x000fe20007810000 */
[----:B------:R-:W-:Y:S02]  /*4b40*/  UIMAD.WIDE UR6, UR6, 0x66666667, URZ ;  /* 0x66666667060678a5 */ /* 0x000fe4000f8e023f */
[----:B------:R-:W0:Y:S01]  /*4b50*/  MUFU.TANH R31, R31 ;  /* 0x0000001f001f7308 */ /* 0x000e220000002400 */
[----:B-1----:R-:W-:Y:S01]  /*4b60*/  FSEL R64, R27, -INF , P3 ;  /* 0xff8000001b407808 */ /* 0x002fe20001800000 */
[----:B------:R-:W-:Y:S01]  /*4b70*/  USHF.R.U32.HI UR4, URZ, 0x1f, UR7 ;  /* 0x0000001f3f047899 */ /* 0x000fe20008011607 */
[----:B------:R-:W-:Y:S02]  /*4b80*/  ISETP.GT.AND P3, PT, R14, 0x49, PT ;  /* 0x000000490e00780c */ /* 0x000fe40003f64270 */
[----:B------:R-:W-:Y:S01]  /*4b90*/  FMNMX.FTZ R14, R64, R5, !PT ;  /* 0x00000005400e7209 */ /* 0x000fe20007810000 */
[----:B------:R-:W-:Y:S02]  /*4ba0*/  ULEA.HI.SX32 UR4, UR7, UR4, 0x1b ;  /* 0x0000000407047291 */ /* 0x000fe4000f8fda3f */
[----:B------:R-:W1:Y:S01]  /*4bb0*/  MUFU.TANH R26, R49 ;  /* 0x00000031001a7308 */ /* 0x000e620000002400 */
[----:B---3--:R-:W-:Y:S01]  /*4bc0*/  FSEL R65, R30, -INF , P4 ;  /* 0xff8000001e417808 */ /* 0x008fe20002000000 */
[----:B------:R-:W-:Y:S01]  /*4bd0*/  UISETP.LT.AND UP1, UPT, URZ, UR4, UPT ;  /* 0x000000043f00728c */ /* 0x000fe2000bf21270 */
[----:B------:R-:W-:-:S02]  /*4be0*/  ISETP.GT.AND P4, PT, R2, 0x8, PT ;  /* 0x000000080200780c */ /* 0x000fc40003f84270 */
[----:B------:R-:W-:Y:S01]  /*4bf0*/  FMNMX.FTZ R5, R65, R14, !PT ;  /* 0x0000000e41057209 */ /* 0x000fe20007810000 */
[----:B------:R-:W-:Y:S01]  /*4c00*/  USEL UR18, URZ, UR4, !UP1 ;  /* 0x000000043f127287 */ /* 0x000fe2000c800000 */
[----:B------:R-:W-:Y:S01]  /*4c10*/  FSEL R20, R68, -INF , P4 ;  /* 0xff80000044147808 */ /* 0x000fe20002000000 */
[----:B------:R-:W-:Y:S01]  /*4c20*/  MUFU.TANH R36, R24 ;  /* 0x0000001800247308 */ /* 0x000fe20000002400 */
[----:B0-----:R-:W-:Y:S01]  /*4c30*/  FSEL R66, R31, -INF , P3 ;  /* 0xff8000001f427808 */ /* 0x001fe20001800000 */
[----:B------:R-:W-:Y:S01]  /*4c40*/  UISETP.GE.AND UP1, UPT, UR15, UR18, UPT ;  /* 0x000000120f00728c */ /* 0x000fe2000bf26270 */
[----:B------:R-:W-:Y:S01]  /*4c50*/  ISETP.GT.AND P3, PT, R2, RZ, PT ;  /* 0x000000ff0200720c */ /* 0x000fe20003f64270 */
[----:B------:R-:W-:Y:S01]  /*4c60*/  IMAD.U32 R231, RZ, RZ, UR18 ;  /* 0x00000012ffe77e24 */ /* 0x000fe2000f8e00ff */
[----:B------:R-:W-:Y:S02]  /*4c70*/  FMNMX.FTZ R5, R66, R5, !PT ;  /* 0x0000000542057209 */ /* 0x000fe40007810000 */
[----:B------:R-:W-:Y:S01]  /*4c80*/  ISETP.GT.AND P4, PT, R2, 0x18, PT ;  /* 0x000000180200780c */ /* 0x000fe20003f84270 */
[----:B------:R-:W0:Y:S01]  /*4c90*/  MUFU.TANH R31, R40 ;  /* 0x00000028001f7308 */ /* 0x000e220000002400 */
[----:B-1----:R-:W-:Y:S01]  /*4ca0*/  FSEL R26, R26, -INF , P6 ;  /* 0xff8000001a1a7808 */ /* 0x002fe20003000000 */
[----:B------:R-:W1:Y:S06]  /*4cb0*/  SHFL.BFLY PT, R14, R5, 0x2, 0x1f ;  /* 0x0c401f00050e7f89 */ /* 0x000e6c00000e0000 */
[----:B------:R3:W-:Y:S08]  /*4cc0*/  MUFU.TANH R49, R25 ;  /* 0x0000001900317308 */ /* 0x0007f00000002400 */
[----:B------:R-:W4:Y:S01]  /*4cd0*/  MUFU.TANH R33, R33 ;  /* 0x0000002100217308 */ /* 0x000f220000002400 */
[----:B---3--:R-:W-:-:S02]  /*4ce0*/  FSEL R25, R52, -INF , P4 ;  /* 0xff80000034197808 */ /* 0x008fc40002000000 */
[----:B------:R-:W-:-:S05]  /*4cf0*/  ISETP.GT.AND P4, PT, R2, 0x21, PT ;  /* 0x000000210200780c */ /* 0x000fca0003f84270 */
[----:B------:R-:W-:Y:S01]  /*4d00*/  MUFU.TANH R52, R29 ;  /* 0x0000001d00347308 */ /* 0x000fe20000002400 */
[----:B-1----:R-:W-:-:S05]  /*4d10*/  FMNMX.FTZ R14, R5, R14, !PT ;  /* 0x0000000e050e7209 */ /* 0x002fca0007810000 */
[----:B------:R-:W1:Y:S02]  /*4d20*/  SHFL.BFLY PT, R5, R14, 0x1, 0x1f ;  /* 0x0c201f000e057f89 */ /* 0x000e6400000e0000 */
[----:B------:R-:W3:Y:S01]  /*4d30*/  MUFU.TANH R38, R37 ;  /* 0x0000002500267308 */ /* 0x000ee20000002400 */
[----:B-1----:R-:W-:Y:S02]  /*4d40*/  FMNMX.FTZ R3, R14, R5, !PT ;  /* 0x000000050e037209 */ /* 0x002fe40007810000 */
[----:B------:R-:W-:Y:S02]  /*4d50*/  FSEL R5, R21, -INF , P3 ;  /* 0xff80000015057808 */ /* 0x000fe40001800000 */
[----:B------:R-:W-:Y:S01]  /*4d60*/  FSEL R14, R67, -INF , P5 ;  /* 0xff800000430e7808 */ /* 0x000fe20002800000 */
[----:B------:R-:W-:Y:S01]  /*4d70*/  FMUL.FTZ R30, R3, UR5 ;  /* 0x00000005031e7c20 */ /* 0x000fe20008410000 */
[----:B------:R-:W-:Y:S02]  /*4d80*/  ISETP.GT.AND P5, PT, R2, 0x9, PT ;  /* 0x000000090200780c */ /* 0x000fe40003fa4270 */
[----:B------:R-:W-:-:S02]  /*4d90*/  FMNMX.FTZ R27, R5, R14, !PT ;  /* 0x0000000e051b7209 */ /* 0x000fc40007810000 */
[----:B------:R-:W-:Y:S02]  /*4da0*/  ISETP.GT.AND P3, PT, R2, 0x10, PT ;  /* 0x000000100200780c */ /* 0x000fe40003f64270 */
[----:B------:R-:W-:Y:S02]  /*4db0*/  FSEL R21, R69, -INF , P5 ;  /* 0xff80000045157808 */ /* 0x000fe40002800000 */
[----:B------:R-:W-:Y:S02]  /*4dc0*/  CS2R R68, SRZ ;  /* 0x0000000000447805 */ /* 0x000fe4000001ff00 */
[----:B------:R-:W-:Y:S02]  /*4dd0*/  FMNMX.FTZ R4, R20, R27, !PT ;  /* 0x0000001b14047209 */ /* 0x000fe40007810000 */
[----:B------:R-:W-:Y:S02]  /*4de0*/  FSEL R24, R48, -INF , P3 ;  /* 0xff80000030187808 */ /* 0x000fe40001800000 */
[----:B------:R-:W-:Y:S01]  /*4df0*/  FMNMX.FTZ R27, R21, R4, !PT ;  /* 0x00000004151b7209 */ /* 0x000fe20007810000 */
[----:B------:R0:W1:Y:S01]  /*4e00*/  MUFU.TANH R48, R28 ;  /* 0x0000001c00307308 */ /* 0x0000620000002400 */
[----:B------:R-:W-:-:S02]  /*4e10*/  ISETP.GT.AND P5, PT, R2, 0x19, PT ;  /* 0x000000190200780c */ /* 0x000fc40003fa4270 */
[----:B------:R-:W-:Y:S02]  /*4e20*/  FMNMX.FTZ R27, R24, R27, !PT ;  /* 0x0000001b181b7209 */ /* 0x000fe40007810000 */
[----:B------:R-:W-:Y:S02]  /*4e30*/  ISETP.GT.AND P3, PT, R2, 0x20, PT ;  /* 0x000000200200780c */ /* 0x000fe40003f64270 */
[----:B------:R-:W-:Y:S02]  /*4e40*/  FMNMX.FTZ R4, R26, R27, !PT ;  /* 0x0000001b1a047209 */ /* 0x000fe40007810000 */
[----:B------:R-:W-:Y:S02]  /*4e50*/  FSEL R27, R53, -INF , P5 ;  /* 0xff800000351b7808 */ /* 0x000fe40002800000 */
[----:B------:R-:W-:Y:S02]  /*4e60*/  FMNMX.FTZ R4, R25, R4, !PT ;  /* 0x0000000419047209 */ /* 0x000fe40007810000 */
[----:B------:R-:W-:-:S02]  /*4e70*/  FSETP.NEU.FTZ.AND P6, PT, R3, -INF , PT ;  /* 0xff8000000300780b */ /* 0x000fc40003fdd000 */
[----:B0-----:R-:W-:Y:S02]  /*4e80*/  FSEL R28, R31, -INF , P3 ;  /* 0xff8000001f1c7808 */ /* 0x001fe40001800000 */
[----:B------:R-:W-:Y:S02]  /*4e90*/  FMNMX.FTZ R31, R27, R4, !PT ;  /* 0x000000041b1f7209 */ /* 0x000fe40007810000 */
[----:B------:R-:W-:Y:S02]  /*4ea0*/  FSEL R40, R30, RZ, P6 ;  /* 0x000000ff1e287208 */ /* 0x000fe40003000000 */
[----:B------:R-:W-:Y:S02]  /*4eb0*/  ISETP.GT.AND P3, PT, R2, 0x28, PT ;  /* 0x000000280200780c */ /* 0x000fe40003f64270 */
[----:B------:R-:W-:Y:S01]  /*4ec0*/  FSEL R30, R41, -INF , P4 ;  /* 0xff800000291e7808 */ /* 0x000fe20002000000 */
[--C-:B------:R-:W-:Y:S01]  /*4ed0*/  FFMA.FTZ R43, R43, UR5, -R40.reuse ;  /* 0x000000052b2b7c23 */ /* 0x100fe20008010828 */
[----:B------:R-:W-:Y:S01]  /*4ee0*/  FMNMX.FTZ R31, R28, R31, !PT ;  /* 0x0000001f1c1f7209 */ /* 0x000fe20007810000 */
[--C-:B------:R-:W-:Y:S01]  /*4ef0*/  FFMA.FTZ R42, R42, UR5, -R40.reuse ;  /* 0x000000052a2a7c23 */ /* 0x100fe20008010828 */
[----:B------:R-:W-:Y:S01]  /*4f00*/  ISETP.GT.AND P4, PT, R2, 0x29, PT ;  /* 0x000000290200780c */ /* 0x000fe20003f84270 */
[----:B------:R0:W-:Y:S01]  /*4f10*/  MUFU.EX2 R209, R43 ;  /* 0x0000002b00d17308 */ /* 0x0001e20000000800 */
[----:B------:R-:W-:Y:S01]  /*4f20*/  FSEL R29, R44, -INF , P3 ;  /* 0xff8000002c1d7808 */ /* 0x000fe20001800000 */
[--C-:B------:R-:W-:Y:S01]  /*4f30*/  FFMA.FTZ R46, R46, UR5, -R40.reuse ;  /* 0x000000052e2e7c23 */ /* 0x100fe20008010828 */
[----:B------:R-:W-:Y:S01]  /*4f40*/  FMNMX.FTZ R4, R30, R31, !PT ;  /* 0x0000001f1e047209 */ /* 0x000fe20007810000 */
[--C-:B------:R-:W-:Y:S01]  /*4f50*/  FFMA.FTZ R47, R47, UR5, -R40.reuse ;  /* 0x000000052f2f7c23 */ /* 0x100fe20008010828 */
[----:B------:R-:W-:Y:S01]  /*4f60*/  ISETP.GT.AND P3, PT, R2, 0x30, PT ;  /* 0x000000300200780c */ /* 0x000fe20003f64270 */
[--C-:B------:R-:W-:Y:S01]  /*4f70*/  FFMA.FTZ R50, R50, UR5, -R40.reuse ;  /* 0x0000000532327c23 */ /* 0x100fe20008010828 */
[----:B------:R-:W-:Y:S01]  /*4f80*/  FSEL R31, R45, -INF , P4 ;  /* 0xff8000002d1f7808 */ /* 0x000fe20002000000 */
[----:B------:R-:W-:Y:S01]  /*4f90*/  MUFU.EX2 R42, R42 ;  /* 0x0000002a002a7308 */ /* 0x000fe20000000800 */
[----:B------:R-:W-:Y:S01]  /*4fa0*/  FMNMX.FTZ R4, R29, R4, !PT ;  /* 0x000000041d047209 */ /* 0x000fe20007810000 */
[--C-:B0-----:R-:W-:Y:S01]  /*4fb0*/  FFMA.FTZ R43, R39, UR5, -R40.reuse ;  /* 0x00000005272b7c23 */ /* 0x101fe20008010828 */
[----:B------:R-:W-:Y:S01]  /*4fc0*/  ISETP.GT.AND P4, PT, R2, 0x31, PT ;  /* 0x000000310200780c */ /* 0x000fe20003f84270 */
[--C-:B------:R-:W-:Y:S01]  /*4fd0*/  FFMA.FTZ R51, R51, UR5, -R40.reuse ;  /* 0x0000000533337c23 */ /* 0x100fe20008010828 */
[----:B------:R-:W-:Y:S01]  /*4fe0*/  FSEL R32, R32, -INF , P3 ;  /* 0xff80000020207808 */ /* 0x000fe20001800000 */
[--C-:B------:R-:W-:Y:S01]  /*4ff0*/  FFMA.FTZ R54, R54, UR5, -R40.reuse ;  /* 0x0000000536367c23 */ /* 0x100fe20008010828 */
[----:B------:R-:W-:Y:S01]  /*5000*/  FMNMX.FTZ R35, R31, R4, !PT ;  /* 0x000000041f237209 */ /* 0x000fe20007810000 */
[----:B------:R-:W-:Y:S01]  /*5010*/  MUFU.EX2 R46, R46 ;  /* 0x0000002e002e7308 */ /* 0x000fe20000000800 */
[----:B------:R-:W-:Y:S01]  /*5020*/  ISETP.GT.AND P3, PT, R2, 0x38, PT ;  /* 0x000000380200780c */ /* 0x000fe20003f64270 */
[--C-:B------:R-:W-:Y:S01]  /*5030*/  FFMA.FTZ R55, R55, UR5, -R40.reuse ;  /* 0x0000000537377c23 */ /* 0x100fe20008010828 */
[----:B----4-:R-:W-:Y:S01]  /*5040*/  FSEL R33, R33, -INF , P4 ;  /* 0xff80000021217808 */ /* 0x010fe20002000000 */
[--C-:B------:R-:W-:Y:S01]  /*5050*/  FFMA.FTZ R56, R56, UR5, -R40.reuse ;  /* 0x0000000538387c23 */ /* 0x100fe20008010828 */
[----:B------:R-:W-:Y:S01]  /*5060*/  FMNMX.FTZ R4, R32, R35, !PT ;  /* 0x0000002320047209 */ /* 0x000fe20007810000 */
[--C-:B------:R-:W-:Y:S01]  /*5070*/  FFMA.FTZ R57, R57, UR5, -R40.reuse ;  /* 0x0000000539397c23 */ /* 0x100fe20008010828 */
[----:B------:R-:W-:Y:S01]  /*5080*/  ISETP.GT.AND P4, PT, R2, 0x39, PT ;  /* 0x000000390200780c */ /* 0x000fe20003f84270 */
[----:B------:R-:W0:Y:S01]  /*5090*/  MUFU.EX2 R47, R47 ;  /* 0x0000002f002f7308 */ /* 0x000e220000000800 */
[----:B------:R-:W-:Y:S01]  /*50a0*/  FSEL R34, R34, -INF , P3 ;  /* 0xff80000022227808 */ /* 0x000fe20001800000 */
[--C-:B------:R-:W-:Y:S01]  /*50b0*/  FFMA.FTZ R58, R58, UR5, -R40.reuse ;  /* 0x000000053a3a7c23 */ /* 0x100fe20008010828 */
[----:B------:R-:W-:Y:S01]  /*50c0*/  FMNMX.FTZ R37, R33, R4, !PT ;  /* 0x0000000421257209 */ /* 0x000fe20007810000 */
[--C-:B------:R-:W-:Y:S01]  /*50d0*/  FFMA.FTZ R59, R59, UR5, -R40.reuse ;  /* 0x000000053b3b7c23 */ /* 0x100fe20008010828 */
[----:B------:R-:W-:Y:S01]  /*50e0*/  ISETP.GT.AND P3, PT, R2, 0x40, PT ;  /* 0x000000400200780c */ /* 0x000fe20003f64270 */
[--C-:B------:R-:W-:Y:S01]  /*50f0*/  FFMA.FTZ R60, R60, UR5, -R40.reuse ;  /* 0x000000053c3c7c23 */ /* 0x100fe20008010828 */
[----:B---3--:R-:W-:Y:S01]  /*5100*/  FSEL R35, R38, -INF , P4 ;  /* 0xff80000026237808 */ /* 0x008fe20002000000 */
[----:B------:R-:W-:Y:S01]  /*5110*/  MUFU.EX2 R50, R50 ;  /* 0x0000003200327308 */ /* 0x000fe20000000800 */
[----:B------:R-:W-:Y:S01]  /*5120*/  FMNMX.FTZ R4, R34, R37, !PT ;  /* 0x0000002522047209 */ /* 0x000fe20007810000 */
[--C-:B------:R-:W-:Y:S01]  /*5130*/  FFMA.FTZ R61, R61, UR5, -R40.reuse ;  /* 0x000000053d3d7c23 */ /* 0x100fe20008010828 */
[----:B------:R-:W-:Y:S01]  /*5140*/  ISETP.GT.AND P4, PT, R2, 0x41, PT ;  /* 0x000000410200780c */ /* 0x000fe20003f84270 */
[--C-:B------:R-:W-:Y:S01]  /*5150*/  FFMA.FTZ R62, R62, UR5, -R40.reuse ;  /* 0x000000053e3e7c23 */ /* 0x100fe20008010828 */
[----:B------:R-:W-:Y:S01]  /*5160*/  FSEL R36, R36, -INF , P3 ;  /* 0xff80000024247808 */ /* 0x000fe20001800000 */
[--C-:B------:R-:W-:Y:S01]  /*5170*/  FFMA.FTZ R63, R63, UR5, -R40.reuse ;  /* 0x000000053f3f7c23 */ /* 0x100fe20008010828 */
[----:B------:R-:W-:Y:S01]  /*5180*/  FMNMX.FTZ R41, R35, R4, !PT ;  /* 0x0000000423297209 */ /* 0x000fe20007810000 */
[----:B------:R-:W3:Y:S01]  /*5190*/  MUFU.EX2 R51, R51 ;  /* 0x0000003300337308 */ /* 0x000ee20000000800 */
[----:B------:R-:W-:Y:S01]  /*51a0*/  ISETP.GT.AND P3, PT, R2, 0x48, PT ;  /* 0x000000480200780c */ /* 0x000fe20003f64270 */
[--C-:B------:R-:W-:Y:S01]  /*51b0*/  FFMA.FTZ R64, R64, UR5, -R40.reuse ;  /* 0x0000000540407c23 */ /* 0x100fe20008010828 */
[----:B------:R-:W-:Y:S01]  /*51c0*/  FSEL R37, R49, -INF , P4 ;  /* 0xff80000031257808 */ /* 0x000fe20002000000 */
[--C-:B------:R-:W-:Y:S01]  /*51d0*/  FFMA.FTZ R65, R65, UR5, -R40.reuse ;  /* 0x0000000541417c23 */ /* 0x100fe20008010828 */
[----:B------:R-:W-:Y:S01]  /*51e0*/  FMNMX.FTZ R4, R36, R41, !PT ;  /* 0x0000002924047209 */ /* 0x000fe20007810000 */
[----:B------:R-:W-:Y:S01]  /*51f0*/  FFMA.FTZ R40, R66, UR5, -R40 ;  /* 0x0000000542287c23 */ /* 0x000fe20008010828 */
[----:B------:R-:W-:Y:S01]  /*5200*/  ISETP.GT.AND P4, PT, R2, 0x49, PT ;  /* 0x000000490200780c */ /* 0x000fe20003f84270 */
[----:B------:R-:W-:Y:S01]  /*5210*/  MUFU.EX2 R54, R54 ;  /* 0x0000003600367308 */ /* 0x000fe20000000800 */
[----:B-1----:R-:W-:-:S02]  /*5220*/  FSEL R2, R48, -INF , P3 ;  /* 0xff80000030027808 */ /* 0x002fc40001800000 */
[----:B------:R-:W-:Y:S02]  /*5230*/  CS2R R66, SRZ ;  /* 0x0000000000427805 */ /* 0x000fe4000001ff00 */
[----:B------:R-:W-:Y:S02]  /*5240*/  FMNMX.FTZ R41, R37, R4, !PT ;  /* 0x0000000425297209 */ /* 0x000fe40007810000 */
[----:B------:R-:W-:Y:S02]  /*5250*/  CS2R R48, SRZ ;  /* 0x0000000000307805 */ /* 0x000fe4000001ff00 */
[----:B------:R-:W-:Y:S02]  /*5260*/  FSEL R38, R52, -INF , P4 ;  /* 0xff80000034267808 */ /* 0x000fe40002000000 */
[----:B------:R-:W-:Y:S02]  /*5270*/  CS2R R52, SRZ ;  /* 0x0000000000347805 */ /* 0x000fe4000001ff00 */
[----:B------:R-:W-:Y:S01]  /*5280*/  FMNMX.FTZ R41, R2, R41, !PT ;  /* 0x0000002902297209 */ /* 0x000fe20007810000 */
[----:B------:R-:W1:Y:S01]  /*5290*/  MUFU.EX2 R55, R55 ;  /* 0x0000003700377308 */ /* 0x000e620000000800 */
[----:B0-----:R-:W-:-:S02]  /*52a0*/  F2FP.BF16.F32.PACK_AB R211, R47, R46 ;  /* 0x0000002e2fd3723e */ /* 0x001fc400000010ff */
[----:B------:R-:W-:Y:S02]  /*52b0*/  FMNMX.FTZ R41, R38, R41, !PT ;  /* 0x0000002926297209 */ /* 0x000fe40007810000 */
[----:B---3--:R-:W-:-:S03]  /*52c0*/  F2FP.BF16.F32.PACK_AB R205, R51, R50 ;  /* 0x0000003233cd723e */ /* 0x008fc600000010ff */
[----:B------:R-:W0:Y:S01]  /*52d0*/  SHFL.BFLY PT, R4, R41, 0x2, 0x1f ;  /* 0x0c401f0029047f89 */ /* 0x000e2200000e0000 */
[----:B------:R-:W-:Y:S08]  /*52e0*/  MUFU.EX2 R56, R56 ;  /* 0x0000003800387308 */ /* 0x000ff00000000800 */
[----:B------:R-:W-:Y:S01]  /*52f0*/  MUFU.EX2 R203, R43 ;  /* 0x0000002b00cb7308 */ /* 0x000fe20000000800 */
[----:B-1----:R-:W-:-:S07]  /*5300*/  F2FP.BF16.F32.PACK_AB R207, R55, R54 ;  /* 0x0000003637cf723e */ /* 0x002fce00000010ff */
[----:B------:R-:W1:Y:S01]  /*5310*/  MUFU.EX2 R57, R57 ;  /* 0x0000003900397308 */ /* 0x000e620000000800 */
[----:B0-----:R-:W-:-:S07]  /*5320*/  FMNMX.FTZ R39, R41, R4, !PT ;  /* 0x0000000429277209 */ /* 0x001fce0007810000 */
[----:B------:R-:W-:Y:S01]  /*5330*/  MUFU.EX2 R58, R58 ;  /* 0x0000003a003a7308 */ /* 0x000fe20000000800 */
[----:B------:R-:W0:Y:S07]  /*5340*/  SHFL.BFLY PT, R4, R39, 0x1, 0x1f ;  /* 0x0c201f0027047f89 */ /* 0x000e2e00000e0000 */
[----:B------:R-:W-:Y:S01]  /*5350*/  MUFU.EX2 R59, R59 ;  /* 0x0000003b003b7308 */ /* 0x000fe20000000800 */
[----:B-1----:R-:W-:-:S07]  /*5360*/  F2FP.BF16.F32.PACK_AB R201, R57, R56 ;  /* 0x0000003839c9723e */ /* 0x002fce00000010ff */
[----:B------:R-:W1:Y:S08]  /*5370*/  MUFU.EX2 R60, R60 ;  /* 0x0000003c003c7308 */ /* 0x000e700000000800 */
[----:B------:R-:W-:Y:S01]  /*5380*/  MUFU.EX2 R61, R61 ;  /* 0x0000003d003d7308 */ /* 0x000fe20000000800 */
[----:B0-----:R-:W-:-:S04]  /*5390*/  FMNMX.FTZ R4, R39, R4, !PT ;  /* 0x0000000427047209 */ /* 0x001fc80007810000 */
[C---:B------:R-:W-:Y:S01]  /*53a0*/  FSETP.NEU.FTZ.AND P3, PT, R4.reuse, -INF , PT ;  /* 0xff8000000400780b */ /* 0x040fe20003f7d000 */
[----:B------:R-:W-:Y:S02]  /*53b0*/  FMUL.FTZ R39, R4, UR5 ;  /* 0x0000000504277c20 */ /* 0x000fe40008410000 */
[----:B------:R-:W0:Y:S01]  /*53c0*/  MUFU.EX2 R62, R62 ;  /* 0x0000003e003e7308 */ /* 0x000e220000000800 */
[----:B-1----:R-:W-:Y:S02]  /*53d0*/  F2FP.BF16.F32.PACK_AB R197, R60, R59 ;  /* 0x0000003b3cc5723e */ /* 0x002fe400000010ff */
[----:B------:R-:W-:Y:S02]  /*53e0*/  FSEL R39, R39, RZ, P3 ;  /* 0x000000ff27277208 */ /* 0x000fe40001800000 */
[----:B------:R-:W-:-:S03]  /*53f0*/  PLOP3.LUT P3, PT, PT, PT, UP1, 0x80, 0x0 ;  /* 0x000000000000781c */ /* 0x000fc60003f6f018 */
        /* <DEDUP_REMOVED lines=16> */
[----:B------:R3:W4:Y:S01]  /*5500*/  MUFU.EX2 R41, R14 ;  /* 0x0000000e00297308 */ /* 0x0007220000000800 */
[----:B-1----:R-:W-:Y:S01]  /*5510*/  FADD.FTZ R5, R42, R209 ;  /* 0x000000d12a057221 */ /* 0x002fe20000010000 */
[--C-:B------:R-:W-:Y:S01]  /*5520*/  FFMA.FTZ R34, R34, UR5, -R39.reuse ;  /* 0x0000000522227c23 */ /* 0x100fe20008010827 */
[--C-:B------:R-:W-:Y:S01]  /*5530*/  FFMA.FTZ R35, R35, UR5, -R39.reuse ;  /* 0x0000000523237c23 */ /* 0x100fe20008010827 */
[--C-:B------:R-:W-:Y:S01]  /*5540*/  FFMA.FTZ R36, R36, UR5, -R39.reuse ;  /* 0x0000000524247c23 */ /* 0x100fe20008010827 */
[--C-:B------:R-:W-:Y:S01]  /*5550*/  FFMA.FTZ R37, R37, UR5, -R39.reuse ;  /* 0x0000000525257c23 */ /* 0x100fe20008010827 */
[--C-:B------:R-:W-:Y:S01]  /*5560*/  FFMA.FTZ R2, R2, UR5, -R39.reuse ;  /* 0x0000000502027c23 */ /* 0x100fe20008010827 */
[----:B------:R-:W-:Y:S01]  /*5570*/  FFMA.FTZ R38, R38, UR5, -R39 ;  /* 0x0000000526267c23 */ /* 0x000fe20008010827 */
[----:B------:R-:W-:Y:S01]  /*5580*/  MUFU.EX2 R20, R20 ;  /* 0x0000001400147308 */ /* 0x000fe20000000800 */
[----:B---3--:R-:W-:Y:S01]  /*5590*/  FADD.FTZ R14, R46, R5 ;  /* 0x000000052e0e7221 */ /* 0x008fe20000010000 */
[----:B------:R-:W-:-:S02]  /*55a0*/  F2FP.BF16.F32.PACK_AB R209, R209, R42 ;  /* 0x0000002ad1d1723e */ /* 0x000fc400000010ff */
[----:B0-----:R-:W-:Y:S01]  /*55b0*/  F2FP.BF16.F32.PACK_AB R199, R62, R61 ;  /* 0x0000003d3ec7723e */ /* 0x001fe200000010ff */
[----:B------:R-:W-:Y:S01]  /*55c0*/  FADD.FTZ R5, R47, R14 ;  /* 0x0000000e2f057221 */ /* 0x000fe20000010000 */
[----:B------:R-:W-:Y:S02]  /*55d0*/  CS2R R46, SRZ ;  /* 0x00000000002e7805 */ /* 0x000fe4000001ff00 */
[----:B------:R-:W0:Y:S01]  /*55e0*/  MUFU.EX2 R21, R21 ;  /* 0x0000001500157308 */ /* 0x000e220000000800 */
[----:B------:R-:W-:Y:S01]  /*55f0*/  FADD.FTZ R14, R50, R5 ;  /* 0x00000005320e7221 */ /* 0x000fe20000010000 */
[----:B----4-:R-:W-:Y:S01]  /*5600*/  FADD.FTZ R5, R208, R41 ;  /* 0x00000029d0057221 */ /* 0x010fe20000010000 */
[----:B------:R-:W-:-:S05]  /*5610*/  F2FP.BF16.F32.PACK_AB R208, R41, R208 ;  /* 0x000000d029d0723e */ /* 0x000fca00000010ff */
[----:B------:R-:W-:Y:S08]  /*5620*/  MUFU.EX2 R24, R24 ;  /* 0x0000001800187308 */ /* 0x000ff00000000800 */
[----:B------:R-:W1:Y:S01]  /*5630*/  MUFU.EX2 R43, R26 ;  /* 0x0000001a002b7308 */ /* 0x000e620000000800 */
[----:B0-----:R-:W-:-:S07]  /*5640*/  F2FP.BF16.F32.PACK_AB R210, R21, R20 ;  /* 0x0000001415d2723e */ /* 0x001fce00000010ff */
[----:B------:R0:W-:Y:S08]  /*5650*/  MUFU.EX2 R206, R27 ;  /* 0x0000001b00ce7308 */ /* 0x0001f00000000800 */
[----:B------:R-:W3:Y:S01]  /*5660*/  MUFU.EX2 R25, R25 ;  /* 0x0000001900197308 */ /* 0x000ee20000000800 */
[----:B0-----:R-:W-:Y:S01]  /*5670*/  FADD.FTZ R27, R51, R14 ;  /* 0x0000000e331b7221 */ /* 0x001fe20000010000 */
[----:B------:R-:W-:Y:S01]  /*5680*/  FADD.FTZ R14, R20, R5 ;  /* 0x00000005140e7221 */ /* 0x000fe20000010000 */
[----:B-1----:R-:W-:-:S02]  /*5690*/  F2FP.BF16.F32.PACK_AB R204, R43, R24 ;  /* 0x000000182bcc723e */ /* 0x002fc400000010ff */
[----:B------:R-:W-:Y:S01]  /*56a0*/  CS2R R50, SRZ ;  /* 0x0000000000327805 */ /* 0x000fe2000001ff00 */
[----:B------:R-:W-:Y:S01]  /*56b0*/  FADD.FTZ R26, R54, R27 ;  /* 0x0000001b361a7221 */ /* 0x000fe20000010000 */
[----:B------:R-:W-:Y:S01]  /*56c0*/  FADD.FTZ R5, R21, R14 ;  /* 0x0000000e15057221 */ /* 0x000fe20000010000 */
[----:B------:R-:W2:Y:S02]  /*56d0*/  MUFU.EX2 R28, R28 ;  /* 0x0000001c001c7308 */ /* 0x000ea40000000800 */
[----:B------:R-:W-:Y:S01]  /*56e0*/  FADD.FTZ R27, R55, R26 ;  /* 0x0000001a371b7221 */ /* 0x000fe20000010000 */
[----:B------:R-:W-:Y:S01]  /*56f0*/  FADD.FTZ R14, R24, R5 ;  /* 0x00000005180e7221 */ /* 0x000fe20000010000 */
[----:B------:R-:W-:Y:S02]  /*5700*/  CS2R R54, SRZ ;  /* 0x0000000000367805 */ /* 0x000fe4000001ff00 */
[----:B------:R-:W-:Y:S01]  /*5710*/  FADD.FTZ R26, R56, R27 ;  /* 0x0000001b381a7221 */ /* 0x000fe20000010000 */
[----:B------:R-:W-:Y:S01]  /*5720*/  FADD.FTZ R14, R43, R14 ;  /* 0x0000000e2b0e7221 */ /* 0x000fe20000010000 */
[----:B------:R-:W-:Y:S01]  /*5730*/  CS2R R42, SRZ ;  /* 0x00000000002a7805 */ /* 0x000fe2000001ff00 */
[----:B------:R-:W0:Y:S01]  /*5740*/  MUFU.EX2 R45, R30 ;  /* 0x0000001e002d7308 */ /* 0x000e220000000800 */
[----:B------:R-:W-:Y:S01]  /*5750*/  FADD.FTZ R26, R57, R26 ;  /* 0x0000001a391a7221 */ /* 0x000fe20000010000 */
[----:B---3--:R-:W-:Y:S01]  /*5760*/  FADD.FTZ R5, R25, R14 ;  /* 0x0000000e19057221 */ /* 0x008fe20000010000 */
[----:B------:R-:W-:-:S02]  /*5770*/  CS2R R56, SRZ ;  /* 0x0000000000387805 */ /* 0x000fc4000001ff00 */
[----:B------:R-:W-:Y:S01]  /*5780*/  FADD.FTZ R27, R203, R26 ;  /* 0x0000001acb1b7221 */ /* 0x000fe20000010000 */
[----:B------:R-:W-:Y:S01]  /*5790*/  FADD.FTZ R5, R206, R5 ;  /* 0x00000005ce057221 */ /* 0x000fe20000010000 */
[C---:B------:R-:W-:Y:S01]  /*57a0*/  F2FP.BF16.F32.PACK_AB R203, R58.reuse, R203 ;  /* 0x000000cb3acb723e */ /* 0x040fe200000010ff */
[----:B------:R-:W1:Y:S01]  /*57b0*/  MUFU.EX2 R29, R29 ;  /* 0x0000001d001d7308 */ /* 0x000e620000000800 */
[----:B------:R-:W-:Y:S01]  /*57c0*/  FADD.FTZ R14, R58, R27 ;  /* 0x0000001b3a0e7221 */ /* 0x000fe20000010000 */
[----:B--2---:R-:W-:Y:S01]  /*57d0*/  FADD.FTZ R0, R28, R5 ;  /* 0x000000051c007221 */ /* 0x004fe20000010000 */
[----:B------:R-:W-:Y:S02]  /*57e0*/  F2FP.BF16.F32.PACK_AB R206, R206, R25 ;  /* 0x00000019cece723e */ /* 0x000fe400000010ff */
[----:B------:R-:W-:Y:S01]  /*57f0*/  CS2R R24, SRZ ;  /* 0x0000000000187805 */ /* 0x000fe2000001ff00 */
[----:B------:R-:W-:Y:S01]  /*5800*/  FADD.FTZ R5, R59, R14 ;  /* 0x0000000e3b057221 */ /* 0x000fe20000010000 */
[----:B------:R-:W-:Y:S01]  /*5810*/  CS2R R58, SRZ ;  /* 0x00000000003a7805 */ /* 0x000fe2000001ff00 */
[----:B------:R-:W2:Y:S01]  /*5820*/  MUFU.EX2 R202, R31 ;  /* 0x0000001f00ca7308 */ /* 0x000ea20000000800 */
[C---:B0-----:R-:W-:Y:S01]  /*5830*/  FADD.FTZ R0, R45.reuse, R0 ;  /* 0x000000002d007221 */ /* 0x041fe20000010000 */
[----:B------:R-:W-:Y:S01]  /*5840*/  FADD.FTZ R14, R60, R5 ;  /* 0x000000053c0e7221 */ /* 0x000fe20000010000 */
[----:B------:R-:W-:-:S02]  /*5850*/  F2FP.BF16.F32.PACK_AB R200, R45, R28 ;  /* 0x0000001c2dc8723e */ /* 0x000fc400000010ff */
[----:B------:R-:W-:Y:S01]  /*5860*/  CS2R R44, SRZ ;  /* 0x00000000002c7805 */ /* 0x000fe2000001ff00 */
[----:B------:R-:W-:Y:S01]  /*5870*/  FADD.FTZ R27, R61, R14 ;  /* 0x0000000e3d1b7221 */ /* 0x000fe20000010000 */
[----:B------:R-:W-:Y:S01]  /*5880*/  CS2R R60, SRZ ;  /* 0x00000000003c7805 */ /* 0x000fe2000001ff00 */
[----:B------:R-:W0:Y:S01]  /*5890*/  MUFU.EX2 R32, R32 ;  /* 0x0000002000207308 */ /* 0x000e220000000800 */
[----:B-1----:R-:W-:Y:S01]  /*58a0*/  FADD.FTZ R5, R29, R0 ;  /* 0x000000001d057221 */ /* 0x002fe20000010000 */
[----:B------:R-:W-:-:S04]  /*58b0*/  FADD.FTZ R14, R62, R27 ;  /* 0x0000001b3e0e7221 */ /* 0x000fc80000010000 */
[----:B------:R-:W-:Y:S02]  /*58c0*/  FADD.FTZ R27, R63, R14 ;  /* 0x0000000e3f1b7221 */ /* 0x000fe40000010000 */
        /* <DEDUP_REMOVED lines=21> */
[----:B--2---:R-:W-:Y:S01]  /*5a20*/  FADD.FTZ R0, R36, R31 ;  /* 0x0000001f24007221 */ /* 0x004fe20000010000 */
[----:B------:R-:W-:-:S06]  /*5a30*/  CS2R R30, SRZ ;  /* 0x00000000001e7805 */ /* 0x000fcc000001ff00 */
[----:B------:R-:W2:Y:S01]  /*5a40*/  MUFU.EX2 R2, R2 ;  /* 0x0000000200027308 */ /* 0x000ea20000000800 */
[C---:B0-----:R-:W-:Y:S01]  /*5a50*/  FADD.FTZ R21, R37.reuse, R0 ;  /* 0x0000000025157221 */ /* 0x041fe20000010000 */
[----:B------:R-:W-:Y:S01]  /*5a60*/  F2FP.BF16.F32.PACK_AB R192, R37, R36 ;  /* 0x0000002425c0723e */ /* 0x000fe200000010ff */
[----:B------:R-:W-:Y:S01]  /*5a70*/  IMAD.MOV.U32 R0, RZ, RZ, 0x3f800000 ;  /* 0x3f800000ff007424 */ /* 0x000fe200078e00ff */
[----:B------:R-:W-:-:S04]  /*5a80*/  CS2R R36, SRZ ;  /* 0x0000000000247805 */ /* 0x000fc8000001ff00 */
[----:B------:R-:W0:Y:S01]  /*5a90*/  MUFU.EX2 R40, R40 ;  /* 0x0000002800287308 */ /* 0x000e220000000800 */
[----:B-1----:R-:W-:-:S07]  /*5aa0*/  FADD.FTZ R5, R65, R14 ;  /* 0x0000000e41057221 */ /* 0x002fce0000010000 */
[----:B------:R1:W3:Y:S01]  /*5ab0*/  MUFU.EX2 R27, R38 ;  /* 0x00000026001b7308 */ /* 0x0002e20000000800 */
[----:B--2---:R-:W-:Y:S01]  /*5ac0*/  FADD.FTZ R14, R2, R21 ;  /* 0x00000015020e7221 */ /* 0x004fe20000010000 */
[C---:B0-----:R-:W-:Y:S01]  /*5ad0*/  FADD.FTZ R5, R40.reuse, R5 ;  /* 0x0000000528057221 */ /* 0x041fe20000010000 */
[----:B------:R-:W-:Y:S02]  /*5ae0*/  F2FP.BF16.F32.PACK_AB R195, R40, R65 ;  /* 0x0000004128c3723e */ /* 0x000fe400000010ff */
[----:B------:R-:W-:Y:S02]  /*5af0*/  CS2R R64, SRZ ;  /* 0x0000000000407805 */ /* 0x000fe4000001ff00 */
[----:B------:R-:W-:Y:S02]  /*5b00*/  CS2R R40, SRZ ;  /* 0x0000000000287805 */ /* 0x000fe4000001ff00 */
[----:B-1----:R-:W-:Y:S01]  /*5b10*/  CS2R R38, SRZ ;  /* 0x0000000000267805 */ /* 0x002fe2000001ff00 */
[C---:B---3--:R-:W-:Y:S01]  /*5b20*/  FADD.FTZ R14, R27.reuse, R14 ;  /* 0x0000000e1b0e7221 */ /* 0x048fe20000010000 */
[----:B------:R-:W-:Y:S01]  /*5b30*/  F2FP.BF16.F32.PACK_AB R194, R27, R2 ;  /* 0x000000021bc2723e */ /* 0x000fe200000010ff */
[----:B------:R-:W-:Y:S01]  /*5b40*/  IMAD.MOV.U32 R2, RZ, RZ, 0x3f800000 ;  /* 0x3f800000ff027424 */ /* 0x000fe200078e00ff */
[----:B------:R-:W-:Y:S01]  /*5b50*/  CS2R R26, SRZ ;  /* 0x00000000001a7805 */ /* 0x000fe2000001ff00 */
[----:B------:R-:W-:Y:S06]  /*5b60*/  @!P3 BRA `(.L_x_2379) ;  /* 0x00000040009cb947 */ /* 0x000fec0003800000 */
[----:B------:R-:W-:Y:S01]  /*5b70*/  R2UR UR5, R232 ;  /* 0x00000000e80572ca */ /* 0x000fe200000e0000 */
[----:B------:R-:W-:Y:S01]  /*5b80*/  IMAD.MOV.U32 R21, RZ, RZ, R3 ;  /* 0x000000ffff157224 */ /* 0x000fe200078e0003 */
[----:B------:R-:W-:Y:S01]  /*5b90*/  R2UR UR4, R16 ;  /* 0x00000000100472ca */ /* 0x000fe200000e0000 */
[----:B------:R-:W-:Y:S01]  /*5ba0*/  IMAD.MOV.U32 R20, RZ, RZ, R4 ;  /* 0x000000ffff147224 */ /* 0x000fe200078e0004 */
[----:B------:R-:W-:Y:S01]  /*5bb0*/  ULDC UR61, c[0x0][0x9d8] ;  /* 0x00027600003d7ab9 */ /* 0x000fe20000000800 */
[----:B------:R-:W-:Y:S02]  /*5bc0*/  IMAD.U32 R233, RZ, RZ, UR60 ;  /* 0x0000003cffe97e24 */ /* 0x000fe4000f8e00ff */
[----:B------:R-:W-:Y:S02]  /*5bd0*/  IMAD.MOV.U32 R2, RZ, RZ, 0x3f800000 ;  /* 0x3f800000ff027424 */ /* 0x000fe400078e00ff */
[----:B------:R-:W-:-:S04]  /*5be0*/  IMAD.MOV.U32 R151, RZ, RZ, RZ ;  /* 0x000000ffff977224 */ /* 0x000fc800078e00ff */
[----:B------:R-:W-:Y:S02]  /*5bf0*/  IMAD.U32 R234, RZ, RZ, UR5 ;  /* 0x00000005ffea7e24 */ /* 0x000fe4000f8e00ff */
[----:B------:R-:W-:-:S07]  /*5c00*/  IMAD.U32 R235, RZ, RZ, UR4 ;  /* 0x00000004ffeb7e24 */ /* 0x000fce000f8e00ff */
.L_x_2388:
        /* <DEDUP_REMOVED lines=10> */
.L_x_2380:
[----:B------:R-:W-:Y:S02]  /*5cb0*/  R2UR UR4, R17 ;  /* 0x00000000110472ca */ /* 0x000fe400000e0000 */
[----:B------:R-:W-:-:S11]  /*5cc0*/  R2UR UR5, R16 ;  /* 0x00000000100572ca */ /* 0x000fd600000e0000 */
[----:B------:R-:W-:Y:S02]  /*5cd0*/  ULEA UR4, UR60, UR4, 0x3 ;  /* 0x000000043c047291 */ /* 0x000fe4000f8e183f */
[----:B------:R-:W-:-:S04]  /*5ce0*/  IMAD.U32 R3, RZ, RZ, UR5 ;  /* 0x00000005ff037e24 */ /* 0x000fc8000f8e00ff */
[----:B------:R-:W-:Y:S01]  /*5cf0*/  IMAD.U32 R232, RZ, RZ, UR4 ;  /* 0x00000004ffe87e24 */ /* 0x000fe2000f8e00ff */
[----:B------:R-:W-:-:S04]  /*5d00*/  SHF.L.U32 R3, R3, 0x1f, RZ ;  /* 0x0000001f03037819 */ /* 0x000fc800000006ff */
[----:B------:R0:W1:Y:S01]  /*5d10*/  SYNCS.PHASECHK.TRANS64.TRYWAIT P3, [UR4+0x38830], R3 ;  /* 0x03883003ff0075a7 */ /* 0x0000620008060144 */
[----:B------:R-:W-:Y:S05]  /*5d20*/  @!P0 BRA `(.L_x_2381) ;  /* 0x0000000000048947 */ /* 0x000fea0003800000 */
[----:B------:R-:W-:Y:S01]  /*5d30*/  BPT.TRAP 0x1 ;  /* 0x000000040000795c */ /* 0x000fe20000300000 */
.L_x_2381:
[----:B-1----:R-:W-:Y:S05]  /*5d40*/  @P3 BRA `(.L_x_2382) ;  /* 0x00000000000c3947 */ /* 0x002fea0003800000 */
[----:B------:R-:W-:-:S13]  /*5d50*/  R2UR UR4, R232 ;  /* 0x00000000e80472ca */ /* 0x000fda00000e0000 */
[----:B------:R-:W1:Y:S02]  /*5d60*/  SYNCS.PHASECHK.TRANS64.TRYWAIT P3, [UR4+0x38830], R3 ;  /* 0x03883003ff0075a7 */ /* 0x000e640008060144 */
[----:B-1----:R-:W-:Y:S05]  /*5d70*/  @!P3 BRA `(.L_x_2383) ;  /* 0x0000011400d4b947 */ /* 0x002fea0003800000 */
.L_x_2382:
        /* <DEDUP_REMOVED lines=23> */
[----:B------:R-:W-:Y:S01]  /*5ef0*/  UIADD3 UR58, UR4, 0x80, URZ ;  /* 0x00000080043a7890 */ /* 0x000fe2000fffe03f */
[-C--:B------:R-:W-:Y:S01]  /*5f00*/  FMUL.FTZ R28, R28, R0.reuse ;  /* 0x000000001c1c7220 */ /* 0x080fe20000410000 */
        /* <DEDUP_REMOVED lines=57> */
[----:B------:R-:W-:Y:S01]  /*62a0*/  UIADD3 UR58, UR4, 0x100, URZ ;  /* 0x00000100043a7890 */ /* 0x000fe2000fffe03f */
[-C--:B------:R-:W-:Y:S01]  /*62b0*/  FMUL.FTZ R105, R105, R0.reuse ;  /* 0x0000000069697220 */ /* 0x080fe20000410000 */
[----:B------:R-:W-:Y:S01]  /*62c0*/  UMOV UR56, UR14 ;  /* 0x0000000e00387c82 */ /* 0x000fe20008000000 */
[----:B------:R-:W-:Y:S01]  /*62d0*/  UMOV UR57, UR15 ;  /* 0x0000000f00397c82 */ /* 0x000fe20008000000 */
        /* <DEDUP_REMOVED lines=97> */
[----:B------:R-:W-:Y:S01]  /*68f0*/  UIADD3 UR58, UR4, 0x200, URZ ;  /* 0x00000200043a7890 */ /* 0x000fe2000fffe03f */
[----:B------:R-:W-:Y:S01]  /*6900*/  UMOV UR56, UR14 ;  /* 0x0000000e00387c82 */ /* 0x000fe20008000000 */
[----:B------:R-:W-:Y:S01]  /*6910*/  UMOV UR57, UR15 ;  /* 0x0000000f00397c82 */ /* 0x000fe20008000000 */
[----:B------:R-:W-:Y:S01]  /*6920*/  UMOV UR59, 0x40000040 ;  /* 0x40000040003b7882 */ /* 0x000fe20000000000 */
        /* <DEDUP_REMOVED lines=129> */
[----:B------:R-:W-:-:S11]  /*7140*/  R2UR UR15, R9 ;  /* 0x00000000090f72ca */ /* 0x000fd600000e0000 */
[----:B------:R-:W-:Y:S02]  /*7150*/  UMOV UR56, UR14 ;  /* 0x0000000e00387c82 */ /* 0x000fe40008000000 */
[----:B------:R-:W-:Y:S01]  /*7160*/  UMOV UR57, UR15 ;  /* 0x0000000f00397c82 */ /* 0x000fe20008000000 */
[----:B------:R-:W-:Y:S01]  /*7170*/  UMOV UR5, UR15 ;  /* 0x0000000f00057c82 */ /* 0x000fe20008000000 */
        /* <DEDUP_REMOVED lines=261> */
.L_x_2384:
        /* <DEDUP_REMOVED lines=9> */
.L_x_2385:
[----:B---3--:R-:W-:Y:S05]  /*8260*/  @P3 BRA `(.L_x_2386) ;  /* 0x0000000000083947 */ /* 0x008fea0003800000 */
[----:B------:R-:W3:Y:S02]  /*8270*/  SYNCS.PHASECHK.TRANS64.TRYWAIT P3, [UR4+0x38850], R0 ;  /* 0x03885000ff0075a7 */ /* 0x000ee40008060144 */
[----:B---3--:R-:W-:Y:S05]  /*8280*/  @!P3 BRA `(.L_x_2387) ;  /* 0x000000f000acb947 */ /* 0x008fea0003800000 */
.L_x_2386:
[----:B------:R-:W-:Y:S01]  /*8290*/  R2UR UR5, R17 ;  /* 0x00000000110572ca */ /* 0x000fe200000e0000 */
[----:B------:R-:W-:Y:S01]  /*82a0*/  WARPGROUP.ARRIVE ;  /* 0x00000000000079c5 */ /* 0x000fe20000000000 */
[----:B------:R-:W-:Y:S01]  /*82b0*/  R2UR UR6, R233 ;  /* 0x00000000e90672ca */ /* 0x000fe200000e0000 */
[----:B------:R-:W-:Y:S01]  /*82c0*/  UMOV UR7, 0x40000040 ;  /* 0x4000004000077882 */ /* 0x000fe20000000000 */
[----:B------:R-:W-:Y:S01]  /*82d0*/  R2UR UR14, R22 ;  /* 0x00000000160e72ca */ /* 0x000fe200000e0000 */
[----:B0-2---:R-:W-:Y:S01]  /*82e0*/  FMUL.FTZ R0, R184, UR61 ;  /* 0x0000003db8007c20 */ /* 0x005fe20008410000 */
[----:B------:R-:W-:Y:S01]  /*82f0*/  FMUL.FTZ R184, R186, UR61 ;  /* 0x0000003dbab87c20 */ /* 0x000fe20008410000 */
[----:B-1----:R-:W-:Y:S01]  /*8300*/  FMUL.FTZ R3, R188, UR61 ;  /* 0x0000003dbc037c20 */ /* 0x002fe20008410000 */
[----:B------:R-:W-:Y:S01]  /*8310*/  FMUL.FTZ R188, R190, UR61 ;  /* 0x0000003dbebc7c20 */ /* 0x000fe20008410000 */
[----:B------:R-:W-:Y:S01]  /*8320*/  FMUL.FTZ R190, R191, UR61 ;  /* 0x0000003dbfbe7c20 */ /* 0x000fe20008410000 */
[----:B------:R-:W-:Y:S01]  /*8330*/  FMUL.FTZ R191, R178, UR61 ;  /* 0x0000003db2bf7c20 */ /* 0x000fe20008410000 */
[----:B------:R-:W-:Y:S01]  /*8340*/  FMUL.FTZ R178, R180, UR61 ;  /* 0x0000003db4b27c20 */ /* 0x000fe20008410000 */
[----:B------:R-:W-:Y:S01]  /*8350*/  R2UR UR11, R234 ;  /* 0x00000000ea0b72ca */ /* 0x000fe200000e0000 */
[----:B------:R-:W-:Y:S01]  /*8360*/  UIADD3 UR5, UR5, 0x400, URZ ;  /* 0x0000040005057890 */ /* 0x000fe2000fffe03f */
[----:B------:R-:W-:Y:S01]  /*8370*/  R2UR UR15, R19 ;  /* 0x00000000130f72ca */ /* 0x000fe200000e0000 */
[----:B------:R-:W-:Y:S01]  /*8380*/  FMUL.FTZ R2, R185, UR61 ;  /* 0x0000003db9027c20 */ /* 0x000fe20008410000 */
[----:B------:R-:W-:Y:S01]  /*8390*/  FMUL.FTZ R185, R187, UR61 ;  /* 0x0000003dbbb97c20 */ /* 0x000fe20008410000 */
[----:B------:R-:W-:Y:S01]  /*83a0*/  USHF.R.U32.HI UR5, URZ, 0x4, UR5 ;  /* 0x000000043f057899 */ /* 0x000fe20008011605 */
[----:B------:R-:W-:Y:S01]  /*83b0*/  VIADD R186, R212, UR14 ;  /* 0x0000000ed4ba7c36 */ /* 0x000fe20008000000 */
[----:B------:R-:W0:Y:S01]  /*83c0*/  MUFU.TANH R184, R184 ;  /* 0x000000b800b87308 */ /* 0x000e220000002400 */
[----:B------:R-:W-:Y:S01]  /*83d0*/  ULDC UR14, c[0x0][0x288] ;  /* 0x0000a200000e7ab9 */ /* 0x000fe20000000800 */
[----:B------:R-:W-:Y:S01]  /*83e0*/  ULOP3.LUT UR5, UR5, 0x3fff, URZ, 0xc0, !UPT ;  /* 0x00003fff05057892 */ /* 0x000fe2000f8ec03f */
[----:B------:R-:W-:Y:S01]  /*83f0*/  FMUL.FTZ R4, R189, UR61 ;  /* 0x0000003dbd047c20 */ /* 0x000fe20008410000 */
[----:B------:R-:W-:Y:S01]  /*8400*/  FMUL.FTZ R179, R179, UR61 ;  /* 0x0000003db3b37c20 */ /* 0x000fe20008410000 */
[----:B------:R-:W-:Y:S01]  /*8410*/  FMUL.FTZ R159, R159, UR61 ;  /* 0x0000003d9f9f7c20 */ /* 0x000fe20008410000 */
[----:B------:R-:W-:Y:S01]  /*8420*/  ULOP3.LUT UR5, UR5, 0x2800000, URZ, 0xfc, !UPT ;  /* 0x0280000005057892 */ /* 0x000fe2000f8efc3f */
[----:B------:R-:W-:Y:S01]  /*8430*/  FMUL.FTZ R176, R176, UR61 ;  /* 0x0000003db0b07c20 */ /* 0x000fe20008410000 */
[----:B------:R-:W1:Y:S01]  /*8440*/  MUFU.TANH R185, R185 ;  /* 0x000000b900b97308 */ /* 0x000e620000002400 */
[----:B------:R-:W-:Y:S01]  /*8450*/  FMUL.FTZ R177, R177, UR61 ;  /* 0x0000003db1b17c20 */ /* 0x000fe20008410000 */
[----:B------:R-:W-:Y:S01]  /*8460*/  UIMAD UR10, UR6, 0xa00, UR5 ;  /* 0x00000a00060a78a4 */ /* 0x000fe2000f8e0205 */
[----:B------:R-:W-:Y:S01]  /*8470*/  FMUL.FTZ R165, R165, UR61 ;  /* 0x0000003da5a57c20 */ /* 0x000fe20008410000 */
[----:B------:R-:W-:Y:S01]  /*8480*/  FMUL.FTZ R156, R156, UR61 ;  /* 0x0000003d9c9c7c20 */ /* 0x000fe20008410000 */
[----:B------:R-:W-:Y:S01]  /*8490*/  @UP0 ULDC UR5, c[0x0][0x44c] ;  /* 0x0001130000050ab9 */ /* 0x000fe20000000800 */
[----:B------:R-:W-:-:S02]  /*84a0*/  IMAD.U32 R233, RZ, RZ, UR60 ;  /* 0x0000003cffe97e24 */ /* 0x000fc4000f8e00ff */
[----:B------:R-:W-:Y:S01]  /*84b0*/  @P2 IMAD.HI.U32 R180, R186, UR5, RZ ;  /* 0x00000005bab42c27 */ /* 0x000fe2000f8e00ff */
[----:B------:R-:W-:Y:S01]  /*84c0*/  UMOV UR6, UR10 ;  /* 0x0000000a00067c82 */ /* 0x000fe20008000000 */
[----:B------:R-:W-:Y:S02]  /*84d0*/  @UP0 ULDC UR5, c[0x0][0x450] ;  /* 0x0001140000050ab9 */ /* 0x000fe40000000800 */
[----:B------:R-:W-:Y:S01]  /*84e0*/  HGMMA.64x256x16.F32.BF16 R24, R208, gdesc[UR4].tnspB, R24, gsb0 ;  /* 0x43e00004d0187df0 */ /* 0x000fe20008001818 */
[----:B------:R-:W-:Y:S01]  /*84f0*/  UIADD3 UR6, UR10, 0x80, URZ ;  /* 0x000000800a067890 */ /* 0x000fe2000fffe03f */
[----:B------:R-:W-:Y:S01]  /*8500*/  @P2 SHF.R.U32.HI R186, RZ, UR5, R180 ;  /* 0x00000005ffba2c19 */ /* 0x000fe200080116b4 */
[----:B------:R-:W-:Y:S01]  /*8510*/  UMOV UR7, 0x40000040 ;  /* 0x4000004000077882 */ /* 0x000fe20000000000 */
[----:B------:R-:W2:Y:S01]  /*8520*/  LDC R180, c[0x0][0x2f0] ;  /* 0x0000bc00ffb47b82 */ /* 0x000ea20000000800 */
[----:B------:R-:W-:Y:S01]  /*8530*/  UMOV UR5, 0x1 ;  /* 0x0000000100057882 */ /* 0x000fe20000000000 */
[----:B------:R-:W3:Y:S01]  /*8540*/  MUFU.TANH R188, R188 ;  /* 0x000000bc00bc7308 */ /* 0x000ee20000002400 */
[----:B------:R-:W-:-:S07]  /*8550*/  UIMAD UR5, UR11, -0x50, UR5 ;  /* 0xffffffb00b0578a4 */ /* 0x000fce000f8e0205 */
[----:B------:R-:W4:Y:S08]  /*8560*/  MUFU.TANH R190, R190 ;  /* 0x000000be00be7308 */ /* 0x000f300000002400 */
[----:B------:R-:W5:Y:S08]  /*8570*/  MUFU.TANH R191, R191 ;  /* 0x000000bf00bf7308 */ /* 0x000f700000002400 */
[----:B------:R-:W5:Y:S08]  /*8580*/  MUFU.TANH R179, R179 ;  /* 0x000000b300b37308 */ /* 0x000f700000002400 */
        /* <DEDUP_REMOVED lines=11> */
[----:B------:R-:W-:Y:S01]  /*8640*/  UMOV UR7, 0x40000040 ;  /* 0x4000004000077882 */ /* 0x000fe20000000000 */
[----:B------:R-:W-:Y:S02]  /*8650*/  WARPGROUP.DEPBAR.LE gsb0, 0x0 ;  /* 0x00008000000079c5 */ /* 0x000fe40000010000 */
[----:B------:R-:W-:Y:S01]  /*8660*/  WARPGROUP.ARRIVE ;  /* 0x00000000000079c5 */ /* 0x000fe20000000000 */
[----:B------:R-:W0:Y:S04]  /*8670*/  SHFL.IDX PT, R204, R186, 0x1, 0x1c1f ;  /* 0x003c1f00bacc7f89 */ /* 0x000e2800000e0000 */
[----:B------:R-:W5:-:S15]  /*8680*/  SHFL.IDX PT, R186, R186, RZ, 0x1c1f ;  /* 0x001c1fffbaba7589 */ /* 0x000f5e00000e0000 */
[----:B------:R-:W-:-:S03]  /*8690*/  NOP ;  /* 0x0000000000007918 */ /* 0x000fc60000000000 */
[----:B------:R-:W-:Y:S01]  /*86a0*/  HGMMA.64x256x16.F32.BF16 R24, R200, gdesc[UR4].tnspB, R24, gsb0 ;  /* 0x43e00004c8187df0 */ /* 0x000fe20008001818 */
[----:B------:R-:W-:Y:S01]  /*86b0*/  UIADD3 UR6, UR10, 0x180, URZ ;  /* 0x000001800a067890 */ /* 0x000fe2000fffe03f */
[----:B------:R-:W-:Y:S01]  /*86c0*/  UMOV UR7, 0x40000040 ;  /* 0x4000004000077882 */ /* 0x000fe20000000000 */
[----:B------:R-:W-:Y:S02]  /*86d0*/  WARPGROUP.DEPBAR.LE gsb0, 0x0 ;  /* 0x00008000000079c5 */ /* 0x000fe40000010000 */
[----:B------:R-:W-:Y:S01]  /*86e0*/  WARPGROUP.ARRIVE ;  /* 0x00000000000079c5 */ /* 0x000fe20000000000 */
[----:B------:R-:W-:Y:S01]  /*86f0*/  FMUL.FTZ R201, R170, UR61 ;  /* 0x0000003daac97c20 */ /* 0x000fe20008410000 */
[----:B------:R-:W-:Y:S02]  /*8700*/  IMAD.MOV.U32 R170, RZ, RZ, -0x2 ;  /* 0xfffffffeffaa7424 */ /* 0x000fe400078e00ff */
[----:B------:R-:W-:Y:S01]  /*8710*/  FMUL.FTZ R200, R182, UR61 ;  /* 0x0000003db6c87c20 */ /* 0x000fe20008410000 */
[----:B------:R-:W-:Y:S01]  /*8720*/  FMUL.FTZ R202, R174, UR61 ;  /* 0x0000003daeca7c20 */ /* 0x000fe20008410000 */
[----:B------:R-:W-:-:S15]  /*8730*/  FMUL.FTZ R174, R162, UR61 ;  /* 0x0000003da2ae7c20 */ /* 0x000fde0008410000 */
[----:B------:R-:W-:-:S02]  /*8740*/  NOP ;  /* 0x0000000000007918 */ /* 0x000fc40000000000 */
[----:B------:R-:W-:Y:S01]  /*8750*/  HGMMA.64x256x16.F32.BF16 R24, R196, gdesc[UR4].tnspB, R24, gsb0 ;  /* 0x43e00004c4187df0 */ /* 0x000fe20008001818 */
[----:B------:R-:W-:Y:S02]  /*8760*/  IMAD R187, R23, R170, UR5 ;  /* 0x0000000517bb7e24 */ /* 0x000fe4000f8e02aa */
[----:B------:R-:W-:Y:S01]  /*8770*/  FMUL.FTZ R182, R183, UR61 ;  /* 0x0000003db7b67c20 */ /* 0x000fe20008410000 */
[----:B------:R-:W5:Y:S01]  /*8780*/  MUFU.TANH R200, R200 ;  /* 0x000000c800c87308 */ /* 0x000f620000002400 */
[----:B------:R-:W-:Y:S01]  /*8790*/  FMUL.FTZ R183, R171, UR61 ;  /* 0x0000003dabb77c20 */ /* 0x000fe20008410000 */
[----:B--2---:R-:W-:Y:S02]  /*87a0*/  IMAD R187, R180, UR15, R187 ;  /* 0x0000000fb4bb7c24 */ /* 0x004fe4000f8e02bb */
[----:B------:R-:W-:Y:S01]  /*87b0*/  FMUL.FTZ R180, R175, UR61 ;  /* 0x0000003dafb47c20 */ /* 0x000fe20008410000 */
[----:B------:R-:W-:Y:S01]  /*87c0*/  UIADD3 UR6, UR10, 0x200, URZ ;  /* 0x000002000a067890 */ /* 0x000fe2000fffe03f */
[----:B------:R-:W-:Y:S01]  /*87d0*/  UMOV UR7, 0x40000040 ;  /* 0x4000004000077882 */ /* 0x000fe20000000000 */
[----:B0-----:R-:W-:Y:S01]  /*87e0*/  IADD3 R189, R204, -UR14, R187 ;  /* 0x8000000eccbd7c10 */ /* 0x001fe2000fffe0bb */
[----:B------:R-:W0:Y:S01]  /*87f0*/  MUFU.TANH R182, R182 ;  /* 0x000000b600b67308 */ /* 0x000e220000002400 */
[----:B------:R-:W-:-:S02]  /*8800*/  ULDC UR5, c[0x0][0x988] ;  /* 0x0002620000057ab9 */ /* 0x000fc40000000800 */
[C---:B------:R-:W-:Y:S02]  /*8810*/  ISETP.GT.AND P3, PT, R189.reuse, RZ, PT ;  /* 0x000000ffbd00720c */ /* 0x040fe40003f64270 */
[C---:B------:R-:W-:Y:S02]  /*8820*/  ISETP.GT.AND P4, PT, R189.reuse, 0x1, PT ;  /* 0x00000001bd00780c */ /* 0x040fe40003f84270 */
[----:B------:R-:W-:Y:S01]  /*8830*/  FSEL R170, R184, -INF , P3 ;  /* 0xff800000b8aa7808 */ /* 0x000fe20001800000 */
[----:B------:R-:W2:Y:S01]  /*8840*/  MUFU.TANH R201, R201 ;  /* 0x000000c900c97308 */ /* 0x000ea20000002400 */
[----:B------:R-:W-:Y:S02]  /*8850*/  ISETP.GT.AND P3, PT, R189, 0x8, PT ;  /* 0x00000008bd00780c */ /* 0x000fe40003f64270 */
[----:B-1----:R-:W-:Y:S01]  /*8860*/  FSEL R162, R185, -INF , P4 ;  /* 0xff800000b9a27808 */ /* 0x002fe20002000000 */
[----:B------:R-:W-:Y:S01]  /*8870*/  FMUL.FTZ R185, R163, UR61 ;  /* 0x0000003da3b97c20 */ /* 0x000fe20008410000 */
[----:B------:R-:W-:-:S02]  /*8880*/  FMNMX.FTZ R175, R170, R21, !PT ;  /* 0x00000015aaaf7209 */ /* 0x000fc40007810000 */
[----:B---3--:R-:W-:Y:S01]  /*8890*/  FSEL R171, R188, -INF , P3 ;  /* 0xff800000bcab7808 */ /* 0x008fe20001800000 */
[----:B------:R1:W-:Y:S01]  /*88a0*/  MUFU.TANH R184, R174 ;  /* 0x000000ae00b87308 */ /* 0x0003e20000002400 */
[C---:B------:R-:W-:Y:S02]  /*88b0*/  ISETP.GT.AND P4, PT, R189.reuse, 0x9, PT ;  /* 0x00000009bd00780c */ /* 0x040fe40003f84270 */
[----:B------:R-:W-:Y:S02]  /*88c0*/  FMNMX.FTZ R188, R162, R175, !PT ;  /* 0x000000afa2bc7209 */ /* 0x000fe40007810000 */
[----:B------:R-:W-:Y:S02]  /*88d0*/  ISETP.GT.AND P3, PT, R189, 0x10, PT ;  /* 0x00000010bd00780c */ /* 0x000fe40003f64270 */
[----:B----4-:R-:W-:Y:S01]  /*88e0*/  FSEL R163, R190, -INF , P4 ;  /* 0xff800000bea37808 */ /* 0x010fe20002000000 */
[----:B------:R-:W3:Y:S01]  /*88f0*/  MUFU.TANH R183, R183 ;  /* 0x000000b700b77308 */ /* 0x000ee20000002400 */
[----:B-1----:R-:W-:Y:S01]  /*8900*/  FMNMX.FTZ R174, R171, R188, !PT ;  /* 0x000000bcabae7209 */ /* 0x002fe20007810000 */
[----:B------:R-:W-:Y:S01]  /*8910*/  FMUL.FTZ R188, R166, UR61 ;  /* 0x0000003da6bc7c20 */ /* 0x000fe20008410000 */
[----:B------:R-:W-:Y:S01]  /*8920*/  ISETP.GT.AND P4, PT, R189, 0x11, PT ;  /* 0x00000011bd00780c */ /* 0x000fe20003f84270 */
[----:B------:R-:W-:Y:S01]  /*8930*/  FMUL.FTZ R190, R167, UR61 ;  /* 0x0000003da7be7c20 */ /* 0x000fe20008410000 */
[----:B-----5:R-:W-:Y:S01]  /*8940*/  FSEL R166, R191, -INF , P3 ;  /* 0xff800000bfa67808 */ /* 0x020fe20001800000 */
[----:B------:R-:W-:Y:S01]  /*8950*/  FMUL.FTZ R191, R154, UR61 ;  /* 0x0000003d9abf7c20 */ /* 0x000fe20008410000 */
[----:B------:R-:W-:Y:S01]  /*8960*/  FMNMX.FTZ R175, R163, R174, !PT ;  /* 0x000000aea3af7209 */ /* 0x000fe20007810000 */
[----:B------:R-:W1:Y:S01]  /*8970*/  MUFU.TANH R202, R202 ;  /* 0x000000ca00ca7308 */ /* 0x000e620000002400 */
[----:B------:R-:W-:-:S02]  /*8980*/  ISETP.GT.AND P3, PT, R189, 0x18, PT ;  /* 0x00000018bd00780c */ /* 0x000fc40003f64270 */
[----:B------:R-:W-:Y:S02]  /*8990*/  FSEL R174, R179, -INF , P4 ;  /* 0xff800000b3ae7808 */ /* 0x000fe40002000000 */
[----:B------:R-:W-:Y:S02]  /*89a0*/  FMNMX.FTZ R175, R166, R175, !PT ;  /* 0x000000afa6af7209 */ /* 0x000fe40007810000 */
[----:B------:R-:W-:Y:S01]  /*89b0*/  FSEL R167, R200, -INF , P3 ;  /* 0xff800000c8a77808 */ /* 0x000fe20001800000 */
[----:B------:R-:W4:Y:S01]  /*89c0*/  MUFU.TANH R180, R180 ;  /* 0x000000b400b47308 */ /* 0x000f220000002400 */
[C---:B------:R-:W-:Y:S02]  /*89d0*/  ISETP.GT.AND P4, PT, R189.reuse, 0x19, PT ;  /* 0x00000019bd00780c */ /* 0x040fe40003f84270 */
[----:B------:R-:W-:Y:S02]  /*89e0*/  FMNMX.FTZ R200, R174, R175, !PT ;  /* 0x000000afaec87209 */ /* 0x000fe40007810000 */
[----:B------:R-:W-:-:S02]  /*89f0*/  ISETP.GT.AND P3, PT, R189, 0x20, PT ;  /* 0x00000020bd00780c */ /* 0x000fc40003f64270 */
[----:B0-----:R-:W-:Y:S01]  /*8a00*/  FSEL R175, R182, -INF , P4 ;  /* 0xff800000b6af7808 */ /* 0x001fe20002000000 */
[----:B------:R-:W0:Y:S01]  /*8a10*/  MUFU.TANH R185, R185 ;  /* 0x000000b900b97308 */ /* 0x000e220000002400 */
[----:B------:R-:W-:Y:S02]  /*8a20*/  FMNMX.FTZ R200, R167, R200, !PT ;  /* 0x000000c8a7c87209 */ /* 0x000fe40007810000 */
[----:B--2---:R-:W-:Y:S02]  /*8a30*/  FSEL R154, R201, -INF , P3 ;  /* 0xff800000c99a7808 */ /* 0x004fe40001800000 */
[----:B------:R-:W-:Y:S02]  /*8a40*/  ISETP.GT.AND P4, PT, R189, 0x21, PT ;  /* 0x00000021bd00780c */ /* 0x000fe40003f84270 */
[----:B------:R-:W-:Y:S01]  /*8a50*/  FMNMX.FTZ R201, R175, R200, !PT ;  /* 0x000000c8afc97209 */ /* 0x000fe20007810000 */
[----:B------:R-:W2:Y:S01]  /*8a60*/  MUFU.TANH R188, R188 ;  /* 0x000000bc00bc7308 */ /* 0x000ea20000002400 */
[----:B------:R-:W-:Y:S01]  /*8a70*/  ISETP.GT.AND P3, PT, R189, 0x28, PT ;  /* 0x00000028bd00780c */ /* 0x000fe20003f64270 */
[----:B------:R-:W-:Y:S01]  /*8a80*/  FMUL.FTZ R200, R155, UR61 ;  /* 0x0000003d9bc87c20 */ /* 0x000fe20008410000 */
[----:B---3--:R-:W-:-:S02]  /*8a90*/  FSEL R179, R183, -INF , P4 ;  /* 0xff800000b7b37808 */ /* 0x008fc40002000000 */
[----:B------:R-:W-:Y:S01]  /*8aa0*/  FMNMX.FTZ R182, R154, R201, !PT ;  /* 0x000000c99ab67209 */ /* 0x000fe20007810000 */
[----:B------:R-:W-:Y:S01]  /*8ab0*/  FMUL.FTZ R201, R158, UR61 ;  /* 0x0000003d9ec97c20 */ /* 0x000fe20008410000 */
[----:B------:R-:W-:Y:S01]  /*8ac0*/  ISETP.GT.AND P4, PT, R189, 0x29, PT ;  /* 0x00000029bd00780c */ /* 0x000fe20003f84270 */
[----:B------:R-:W3:Y:S01]  /*8ad0*/  MUFU.TANH R190, R190 ;  /* 0x000000be00be7308 */ /* 0x000ee20000002400 */
[----:B-1----:R-:W-:Y:S02]  /*8ae0*/  FSEL R155, R202, -INF , P3 ;  /* 0xff800000ca9b7808 */ /* 0x002fe40001800000 */
[----:B------:R-:W-:Y:S02]  /*8af0*/  FMNMX.FTZ R182, R179, R182, !PT ;  /* 0x000000b6b3b67209 */ /* 0x000fe40007810000 */
[----:B------:R-:W-:Y:S02]  /*8b00*/  ISETP.GT.AND P3, PT, R189, 0x30, PT ;  /* 0x00000030bd00780c */ /* 0x000fe40003f64270 */
[----:B----4-:R-:W-:Y:S01]  /*8b10*/  FSEL R180, R180, -INF , P4 ;  /* 0xff800000b4b47808 */ /* 0x010fe20002000000 */
[----:B------:R-:W1:Y:S01]  /*8b20*/  MUFU.TANH R191, R191 ;  /* 0x000000bf00bf7308 */ /* 0x000e620000002400 */
[----:B------:R-:W-:-:S02]  /*8b30*/  FMNMX.FTZ R183, R155, R182, !PT ;  /* 0x000000b69bb77209 */ /* 0x000fc40007810000 */
[----:B------:R-:W-:Y:S02]  /*8b40*/  ISETP.GT.AND P4, PT, R189, 0x31, PT ;  /* 0x00000031bd00780c */ /* 0x000fe40003f84270 */
[----:B------:R-:W-:Y:S02]  /*8b50*/  FSEL R158, R184, -INF , P3 ;  /* 0xff800000b89e7808 */ /* 0x000fe40001800000 */
[----:B------:R-:W-:Y:S01]  /*8b60*/  FMNMX.FTZ R183, R180, R183, !PT ;  /* 0x000000b7b4b77209 */ /* 0x000fe20007810000 */
[----:B------:R-:W4:Y:S01]  /*8b70*/  MUFU.TANH R200, R200 ;  /* 0x000000c800c87308 */ /* 0x000f220000002400 */
[----:B0-----:R-:W-:Y:S02]  /*8b80*/  FSEL R182, R185, -INF , P4 ;  /* 0xff800000b9b67808 */ /* 0x001fe40002000000 */
[----:B------:R-:W-:Y:S02]  /*8b90*/  ISETP.GT.AND P3, PT, R189, 0x38, PT ;  /* 0x00000038bd00780c */ /* 0x000fe40003f64270 */
[----:B------:R-:W-:-:S02]  /*8ba0*/  FMNMX.FTZ R185, R158, R183, !PT ;  /* 0x000000b79eb97209 */ /* 0x000fc40007810000 */
[----:B------:R-:W-:Y:S01]  /*8bb0*/  ISETP.GT.AND P4, PT, R189, 0x39, PT ;  /* 0x00000039bd00780c */ /* 0x000fe20003f84270 */
[----:B------:R-:W0:Y:S01]  /*8bc0*/  MUFU.TANH R201, R201 ;  /* 0x000000c900c97308 */ /* 0x000e220000002400 */
[----:B--2---:R-:W-:Y:S01]  /*8bd0*/  FSEL R183, R188, -INF , P3 ;  /* 0xff800000bcb77808 */ /* 0x004fe20001800000 */
[----:B------:R-:W-:Y:S01]  /*8be0*/  FMUL.FTZ R188, R181, UR61 ;  /* 0x0000003db5bc7c20 */ /* 0x000fe20008410000 */
[----:B------:R-:W-:Y:S02]  /*8bf0*/  FMNMX.FTZ R184, R182, R185, !PT ;  /* 0x000000b9b6b87209 */ /* 0x000fe40007810000 */
[----:B------:R-:W-:Y:S02]  /*8c00*/  ISETP.GT.AND P3, PT, R189, 0x40, PT ;  /* 0x00000040bd00780c */ /* 0x000fe40003f64270 */
[----:B---3--:R-:W-:Y:S01]  /*8c10*/  FSEL R185, R190, -INF , P4 ;  /* 0xff800000beb97808 */ /* 0x008fe20002000000 */
[----:B------:R2:W3:Y:S01]  /*8c20*/  MUFU.TANH R202, R159 ;  /* 0x0000009f00ca7308 */ /* 0x0004e20000002400 */
[----:B------:R-:W-:-:S02]  /*8c30*/  FMNMX.FTZ R184, R183, R184, !PT ;  /* 0x000000b8b7b87209 */ /* 0x000fc40007810000 */
[----:B------:R-:W-:Y:S02]  /*8c40*/  ISETP.GT.AND P4, PT, R189, 0x41, PT ;  /* 0x00000041bd00780c */ /* 0x000fe40003f84270 */
[----:B-1----:R-:W-:Y:S02]  /*8c50*/  FSEL R181, R191, -INF , P3 ;  /* 0xff800000bfb57808 */ /* 0x002fe40001800000 */
[----:B------:R-:W-:Y:S01]  /*8c60*/  FMNMX.FTZ R190, R185, R184, !PT ;  /* 0x000000b8b9be7209 */ /* 0x000fe20007810000 */
[----:B------:R-:W1:Y:S01]  /*8c70*/  MUFU.TANH R188, R188 ;  /* 0x000000bc00bc7308 */ /* 0x000e620000002400 */
[----:B------:R-:W-:Y:S02]  /*8c80*/  ISETP.GT.AND P3, PT, R189, 0x48, PT ;  /* 0x00000048bd00780c */ /* 0x000fe40003f64270 */
[----:B----4-:R-:W-:Y:S01]  /*8c90*/  FSEL R184, R200, -INF , P4 ;  /* 0xff800000c8b87808 */ /* 0x010fe20002000000 */
[----:B------:R-:W-:Y:S01]  /*8ca0*/  FMUL.FTZ R200, R169, UR61 ;  /* 0x0000003da9c87c20 */ /* 0x000fe20008410000 */
[----:B--2---:R-:W-:Y:S01]  /*8cb0*/  FMNMX.FTZ R159, R181, R190, !PT ;  /* 0x000000beb59f7209 */ /* 0x004fe20007810000 */
[----:B------:R-:W-:Y:S01]  /*8cc0*/  FMUL.FTZ R169, R172, UR61 ;  /* 0x0000003daca97c20 */ /* 0x000fe20008410000 */
[----:B------:R-:W-:Y:S01]  /*8cd0*/  ISETP.GT.AND P4, PT, R189, 0x49, PT ;  /* 0x00000049bd00780c */ /* 0x000fe20003f84270 */
[----:B------:R-:W-:Y:S01]  /*8ce0*/  FMUL.FTZ R189, R168, UR61 ;  /* 0x0000003da8bd7c20 */ /* 0x000fe20008410000 */
[----:B0-----:R-:W-:Y:S01]  /*8cf0*/  FSEL R168, R201, -INF , P3 ;  /* 0xff800000c9a87808 */ /* 0x001fe20001800000 */
[----:B------:R-:W-:Y:S01]  /*8d00*/  FMUL.FTZ R172, R161, UR61 ;  /* 0x0000003da1ac7c20 */ /* 0x000fe20008410000 */
[----:B------:R-:W-:Y:S01]  /*8d10*/  FMNMX.FTZ R191, R184, R159, !PT ;  /* 0x0000009fb8bf7209 */ /* 0x000fe20007810000 */
[----:B------:R-:W-:Y:S01]  /*8d20*/  MUFU.TANH R200, R200 ;  /* 0x000000c800c87308 */ /* 0x000fe20000002400 */
[----:B---3--:R-:W-:-:S02]  /*8d30*/  FSEL R159, R202, -INF , P4 ;  /* 0xff800000ca9f7808 */ /* 0x008fc40002000000 */
[----:B------:R-:W-:Y:S01]  /*8d40*/  FMNMX.FTZ R190, R168, R191, !PT ;  /* 0x000000bfa8be7209 */ /* 0x000fe20007810000 */
[----:B------:R-:W-:Y:S01]  /*8d50*/  FMUL.FTZ R191, R173, UR61 ;  /* 0x0000003dadbf7c20 */ /* 0x000fe20008410000 */
[----:B------:R-:W-:Y:S02]  /*8d60*/  FMUL.FTZ R173, R164, UR61 ;  /* 0x0000003da4ad7c20 */ /* 0x000fe40008410000 */
[----:B------:R-:W-:Y:S01]  /*8d70*/  FMNMX.FTZ R201, R159, R190, !PT ;  /* 0x000000be9fc97209 */ /* 0x000fe20007810000 */
[----:B------:R-:W-:Y:S01]  /*8d80*/  FMUL.FTZ R190, R160, UR61 ;  /* 0x0000003da0be7c20 */ /* 0x000fe20008410000 */
[----:B------:R-:W-:Y:S01]  /*8d90*/  IADD3 R160, R186, -UR14, R187 ;  /* 0x8000000ebaa07c10 */ /* 0x000fe2000fffe0bb */
[----:B------:R-:W-:Y:S01]  /*8da0*/  FMUL.FTZ R187, R152, UR61 ;  /* 0x0000003d98bb7c20 */ /* 0x000fe20008410000 */
[----:B------:R0:W-:Y:S01]  /*8db0*/  MUFU.TANH R186, R165 ;  /* 0x000000a500ba7308 */ /* 0x0001e20000002400 */
[----:B------:R-:W2:Y:S01]  /*8dc0*/  SHFL.BFLY PT, R202, R201, 0x2, 0x1f ;  /* 0x0c401f00c9ca7f89 */ /* 0x000ea200000e0000 */
[----:B------:R-:W-:-:S02]  /*8dd0*/  ISETP.GT.AND P3, PT, R160, RZ, PT ;  /* 0x000000ffa000720c */ /* 0x000fc40003f64270 */
[C---:B------:R-:W-:Y:S02]  /*8de0*/  ISETP.GT.AND P4, PT, R160.reuse, 0x1, PT ;  /* 0x00000001a000780c */ /* 0x040fe40003f84270 */
[----:B------:R-:W-:Y:S02]  /*8df0*/  ISETP.GT.AND P5, PT, R160, 0x20, PT ;  /* 0x00000020a000780c */ /* 0x000fe40003fa4270 */
[----:B------:R-:W-:Y:S01]  /*8e00*/  FSEL R2, R2, -INF , P4 ;  /* 0xff80000002027808 */ /* 0x000fe20002000000 */
[----:B------:R-:W3:Y:S01]  /*8e10*/  MUFU.TANH R189, R189 ;  /* 0x000000bd00bd7308 */ /* 0x000ee20000002400 */
[C---:B------:R-:W-:Y:S02]  /*8e20*/  ISETP.GT.AND P4, PT, R160.reuse, 0x9, PT ;  /* 0x00000009a000780c */ /* 0x040fe40003f84270 */
[----:B------:R-:W-:Y:S02]  /*8e30*/  ISETP.GT.AND P6, PT, R160, 0x21, PT ;  /* 0x00000021a000780c */ /* 0x000fe40003fc4270 */
[----:B------:R-:W-:-:S02]  /*8e40*/  FSEL R152, R4, -INF , P4 ;  /* 0xff80000004987808 */ /* 0x000fc40002000000 */
[----:B------:R-:W-:Y:S01]  /*8e50*/  ISETP.GT.AND P4, PT, R160, 0x11, PT ;  /* 0x00000011a000780c */ /* 0x000fe20003f84270 */
[----:B------:R-:W4:Y:S01]  /*8e60*/  MUFU.TANH R169, R169 ;  /* 0x000000a900a97308 */ /* 0x000f220000002400 */
[----:B------:R-:W-:Y:S02]  /*8e70*/  R2UR UR14, R232 ;  /* 0x00000000e80e72ca */ /* 0x000fe400000e0000 */
[----:B------:R-:W-:Y:S02]  /*8e80*/  FSEL R177, R177, -INF , P4 ;  /* 0xff800000b1b17808 */ /* 0x000fe40002000000 */
[----:B------:R-:W-:Y:S02]  /*8e90*/  ISETP.GT.AND P4, PT, R160, 0x19, PT ;  /* 0x00000019a000780c */ /* 0x000fe40003f84270 */
[----:B--2---:R-:W-:Y:S01]  /*8ea0*/  FMNMX.FTZ R161, R201, R202, !PT ;  /* 0x000000cac9a17209 */ /* 0x004fe20007810000 */
[----:B------:R-:W2:Y:S04]  /*8eb0*/  MUFU.TANH R191, R191 ;  /* 0x000000bf00bf7308 */ /* 0x000ea80000002400 */
[----:B------:R-:W5:Y:S04]  /*8ec0*/  SHFL.BFLY PT, R164, R161, 0x1, 0x1f ;  /* 0x0c201f00a1a47f89 */ /* 0x000f6800000e0000 */
[----:B------:R3:W-:Y:S08]  /*8ed0*/  MUFU.TANH R4, R156 ;  /* 0x0000009c00047308 */ /* 0x0007f00000002400 */
[----:B------:R-:W2:Y:S08]  /*8ee0*/  MUFU.TANH R190, R190 ;  /* 0x000000be00be7308 */ /* 0x000eb00000002400 */
[----:B------:R-:W2:Y:S08]  /*8ef0*/  MUFU.TANH R172, R172 ;  /* 0x000000ac00ac7308 */ /* 0x000eb00000002400 */
[----:B------:R-:W2:Y:S08]  /*8f00*/  MUFU.TANH R173, R173 ;  /* 0x000000ad00ad7308 */ /* 0x000eb00000002400 */
[----:B------:R-:W2:Y:S01]  /*8f10*/  MUFU.TANH R187, R187 ;  /* 0x000000bb00bb7308 */ /* 0x000ea20000002400 */
[----:B------:R-:W-:-:S02]  /*8f20*/  WARPGROUP.DEPBAR.LE gsb0, 0x0 ;  /* 0x00008000000079c5 */ /* 0x000fc40000010000 */
[----:B------:R-:W-:Y:S01]  /*8f30*/  FMUL.FTZ R196, R153, UR61 ;  /* 0x0000003d99c47c20 */ /* 0x000fe20008410000 */
[----:B------:R-:W-:Y:S01]  /*8f40*/  FSEL R153, R0, -INF , P3 ;  /* 0xff80000000997808 */ /* 0x000fe20001800000 */
[----:B------:R-:W-:Y:S01]  /*8f50*/  FMUL.FTZ R197, R157, UR61 ;  /* 0x0000003d9dc57c20 */ /* 0x000fe20008410000 */
[----:B------:R-:W-:Y:S01]  /*8f60*/  ISETP.GT.AND P3, PT, R160, 0x8, PT ;  /* 0x00000008a000780c */ /* 0x000fe20003f64270 */
[----:B------:R-:W-:Y:S01]  /*8f70*/  WARPGROUP.ARRIVE ;  /* 0x00000000000079c5 */ /* 0x000fe20000000000 */
[----:B0-----:R-:W-:Y:S01]  /*8f80*/  FMNMX.FTZ R165, R153, R20, !PT ;  /* 0x0000001499a57209 */ /* 0x001fe20007810000 */
[----:B------:R-:W0:Y:S01]  /*8f90*/  MUFU.TANH R196, R196 ;  /* 0x000000c400c47308 */ /* 0x000e220000002400 */
[----:B------:R-:W-:Y:S02]  /*8fa0*/  FSEL R0, R3, -INF , P3 ;  /* 0xff80000003007808 */ /* 0x000fe40001800000 */
[----:B------:R-:W-:Y:S01]  /*8fb0*/  FMNMX.FTZ R165, R2, R165, !PT ;  /* 0x000000a502a57209 */ /* 0x000fe20007810000 */
[----:B------:R-:W-:Y:S01]  /*8fc0*/  HGMMA.64x256x16.F32.BF16 R24, R192, gdesc[UR4].tnspB, R24, gsb0 ;  /* 0x43e00004c0187df0 */ /* 0x000fe20008001818 */
[----:B------:R-:W-:-:S02]  /*8fd0*/  ISETP.GT.AND P3, PT, R160, 0x10, PT ;  /* 0x00000010a000780c */ /* 0x000fc40003f64270 */
[----:B------:R-:W-:Y:S01]  /*8fe0*/  FMNMX.FTZ R165, R0, R165, !PT ;  /* 0x000000a500a57209 */ /* 0x000fe20007810000 */
[----:B------:R-:W0:Y:S01]  /*8ff0*/  MUFU.TANH R197, R197 ;  /* 0x000000c500c57308 */ /* 0x000e220000002400 */
[----:B------:R-:W-:Y:S02]  /*9000*/  FSEL R176, R176, -INF , P3 ;  /* 0xff800000b0b07808 */ /* 0x000fe40001800000 */
[----:B------:R-:W-:Y:S02]  /*9010*/  FMNMX.FTZ R165, R152, R165, !PT ;  /* 0x000000a598a57209 */ /* 0x000fe40007810000 */
[----:B-----5:R-:W-:Y:S02]  /*9020*/  FMNMX.FTZ R3, R161, R164, !PT ;  /* 0x000000a4a1037209 */ /* 0x020fe40007810000 */
[----:B------:R-:W-:Y:S02]  /*9030*/  ISETP.GT.AND P3, PT, R160, 0x18, PT ;  /* 0x00000018a000780c */ /* 0x000fe40003f64270 */
[----:B------:R-:W-:-:S02]  /*9040*/  FMNMX.FTZ R164, R176, R165, !PT ;  /* 0x000000a5b0a47209 */ /* 0x000fc40007810000 */
[----:B------:R-:W-:Y:S02]  /*9050*/  FSEL R178, R178, -INF , P3 ;  /* 0xff800000b2b27808 */ /* 0x000fe40001800000 */
[----:B------:R-:W-:Y:S02]  /*9060*/  FMNMX.FTZ R161, R177, R164, !PT ;  /* 0x000000a4b1a17209 */ /* 0x000fe40007810000 */
[----:B-1----:R-:W-:Y:S02]  /*9070*/  FSEL R157, R188, -INF , P4 ;  /* 0xff800000bc9d7808 */ /* 0x002fe40002000000 */
[----:B---3--:R-:W-:Y:S02]  /*9080*/  FMNMX.FTZ R156, R178, R161, !PT ;  /* 0x000000a1b29c7209 */ /* 0x008fe40007810000 */
[----:B------:R-:W-:Y:S02]  /*9090*/  FSEL R164, R189, -INF , P5 ;  /* 0xff800000bda47808 */ /* 0x000fe40002800000 */
[----:B------:R-:W-:Y:S01]  /*90a0*/  FMNMX.FTZ R161, R157, R156, !PT ;  /* 0x0000009c9da17209 */ /* 0x000fe20007810000 */
[----:B------:R-:W-:Y:S01]  /*90b0*/  FMUL.FTZ R156, R3, UR5 ;  /* 0x00000005039c7c20 */ /* 0x000fe20008410000 */
[----:B------:R-:W-:-:S02]  /*90c0*/  ISETP.GT.AND P3, PT, R160, 0x28, PT ;  /* 0x00000028a000780c */ /* 0x000fc40003f64270 */
[----:B------:R-:W-:Y:S02]  /*90d0*/  FSEL R165, R200, -INF , P6 ;  /* 0xff800000c8a57808 */ /* 0x000fe40003000000 */
[----:B------:R-:W-:Y:S02]  /*90e0*/  FMNMX.FTZ R188, R164, R161, !PT ;  /* 0x000000a1a4bc7209 */ /* 0x000fe40007810000 */
[----:B------:R-:W-:Y:S02]  /*90f0*/  FSETP.NEU.FTZ.AND P4, PT, R3, -INF , PT ;  /* 0xff8000000300780b */ /* 0x000fe40003f9d000 */
[----:B------:R-:W-:Y:S02]  /*9100*/  ISETP.GT.AND P5, PT, R160, 0x29, PT ;  /* 0x00000029a000780c */ /* 0x000fe40003fa4270 */
[----:B----4-:R-:W-:Y:S02]  /*9110*/  FSEL R169, R169, -INF , P3 ;  /* 0xff800000a9a97808 */ /* 0x010fe40001800000 */
[----:B------:R-:W-:-:S02]  /*9120*/  FMNMX.FTZ R188, R165, R188, !PT ;  /* 0x000000bca5bc7209 */ /* 0x000fc40007810000 */
[----:B------:R-:W-:Y:S02]  /*9130*/  FSEL R156, R156, RZ, P4 ;  /* 0x000000ff9c9c7208 */ /* 0x000fe40002000000 */
[----:B------:R-:W-:Y:S02]  /*9140*/  ISETP.GT.AND P3, PT, R160, 0x30, PT ;  /* 0x00000030a000780c */ /* 0x000fe40003f64270 */
[----:B--2---:R-:W-:Y:S01]  /*9150*/  FSEL R161, R191, -INF , P5 ;  /* 0xff800000bfa17808 */ /* 0x004fe20002800000 */
[--C-:B------:R-:W-:Y:S01]  /*9160*/  FFMA.FTZ R209, R170, UR5, -R156.reuse ;  /* 0x00000005aad17c23 */ /* 0x100fe2000801089c */
[----:B------:R-:W-:Y:S01]  /*9170*/  FMNMX.FTZ R188, R169, R188, !PT ;  /* 0x000000bca9bc7209 */ /* 0x000fe20007810000 */
[--C-:B------:R-:W-:Y:S01]  /*9180*/  FFMA.FTZ R211, R171, UR5, -R156.reuse ;  /* 0x00000005abd37c23 */ /* 0x100fe2000801089c */
[----:B------:R-:W-:Y:S01]  /*9190*/  ISETP.GT.AND P5, PT, R160, 0x31, PT ;  /* 0x00000031a000780c */ /* 0x000fe20003fa4270 */
[--C-:B------:R-:W-:Y:S01]  /*91a0*/  FFMA.FTZ R201, R154, UR5, -R156.reuse ;  /* 0x000000059ac97c23 */ /* 0x100fe2000801089c */
        /* <DEDUP_REMOVED lines=18> */
[----:B------:R-:W-:Y:S01]  /*92d0*/  FSEL R186, R186, -INF , P5 ;  /* 0xff800000baba7808 */ /* 0x000fe20002800000 */
[--C-:B------:R-:W-:Y:S01]  /*92e0*/  FFMA.FTZ R199, R183, UR5, -R156.reuse ;  /* 0x00000005b7c77c23 */ /* 0x100fe2000801089c */
[----:B------:R-:W-:Y:S01]  /*92f0*/  FMNMX.FTZ R171, R173, R188, !PT ;  /* 0x000000bcadab7209 */ /* 0x000fe20007810000 */
[--C-:B------:R-:W-:Y:S01]  /*9300*/  FFMA.FTZ R155, R181, UR5, -R156.reuse ;  /* 0x00000005b59b7c23 */ /* 0x100fe2000801089c */
[----:B------:R-:W-:Y:S01]  /*9310*/  ISETP.GT.AND P5, PT, R160, 0x41, PT ;  /* 0x00000041a000780c */ /* 0x000fe20003fa4270 */
[----:B------:R-:W-:Y:S01]  /*9320*/  MUFU.EX2 R211, R211 ;  /* 0x000000d300d37308 */ /* 0x000fe20000000800 */
[----:B------:R-:W-:Y:S01]  /*9330*/  FSEL R187, R187, -INF , P3 ;  /* 0xff800000bbbb7808 */ /* 0x000fe20001800000 */
[--C-:B------:R-:W-:Y:S01]  /*9340*/  FFMA.FTZ R180, R184, UR5, -R156.reuse ;  /* 0x00000005b8b47c23 */ /* 0x100fe2000801089c */
[----:B------:R-:W-:Y:S01]  /*9350*/  FMNMX.FTZ R188, R186, R171, !PT ;  /* 0x000000abbabc7209 */ /* 0x000fe20007810000 */
[----:B------:R-:W-:Y:S01]  /*9360*/  FFMA.FTZ R167, R168, UR5, -R156 ;  /* 0x00000005a8a77c23 */ /* 0x000fe2000801089c */
[----:B------:R-:W-:-:S02]  /*9370*/  ISETP.GT.AND P3, PT, R160, 0x48, PT ;  /* 0x00000048a000780c */ /* 0x000fc40003f64270 */
[----:B0-----:R-:W-:Y:S01]  /*9380*/  FSEL R171, R196, -INF , P5 ;  /* 0xff800000c4ab7808 */ /* 0x001fe20002800000 */
[----:B------:R-:W-:Y:S01]  /*9390*/  MUFU.EX2 R190, R190 ;  /* 0x000000be00be7308 */ /* 0x000fe20000000800 */
[----:B------:R-:W-:Y:S02]  /*93a0*/  FMNMX.FTZ R188, R187, R188, !PT ;  /* 0x000000bcbbbc7209 */ /* 0x000fe40007810000 */
[----:B------:R-:W-:Y:S01]  /*93b0*/  ISETP.GT.AND P5, PT, R160, 0x49, PT ;  /* 0x00000049a000780c */ /* 0x000fe20003fa4270 */
[--C-:B------:R-:W-:Y:S01]  /*93c0*/  FFMA.FTZ R160, R175, UR5, -R156.reuse ;  /* 0x00000005afa07c23 */ /* 0x100fe2000801089c */
[----:B------:R-:W-:Y:S02]  /*93d0*/  FSEL R163, R4, -INF , P3 ;  /* 0xff80000004a37808 */ /* 0x000fe40001800000 */
[----:B------:R-:W-:Y:S01]  /*93e0*/  FMNMX.FTZ R188, R171, R188, !PT ;  /* 0x000000bcabbc7209 */ /* 0x000fe20007810000 */
[----:B------:R-:W-:Y:S01]  /*93f0*/  MUFU.EX2 R205, R205 ;  /* 0x000000cd00cd7308 */ /* 0x000fe20000000800 */
[----:B------:R-:W-:Y:S01]  /*9400*/  FSEL R189, R197, -INF , P5 ;  /* 0xff800000c5bd7808 */ /* 0x000fe20002800000 */
[--C-:B------:R-:W-:Y:S01]  /*9410*/  FFMA.FTZ R197, R158, UR5, -R156.reuse ;  /* 0x000000059ec57c23 */ /* 0x100fe2000801089c */
[----:B------:R-:W-:Y:S01]  /*9420*/  FMNMX.FTZ R188, R163, R188, !PT ;  /* 0x000000bca3bc7209 */ /* 0x000fe20007810000 */
[----:B------:R-:W-:Y:S01]  /*9430*/  FFMA.FTZ R158, R185, UR5, -R156 ;  /* 0x00000005b99e7c23 */ /* 0x000fe2000801089c */
[----:B------:R-:W-:-:S02]  /*9440*/  R2UR UR6, R231 ;  /* 0x00000000e70672ca */ /* 0x000fc400000e0000 */
[----:B------:R-:W-:Y:S01]  /*9450*/  FMNMX.FTZ R4, R189, R188, !PT ;  /* 0x000000bcbd047209 */ /* 0x000fe20007810000 */
[--C-:B------:R-:W-:Y:S01]  /*9460*/  FFMA.FTZ R188, R174, UR5, -R156.reuse ;  /* 0x00000005aebc7c23 */ /* 0x100fe2000801089c */
[----:B------:R-:W-:Y:S01]  /*9470*/  MUFU.EX2 R207, R207 ;  /* 0x000000cf00cf7308 */ /* 0x000fe20000000800 */
[--C-:B------:R-:W-:Y:S01]  /*9480*/  FFMA.FTZ R174, R179, UR5, -R156.reuse ;  /* 0x00000005b3ae7c23 */ /* 0x100fe2000801089c */
[----:B------:R-:W-:Y:S01]  /*9490*/  FFMA.FTZ R156, R159, UR5, -R156 ;  /* 0x000000059f9c7c23 */ /* 0x000fe2000801089c */
[----:B------:R-:W0:Y:S05]  /*94a0*/  SHFL.BFLY PT, R191, R4, 0x2, 0x1f ;  /* 0x0c401f0004bf7f89 */ /* 0x000e2a00000e0000 */
[----:B------:R-:W-:Y:S01]  /*94b0*/  MUFU.EX2 R188, R188 ;  /* 0x000000bc00bc7308 */ /* 0x000fe20000000800 */
[----:B------:R-:W-:Y:S01]  /*94c0*/  UISETP.GT.AND UP1, UPT, UR11, UR6, UPT ;  /* 0x000000060b00728c */ /* 0x000fe2000bf24270 */
[----:B------:R-:W-:-:S06]  /*94d0*/  R2UR UR6, R16 ;  /* 0x00000000100672ca */ /* 0x000fcc00000e0000 */
[----:B------:R-:W-:Y:S07]  /*94e0*/  MUFU.EX2 R160, R160 ;  /* 0x000000a000a07308 */ /* 0x000fee0000000800 */
[----:B------:R-:W-:Y:S01]  /*94f0*/  IMAD.U32 R235, RZ, RZ, UR6 ;  /* 0x00000006ffeb7e24 */ /* 0x000fe2000f8e00ff */
        /* <DEDUP_REMOVED lines=8> */
[C---:B------:R-:W-:Y:S01]  /*9580*/  FSETP.NEU.FTZ.AND P3, PT, R4.reuse, -INF , PT ;  /* 0xff8000000400780b */ /* 0x040fe20003f7d000 */
[----:B------:R-:W-:-:S06]  /*9590*/  FMUL.FTZ R182, R4, UR5 ;  /* 0x0000000504b67c20 */ /* 0x000fcc0008410000 */
[----:B------:R-:W-:Y:S01]  /*95a0*/  MUFU.EX2 R154, R154 ;  /* 0x0000009a009a7308 */ /* 0x000fe20000000800 */
[----:B------:R-:W-:-:S05]  /*95b0*/  FSEL R182, R182, RZ, P3 ;  /* 0x000000ffb6b67208 */ /* 0x000fca0001800000 */
[--C-:B------:R-:W-:Y:S01]  /*95c0*/  FFMA.FTZ R210, R0, UR5, -R182.reuse ;  /* 0x0000000500d27c23 */ /* 0x100fe200080108b6 */
[----:B------:R-:W-:Y:S01]  /*95d0*/  FSEL R0, R3, RZ, P4 ;  /* 0x000000ff03007208 */ /* 0x000fe20002000000 */
[--C-:B------:R-:W-:Y:S01]  /*95e0*/  FFMA.FTZ R208, R2, UR5, -R182.reuse ;  /* 0x0000000502d07c23 */ /* 0x100fe200080108b6 */
[--C-:B------:R-:W-:Y:S01]  /*95f0*/  FFMA.FTZ R153, R153, UR5, -R182.reuse ;  /* 0x0000000599997c23 */ /* 0x100fe200080108b6 */
[--C-:B------:R-:W-:Y:S01]  /*9600*/  FFMA.FTZ R175, R152, UR5, -R182.reuse ;  /* 0x0000000598af7c23 */ /* 0x100fe200080108b6 */
[--C-:B------:R-:W-:Y:S01]  /*9610*/  FFMA.FTZ R204, R176, UR5, -R182.reuse ;  /* 0x00000005b0cc7c23 */ /* 0x100fe200080108b6 */
[----:B------:R-:W-:Y:S01]  /*9620*/  FADD.FTZ R0, -R0, R21 ;  /* 0x0000001500007221 */ /* 0x000fe20000010100 */
[----:B------:R-:W-:Y:S01]  /*9630*/  FSEL R21, R4, RZ, P3 ;  /* 0x000000ff04157208 */ /* 0x000fe20001800000 */
[----:B------:R-:W-:Y:S01]  /*9640*/  MUFU.EX2 R208, R208 ;  /* 0x000000d000d07308 */ /* 0x000fe20000000800 */
[--C-:B------:R-:W-:Y:S01]  /*9650*/  FFMA.FTZ R177, R177, UR5, -R182.reuse ;  /* 0x00000005b1b17c23 */ /* 0x100fe200080108b6 */
[----:B------:R-:W-:Y:S01]  /*9660*/  FMUL.FTZ R2, R0, UR5 ;  /* 0x0000000500027c20 */ /* 0x000fe20008410000 */
[----:B------:R-:W-:Y:S01]  /*9670*/  FFMA.FTZ R202, R169, UR5, -R182 ;  /* 0x00000005a9ca7c23 */ /* 0x000fe200080108b6 */
[----:B------:R-:W-:Y:S01]  /*9680*/  FADD.FTZ R21, -R21, R20 ;  /* 0x0000001415157221 */ /* 0x000fe20000010100 */
[----:B------:R-:W-:-:S02]  /*9690*/  IMAD.U32 R20, RZ, RZ, UR14 ;  /* 0x0000000eff147e24 */ /* 0x000fc4000f8e00ff */
[--C-:B------:R-:W-:Y:S01]  /*96a0*/  FFMA.FTZ R206, R178, UR5, -R182.reuse ;  /* 0x00000005b2ce7c23 */ /* 0x100fe200080108b6 */
[--C-:B------:R-:W-:Y:S01]  /*96b0*/  FFMA.FTZ R157, R157, UR5, -R182.reuse ;  /* 0x000000059d9d7c23 */ /* 0x100fe200080108b6 */
[----:B------:R-:W-:Y:S01]  /*96c0*/  FMUL.FTZ R0, R21, UR5 ;  /* 0x0000000515007c20 */ /* 0x000fe20008410000 */
[----:B------:R-:W-:Y:S01]  /*96d0*/  MUFU.EX2 R153, R153 ;  /* 0x0000009900997308 */ /* 0x000fe20000000800 */
[----:B------:R-:W-:Y:S02]  /*96e0*/  @!P1 VIADD R20, R20, 0x38840 ;  /* 0x0003884014149836 */ /* 0x000fe40000000000 */
[--C-:B------:R-:W-:Y:S01]  /*96f0*/  FFMA.FTZ R21, R161, UR5, -R182.reuse ;  /* 0x00000005a1157c23 */ /* 0x100fe200080108b6 */
[--C-:B------:R-:W-:Y:S01]  /*9700*/  FFMA.FTZ R200, R164, UR5, -R182.reuse ;  /* 0x00000005a4c87c23 */ /* 0x100fe200080108b6 */
[--C-:B------:R-:W-:Y:S01]  /*9710*/  FFMA.FTZ R165, R165, UR5, -R182.reuse ;  /* 0x00000005a5a57c23 */ /* 0x100fe200080108b6 */
[----:B------:R-:W-:Y:S01]  /*9720*/  FFMA.FTZ R196, R170, UR5, -R182 ;  /* 0x00000005aac47c23 */ /* 0x000fe200080108b6 */
[----:B------:R-:W-:Y:S01]  /*9730*/  @!P1 PRMT R20, RZ, 0x654, R20 ;  /* 0x00000654ff149816 */ /* 0x000fe20000000014 */
[--C-:B------:R-:W-:Y:S01]  /*9740*/  FFMA.FTZ R172, R172, UR5, -R182.reuse ;  /* 0x00000005acac7c23 */ /* 0x100fe200080108b6 */
[----:B------:R-:W0:Y:S01]  /*9750*/  MUFU.EX2 R0, R0 ;  /* 0x0000000000007308 */ /* 0x000e220000000800 */
[--C-:B------:R-:W-:Y:S01]  /*9760*/  FFMA.FTZ R198, R173, UR5, -R182.reuse ;  /* 0x00000005adc67c23 */ /* 0x100fe200080108b6 */
[--C-:B------:R-:W-:Y:S01]  /*9770*/  FFMA.FTZ R159, R186, UR5, -R182.reuse ;  /* 0x00000005ba9f7c23 */ /* 0x100fe200080108b6 */
[--C-:B------:R-:W-:Y:S01]  /*9780*/  FFMA.FTZ R171, R171, UR5, -R182.reuse ;  /* 0x00000005abab7c23 */ /* 0x100fe200080108b6 */
[----:B------:R-:W-:Y:S01]  /*9790*/  FFMA.FTZ R163, R163, UR5, -R182 ;  /* 0x00000005a3a37c23 */ /* 0x000fe200080108b6 */
[----:B------:R-:W-:Y:S01]  /*97a0*/  IMAD.U32 R152, RZ, RZ, UR4 ;  /* 0x00000004ff987e24 */ /* 0x000fe2000f8e00ff */
[----:B------:R-:W-:Y:S01]  /*97b0*/  PLOP3.LUT P3, PT, PT, PT, UP1, 0x80, 0x0 ;  /* 0x000000000000781c */ /* 0x000fe20003f6f018 */
[----:B------:R-:W-:Y:S01]  /*97c0*/  UIADD3 UR4, UR11, -0x1, URZ ;  /* 0xffffffff0b047890 */ /* 0x000fe2000fffe03f */
[----:B------:R-:W1:Y:S01]  /*97d0*/  MUFU.EX2 R2, R2 ;  /* 0x0000000200027308 */ /* 0x000e620000000800 */
[----:B------:R-:W-:-:S04]  /*97e0*/  @!P1 VIADD R152, R152, 0x38860 ;  /* 0x0003886098989836 */ /* 0x000fc80000000000 */
[----:B------:R-:W-:Y:S01]  /*97f0*/  IMAD.U32 R234, RZ, RZ, UR4 ;  /* 0x00000004ffea7e24 */ /* 0x000fe2000f8e00ff */
[----:B------:R-:W-:Y:S02]  /*9800*/  @!P1 PRMT R152, RZ, 0x654, R152 ;  /* 0x00000654ff989816 */ /* 0x000fe40000000098 */
[----:B------:R-:W2:Y:S01]  /*9810*/  MUFU.EX2 R210, R210 ;  /* 0x000000d200d27308 */ /* 0x000ea20000000800 */
[----:B0-----:R-:W-:-:S04]  /*9820*/  FFMA.FTZ R161, R0, R14, R153 ;  /* 0x0000000e00a17223 */ /* 0x001fc80000010099 */
[C---:B------:R-:W-:Y:S01]  /*9830*/  FADD.FTZ R161, R208.reuse, R161 ;  /* 0x000000a1d0a17221 */ /* 0x040fe20000010000 */
[----:B------:R-:W-:Y:S02]  /*9840*/  F2FP.BF16.F32.PACK_AB R208, R208, R153 ;  /* 0x00000099d0d0723e */ /* 0x000fe400000010ff */
[----:B------:R-:W0:Y:S01]  /*9850*/  MUFU.EX2 R175, R175 ;  /* 0x000000af00af7308 */ /* 0x000e220000000800 */
[----:B-1----:R-:W-:Y:S01]  /*9860*/  FFMA.FTZ R169, R2, R5, R209 ;  /* 0x0000000502a97223 */ /* 0x002fe200000100d1 */
[----:B------:R-:W-:-:S03]  /*9870*/  F2FP.BF16.F32.PACK_AB R209, R162, R209 ;  /* 0x000000d1a2d1723e */ /* 0x000fc600000010ff */
[----:B------:R-:W-:-:S03]  /*9880*/  FADD.FTZ R14, R162, R169 ;  /* 0x000000a9a20e7221 */ /* 0x000fc60000010000 */
[----:B------:R-:W1:Y:S08]  /*9890*/  MUFU.EX2 R204, R204 ;  /* 0x000000cc00cc7308 */ /* 0x000e700000000800 */
[----:B------:R-:W3:Y:S08]  /*98a0*/  MUFU.EX2 R177, R177 ;  /* 0x000000b100b17308 */ /* 0x000ef00000000800 */
[----:B------:R-:W4:Y:S08]  /*98b0*/  MUFU.EX2 R206, R206 ;  /* 0x000000ce00ce7308 */ /* 0x000f300000000800 */
[----:B------:R-:W5:Y:S08]  /*98c0*/  MUFU.EX2 R157, R157 ;  /* 0x0000009d009d7308 */ /* 0x000f700000000800 */
[----:B------:R-:W5:Y:S08]  /*98d0*/  MUFU.EX2 R200, R200 ;  /* 0x000000c800c87308 */ /* 0x000f700000000800 */
[----:B------:R-:W5:Y:S01]  /*98e0*/  MUFU.EX2 R165, R165 ;  /* 0x000000a500a57308 */ /* 0x000f620000000800 */
[----:B------:R-:W-:-:S02]  /*98f0*/  WARPGROUP.DEPBAR.LE gsb0, 0x0 ;  /* 0x00008000000079c5 */ /* 0x000fc40000010000 */
[----:B------:R2:W-:Y:S01]  /*9900*/  @!P1 SYNCS.ARRIVE.TRANS64.RED.A1T0 RZ, [R20+URZ], RZ ;  /* 0x000000ff14ff99a7 */ /* 0x0005e2000810043f */
[--C-:B------:R-:W-:Y:S01]  /*9910*/  FFMA.FTZ R192, R187, UR5, -R182.reuse ;  /* 0x00000005bbc07c23 */ /* 0x100fe200080108b6 */
[----:B------:R-:W-:-:S03]  /*9920*/  FFMA.FTZ R182, R189, UR5, -R182 ;  /* 0x00000005bdb67c23 */ /* 0x000fc600080108b6 */
[----:B------:R-:W5:Y:S01]  /*9930*/  MUFU.EX2 R202, R202 ;  /* 0x000000ca00ca7308 */ /* 0x000f620000000800 */
[----:B--2---:R-:W-:Y:S01]  /*9940*/  FADD.FTZ R20, R210, R161 ;  /* 0x000000a1d2147221 */ /* 0x004fe20000010000 */
[----:B------:R-:W-:Y:S01]  /*9950*/  FADD.FTZ R161, R211, R14 ;  /* 0x0000000ed3a17221 */ /* 0x000fe20000010000 */
[----:B------:R2:W-:Y:S05]  /*9960*/  @!P1 SYNCS.ARRIVE.TRANS64.RED.A1T0 RZ, [R152+URZ], RZ ;  /* 0x000000ff98ff99a7 */ /* 0x0005ea000810043f */
[----:B------:R-:W2:Y:S01]  /*9970*/  MUFU.EX2 R21, R21 ;  /* 0x0000001500157308 */ /* 0x000ea20000000800 */
[----:B0-----:R-:W-:Y:S01]  /*9980*/  FADD.FTZ R169, R175, R20 ;  /* 0x00000014afa97221 */ /* 0x001fe20000010000 */
[C---:B------:R-:W-:Y:S01]  /*9990*/  FADD.FTZ R14, R190.reuse, R161 ;  /* 0x000000a1be0e7221 */ /* 0x040fe20000010000 */
[----:B------:R-:W-:-:S02]  /*99a0*/  F2FP.BF16.F32.PACK_AB R211, R190, R211 ;  /* 0x000000d3bed3723e */ /* 0x000fc400000010ff */
[----:B-1----:R-:W-:Y:S01]  /*99b0*/  FADD.FTZ R20, R204, R169 ;  /* 0x000000a9cc147221 */ /* 0x002fe20000010000 */
[----:B------:R-:W-:Y:S01]  /*99c0*/  FADD.FTZ R161, R205, R14 ;  /* 0x0000000ecda17221 */ /* 0x000fe20000010000 */
[----:B------:R-:W-:Y:S01]  /*99d0*/  F2FP.BF16.F32.PACK_AB R210, R175, R210 ;  /* 0x000000d2afd2723e */ /* 0x000fe200000010ff */
[----:B------:R-:W0:Y:S01]  /*99e0*/  MUFU.EX2 R196, R196 ;  /* 0x000000c400c47308 */ /* 0x000e220000000800 */
[C---:B---3--:R-:W-:Y:S01]  /*99f0*/  FADD.FTZ R169, R177.reuse, R20 ;  /* 0x00000014b1a97221 */ /* 0x048fe20000010000 */
[----:B------:R-:W-:Y:S01]  /*9a00*/  FADD.FTZ R14, R188, R161 ;  /* 0x000000a1bc0e7221 */ /* 0x000fe20000010000 */
[----:B------:R-:W-:Y:S02]  /*9a10*/  F2FP.BF16.F32.PACK_AB R204, R177, R204 ;  /* 0x000000ccb1cc723e */ /* 0x000fe400000010ff */
[----:B----4-:R-:W-:Y:S01]  /*9a20*/  FADD.FTZ R20, R206, R169 ;  /* 0x000000a9ce147221 */ /* 0x010fe20000010000 */
[----:B------:R-:W-:Y:S01]  /*9a30*/  FADD.FTZ R161, R207, R14 ;  /* 0x0000000ecfa17221 */ /* 0x000fe20000010000 */
[C---:B-----5:R-:W-:Y:S01]  /*9a40*/  F2FP.BF16.F32.PACK_AB R206, R157.reuse, R206 ;  /* 0x000000ce9dce723e */ /* 0x060fe200000010ff */
[----:B------:R-:W1:Y:S01]  /*9a50*/  MUFU.EX2 R5, R172 ;  /* 0x000000ac00057308 */ /* 0x000e620000000800 */
[----:B------:R-:W-:Y:S01]  /*9a60*/  FADD.FTZ R169, R157, R20 ;  /* 0x000000149da97221 */ /* 0x000fe20000010000 */
[----:B------:R-:W-:Y:S01]  /*9a70*/  FADD.FTZ R14, R160, R161 ;  /* 0x000000a1a00e7221 */ /* 0x000fe20000010000 */
[----:B------:R-:W-:-:S02]  /*9a80*/  F2FP.BF16.F32.PACK_AB R205, R188, R205 ;  /* 0x000000cdbccd723e */ /* 0x000fc400000010ff */
[----:B------:R-:W-:Y:S01]  /*9a90*/  FADD.FTZ R20, R200, R169 ;  /* 0x000000a9c8147221 */ /* 0x000fe20000010000 */
[----:B------:R-:W-:Y:S01]  /*9aa0*/  FADD.FTZ R153, R201, R14 ;  /* 0x0000000ec9997221 */ /* 0x000fe20000010000 */
[----:B------:R-:W-:Y:S01]  /*9ab0*/  F2FP.BF16.F32.PACK_AB R207, R160, R207 ;  /* 0x000000cfa0cf723e */ /* 0x000fe200000010ff */
[----:B------:R-:W3:Y:S01]  /*9ac0*/  MUFU.EX2 R198, R198 ;  /* 0x000000c600c67308 */ /* 0x000ee20000000800 */
[C---:B------:R-:W-:Y:S01]  /*9ad0*/  FADD.FTZ R161, R165.reuse, R20 ;  /* 0x00000014a5a17221 */ /* 0x040fe20000010000 */
[----:B------:R-:W-:Y:S01]  /*9ae0*/  FADD.FTZ R14, R174, R153 ;  /* 0x00000099ae0e7221 */ /* 0x000fe20000010000 */
[----:B------:R-:W-:Y:S02]  /*9af0*/  F2FP.BF16.F32.PACK_AB R200, R165, R200 ;  /* 0x000000c8a5c8723e */ /* 0x000fe400000010ff */
[----:B------:R-:W-:Y:S01]  /*9b00*/  FADD.FTZ R20, R202, R161 ;  /* 0x000000a1ca147221 */ /* 0x000fe20000010000 */
[----:B------:R-:W-:Y:S01]  /*9b10*/  FADD.FTZ R153, R203, R14 ;  /* 0x0000000ecb997221 */ /* 0x000fe20000010000 */
[C---:B--2---:R-:W-:Y:S01]  /*9b20*/  F2FP.BF16.F32.PACK_AB R202, R21.reuse, R202 ;  /* 0x000000ca15ca723e */ /* 0x044fe200000010ff */
[----:B------:R-:W2:Y:S01]  /*9b30*/  MUFU.EX2 R199, R199 ;  /* 0x000000c700c77308 */ /* 0x000ea20000000800 */
[----:B------:R-:W-:Y:S01]  /*9b40*/  FADD.FTZ R157, R21, R20 ;  /* 0x00000014159d7221 */ /* 0x000fe20000010000 */
[----:B------:R-:W-:Y:S01]  /*9b50*/  FADD.FTZ R14, R166, R153 ;  /* 0x00000099a60e7221 */ /* 0x000fe20000010000 */
[----:B------:R-:W-:-:S02]  /*9b60*/  F2FP.BF16.F32.PACK_AB R201, R174, R201 ;  /* 0x000000c9aec9723e */ /* 0x000fc400000010ff */
[----:B0-----:R-:W-:Y:S01]  /*9b70*/  FADD.FTZ R20, R196, R157 ;  /* 0x0000009dc4147221 */ /* 0x001fe20000010000 */
[----:B------:R-:W-:Y:S01]  /*9b80*/  FADD.FTZ R153, R197, R14 ;  /* 0x0000000ec5997221 */ /* 0x000fe20000010000 */
[C---:B-1----:R-:W-:Y:S01]  /*9b90*/  F2FP.BF16.F32.PACK_AB R196, R5.reuse, R196 ;  /* 0x000000c405c4723e */ /* 0x042fe200000010ff */
[----:B------:R-:W0:Y:S01]  /*9ba0*/  MUFU.EX2 R159, R159 ;  /* 0x0000009f009f7308 */ /* 0x000e220000000800 */
[----:B------:R-:W-:Y:S01]  /*9bb0*/  FADD.FTZ R157, R5, R20 ;  /* 0x00000014059d7221 */ /* 0x000fe20000010000 */
[----:B------:R-:W-:Y:S01]  /*9bc0*/  FADD.FTZ R14, R154, R153 ;  /* 0x000000999a0e7221 */ /* 0x000fe20000010000 */
[----:B------:R-:W-:Y:S02]  /*9bd0*/  F2FP.BF16.F32.PACK_AB R203, R166, R203 ;  /* 0x000000cba6cb723e */ /* 0x000fe400000010ff */
[----:B---3--:R-:W-:Y:S01]  /*9be0*/  FADD.FTZ R20, R198, R157 ;  /* 0x0000009dc6147221 */ /* 0x008fe20000010000 */
[----:B------:R-:W-:Y:S02]  /*9bf0*/  F2FP.BF16.F32.PACK_AB R197, R154, R197 ;  /* 0x000000c59ac5723e */ /* 0x000fe400000010ff */
[----:B------:R-:W1:Y:S01]  /*9c00*/  MUFU.EX2 R158, R158 ;  /* 0x0000009e009e7308 */ /* 0x000e620000000800 */
[----:B--2---:R-:W-:-:S07]  /*9c10*/  FADD.FTZ R5, R199, R14 ;  /* 0x0000000ec7057221 */ /* 0x004fce0000010000 */
[----:B------:R-:W2:Y:S01]  /*9c20*/  MUFU.EX2 R192, R192 ;  /* 0x000000c000c07308 */ /* 0x000ea20000000800 */
[C---:B0-----:R-:W-:Y:S01]  /*9c30*/  FADD.FTZ R21, R159.reuse, R20 ;  /* 0x000000149f157221 */ /* 0x041fe20000010000 */
[----:B------:R-:W-:Y:S01]  /*9c40*/  F2FP.BF16.F32.PACK_AB R198, R159, R198 ;  /* 0x000000c69fc6723e */ /* 0x000fe200000010ff */
[----:B------:R-:W-:-:S05]  /*9c50*/  IMAD.MOV.U32 R20, RZ, RZ, R4 ;  /* 0x000000ffff147224 */ /* 0x000fca00078e0004 */
        /* <DEDUP_REMOVED lines=20> */
[C---:B0-----:R-:W-:Y:S01]  /*9da0*/  FADD.FTZ R5, R156.reuse, R5 ;  /* 0x000000059c057221 */ /* 0x041fe20000010000 */
[----:B------:R-:W-:Y:S01]  /*9db0*/  F2FP.BF16.F32.PACK_AB R195, R156, R167 ;  /* 0x000000a79cc3723e */ /* 0x000fe200000010ff */
[----:B------:R-:W-:Y:S06]  /*9dc0*/  @P3 BRA `(.L_x_2388) ;  /* 0xffffffbc00903947 */ /* 0x000fec000383ffff */
[----:B------:R-:W-:-:S07]  /*9dd0*/  IMAD.U32 R232, RZ, RZ, UR4 ;  /* 0x00000004ffe87e24 */ /* 0x000fce000f8e00ff */
.L_x_2379:
[----:B------:R-:W-:-:S13]  /*9de0*/  R2UR UR4, R232 ;  /* 0x00000000e80472ca */ /* 0x000fda00000e0000 */
[----:B------:R-:W-:-:S13]  /*9df0*/  ISETP.LE.AND P2, PT, RZ, UR4, PT ;  /* 0x00000004ff007c0c */ /* 0x000fda000bf43270 */
[----:B------:R-:W-:Y:S05]  /*9e00*/  @!P2 BRA `(.L_x_2389) ;  /* 0x0000003c00d8a947 */ /* 0x000fea0003800000 */
[----:B------:R-:W-:Y:S01]  /*9e10*/  R2UR UR4, R16 ;  /* 0x00000000100472ca */ /* 0x000fe200000e0000 */
[----:B------:R-:W-:Y:S01]  /*9e20*/  IMAD.MOV.U32 R20, RZ, RZ, R3 ;  /* 0x000000ffff147224 */ /* 0x000fe200078e0003 */
[----:B------:R-:W-:Y:S01]  /*9e30*/  ULDC UR61, c[0x0][0x9d8] ;  /* 0x00027600003d7ab9 */ /* 0x000fe20000000800 */
[----:B------:R-:W-:Y:S02]  /*9e40*/  IMAD.MOV.U32 R19, RZ, RZ, R4 ;  /* 0x000000ffff137224 */ /* 0x000fe400078e0004 */
[----:B------:R-:W-:-:S08]  /*9e50*/  IMAD.U32 R21, RZ, RZ, UR60 ;  /* 0x0000003cff157e24 */ /* 0x000fd0000f8e00ff */
[----:B------:R-:W-:-:S07]  /*9e60*/  IMAD.U32 R231, RZ, RZ, UR4 ;  /* 0x00000004ffe77e24 */ /* 0x000fce000f8e00ff */
.L_x_2398:
        /* <DEDUP_REMOVED lines=10> */
.L_x_2390:
[----:B------:R-:W-:Y:S02]  /*9f10*/  R2UR UR4, R17 ;  /* 0x00000000110472ca */ /* 0x000fe400000e0000 */
[----:B------:R-:W-:-:S11]  /*9f20*/  R2UR UR5, R16 ;  /* 0x00000000100572ca */ /* 0x000fd600000e0000 */
[----:B------:R-:W-:Y:S02]  /*9f30*/  ULEA UR4, UR60, UR4, 0x3 ;  /* 0x000000043c047291 */ /* 0x000fe4000f8e183f */
[----:B------:R-:W-:-:S05]  /*9f40*/  IMAD.U32 R3, RZ, RZ, UR5 ;  /* 0x00000005ff037e24 */ /* 0x000fca000f8e00ff */
[----:B------:R-:W-:-:S04]  /*9f50*/  SHF.L.U32 R3, R3, 0x1f, RZ ;  /* 0x0000001f03037819 */ /* 0x000fc800000006ff */
[----:B------:R0:W1:Y:S01]  /*9f60*/  SYNCS.PHASECHK.TRANS64.TRYWAIT P2, [UR4+0x38830], R3 ;  /* 0x03883003ff0075a7 */ /* 0x0000620008040144 */
[----:B------:R-:W-:Y:S05]  /*9f70*/  @!P0 BRA `(.L_x_2391) ;  /* 0x0000000000048947 */ /* 0x000fea0003800000 */
[----:B------:R-:W-:Y:S01]  /*9f80*/  BPT.TRAP 0x1 ;  /* 0x000000040000795c */ /* 0x000fe20000300000 */
.L_x_2391:
[----:B-1----:R-:W-:Y:S05]  /*9f90*/  @P2 BRA `(.L_x_2392) ;  /* 0x0000000000082947 */ /* 0x002fea0003800000 */
[----:B------:R-:W1:Y:S02]  /*9fa0*/  SYNCS.PHASECHK.TRANS64.TRYWAIT P2, [UR4+0x38830], R3 ;  /* 0x03883003ff0075a7 */ /* 0x000e640008040144 */
[----:B-1----:R-:W-:Y:S05]  /*9fb0*/  @!P2 BRA `(.L_x_2393) ;  /* 0x000000d40078a947 */ /* 0x002fea0003800000 */
.L_x_2392:
        /* <DEDUP_REMOVED lines=644> */
.L_x_2394:
        /* <DEDUP_REMOVED lines=9> */
.L_x_2395:
[----:B---3--:R-:W-:Y:S05]  /*c890*/  @P2 BRA `(.L_x_2396) ;  /* 0x0000000000082947 */ /* 0x008fea0003800000 */
[----:B------:R-:W3:Y:S02]  /*c8a0*/  SYNCS.PHASECHK.TRANS64.TRYWAIT P2, [UR4+0x38850], R0 ;  /* 0x03885000ff0075a7 */ /* 0x000ee40008040144 */
[----:B---3--:R-:W-:Y:S05]  /*c8b0*/  @!P2 BRA `(.L_x_2397) ;  /* 0x000000ac0050a947 */ /* 0x008fea0003800000 */
.L_x_2396:
[----:B------:R-:W-:Y:S01]  /*c8c0*/  R2UR UR11, R17 ;  /* 0x00000000110b72ca */ /* 0x000fe200000e0000 */
[----:B------:R-:W-:Y:S01]  /*c8d0*/  WARPGROUP.ARRIVE ;  /* 0x00000000000079c5 */ /* 0x000fe20000000000 */
[----:B------:R-:W-:Y:S01]  /*c8e0*/  R2UR UR6, R21 ;  /* 0x00000000150672ca */ /* 0x000fe200000e0000 */
[----:B------:R-:W-:Y:S01]  /*c8f0*/  UMOV UR7, 0x40000040 ;  /* 0x4000004000077882 */ /* 0x000fe20000000000 */
[----:B------:R-:W-:Y:S01]  /*c900*/  FMUL.FTZ R2, R184, UR61 ;  /* 0x0000003db8027c20 */ /* 0x000fe20008410000 */
[----:B01----:R-:W-:Y:S01]  /*c910*/  FMUL.FTZ R3, R185, UR61 ;  /* 0x0000003db9037c20 */ /* 0x003fe20008410000 */
[----:B------:R-:W-:Y:S01]  /*c920*/  FMUL.FTZ R21, R186, UR61 ;  /* 0x0000003dba157c20 */ /* 0x000fe20008410000 */
[----:B------:R-:W-:Y:S01]  /*c930*/  FMUL.FTZ R186, R188, UR61 ;  /* 0x0000003dbcba7c20 */ /* 0x000fe20008410000 */
[----:B------:R-:W-:Y:S01]  /*c940*/  FMUL.FTZ R184, R187, UR61 ;  /* 0x0000003dbbb87c20 */ /* 0x000fe20008410000 */
[----:B------:R-:W-:Y:S01]  /*c950*/  FMUL.FTZ R187, R189, UR61 ;  /* 0x0000003dbdbb7c20 */ /* 0x000fe20008410000 */
[----:B------:R-:W2:Y:S01]  /*c960*/  MUFU.TANH R2, R2 ;  /* 0x0000000200027308 */ /* 0x000ea20000002400 */
[----:B------:R-:W-:Y:S01]  /*c970*/  FMUL.FTZ R176, R176, UR61 ;  /* 0x0000003db0b07c20 */ /* 0x000fe20008410000 */
[----:B------:R-:W-:Y:S01]  /*c980*/  FMUL.FTZ R189, R177, UR61 ;  /* 0x0000003db1bd7c20 */ /* 0x000fe20008410000 */
[----:B------:R-:W-:Y:S01]  /*c990*/  UIADD3 UR5, UR11, 0x400, URZ ;  /* 0x000004000b057890 */ /* 0x000fe2000fffe03f */
[----:B------:R-:W-:Y:S01]  /*c9a0*/  FMUL.FTZ R180, R180, UR61 ;  /* 0x0000003db4b47c20 */ /* 0x000fe20008410000 */
[----:B------:R-:W-:Y:S01]  /*c9b0*/  FMUL.FTZ R188, R191, UR61 ;  /* 0x0000003dbfbc7c20 */ /* 0x000fe20008410000 */
[----:B------:R-:W-:Y:S01]  /*c9c0*/  FMUL.FTZ R181, R181, UR61 ;  /* 0x0000003db5b57c20 */ /* 0x000fe20008410000 */
[----:B------:R-:W-:Y:S01]  /*c9d0*/  USHF.R.U32.HI UR5, URZ, 0x4, UR5 ;  /* 0x000000043f057899 */ /* 0x000fe20008011605 */
[----:B------:R-:W0:Y:S01]  /*c9e0*/  MUFU.TANH R3, R3 ;  /* 0x0000000300037308 */ /* 0x000e220000002400 */
[----:B------:R-:W-:Y:S01]  /*c9f0*/  FMUL.FTZ R168, R168, UR61 ;  /* 0x0000003da8a87c20 */ /* 0x000fe20008410000 */
[----:B------:R-:W-:Y:S01]  /*ca00*/  FMUL.FTZ R169, R169, UR61 ;  /* 0x0000003da9a97c20 */ /* 0x000fe20008410000 */
[----:B------:R-:W-:Y:S01]  /*ca10*/  ULOP3.LUT UR5, UR5, 0x3fff, URZ, 0xc0, !UPT ;  /* 0x00003fff05057892 */ /* 0x000fe2000f8ec03f */
[----:B------:R-:W-:Y:S01]  /*ca20*/  FMUL.FTZ R172, R172, UR61 ;  /* 0x0000003dacac7c20 */ /* 0x000fe20008410000 */
[----:B------:R-:W-:Y:S01]  /*ca30*/  FMUL.FTZ R173, R173, UR61 ;  /* 0x0000003dadad7c20 */ /* 0x000fe20008410000 */
[----:B------:R-:W-:Y:S01]  /*ca40*/  FMUL.FTZ R160, R160, UR61 ;  /* 0x0000003da0a07c20 */ /* 0x000fe20008410000 */
[----:B------:R-:W-:Y:S01]  /*ca50*/  ULOP3.LUT UR5, UR5, 0x2800000, URZ, 0xfc, !UPT ;  /* 0x0280000005057892 */ /* 0x000fe2000f8efc3f */
[----:B------:R-:W1:Y:S01]  /*ca60*/  MUFU.TANH R186, R186 ;  /* 0x000000ba00ba7308 */ /* 0x000e620000002400 */
[----:B--2---:R-:W-:Y:S01]  /*ca70*/  FMNMX.FTZ R0, R2, R19, !PT ;  /* 0x0000001302007209 */ /* 0x004fe20007810000 */
[----:B------:R-:W-:Y:S01]  /*ca80*/  FMUL.FTZ R161, R161, UR61 ;  /* 0x0000003da1a17c20 */ /* 0x000fe20008410000 */
[----:B------:R-:W-:Y:S01]  /*ca90*/  UIMAD UR10, UR6, 0xa00, UR5 ;  /* 0x00000a00060a78a4 */ /* 0x000fe2000f8e0205 */
[----:B------:R-:W-:Y:S01]  /*caa0*/  FMUL.FTZ R164, R164, UR61 ;  /* 0x0000003da4a47c20 */ /* 0x000fe20008410000 */
[----:B------:R-:W-:Y:S01]  /*cab0*/  FMUL.FTZ R165, R165, UR61 ;  /* 0x0000003da5a57c20 */ /* 0x000fe20008410000 */
[----:B------:R-:W-:Y:S01]  /*cac0*/  FMUL.FTZ R152, R152, UR61 ;  /* 0x0000003d98987c20 */ /* 0x000fe20008410000 */
[----:B------:R-:W-:Y:S01]  /*cad0*/  FMUL.FTZ R153, R153, UR61 ;  /* 0x0000003d99997c20 */ /* 0x000fe20008410000 */
[----:B------:R-:W2:Y:S01]  /*cae0*/  MUFU.TANH R187, R187 ;  /* 0x000000bb00bb7308 */ /* 0x000ea20000002400 */
[----:B0-----:R-:W-:Y:S01]  /*caf0*/  FMNMX.FTZ R191, R3, R0, !PT ;  /* 0x0000000003bf7209 */ /* 0x001fe20007810000 */
[----:B------:R-:W-:Y:S01]  /*cb00*/  UMOV UR6, UR10 ;  /* 0x0000000a00067c82 */ /* 0x000fe20008000000 */
[----:B------:R-:W-:Y:S01]  /*cb10*/  FMUL.FTZ R177, R178, UR61 ;  /* 0x0000003db2b17c20 */ /* 0x000fe20008410000 */
[----:B------:R-:W-:Y:S01]  /*cb20*/  HGMMA.64x256x16.F32.BF16 R24, R208, gdesc[UR4].tnspB, R24, gsb0 ;  /* 0x43e00004d0187df0 */ /* 0x000fe20008001818 */
[----:B------:R-:W-:Y:S01]  /*cb30*/  UIADD3 UR6, UR10, 0x80, URZ ;  /* 0x000000800a067890 */ /* 0x000fe2000fffe03f */
[----:B------:R-:W-:Y:S01]  /*cb40*/  FMUL.FTZ R178, R179, UR61 ;  /* 0x0000003db3b27c20 */ /* 0x000fe20008410000 */
[----:B------:R-:W-:Y:S01]  /*cb50*/  UMOV UR7, 0x40000040 ;  /* 0x4000004000077882 */ /* 0x000fe20000000000 */
[----:B------:R-:W0:Y:S01]  /*cb60*/  MUFU.TANH R176, R176 ;  /* 0x000000b000b07308 */ /* 0x000e220000002400 */
[----:B-1----:R-:W-:Y:S01]  /*cb70*/  FMNMX.FTZ R0, R186, R191, !PT ;  /* 0x000000bfba007209 */ /* 0x002fe20007810000 */
[----:B------:R-:W-:Y:S01]  /*cb80*/  FMUL.FTZ R156, R156, UR61 ;  /* 0x0000003d9c9c7c20 */ /* 0x000fe20008410000 */
[----:B------:R-:W-:Y:S01]  /*cb90*/  FMUL.FTZ R179, R182, UR61 ;  /* 0x0000003db6b37c20 */ /* 0x000fe20008410000 */
[----:B------:R-:W-:Y:S01]  /*cba0*/  FMUL.FTZ R182, R157, UR61 ;  /* 0x0000003d9db67c20 */ /* 0x000fe20008410000 */
[----:B------:R-:W-:Y:S01]  /*cbb0*/  FMUL.FTZ R185, R190, UR61 ;  /* 0x0000003dbeb97c20 */ /* 0x000fe20008410000 */
[----:B------:R-:W-:Y:S01]  /*cbc0*/  ULDC UR14, c[0x0][0x988] ;  /* 0x00026200000e7ab9 */ /* 0x000fe20000000800 */
[----:B------:R-:W-:Y:S01]  /*cbd0*/  FMUL.FTZ R170, R170, UR61 ;  /* 0x0000003daaaa7c20 */ /* 0x000fe20008410000 */
[----:B------:R-:W1:Y:S01]  /*cbe0*/  MUFU.TANH R189, R189 ;  /* 0x000000bd00bd7308 */ /* 0x000e620000002400 */
[----:B--2---:R-:W-:Y:S01]  /*cbf0*/  FMNMX.FTZ R191, R187, R0, !PT ;  /* 0x00000000bbbf7209 */ /* 0x004fe20007810000 */
[----:B------:R-:W-:Y:S01]  /*cc00*/  UMOV UR5, UR14 ;  /* 0x0000000e00057c82 */ /* 0x000fe20008000000 */
[----:B------:R-:W-:Y:S01]  /*cc10*/  FMUL.FTZ R171, R171, UR61 ;  /* 0x0000003dabab7c20 */ /* 0x000fe20008410000 */
[----:B------:R-:W-:Y:S01]  /*cc20*/  FMUL.FTZ R174, R174, UR61 ;  /* 0x0000003daeae7c20 */ /* 0x000fe20008410000 */
[----:B------:R-:W-:Y:S01]  /*cc30*/  FMUL.FTZ R175, R175, UR61 ;  /* 0x0000003dafaf7c20 */ /* 0x000fe20008410000 */
        /* <DEDUP_REMOVED lines=9> */
[----:B------:R-:W-:Y:S01]  /*ccd0*/  FMUL.FTZ R159, R159, UR61 ;  /* 0x0000003d9f9f7c20 */ /* 0x000fe20008410000 */
        /* <DEDUP_REMOVED lines=19> */
[----:B-1----:R-:W-:Y:S01]  /*ce10*/  FMNMX.FTZ R0, R164, R157, !PT ;  /* 0x0000009da4007209 */ /* 0x002fe20007810000 */
[----:B------:R-:W-:-:S06]  /*ce20*/  FMUL.FTZ R157, R183, UR61 ;  /* 0x0000003db79d7c20 */ /* 0x000fcc0008410000 */
        /* <DEDUP_REMOVED lines=9> */
[----:B0-----:R-:W-:-:S05]  /*cec0*/  FMNMX.FTZ R183, R182, R183, !PT ;  /* 0x000000b7b6b77209 */ /* 0x001fca0007810000 */
[----:B------:R-:W0:Y:S02]  /*ced0*/  SHFL.BFLY PT, R0, R183, 0x2, 0x1f ;  /* 0x0c401f00b7007f89 */ /* 0x000e2400000e0000 */
[----:B------:R-:W3:Y:S08]  /*cee0*/  MUFU.TANH R185, R185 ;  /* 0x000000b900b97308 */ /* 0x000ef00000002400 */
[----:B------:R-:W4:Y:S08]  /*cef0*/  MUFU.TANH R188, R188 ;  /* 0x000000bc00bc7308 */ /* 0x000f300000002400 */
[----:B------:R-:W5:Y:S01]  /*cf00*/  MUFU.TANH R177, R177 ;  /* 0x000000b100b17308 */ /* 0x000f620000002400 */
[----:B0-----:R-:W-:-:S07]  /*cf10*/  FMNMX.FTZ R0, R183, R0, !PT ;  /* 0x00000000b7007209 */ /* 0x001fce0007810000 */
[----:B------:R-:W0:Y:S01]  /*cf20*/  MUFU.TANH R178, R178 ;  /* 0x000000b200b27308 */ /* 0x000e220000002400 */
[----:B------:R-:W1:Y:S07]  /*cf30*/  SHFL.BFLY PT, R183, R0, 0x1, 0x1f ;  /* 0x0c201f0000b77f89 */ /* 0x000e6e00000e0000 */
[----:B------:R-:W0:Y:S08]  /*cf40*/  MUFU.TANH R179, R179 ;  /* 0x000000b300b37308 */ /* 0x000e300000002400 */
[----:B------:R-:W0:Y:S08]  /*cf50*/  MUFU.TANH R157, R157 ;  /* 0x0000009d009d7308 */ /* 0x000e300000002400 */
[----:B------:R-:W0:Y:S01]  /*cf60*/  MUFU.TANH R170, R170 ;  /* 0x000000aa00aa7308 */ /* 0x000e220000002400 */
[----:B-1----:R-:W-:-:S02]  /*cf70*/  FMNMX.FTZ R4, R0, R183, !PT ;  /* 0x000000b700047209 */ /* 0x002fc40007810000 */
[----:B------:R-:W-:-:S03]  /*cf80*/  FMNMX.FTZ R183, R21, R20, !PT ;  /* 0x0000001415b77209 */ /* 0x000fc60007810000 */
[----:B------:R-:W-:Y:S01]  /*cf90*/  FADD.FTZ R19, -R4, R19 ;  /* 0x0000001304137221 */ /* 0x000fe20000010100 */
[----:B--2---:R-:W-:Y:S01]  /*cfa0*/  FMNMX.FTZ R0, R184, R183, !PT ;  /* 0x000000b7b8007209 */ /* 0x004fe20007810000 */
[----:B------:R-:W1:Y:S02]  /*cfb0*/  MUFU.TANH R171, R171 ;  /* 0x000000ab00ab7308 */ /* 0x000e640000002400 */
[----:B------:R-:W-:Y:S01]  /*cfc0*/  FMUL.FTZ R191, R19, UR5 ;  /* 0x0000000513bf7c20 */ /* 0x000fe20008410000 */
[----:B---3--:R-:W-:-:S04]  /*cfd0*/  FMNMX.FTZ R19, R185, R0, !PT ;  /* 0x00000000b9137209 */ /* 0x008fc80007810000 */
[----:B----4-:R-:W-:Y:S01]  /*cfe0*/  FMNMX.FTZ R190, R188, R19, !PT ;  /* 0x00000013bcbe7209 */ /* 0x010fe20007810000 */
[----:B------:R-:W2:Y:S03]  /*cff0*/  MUFU.TANH R174, R174 ;  /* 0x000000ae00ae7308 */ /* 0x000ea60000002400 */
[----:B-----5:R-:W-:-:S05]  /*d000*/  FMNMX.FTZ R19, R177, R190, !PT ;  /* 0x000000beb1137209 */ /* 0x020fca0007810000 */
[----:B------:R-:W3:Y:S08]  /*d010*/  MUFU.TANH R175, R175 ;  /* 0x000000af00af7308 */ /* 0x000ef00000002400 */
[----:B------:R-:W4:Y:S08]  /*d020*/  MUFU.TANH R162, R162 ;  /* 0x000000a200a27308 */ /* 0x000f300000002400 */
[----:B------:R-:W5:Y:S08]  /*d030*/  MUFU.TANH R163, R163 ;  /* 0x000000a300a37308 */ /* 0x000f700000002400 */
[----:B------:R-:W5:Y:S08]  /*d040*/  MUFU.TANH R166, R166 ;  /* 0x000000a600a67308 */ /* 0x000f700000002400 */
[----:B------:R-:W5:Y:S08]  /*d050*/  MUFU.TANH R167, R167 ;  /* 0x000000a700a77308 */ /* 0x000f700000002400 */
[----:B------:R-:W5:Y:S01]  /*d060*/  MUFU.TANH R154, R154 ;  /* 0x0000009a009a7308 */ /* 0x000f620000002400 */
[----:B------:R-:W-:-:S02]  /*d070*/  WARPGROUP.DEPBAR.LE gsb0, 0x0 ;  /* 0x00008000000079c5 */ /* 0x000fc40000010000 */
[----:B------:R-:W-:-:S05]  /*d080*/  WARPGROUP.ARRIVE ;  /* 0x00000000000079c5 */ /* 0x000fca0000000000 */
[----:B------:R-:W5:Y:S01]  /*d090*/  MUFU.TANH R155, R155 ;  /* 0x0000009b009b7308 */ /* 0x000f620000002400 */
[----:B------:R-:W-:Y:S01]  /*d0a0*/  HGMMA.64x256x16.F32.BF16 R24, R204, gdesc[UR4].tnspB, R24, gsb0 ;  /* 0x43e00004cc187df0 */ /* 0x000fe20008001818 */
[----:B------:R-:W-:Y:S01]  /*d0b0*/  UIADD3 UR6, UR10, 0x100, URZ ;  /* 0x000001000a067890 */ /* 0x000fe2000fffe03f */
[----:B------:R-:W-:-:S05]  /*d0c0*/  UMOV UR7, 0x40000040 ;  /* 0x4000004000077882 */ /* 0x000fca0000000000 */
[----:B------:R-:W5:Y:S08]  /*d0d0*/  MUFU.TANH R158, R158 ;  /* 0x0000009e009e7308 */ /* 0x000f700000002400 */
[----:B------:R-:W5:Y:S08]  /*d0e0*/  MUFU.TANH R159, R159 ;  /* 0x0000009f009f7308 */ /* 0x000f700000002400 */
[----:B------:R1:W-:Y:S01]  /*d0f0*/  MUFU.EX2 R0, R191 ;  /* 0x000000bf00007308 */ /* 0x0003e20000000800 */
        /* <DEDUP_REMOVED lines=12> */
[----:B------:R-:W-:Y:S01]  /*d1c0*/  WARPGROUP.ARRIVE ;  /* 0x00000000000079c5 */ /* 0x000fe20000000000 */
[----:B------:R-:W-:-:S04]  /*d1d0*/  FMUL.FTZ R197, R4, UR5 ;  /* 0x0000000504c57c20 */ /* 0x000fc80008410000 */
[----:B------:R-:W-:-:S15]  /*d1e0*/  FFMA.FTZ R183, R2, UR5, -R197 ;  /* 0x0000000502b77c23 */ /* 0x000fde00080108c5 */
[----:B------:R-:W-:-:S03]  /*d1f0*/  NOP ;  /* 0x0000000000007918 */ /* 0x000fc60000000000 */
[----:B------:R-:W-:Y:S01]  /*d200*/  HGMMA.64x256x16.F32.BF16 R24, R192, gdesc[UR4].tnspB, R24, gsb0 ;  /* 0x43e00004c0187df0 */ /* 0x000fe20008001818 */
[----:B0-----:R-:W-:Y:S01]  /*d210*/  FMNMX.FTZ R2, R178, R19, !PT ;  /* 0x00000013b2027209 */ /* 0x001fe20007810000 */
        /* <DEDUP_REMOVED lines=9> */
[--C-:B-1----:R-:W-:Y:S01]  /*d2b0*/  FFMA.FTZ R191, R187, UR5, -R197.reuse ;  /* 0x00000005bbbf7c23 */ /* 0x102fe200080108c5 */
        /* <DEDUP_REMOVED lines=9> */
[----:B--2---:R-:W-:Y:S01]  /*d350*/  FMNMX.FTZ R2, R174, R3, !PT ;  /* 0x00000003ae027209 */ /* 0x004fe20007810000 */
[--C-:B------:R-:W-:Y:S01]  /*d360*/  FFMA.FTZ R181, R161, UR5, -R197.reuse ;  /* 0x00000005a1b57c23 */ /* 0x100fe200080108c5 */
[--C-:B------:R-:W-:Y:S01]  /*d370*/  FFMA.FTZ R169, R169, UR5, -R197.reuse ;  /* 0x00000005a9a97c23 */ /* 0x100fe200080108c5 */
[----:B------:R-:W-:Y:S01]  /*d380*/  MUFU.EX2 R210, R210 ;  /* 0x000000d200d27308 */ /* 0x000fe20000000800 */
[----:B---3--:R-:W-:Y:S01]  /*d390*/  FMNMX.FTZ R3, R175, R2, !PT ;  /* 0x00000002af037209 */ /* 0x008fe20007810000 */
[--C-:B------:R-:W-:Y:S01]  /*d3a0*/  FFMA.FTZ R202, R172, UR5, -R197.reuse ;  /* 0x00000005acca7c23 */ /* 0x100fe200080108c5 */
[--C-:B------:R-:W-:Y:S01]  /*d3b0*/  FFMA.FTZ R173, R173, UR5, -R197.reuse ;  /* 0x00000005adad7c23 */ /* 0x100fe200080108c5 */
[--C-:B------:R-:W-:Y:S01]  /*d3c0*/  FFMA.FTZ R161, R165, UR5, -R197.reuse ;  /* 0x00000005a5a17c23 */ /* 0x100fe200080108c5 */
[----:B----4-:R-:W-:Y:S01]  /*d3d0*/  FMNMX.FTZ R2, R162, R3, !PT ;  /* 0x00000003a2027209 */ /* 0x010fe20007810000 */
[----:B------:R-:W-:Y:S01]  /*d3e0*/  FFMA.FTZ R182, R182, UR5, -R197 ;  /* 0x00000005b6b67c23 */ /* 0x000fe200080108c5 */
[----:B------:R-:W-:Y:S01]  /*d3f0*/  R2UR UR6, R232 ;  /* 0x00000000e80672ca */ /* 0x000fe200000e0000 */
[----:B------:R-:W-:Y:S01]  /*d400*/  MUFU.EX2 R191, R191 ;  /* 0x000000bf00bf7308 */ /* 0x000fe20000000800 */
[----:B-----5:R-:W-:-:S04]  /*d410*/  FMNMX.FTZ R3, R163, R2, !PT ;  /* 0x00000002a3037209 */ /* 0x020fc80007810000 */
        /* <DEDUP_REMOVED lines=26> */
[----:B------:R-:W-:Y:S02]  /*d5c0*/  IMAD.U32 R21, RZ, RZ, UR60 ;  /* 0x0000003cff157e24 */ /* 0x000fe4000f8e00ff */
[--C-:B------:R-:W-:Y:S01]  /*d5d0*/  FFMA.FTZ R160, R184, UR5, -R156.reuse ;  /* 0x00000005b8a07c23 */ /* 0x100fe2000801089c */
[--C-:B------:R-:W-:Y:S01]  /*d5e0*/  FFMA.FTZ R211, R185, UR5, -R156.reuse ;  /* 0x00000005b9d37c23 */ /* 0x100fe2000801089c */
[--C-:B------:R-:W-:Y:S01]  /*d5f0*/  FFMA.FTZ R164, R188, UR5, -R156.reuse ;  /* 0x00000005bca47c23 */ /* 0x100fe2000801089c */
[----:B------:R-:W-:Y:S01]  /*d600*/  MUFU.EX2 R2, R2 ;  /* 0x0000000200027308 */ /* 0x000fe20000000800 */
[----:B------:R-:W-:Y:S01]  /*d610*/  @!P1 LEA R21, R21, UR11, 0x3 ;  /* 0x0000000b15159c11 */ /* 0x000fe2000f8e18ff */
[--C-:B------:R-:W-:Y:S01]  /*d620*/  FFMA.FTZ R205, R177, UR5, -R156.reuse ;  /* 0x00000005b1cd7c23 */ /* 0x100fe2000801089c */
[--C-:B------:R-:W-:Y:S01]  /*d630*/  FFMA.FTZ R168, R178, UR5, -R156.reuse ;  /* 0x00000005b2a87c23 */ /* 0x100fe2000801089c */
[--C-:B------:R-:W-:Y:S01]  /*d640*/  FFMA.FTZ R207, R179, UR5, -R156.reuse ;  /* 0x00000005b3cf7c23 */ /* 0x100fe2000801089c */
[----:B------:R-:W-:Y:S01]  /*d650*/  FFMA.FTZ R197, R162, UR5, -R156 ;  /* 0x00000005a2c57c23 */ /* 0x000fe2000801089c */
[----:B------:R-:W-:-:S02]  /*d660*/  @!P1 VIADD R21, R21, 0x38840 ;  /* 0x0003884015159836 */ /* 0x000fc40000000000 */
[--C-:B------:R-:W-:Y:S01]  /*d670*/  FFMA.FTZ R172, R157, UR5, -R156.reuse ;  /* 0x000000059dac7c23 */ /* 0x100fe2000801089c */
[----:B------:R-:W0:Y:S01]  /*d680*/  MUFU.EX2 R209, R209 ;  /* 0x000000d100d17308 */ /* 0x000e220000000800 */
[--C-:B------:R-:W-:Y:S01]  /*d690*/  FFMA.FTZ R201, R170, UR5, -R156.reuse ;  /* 0x00000005aac97c23 */ /* 0x100fe2000801089c */
[--C-:B------:R-:W-:Y:S01]  /*d6a0*/  FFMA.FTZ R170, R171, UR5, -R156.reuse ;  /* 0x00000005abaa7c23 */ /* 0x100fe2000801089c */
[----:B------:R-:W-:Y:S01]  /*d6b0*/  @!P1 PRMT R21, RZ, 0x654, R21 ;  /* 0x00000654ff159816 */ /* 0x000fe20000000015 */
[--C-:B------:R-:W-:Y:S01]  /*d6c0*/  FFMA.FTZ R199, R166, UR5, -R156.reuse ;  /* 0x00000005a6c77c23 */ /* 0x100fe2000801089c */
[--C-:B------:R-:W-:Y:S01]  /*d6d0*/  FFMA.FTZ R203, R174, UR5, -R156.reuse ;  /* 0x00000005aecb7c23 */ /* 0x100fe2000801089c */
[--C-:B------:R-:W-:Y:S01]  /*d6e0*/  FFMA.FTZ R174, R175, UR5, -R156.reuse ;  /* 0x00000005afae7c23 */ /* 0x100fe2000801089c */
[--C-:B------:R-:W-:Y:S01]  /*d6f0*/  FFMA.FTZ R167, R167, UR5, -R156.reuse ;  /* 0x00000005a7a77c23 */ /* 0x100fe2000801089c */
[----:B------:R-:W1:Y:S01]  /*d700*/  MUFU.EX2 R160, R160 ;  /* 0x000000a000a07308 */ /* 0x000e620000000800 */
[--C-:B------:R-:W-:Y:S01]  /*d710*/  FFMA.FTZ R155, R155, UR5, -R156.reuse ;  /* 0x000000059b9b7c23 */ /* 0x100fe2000801089c */
[----:B------:R-:W-:Y:S01]  /*d720*/  FFMA.FTZ R158, R158, UR5, -R156 ;  /* 0x000000059e9e7c23 */ /* 0x000fe2000801089c */
[----:B------:R-:W-:Y:S01]  /*d730*/  IMAD.U32 R157, RZ, RZ, UR4 ;  /* 0x00000004ff9d7e24 */ /* 0x000fe2000f8e00ff */
[----:B------:R-:W-:Y:S01]  /*d740*/  UIADD3 UR4, UR6, -0x1, URZ ;  /* 0xffffffff06047890 */ /* 0x000fe2000fffe03f */
[----:B------:R-:W-:-:S02]  /*d750*/  R2UR UR6, R16 ;  /* 0x00000000100672ca */ /* 0x000fc400000e0000 */
[----:B------:R-:W-:Y:S01]  /*d760*/  @!P1 VIADD R157, R157, 0x38860 ;  /* 0x000388609d9d9836 */ /* 0x000fe20000000000 */
[----:B------:R-:W2:Y:S01]  /*d770*/  MUFU.EX2 R211, R211 ;  /* 0x000000d300d37308 */ /* 0x000ea20000000800 */
[----:B0-----:R-:W-:Y:S01]  /*d780*/  FFMA.FTZ R5, R2, R5, R209 ;  /* 0x0000000502057223 */ /* 0x001fe200000100d1 */
[----:B------:R-:W-:Y:S02]  /*d790*/  IMAD.U32 R232, RZ, RZ, UR4 ;  /* 0x00000004ffe87e24 */ /* 0x000fe4000f8e00ff */
[----:B------:R-:W-:-:S04]  /*d7a0*/  @!P1 PRMT R157, RZ, 0x654, R157 ;  /* 0x00000654ff9d9816 */ /* 0x000fc8000000009d */
[----:B------:R-:W0:Y:S01]  /*d7b0*/  MUFU.EX2 R164, R164 ;  /* 0x000000a400a47308 */ /* 0x000e220000000800 */
[C---:B-1----:R-:W-:Y:S01]  /*d7c0*/  FADD.FTZ R162, R160.reuse, R5 ;  /* 0x00000005a0a27221 */ /* 0x042fe20000010000 */
[----:B------:R-:W-:Y:S01]  /*d7d0*/  F2FP.BF16.F32.PACK_AB R209, R160, R209 ;  /* 0x000000d1a0d1723e */ /* 0x000fe200000010ff */
[----:B------:R-:W-:-:S05]  /*d7e0*/  IMAD.U32 R231, RZ, RZ, UR6 ;  /* 0x00000006ffe77e24 */ /* 0x000fca000f8e00ff */
        /* <DEDUP_REMOVED lines=17> */
[----:B------:R-:W2:Y:S01]  /*d900*/  MUFU.EX2 R152, R152 ;  /* 0x0000009800987308 */ /* 0x000ea20000000800 */
[----:B------:R-:W-:-:S02]  /*d910*/  WARPGROUP.DEPBAR.LE gsb0, 0x0 ;  /* 0x00008000000079c5 */ /* 0x000fc40000010000 */
[----:B------:R3:W-:Y:S01]  /*d920*/  @!P1 SYNCS.ARRIVE.TRANS64.RED.A1T0 RZ, [R21+URZ], RZ ;  /* 0x000000ff15ff99a7 */ /* 0x0007e2000810043f */
[----:B------:R-:W-:Y:S01]  /*d930*/  FFMA.FTZ R193, R154, UR5, -R156 ;  /* 0x000000059ac17c23 */ /* 0x000fe2000801089c */
[----:B------:R-:W-:-:S03]  /*d940*/  FADD.FTZ R154, R168, R5 ;  /* 0x00000005a89a7221 */ /* 0x000fc60000010000 */
[----:B------:R-:W-:Y:S01]  /*d950*/  MUFU.EX2 R155, R155 ;  /* 0x0000009b009b7308 */ /* 0x000fe20000000800 */
[----:B0-----:R-:W-:Y:S01]  /*d960*/  FADD.FTZ R5, R207, R154 ;  /* 0x0000009acf057221 */ /* 0x001fe20000010000 */
[----:B-1----:R-:W-:Y:S01]  /*d970*/  F2FP.BF16.F32.PACK_AB R207, R172, R207 ;  /* 0x000000cfaccf723e */ /* 0x002fe200000010ff */
[----:B---3--:R-:W-:Y:S01]  /*d980*/  FFMA.FTZ R21, R0, R14, R183 ;  /* 0x0000000e00157223 */ /* 0x008fe200000100b7 */
[--C-:B------:R-:W-:Y:S01]  /*d990*/  FFMA.FTZ R14, R163, UR5, -R156.reuse ;  /* 0x00000005a30e7c23 */ /* 0x100fe2000801089c */
[----:B------:R-:W-:-:S03]  /*d9a0*/  FFMA.FTZ R156, R159, UR5, -R156 ;  /* 0x000000059f9c7c23 */ /* 0x000fc6000801089c */
[----:B------:R-:W-:Y:S01]  /*d9b0*/  MUFU.EX2 R154, R167 ;  /* 0x000000a7009a7308 */ /* 0x000fe20000000800 */
[----:B------:R-:W-:Y:S01]  /*d9c0*/  FADD.FTZ R21, R208, R21 ;  /* 0x00000015d0157221 */ /* 0x000fe20000010000 */
[----:B------:R0:W-:Y:S01]  /*d9d0*/  @!P1 SYNCS.ARRIVE.TRANS64.RED.A1T0 RZ, [R157+URZ], RZ ;  /* 0x000000ff9dff99a7 */ /* 0x0001e2000810043f */
[----:B--2---:R-:W-:Y:S02]  /*d9e0*/  F2FP.BF16.F32.PACK_AB R192, R152, R19 ;  /* 0x0000001398c0723e */ /* 0x004fe400000010ff */
[----:B------:R-:W-:Y:S01]  /*d9f0*/  FADD.FTZ R176, R210, R21 ;  /* 0x00000015d2b07221 */ /* 0x000fe20000010000 */
[----:B------:R-:W-:Y:S02]  /*da00*/  F2FP.BF16.F32.PACK_AB R208, R208, R183 ;  /* 0x000000b7d0d0723e */ /* 0x000fe400000010ff */
[----:B------:R-:W1:Y:S01]  /*da10*/  MUFU.EX2 R14, R14 ;  /* 0x0000000e000e7308 */ /* 0x000e620000000800 */
[C---:B------:R-:W-:Y:S01]  /*da20*/  FADD.FTZ R21, R191.reuse, R176 ;  /* 0x000000b0bf157221 */ /* 0x040fe20000010000 */
[----:B------:R-:W-:-:S03]  /*da30*/  F2FP.BF16.F32.PACK_AB R210, R191, R210 ;  /* 0x000000d2bfd2723e */ /* 0x000fc600000010ff */
[----:B------:R-:W-:Y:S01]  /*da40*/  FADD.FTZ R166, R204, R21 ;  /* 0x00000015cca67221 */ /* 0x000fe20000010000 */
[C---:B------:R-:W-:Y:S02]  /*da50*/  F2FP.BF16.F32.PACK_AB R204, R187.reuse, R204 ;  /* 0x000000ccbbcc723e */ /* 0x040fe400000010ff */
[----:B------:R-:W-:Y:S01]  /*da60*/  MUFU.EX2 R193, R193 ;  /* 0x000000c100c17308 */ /* 0x000fe20000000800 */
[----:B------:R-:W-:-:S04]  /*da70*/  FADD.FTZ R21, R187, R166 ;  /* 0x000000a6bb157221 */ /* 0x000fc80000010000 */
[----:B------:R-:W-:Y:S01]  /*da80*/  FADD.FTZ R162, R206, R21 ;  /* 0x00000015cea27221 */ /* 0x000fe20000010000 */
[C---:B------:R-:W-:Y:S02]  /*da90*/  F2FP.BF16.F32.PACK_AB R206, R189.reuse, R206 ;  /* 0x000000cebdce723e */ /* 0x040fe400000010ff */
[----:B------:R-:W-:Y:S01]  /*daa0*/  MUFU.EX2 R153, R153 ;  /* 0x0000009900997308 */ /* 0x000fe20000000800 */
[----:B------:R-:W-:Y:S01]  /*dab0*/  FADD.FTZ R21, R189, R162 ;  /* 0x000000a2bd157221 */ /* 0x000fe20000010000 */
[----:B------:R-:W-:-:S03]  /*dac0*/  FADD.FTZ R162, R172, R5 ;  /* 0x00000005aca27221 */ /* 0x000fc60000010000 */
[----:B------:R-:W-:Y:S01]  /*dad0*/  FADD.FTZ R166, R200, R21 ;  /* 0x00000015c8a67221 */ /* 0x000fe20000010000 */
[----:B------:R-:W-:Y:S01]  /*dae0*/  FADD.FTZ R5, R201, R162 ;  /* 0x000000a2c9057221 */ /* 0x000fe20000010000 */
[C---:B------:R-:W-:Y:S01]  /*daf0*/  F2FP.BF16.F32.PACK_AB R200, R169.reuse, R200 ;  /* 0x000000c8a9c8723e */ /* 0x040fe200000010ff */
[----:B------:R-:W-:Y:S01]  /*db00*/  MUFU.EX2 R195, R158 ;  /* 0x0000009e00c37308 */ /* 0x000fe20000000800 */
[----:B------:R-:W-:Y:S01]  /*db10*/  FADD.FTZ R21, R169, R166 ;  /* 0x000000a6a9157221 */ /* 0x000fe20000010000 */
[C---:B------:R-:W-:Y:S01]  /*db20*/  FADD.FTZ R160, R170.reuse, R5 ;  /* 0x00000005aaa07221 */ /* 0x040fe20000010000 */
[----:B------:R-:W-:Y:S02]  /*db30*/  F2FP.BF16.F32.PACK_AB R201, R170, R201 ;  /* 0x000000c9aac9723e */ /* 0x000fe400000010ff */
[----:B------:R-:W-:Y:S01]  /*db40*/  FADD.FTZ R162, R202, R21 ;  /* 0x00000015caa27221 */ /* 0x000fe20000010000 */
[----:B------:R-:W-:Y:S01]  /*db50*/  FADD.FTZ R5, R203, R160 ;  /* 0x000000a0cb057221 */ /* 0x000fe20000010000 */
[C---:B------:R-:W-:Y:S01]  /*db60*/  F2FP.BF16.F32.PACK_AB R202, R173.reuse, R202 ;  /* 0x000000caadca723e */ /* 0x040fe200000010ff */
[----:B------:R-:W2:Y:S01]  /*db70*/  MUFU.EX2 R20, R182 ;  /* 0x000000b600147308 */ /* 0x000ea20000000800 */
[----:B------:R-:W-:Y:S01]  /*db80*/  FADD.FTZ R21, R173, R162 ;  /* 0x000000a2ad157221 */ /* 0x000fe20000010000 */
[C---:B------:R-:W-:Y:S01]  /*db90*/  FADD.FTZ R160, R174.reuse, R5 ;  /* 0x00000005aea07221 */ /* 0x040fe20000010000 */
[----:B------:R-:W-:-:S02]  /*dba0*/  F2FP.BF16.F32.PACK_AB R203, R174, R203 ;  /* 0x000000cbaecb723e */ /* 0x000fc400000010ff */
[----:B------:R-:W-:Y:S01]  /*dbb0*/  FADD.FTZ R162, R196, R21 ;  /* 0x00000015c4a27221 */ /* 0x000fe20000010000 */
[----:B------:R-:W-:Y:S01]  /*dbc0*/  FADD.FTZ R5, R197, R160 ;  /* 0x000000a0c5057221 */ /* 0x000fe20000010000 */
[C---:B-1----:R-:W-:Y:S01]  /*dbd0*/  F2FP.BF16.F32.PACK_AB R197, R14.reuse, R197 ;  /* 0x000000c50ec5723e */ /* 0x042fe200000010ff */
[----:B------:R-:W1:Y:S01]  /*dbe0*/  MUFU.EX2 R156, R156 ;  /* 0x0000009c009c7308 */ /* 0x000e620000000800 */
[C---:B------:R-:W-:Y:S01]  /*dbf0*/  FADD.FTZ R21, R181.reuse, R162 ;  /* 0x000000a2b5157221 */ /* 0x040fe20000010000 */
[----:B------:R-:W-:Y:S01]  /*dc00*/  FADD.FTZ R160, R14, R5 ;  /* 0x000000050ea07221 */ /* 0x000fe20000010000 */
[----:B------:R-:W-:Y:S02]  /*dc10*/  F2FP.BF16.F32.PACK_AB R196, R181, R196 ;  /* 0x000000c4b5c4723e */ /* 0x000fe400000010ff */
[----:B------:R-:W-:Y:S01]  /*dc20*/  FADD.FTZ R162, R198, R21 ;  /* 0x00000015c6a27221 */ /* 0x000fe20000010000 */
[----:B------:R-:W-:Y:S01]  /*dc30*/  FADD.FTZ R5, R199, R160 ;  /* 0x000000a0c7057221 */ /* 0x000fe20000010000 */
[----:B------:R-:W-:Y:S01]  /*dc40*/  F2FP.BF16.F32.PACK_AB R198, R161, R198 ;  /* 0x000000c6a1c6723e */ /* 0x000fe200000010ff */
[----:B------:R-:W-:-:S02]  /*dc50*/  IMAD.U32 R21, RZ, RZ, UR60 ;  /* 0x0000003cff157e24 */ /* 0x000fc4000f8e00ff */
[----:B------:R-:W-:Y:S01]  /*dc60*/  FADD.FTZ R162, R161, R162 ;  /* 0x000000a2a1a27221 */ /* 0x000fe20000010000 */
[----:B------:R-:W-:Y:S01]  /*dc70*/  FADD.FTZ R160, R154, R5 ;  /* 0x000000059aa07221 */ /* 0x000fe20000010000 */
[----:B--2---:R-:W-:Y:S02]  /*dc80*/  F2FP.BF16.F32.PACK_AB R194, R20, R153 ;  /* 0x0000009914c2723e */ /* 0x004fe400000010ff */
[----:B------:R-:W-:Y:S01]  /*dc90*/  FADD.FTZ R5, R19, R162 ;  /* 0x000000a213057221 */ /* 0x000fe20000010000 */
[----:B------:R-:W-:Y:S01]  /*dca0*/  FADD.FTZ R160, R193, R160 ;  /* 0x000000a0c1a07221 */ /* 0x000fe20000010000 */
[----:B------:R-:W-:Y:S01]  /*dcb0*/  F2FP.BF16.F32.PACK_AB R199, R154, R199 ;  /* 0x000000c79ac7723e */ /* 0x000fe200000010ff */
[----:B------:R-:W-:Y:S02]  /*dcc0*/  IMAD.MOV.U32 R19, RZ, RZ, R4 ;  /* 0x000000ffff137224 */ /* 0x000fe400078e0004 */
[----:B------:R-:W-:Y:S01]  /*dcd0*/  FADD.FTZ R14, R152, R5 ;  /* 0x00000005980e7221 */ /* 0x000fe20000010000 */
[C---:B------:R-:W-:Y:S01]  /*dce0*/  FADD.FTZ R160, R155.reuse, R160 ;  /* 0x000000a09ba07221 */ /* 0x040fe20000010000 */
[----:B------:R-:W-:-:S02]  /*dcf0*/  F2FP.BF16.F32.PACK_AB R193, R155, R193 ;  /* 0x000000c19bc1723e */ /* 0x000fc400000010ff */
[----:B------:R-:W-:Y:S01]  /*dd00*/  FADD.FTZ R5, R153, R14 ;  /* 0x0000000e99057221 */ /* 0x000fe20000010000 */
[----:B------:R-:W-:Y:S01]  /*dd10*/  FADD.FTZ R160, R195, R160 ;  /* 0x000000a0c3a07221 */ /* 0x000fe20000010000 */
[----:B-1----:R-:W-:Y:S02]  /*dd20*/  F2FP.BF16.F32.PACK_AB R195, R156, R195 ;  /* 0x000000c39cc3723e */ /* 0x002fe400000010ff */
[----:B------:R-:W-:Y:S01]  /*dd30*/  FADD.FTZ R14, R20, R5 ;  /* 0x00000005140e7221 */ /* 0x000fe20000010000 */
[----:B------:R-:W-:Y:S01]  /*dd40*/  FADD.FTZ R5, R156, R160 ;  /* 0x000000a09c057221 */ /* 0x000fe20000010000 */
[----:B------:R-:W-:Y:S01]  /*dd50*/  IMAD.MOV.U32 R20, RZ, RZ, R3 ;  /* 0x000000ffff147224 */ /* 0x000fe200078e0003 */
[----:B0-----:R-:W-:Y:S06]  /*dd60*/  @P2 BRA `(.L_x_2398) ;  /* 0xffffffc000402947 */ /* 0x001fec000383ffff */
.L_x_2389:
        /* <DEDUP_REMOVED lines=131> */
.L_x_2399:
        /* <DEDUP_REMOVED lines=8> */
.L_x_2400:
[----:B-1----:R-:W-:Y:S05]  /*e620*/  @P2 BRA `(.L_x_2401) ;  /* 0x0000000000082947 */ /* 0x002fea0003800000 */
[----:B------:R-:W1:Y:S02]  /*e630*/  SYNCS.PHASECHK.TRANS64.TRYWAIT P0, [UR7+0x38850], R0 ;  /* 0x03885000ff0075a7 */ /* 0x000e640008000147 */
[----:B-1----:R-:W-:Y:S05]  /*e640*/  @!P0 BRA `(.L_x_2402) ;  /* 0x0000009000048947 */ /* 0x002fea0003800000 */
.L_x_2401:
[----:B------:R-:W-:Y:S01]  /*e650*/  R2UR UR4, R17 ;  /* 0x00000000110472ca */ /* 0x000fe200000e0000 */
[----:B------:R-:W-:Y:S01]  /*e660*/  WARPGROUP.ARRIVE ;  /* 0x00000000000079c5 */ /* 0x000fe20000000000 */
[----:B------:R-:W-:Y:S01]  /*e670*/  UMOV UR11, 0x40000040 ;  /* 0x40000040000b7882 */ /* 0x000fe20000000000 */
[----:B01----:R-:W0:Y:S01]  /*e680*/  SHFL.BFLY PT, R0, R5, 0x2, 0x1f ;  /* 0x0c401f0005007f89 */ /* 0x003e2200000e0000 */
[----:B------:R-:W-:Y:S01]  /*e690*/  IMAD.MOV.U32 R6, RZ, RZ, RZ ;  /* 0x000000ffff067224 */ /* 0x000fe200078e00ff */
[----:B------:R-:W-:Y:S01]  /*e6a0*/  R2UR UR9, R220 ;  /* 0x00000000dc0972ca */ /* 0x000fe200000e0000 */
[----:B------:R-:W-:Y:S01]  /*e6b0*/  IMAD.U32 R12, RZ, RZ, UR7 ;  /* 0x00000007ff0c7e24 */ /* 0x000fe2000f8e00ff */
[----:B------:R-:W1:Y:S01]  /*e6c0*/  SHFL.BFLY PT, R7, R14, 0x2, 0x1f ;  /* 0x0c401f000e077f89 */ /* 0x000e6200000e0000 */
[----:B------:R-:W-:Y:S01]  /*e6d0*/  R2UR UR8, R16 ;  /* 0x00000000100872ca */ /* 0x000fe200000e0000 */
[----:B------:R-:W-:-:S04]  /*e6e0*/  IMAD.U32 R13, RZ, RZ, UR5 ;  /* 0x00000005ff0d7e24 */ /* 0x000fc8000f8e00ff */
[----:B------:R-:W-:-:S04]  /*e6f0*/  UIADD3 UR4, UR4, 0x400, URZ ;  /* 0x0000040004047890 */ /* 0x000fc8000fffe03f */
[----:B------:R-:W-:Y:S02]  /*e700*/  USHF.R.U32.HI UR4, URZ, 0x4, UR4 ;  /* 0x000000043f047899 */ /* 0x000fe40008011604 */
[----:B------:R-:W-:Y:S02]  /*e710*/  UIADD3 UR9, UR9, 0x1, URZ ;  /* 0x0000000109097890 */ /* 0x000fe4000fffe03f */
[----:B------:R-:W-:-:S04]  /*e720*/  ULOP3.LUT UR4, UR4, 0x3fff, URZ, 0xc0, !UPT ;  /* 0x00003fff04047892 */ /* 0x000fc8000f8ec03f */
[----:B------:R-:W-:Y:S01]  /*e730*/  ULOP3.LUT UR4, UR4, 0x2800000, URZ, 0xfc, !UPT ;  /* 0x0280000004047892 */ /* 0x000fe2000f8efc3f */
[----:B------:R-:W-:Y:S02]  /*e740*/  IMAD.U32 R220, RZ, RZ, UR9 ;  /* 0x00000009ffdc7e24 */ /* 0x000fe4000f8e00ff */
[----:B0-----:R-:W-:Y:S01]  /*e750*/  FADD.FTZ R2, R0, R5 ;  /* 0x0000000500027221 */ /* 0x001fe20000010000 */
[----:B------:R-:W-:Y:S01]  /*e760*/  IMAD.MOV.U32 R5, RZ, RZ, RZ ;  /* 0x000000ffff057224 */ /* 0x000fe200078e00ff */
[----:B------:R-:W-:Y:S01]  /*e770*/  UIMAD UR4, UR60, 0xa00, UR4 ;  /* 0x00000a003c0478a4 */ /* 0x000fe2000f8e0204 */
[----:B-1----:R-:W-:Y:S02]  /*e780*/  FADD.FTZ R7, R7, R14 ;  /* 0x0000000e07077221 */ /* 0x002fe40000010000 */
[----:B------:R-:W0:Y:S01]  /*e790*/  SHFL.BFLY PT, R9, R2, 0x1, 0x1f ;  /* 0x0c201f0002097f89 */ /* 0x000e2200000e0000 */
[----:B------:R-:W-:Y:S02]  /*e7a0*/  UIADD3 UR6, UR4, 0x80, URZ ;  /* 0x0000008004067890 */ /* 0x000fe4000fffe03f */
[----:B------:R-:W-:Y:S01]  /*e7b0*/  UIADD3 UR60, UR60, 0x1, URZ ;  /* 0x000000013c3c7890 */ /* 0x000fe2000fffe03f */
[----:B------:R-:W1:Y:S01]  /*e7c0*/  SHFL.BFLY PT, R0, R7, 0x1, 0x1f ;  /* 0x0c201f0007007f89 */ /* 0x000e6200000e0000 */
[----:B------:R-:W-:-:S02]  /*e7d0*/  UMOV UR10, UR4 ;  /* 0x00000004000a7c82 */ /* 0x000fc40008000000 */
[----:B------:R-:W-:Y:S01]  /*e7e0*/  HGMMA.64x256x16.F32.BF16 R24, R208, gdesc[UR8].tnspB, R24, gsb0 ;  /* 0x43e00008d0187df0 */ /* 0x000fe20008001818 */
[----:B------:R-:W-:Y:S01]  /*e7f0*/  UMOV UR10, UR6 ;  /* 0x00000006000a7c82 */ /* 0x000fe20008000000 */
[----:B------:R-:W-:Y:S01]  /*e800*/  UMOV UR11, 0x40000040 ;  /* 0x40000040000b7882 */ /* 0x000fe20000000000 */
[----:B------:R-:W-:Y:S02]  /*e810*/  UIADD3 UR6, UR4, 0x100, URZ ;  /* 0x0000010004067890 */ /* 0x000fe4000fffe03f */
[----:B------:R-:W-:-:S04]  /*e820*/  UISETP.NE.AND UP0, UPT, UR60, 0x2, UPT ;  /* 0x000000023c00788c */ /* 0x000fc8000bf05270 */
[----:B------:R-:W-:Y:S01]  /*e830*/  USEL UR60, UR60, URZ, UP0 ;  /* 0x0000003f3c3c7287 */ /* 0x000fe20008000000 */
        /* <DEDUP_REMOVED lines=25> */
[----:B------:R-:W-:Y:S02]  /*e9d0*/  UIADD3 UR6, UR4, 0x180, URZ ;  /* 0x0000018004067890 */ /* 0x000fe4000fffe03f */
[----:B------:R-:W-:Y:S01]  /*e9e0*/  UIADD3 UR4, UR4, 0x200, URZ ;  /* 0x0000020004047890 */ /* 0x000fe2000fffe03f */
[----:B------:R-:W-:Y:S02]  /*e9f0*/  WARPGROUP.DEPBAR.LE gsb0, 0x0 ;  /* 0x00008000000079c5 */ /* 0x000fe40000010000 */
[----:B------:R-:W-:-:S15]  /*ea00*/  WARPGROUP.ARRIVE ;  /* 0x00000000000079c5 */ /* 0x000fde0000000000 */
[----:B------:R-:W-:-:S05]  /*ea10*/  NOP ;  /* 0x0000000000007918 */ /* 0x000fca0000000000 */
        /* <DEDUP_REMOVED lines=10> */
[----:B------:R-:W-:-:S06]  /*eac0*/  ULOP3.LUT UR8, UR8, UR4, URZ, 0x3c, !UPT ;  /* 0x0000000408087292 */ /* 0x000fcc000f8e3c3f */
[----:B------:R-:W-:Y:S01]  /*ead0*/  IMAD.U32 R16, RZ, RZ, UR8 ;  /* 0x00000008ff107e24 */ /* 0x000fe2000f8e00ff */
[----:B------:R-:W-:Y:S02]  /*eae0*/  WARPGROUP.DEPBAR.LE gsb0, 0x0 ;  /* 0x00008000000079c5 */ /* 0x000fe40000010000 */
[----:B------:R-:W-:-:S12]  /*eaf0*/  WARPGROUP.ARRIVE ;  /* 0x00000000000079c5 */ /* 0x000fd80000000000 */
        /* <DEDUP_REMOVED lines=131> */
.L_x_2372:
        /* <DEDUP_REMOVED lines=13> */
[----:B------:R-:W-:Y:S01]  /*f400*/  F2FP.BF16.F32.PACK_AB R24, R25, R24 ;  /* 0x000000181918723e */ /* 0x000fe200000010ff */
[----:B------:R-:W-:Y:S01]  /*f410*/  ULDC.64 UR16, c[0x0][0x208] ;  /* 0x0000820000107ab9 */ /* 0x000fe20000000a00 */
[----:B------:R-:W-:Y:S02]  /*f420*/  F2FP.BF16.F32.PACK_AB R25, R17, R26 ;  /* 0x0000001a1119723e */ /* 0x000fe400000010ff */
[----:B------:R-:W-:Y:S02]  /*f430*/  F2FP.BF16.F32.PACK_AB R26, R29, R28 ;  /* 0x0000001c1d1a723e */ /* 0x000fe400000010ff */
[----:B------:R-:W-:-:S02]  /*f440*/  F2FP.BF16.F32.PACK_AB R27, R27, R30 ;  /* 0x0000001e1b1b723e */ /* 0x000fc400000010ff */
[----:B------:R-:W-:Y:S02]  /*f450*/  R2UR UR11, R217 ;  /* 0x00000000d90b72ca */ /* 0x000fe400000e0000 */
[----:B------:R-:W-:Y:S02]  /*f460*/  R2UR UR14, R218 ;  /* 0x00000000da0e72ca */ /* 0x000fe400000e0000 */
[----:B------:R-:W-:Y:S02]  /*f470*/  F2FP.BF16.F32.PACK_AB R32, R33, R32 ;  /* 0x000000202120723e */ /* 0x000fe400000010ff */
[----:B------:R-:W-:Y:S02]  /*f480*/  F2FP.BF16.F32.PACK_AB R33, R35, R34 ;  /* 0x000000222321723e */ /* 0x000fe400000010ff */
[----:B------:R-:W-:Y:S01]  /*f490*/  F2FP.BF16.F32.PACK_AB R34, R37, R176 ;  /* 0x000000b02522723e */ /* 0x000fe200000010ff */
[----:B------:R-:W-:Y:S01]  /*f4a0*/  VIADD R37, R212, UR13 ;  /* 0x0000000dd4257c36 */ /* 0x000fe20008000000 */
[----:B------:R-:W-:-:S02]  /*f4b0*/  F2FP.BF16.F32.PACK_AB R35, R39, R38 ;  /* 0x000000262723723e */ /* 0x000fc400000010ff */
[----:B------:R-:W-:Y:S01]  /*f4c0*/  F2FP.BF16.F32.PACK_AB R173, R174, R173 ;  /* 0x000000adaead723e */ /* 0x000fe200000010ff */
[----:B------:R-:W-:Y:S01]  /*f4d0*/  USHF.R.S32.HI UR10, URZ, 0x1f, UR11 ;  /* 0x0000001f3f0a7899 */ /* 0x000fe2000801140b */
[----:B------:R-:W-:Y:S01]  /*f4e0*/  F2FP.BF16.F32.PACK_AB R174, R149, R148 ;  /* 0x0000009495ae723e */ /* 0x000fe200000010ff */
[----:B------:R-:W-:Y:S01]  /*f4f0*/  UIMAD.WIDE.U32 UR6, UR11, UR8, URZ ;  /* 0x000000080b0672a5 */ /* 0x000fe2000f8e003f */
[----:B------:R-:W-:Y:S01]  /*f500*/  F2FP.BF16.F32.PACK_AB R175, R177, R175 ;  /* 0x000000afb1af723e */ /* 0x000fe200000010ff */
[----:B------:R-:W-:Y:S02]  /*f510*/  UIMAD UR5, UR10, UR8, URZ ;  /* 0x000000080a0572a4 */ /* 0x000fe4000f8e023f */
[----:B------:R-:W-:Y:S01]  /*f520*/  USHF.R.S32.HI UR12, URZ, 0x1f, UR14 ;  /* 0x0000001f3f0c7899 */ /* 0x000fe2000801140e */
[----:B------:R-:W-:Y:S02]  /*f530*/  MOV R168, R199 ;  /* 0x000000c700a87202 */ /* 0x000fe40000000f00 */
[----:B0-----:R-:W-:Y:S01]  /*f540*/  MOV R169, R4 ;  /* 0x0000000400a97202 */ /* 0x001fe20000000f00 */
[----:B------:R-:W-:-:S03]  /*f550*/  UIMAD UR5, UR11, UR9, UR5 ;  /* 0x000000090b0572a4 */ /* 0x000fc6000f8e0205 */
[----:B------:R-:W-:Y:S01]  /*f560*/  ULDC.64 UR8, c[0x0][0xb98] ;  /* 0x0002e60000087ab9 */ /* 0x000fe20000000a00 */
[--C-:B------:R-:W-:Y:S01]  /*f570*/  IMAD.WIDE R20, R224, 0x2, R168.reuse ;  /* 0x00000002e0147825 */ /* 0x100fe200078e02a8 */
[----:B------:R-:W-:Y:S02]  /*f580*/  UIADD3 UR7, UR7, UR5, URZ ;  /* 0x0000000507077290 */ /* 0x000fe4000fffe03f */
[----:B------:R-:W-:Y:S01]  /*f590*/  UIMAD UR5, UR12, UR8, URZ ;  /* 0x000000080c0572a4 */ /* 0x000fe2000f8e023f */
[----:B------:R-:W-:Y:S01]  /*f5a0*/  IMAD.WIDE R168, R5, 0x2, R168 ;  /* 0x0000000205a87825 */ /* 0x000fe200078e02a8 */
[C---:B------:R-:W-:Y:S01]  /*f5b0*/  IADD3 R119, P6, R20.reuse, 0xc000, RZ ;  /* 0x0000c00014777810 */ /* 0x040fe20007fde0ff */
[----:B------:R-:W-:Y:S01]  /*f5c0*/  UIMAD.WIDE.U32 UR6, UR14, UR8, UR6 ;  /* 0x000000080e0672a5 */ /* 0x000fe2000f8e0006 */
[C---:B------:R-:W-:Y:S01]  /*f5d0*/  IADD3 R7, P3, R20.reuse, 0xc060, RZ ;  /* 0x0000c06014077810 */ /* 0x040fe20007f7e0ff */
[----:B------:R-:W-:Y:S01]  /*f5e0*/  UIMAD UR5, UR14, UR9, UR5 ;  /* 0x000000090e0572a4 */ /* 0x000fe2000f8e0205 */
[C---:B------:R-:W-:Y:S01]  /*f5f0*/  IADD3 R111, P2, R20.reuse, 0x8040, RZ ;  /* 0x00008040146f7810 */ /* 0x040fe20007f5e0ff */
[--C-:B------:R-:W-:Y:S01]  /*f600*/  IMAD.X R11, RZ, RZ, R21.reuse, P6 ;  /* 0x000000ffff0b7224 */ /* 0x100fe200030e0615 */
[----:B------:R-:W-:Y:S01]  /*f610*/  LOP3.LUT R171, R20, 0x380, RZ, 0xc0, !PT ;  /* 0x0000038014ab7812 */ /* 0x000fe200078ec0ff */
[--C-:B------:R-:W-:Y:S01]  /*f620*/  IMAD.X R5, RZ, RZ, R21.reuse, P3 ;  /* 0x000000ffff057224 */ /* 0x100fe200018e0615 */
[----:B------:R-:W-:Y:S01]  /*f630*/  LOP3.LUT R10, R119, 0x380, RZ, 0xc0, !PT ;  /* 0x00000380770a7812 */ /* 0x000fe200078ec0ff */
[----:B------:R-:W-:Y:S01]  /*f640*/  IMAD.X R153, RZ, RZ, R21, P2 ;  /* 0x000000ffff997224 */ /* 0x000fe200010e0615 */
[----:B------:R-:W-:Y:S01]  /*f650*/  LOP3.LUT R4, R7, 0x380, RZ, 0xc0, !PT ;  /* 0x0000038007047812 */ /* 0x000fe200078ec0ff */
[----:B------:R-:W-:Y:S01]  /*f660*/  ULDC.64 UR8, c[0x0][0xae8] ;  /* 0x0002ba0000087ab9 */ /* 0x000fe20000000a00 */
[----:B------:R-:W-:-:S02]  /*f670*/  SHF.R.U64 R171, R171, 0x3, RZ ;  /* 0x00000003abab7819 */ /* 0x000fc400000012ff */
[----:B------:R-:W-:Y:S02]  /*f680*/  IADD3 R12, P2, R20, 0x4000, RZ ;  /* 0x00004000140c7810 */ /* 0x000fe40007f5e0ff */
[----:B------:R-:W-:Y:S02]  /*f690*/  SHF.R.U64 R10, R10, 0x3, RZ ;  /* 0x000000030a0a7819 */ /* 0x000fe400000012ff */
[----:B------:R-:W-:Y:S01]  /*f6a0*/  SHF.R.U64 R4, R4, 0x3, RZ ;  /* 0x0000000304047819 */ /* 0x000fe200000012ff */
[----:B------:R-:W-:Y:S01]  /*f6b0*/  IMAD.X R13, RZ, RZ, R21, P2 ;  /* 0x000000ffff0d7224 */ /* 0x000fe200010e0615 */
[C---:B------:R-:W-:Y:S02]  /*f6c0*/  IADD3 R127, P4, R20.reuse, 0xc040, RZ ;  /* 0x0000c040147f7810 */ /* 0x040fe40007f9e0ff */
[C---:B------:R-:W-:Y:S02]  /*f6d0*/  IADD3 R123, P5, R20.reuse, 0xc020, RZ ;  /* 0x0000c020147b7810 */ /* 0x040fe40007fbe0ff */
[----:B------:R-:W-:-:S02]  /*f6e0*/  IADD3 R115, P0, R20, 0x8060, RZ ;  /* 0x0000806014737810 */ /* 0x000fc40007f1e0ff */
[C---:B------:R-:W-:Y:S01]  /*f6f0*/  IADD3 R31, P1, R20.reuse, 0x20, RZ ;  /* 0x00000020141f7810 */ /* 0x040fe20007f3e0ff */
[--C-:B------:R-:W-:Y:S01]  /*f700*/  IMAD.X R9, RZ, RZ, R21.reuse, P5 ;  /* 0x000000ffff097224 */ /* 0x100fe200028e0615 */
[----:B------:R-:W-:Y:S01]  /*f710*/  IADD3 R107, P3, R20, 0x8020, RZ ;  /* 0x00008020146b7810 */ /* 0x000fe20007f7e0ff */
[--C-:B------:R-:W-:Y:S01]  /*f720*/  IMAD.X R15, RZ, RZ, R21.reuse, P0 ;  /* 0x000000ffff0f7224 */ /* 0x100fe200000e0615 */
[----:B------:R-:W-:Y:S01]  /*f730*/  LOP3.LUT R170, R171, R20, RZ, 0x3c, !PT ;  /* 0x00000014abaa7212 */ /* 0x000fe200078e3cff */
[--C-:B------:R-:W-:Y:S01]  /*f740*/  IMAD.MOV.U32 R171, RZ, RZ, R21.reuse ;  /* 0x000000ffffab7224 */ /* 0x100fe200078e0015 */
[----:B------:R-:W-:Y:S01]  /*f750*/  LOP3.LUT R10, R10, R119, RZ, 0x3c, !PT ;  /* 0x000000770a0a7212 */ /* 0x000fe200078e3cff */
[--C-:B------:R-:W-:Y:S01]  /*f760*/  IMAD.X R151, RZ, RZ, R21.reuse, P1 ;  /* 0x000000ffff977224 */ /* 0x100fe200008e0615 */
[----:B------:R-:W-:Y:S01]  /*f770*/  LOP3.LUT R4, R4, R7, RZ, 0x3c, !PT ;  /* 0x0000000704047212 */ /* 0x000fe200078e3cff */
[--C-:B------:R-:W-:Y:S01]  /*f780*/  IMAD.X R7, RZ, RZ, R21.reuse, P4 ;  /* 0x000000ffff077224 */ /* 0x100fe200020e0615 */
[----:B------:R-:W-:Y:S01]  /*f790*/  IADD3 R119, P2, R168, 0x7000, RZ ;  /* 0x00007000a8777810 */ /* 0x000fe20007f5e0ff */
        /* <DEDUP_REMOVED lines=11> */
[----:B------:R-:W-:Y:S01]  /*f850*/  MOV R171, R170 ;  /* 0x000000aa00ab7202 */ /* 0x000fe20000000f00 */
[--C-:B------:R-:W-:Y:S01]  /*f860*/  IMAD.X R165, RZ, RZ, R21.reuse, P1 ;  /* 0x000000ffffa57224 */ /* 0x100fe200008e0615 */
[----:B------:R-:W-:Y:S01]  /*f870*/  LOP3.LUT R118, R119, 0x380, RZ, 0xc0, !PT ;  /* 0x0000038077767812 */ /* 0x000fe200078ec0ff */
[----:B------:R-:W0:Y:S01]  /*f880*/  LDC R170, c[0x0][0xbe8] ;  /* 0x0002fa00ffaa7b82 */ /* 0x000e220000000800 */
[----:B------:R-:W-:Y:S01]  /*f890*/  IMAD.X R167, RZ, RZ, R21, P3 ;  /* 0x000000ffffa77224 */ /* 0x000fe200018e0615 */
[----:B------:R-:W-:-:S06]  /*f8a0*/  LOP3.LUT R21, R102, 0x380, RZ, 0xc0, !PT ;  /* 0x0000038066157812 */ /* 0x000fcc00078ec0ff */
[----:B------:R-:W-:Y:S01]  /*f8b0*/  BAR.SYNC.DEFER_BLOCKING 0x1, 0x100 ;  /* 0x0044000000007b1d */ /* 0x000fe20000010000 */
[----:B------:R-:W-:Y:S02]  /*f8c0*/  SHF.R.U64 R118, R118, 0x3, RZ ;  /* 0x0000000376767819 */ /* 0x000fe400000012ff */
[----:B------:R-:W-:Y:S02]  /*f8d0*/  LOP3.LUT R20, R31, 0x380, RZ, 0xc0, !PT ;  /* 0x000003801f147812 */ /* 0x000fe400078ec0ff */
[----:B------:R-:W-:Y:S02]  /*f8e0*/  SHF.R.U64 R21, R21, 0x3, RZ ;  /* 0x0000000315157819 */ /* 0x000fe400000012ff */
[----:B------:R-:W-:Y:S01]  /*f8f0*/  LOP3.LUT R118, R118, R119, RZ, 0x3c, !PT ;  /* 0x0000007776767212 */ /* 0x000fe200078e3cff */
[----:B------:R-:W-:Y:S01]  /*f900*/  IMAD.X R119, RZ, RZ, R169, P2 ;  /* 0x000000ffff777224 */ /* 0x000fe200010e06a9 */
[----:B------:R-:W-:Y:S02]  /*f910*/  IADD3 R147, P2, R168, 0xe000, RZ ;  /* 0x0000e000a8937810 */ /* 0x000fe40007f5e0ff */
[----:B------:R-:W-:-:S02]  /*f920*/  SHF.R.U64 R20, R20, 0x3, RZ ;  /* 0x0000000314147819 */ /* 0x000fc400000012ff */
[----:B------:R-:W-:Y:S02]  /*f930*/  LOP3.LUT R156, R21, R102, RZ, 0x3c, !PT ;  /* 0x00000066159c7212 */ /* 0x000fe400078e3cff */
[----:B------:R-:W-:Y:S02]  /*f940*/  LOP3.LUT R21, R22, 0x380, RZ, 0xc0, !PT ;  /* 0x0000038016157812 */ /* 0x000fe400078ec0ff */
[----:B------:R-:W-:Y:S02]  /*f950*/  LOP3.LUT R146, R147, 0x380, RZ, 0xc0, !PT ;  /* 0x0000038093927812 */ /* 0x000fe400078ec0ff */
[----:B------:R-:W-:Y:S02]  /*f960*/  LOP3.LUT R150, R20, R31, RZ, 0x3c, !PT ;  /* 0x0000001f14967212 */ /* 0x000fe400078e3cff */
[----:B------:R-:W-:Y:S02]  /*f970*/  LOP3.LUT R20, R99, 0x380, RZ, 0xc0, !PT ;  /* 0x0000038063147812 */ /* 0x000fe400078ec0ff */
[----:B------:R-:W-:Y:S01]  /*f980*/  SHF.R.U64 R21, R21, 0x3, RZ ;  /* 0x0000000315157819 */ /* 0x000fe200000012ff */
[----:B------:R1:W-:Y:S01]  /*f990*/  STSM.16.M88.4 [R171], R24 ;  /* 0x00000018ab007844 */ /* 0x0003e20000000200 */
[----:B------:R-:W-:-:S02]  /*f9a0*/  SHF.R.U64 R146, R146, 0x3, RZ ;  /* 0x0000000392927819 */ /* 0x000fc400000012ff */
[----:B------:R-:W-:Y:S02]  /*f9b0*/  SHF.R.U64 R20, R20, 0x3, RZ ;  /* 0x0000000314147819 */ /* 0x000fe400000012ff */
[----:B------:R-:W-:Y:S02]  /*f9c0*/  LOP3.LUT R164, R21, R22, RZ, 0x3c, !PT ;  /* 0x0000001615a47212 */ /* 0x000fe400078e3cff */
[----:B------:R-:W-:Y:S02]  /*f9d0*/  IADD3 R21, P3, R168, 0x1000, RZ ;  /* 0x00001000a8157810 */ /* 0x000fe40007f7e0ff */
[----:B------:R-:W-:Y:S01]  /*f9e0*/  LOP3.LUT R146, R146, R147, RZ, 0x3c, !PT ;  /* 0x0000009392927212 */ /* 0x000fe200078e3cff */
[----:B------:R-:W-:Y:S01]  /*f9f0*/  IMAD.X R147, RZ, RZ, R169, P2 ;  /* 0x000000ffff937224 */ /* 0x000fe200010e06a9 */
[----:B0-----:R-:W-:Y:S02]  /*fa00*/  ISETP.NE.AND P2, PT, R170, 0x1, PT ;  /* 0x00000001aa00780c */ /* 0x001fe40003f45270 */
[----:B------:R-:W-:-:S02]  /*fa10*/  LOP3.LUT R160, R20, R99, RZ, 0x3c, !PT ;  /* 0x0000006314a07212 */ /* 0x000fc400078e3cff */
[----:B------:R-:W-:Y:S02]  /*fa20*/  LOP3.LUT R20, R21, 0x380, RZ, 0xc0, !PT ;  /* 0x0000038015147812 */ /* 0x000fe400078ec0ff */
[----:B------:R-:W-:Y:S02]  /*fa30*/  LOP3.LUT R8, R123, 0x380, RZ, 0xc0, !PT ;  /* 0x000003807b087812 */ /* 0x000fe400078ec0ff */
[----:B------:R-:W-:Y:S02]  /*fa40*/  LOP3.LUT R14, R115, 0x380, RZ, 0xc0, !PT ;  /* 0x00000380730e7812 */ /* 0x000fe400078ec0ff */
[----:B------:R-:W-:Y:S02]  /*fa50*/  LOP3.LUT R110, R111, 0x380, RZ, 0xc0, !PT ;  /* 0x000003806f6e7812 */ /* 0x000fe400078ec0ff */
[----:B------:R-:W-:Y:S01]  /*fa60*/  LOP3.LUT R106, R107, 0x380, RZ, 0xc0, !PT ;  /* 0x000003806b6a7812 */ /* 0x000fe200078ec0ff */
[----:B-1----:R-:W0:Y:S01]  /*fa70*/  @P2 LDC R24, c[0x0][0xbec] ;  /* 0x0002fb00ff182b82 */ /* 0x002e220000000800 */
[----:B------:R-:W-:-:S02]  /*fa80*/  LOP3.LUT R102, R103, 0x380, RZ, 0xc0, !PT ;  /* 0x0000038067667812 */ /* 0x000fc400078ec0ff */
[----:B------:R-:W-:Y:S02]  /*fa90*/  SHF.R.U64 R20, R20, 0x3, RZ ;  /* 0x0000000314147819 */ /* 0x000fe400000012ff */
[----:B------:R-:W-:Y:S02]  /*faa0*/  SHF.R.U64 R8, R8, 0x3, RZ ;  /* 0x0000000308087819 */ /* 0x000fe400000012ff */
[----:B------:R-:W-:Y:S01]  /*fab0*/  SHF.R.U64 R14, R14, 0x3, RZ ;  /* 0x000000030e0e7819 */ /* 0x000fe200000012ff */
[----:B------:R-:W1:Y:S01]  /*fac0*/  @P2 LDC R27, c[0x0][0xbf0] ;  /* 0x0002fc00ff1b2b82 */ /* 0x000e620000000800 */
[----:B------:R-:W-:Y:S02]  /*fad0*/  SHF.R.U64 R110, R110, 0x3, RZ ;  /* 0x000000036e6e7819 */ /* 0x000fe400000012ff */
[----:B------:R-:W-:Y:S02]  /*fae0*/  SHF.R.U64 R106, R106, 0x3, RZ ;  /* 0x000000036a6a7819 */ /* 0x000fe400000012ff */
[----:B------:R-:W-:-:S02]  /*faf0*/  LOP3.LUT R31, R98, 0x380, RZ, 0xc0, !PT ;  /* 0x00000380621f7812 */ /* 0x000fc400078ec0ff */
[----:B------:R-:W-:Y:S02]  /*fb00*/  SHF.R.U64 R102, R102, 0x3, RZ ;  /* 0x0000000366667819 */ /* 0x000fe400000012ff */
[----:B------:R-:W-:Y:S01]  /*fb10*/  LOP3.LUT R20, R20, R21, RZ, 0x3c, !PT ;  /* 0x0000001514147212 */ /* 0x000fe200078e3cff */
[----:B------:R-:W-:Y:S01]  /*fb20*/  IMAD.X R21, RZ, RZ, R169, P3 ;  /* 0x000000ffff157224 */ /* 0x000fe200018e06a9 */
[----:B------:R-:W-:Y:S02]  /*fb30*/  LOP3.LUT R8, R8, R123, RZ, 0x3c, !PT ;  /* 0x0000007b08087212 */ /* 0x000fe400078e3cff */
[----:B------:R-:W-:Y:S02]  /*fb40*/  LOP3.LUT R14, R14, R115, RZ, 0x3c, !PT ;  /* 0x000000730e0e7212 */ /* 0x000fe400078e3cff */
[----:B------:R-:W-:Y:S01]  /*fb50*/  LOP3.LUT R152, R110, R111, RZ, 0x3c, !PT ;  /* 0x0000006f6e987212 */ /* 0x000fe200078e3cff */
[----:B0-----:R-:W-:Y:S01]  /*fb60*/  @P2 IMAD.HI.U32 R24, R37, R24, RZ ;  /* 0x0000001825182227 */ /* 0x001fe200078e00ff */
[----:B------:R-:W-:-:S02]  /*fb70*/  LOP3.LUT R154, R106, R107, RZ, 0x3c, !PT ;  /* 0x0000006b6a9a7212 */ /* 0x000fc400078e3cff */
[----:B------:R-:W-:Y:S02]  /*fb80*/  SHF.R.U64 R31, R31, 0x3, RZ ;  /* 0x000000031f1f7819 */ /* 0x000fe400000012ff */
[----:B------:R-:W-:Y:S02]  /*fb90*/  LOP3.LUT R158, R102, R103, RZ, 0x3c, !PT ;  /* 0x00000067669e7212 */ /* 0x000fe400078e3cff */
[C---:B------:R-:W-:Y:S02]  /*fba0*/  IADD3 R123, P3, R168.reuse, 0x8000, RZ ;  /* 0x00008000a87b7810 */ /* 0x040fe40007f7e0ff */
[C---:B------:R-:W-:Y:S02]  /*fbb0*/  IADD3 R99, P4, R168.reuse, 0x2000, RZ ;  /* 0x00002000a8637810 */ /* 0x040fe40007f9e0ff */
[C---:B------:R-:W-:Y:S02]  /*fbc0*/  IADD3 R103, P5, R168.reuse, 0x3000, RZ ;  /* 0x00003000a8677810 */ /* 0x040fe40007fbe0ff */
[----:B------:R-:W-:-:S02]  /*fbd0*/  IADD3 R107, P6, R168, 0x4000, RZ ;  /* 0x00004000a86b7810 */ /* 0x000fc40007fde0ff */
[C---:B------:R-:W-:Y:S02]  /*fbe0*/  IADD3 R111, P0, R168.reuse, 0x5000, RZ ;  /* 0x00005000a86f7810 */ /* 0x040fe40007f1e0ff */
[----:B------:R-:W-:Y:S02]  /*fbf0*/  IADD3 R115, P1, R168, 0x6000, RZ ;  /* 0x00006000a8737810 */ /* 0x000fe40007f3e0ff */
[----:B------:R-:W-:Y:S02]  /*fc00*/  LOP3.LUT R162, R31, R98, RZ, 0x3c, !PT ;  /* 0x000000621fa27212 */ /* 0x000fe400078e3cff */
        /* <DEDUP_REMOVED lines=18> */
[----:B------:R-:W-:Y:S02]  /*fd30*/  LOP3.LUT R166, R22, R19, RZ, 0x3c, !PT ;  /* 0x0000001316a67212 */ /* 0x000fe400078e3cff */
        /* <DEDUP_REMOVED lines=10> */
[----:B------:R-:W-:-:S02]  /*fde0*/  LOP3.LUT R6, R6, R127, RZ, 0x3c, !PT ;  /* 0x0000007f06067212 */ /* 0x000fc400078e3cff */
[C---:B------:R-:W-:Y:S02]  /*fdf0*/  IADD3 R22, P3, R168.reuse, 0xf000, RZ ;  /* 0x0000f000a8167810 */ /* 0x040fe40007f7e0ff */
[C---:B------:R-:W-:Y:S02]  /*fe00*/  IADD3 R127, P4, R168.reuse, 0x9000, RZ ;  /* 0x00009000a87f7810 */ /* 0x040fe40007f9e0ff */
[C---:B------:R-:W-:Y:S02]  /*fe10*/  IADD3 R131, P5, R168.reuse, 0xa000, RZ ;  /* 0x0000a000a8837810 */ /* 0x040fe40007fbe0ff */
[C---:B------:R-:W-:Y:S02]  /*fe20*/  IADD3 R135, P6, R168.reuse, 0xb000, RZ ;  /* 0x0000b000a8877810 */ /* 0x040fe40007fde0ff */
[C---:B------:R-:W-:Y:S02]  /*fe30*/  IADD3 R139, P0, R168.reuse, 0xc000, RZ ;  /* 0x0000c000a88b7810 */ /* 0x040fe40007f1e0ff */
[----:B------:R-:W-:-:S02]  /*fe40*/  IADD3 R143, P1, R168, 0xd000, RZ ;  /* 0x0000d000a88f7810 */ /* 0x000fc40007f3e0ff */
[----:B------:R-:W-:Y:S02]  /*fe50*/  LOP3.LUT R31, R12, 0x380, RZ, 0xc0, !PT ;  /* 0x000003800c1f7812 */ /* 0x000fe400078ec0ff */
[----:B------:R-:W-:Y:S02]  /*fe60*/  LOP3.LUT R17, R22, 0x380, RZ, 0xc0, !PT ;  /* 0x0000038016117812 */ /* 0x000fe400078ec0ff */
[----:B------:R-:W-:Y:S02]  /*fe70*/  LOP3.LUT R126, R127, 0x380, RZ, 0xc0, !PT ;  /* 0x000003807f7e7812 */ /* 0x000fe400078ec0ff */
[----:B------:R-:W-:Y:S02]  /*fe80*/  LOP3.LUT R130, R131, 0x380, RZ, 0xc0, !PT ;  /* 0x0000038083827812 */ /* 0x000fe400078ec0ff */
[----:B------:R-:W-:Y:S02]  /*fe90*/  LOP3.LUT R134, R135, 0x380, RZ, 0xc0, !PT ;  /* 0x0000038087867812 */ /* 0x000fe400078ec0ff */
[----:B------:R-:W-:-:S02]  /*fea0*/  LOP3.LUT R138, R139, 0x380, RZ, 0xc0, !PT ;  /* 0x000003808b8a7812 */ /* 0x000fc400078ec0ff */
[----:B------:R-:W-:Y:S02]  /*feb0*/  LOP3.LUT R142, R143, 0x380, RZ, 0xc0, !PT ;  /* 0x000003808f8e7812 */ /* 0x000fe400078ec0ff */
[----:B------:R-:W-:Y:S02]  /*fec0*/  LOP3.LUT R29, R168, 0x380, RZ, 0xc0, !PT ;  /* 0x00000380a81d7812 */ /* 0x000fe400078ec0ff */
[----:B------:R-:W-:Y:S02]  /*fed0*/  SHF.R.U64 R31, R31, 0x3, RZ ;  /* 0x000000031f1f7819 */ /* 0x000fe400000012ff */
[----:B------:R-:W-:Y:S02]  /*fee0*/  SHF.R.U64 R17, R17, 0x3, RZ ;  /* 0x0000000311117819 */ /* 0x000fe400000012ff */
[----:B------:R-:W-:Y:S02]  /*fef0*/  SHF.R.U64 R126, R126, 0x3, RZ ;  /* 0x000000037e7e7819 */ /* 0x000fe400000012ff */
[----:B------:R-:W-:-:S02]  /*ff00*/  SHF.R.U64 R130, R130, 0x3, RZ ;  /* 0x0000000382827819 */ /* 0x000fc400000012ff */
[----:B------:R-:W-:Y:S02]  /*ff10*/  SHF.R.U64 R134, R134, 0x3, RZ ;  /* 0x0000000386867819 */ /* 0x000fe400000012ff */
[----:B------:R-:W-:Y:S02]  /*ff20*/  SHF.R.U64 R138, R138, 0x3, RZ ;  /* 0x000000038a8a7819 */ /* 0x000fe400000012ff */
[----:B------:R-:W-:Y:S02]  /*ff30*/  SHF.R.U64 R142, R142, 0x3, RZ ;  /* 0x000000038e8e7819 */ /* 0x000fe400000012ff */
[----:B------:R-:W-:Y:S02]  /*ff40*/  SHF.R.U64 R29, R29, 0x3, RZ ;  /* 0x000000031d1d7819 */ /* 0x000fe400000012ff */
[----:B------:R-:W-:Y:S02]  /*ff50*/  MOV R150, R150 ;  /* 0x0000009600967202 */ /* 0x000fe40000000f00 */
[----:B------:R-:W-:Y:S01]  /*ff60*/  LOP3.LUT R12, R31, R12, RZ, 0x3c, !PT ;  /* 0x0000000c1f0c7212 */ /* 0x000fe200078e3cff */
[--C-:B------:R-:W-:Y:S01]  /*ff70*/  IMAD.X R31, RZ, RZ, R169.reuse, P3 ;  /* 0x000000ffff1f7224 */ /* 0x100fe200018e06a9 */
[----:B------:R-:W-:Y:S01]  /*ff80*/  LOP3.LUT R30, R17, R22, RZ, 0x3c, !PT ;  /* 0x00000016111e7212 */ /* 0x000fe200078e3cff */
[----:B------:R0:W-:Y:S01]  /*ff90*/  STSM.16.M88.4 [R150], R32 ;  /* 0x0000002096007844 */ /* 0x0001e20000000200 */
        /* <DEDUP_REMOVED lines=12> */
[----:B------:R-:W-:-:S02]  /*10060*/  MOV R19, R4 ;  /* 0x0000000400137202 */ /* 0x000fc40000000f00 */
[----:B------:R-:W-:Y:S01]  /*10070*/  MOV R17, R6 ;  /* 0x0000000600117202 */ /* 0x000fe20000000f00 */
[----:B0-----:R-:W-:Y:S01]  /*10080*/  IMAD.MOV.U32 R32, RZ, RZ, R37 ;  /* 0x000000ffff207224 */ /* 0x001fe200078e0025 */
[----:B------:R-:W-:Y:S02]  /*10090*/  MOV R22, R8 ;  /* 0x0000000800167202 */ /* 0x000fe40000000f00 */
[----:B------:R-:W-:Y:S02]  /*100a0*/  MOV R168, R10 ;  /* 0x0000000a00a87202 */ /* 0x000fe40000000f00 */
[----:B------:R-:W-:Y:S02]  /*100b0*/  MOV R160, R160 ;  /* 0x000000a000a07202 */ /* 0x000fe40000000f00 */
[----:B------:R-:W-:Y:S02]  /*100c0*/  F2FP.BF16.F32.PACK_AB R4, R41, R178 ;  /* 0x000000b22904723e */ /* 0x000fe400000010ff */
[----:B------:R-:W-:-:S02]  /*100d0*/  F2FP.BF16.F32.PACK_AB R5, R43, R42 ;  /* 0x0000002a2b05723e */ /* 0x000fc400000010ff */
[----:B------:R-:W-:Y:S02]  /*100e0*/  F2FP.BF16.F32.PACK_AB R6, R45, R179 ;  /* 0x000000b32d06723e */ /* 0x000fe400000010ff */
[----:B------:R-:W-:Y:S02]  /*100f0*/  F2FP.BF16.F32.PACK_AB R7, R47, R46 ;  /* 0x0000002e2f07723e */ /* 0x000fe400000010ff */
[----:B------:R-:W-:Y:S02]  /*10100*/  MOV R169, R14 ;  /* 0x0000000e00a97202 */ /* 0x000fe40000000f00 */
[----:B------:R-:W-:Y:S01]  /*10110*/  MOV R166, R166 ;  /* 0x000000a600a67202 */ /* 0x000fe20000000f00 */
[----:B------:R0:W-:Y:S01]  /*10120*/  STSM.16.M88.4 [R160], R4 ;  /* 0x00000004a0007844 */ /* 0x0001e20000000200 */
        /* <DEDUP_REMOVED lines=11> */
[----:B------:R-:W-:Y:S01]  /*101e0*/  MOV R164, R164 ;  /* 0x000000a400a47202 */ /* 0x000fe20000000f00 */
[----:B------:R1:W-:Y:S01]  /*101f0*/  STSM.16.M88.4 [R25], R12 ;  /* 0x0000000c19007844 */ /* 0x0003e20000000200 */
[----:B0-----:R-:W-:Y:S01]  /*10200*/  F2FP.BF16.F32.PACK_AB R4, R65, R184 ;  /* 0x000000b84104723e */ /* 0x001fe200000010ff */
[----:B------:R-:W-:Y:S01]  /*10210*/  IMAD.MOV R33, RZ, RZ, -R32 ;  /* 0x000000ffff217224 */ /* 0x000fe200078e0a20 */
[----:B------:R-:W-:Y:S02]  /*10220*/  F2FP.BF16.F32.PACK_AB R5, R67, R66 ;  /* 0x000000424305723e */ /* 0x000fe400000010ff */
[----:B------:R-:W-:Y:S01]  /*10230*/  F2FP.BF16.F32.PACK_AB R6, R69, R185 ;  /* 0x000000b94506723e */ /* 0x000fe200000010ff */
[----:B------:R-:W-:Y:S01]  /*10240*/  IMAD R33, R170, R33, R37 ;  /* 0x00000021aa217224 */ /* 0x000fe200078e0225 */
[----:B------:R-:W-:-:S02]  /*10250*/  F2FP.BF16.F32.PACK_AB R7, R71, R70 ;  /* 0x000000464707723e */ /* 0x000fc400000010ff */
[----:B------:R-:W-:Y:S02]  /*10260*/  MOV R162, R162 ;  /* 0x000000a200a27202 */ /* 0x000fe40000000f00 */
[----:B--2---:R-:W-:Y:S01]  /*10270*/  F2FP.BF16.F32.PACK_AB R8, R73, R186 ;  /* 0x000000ba4908723e */ /* 0x004fe200000010ff */
[----:B------:R0:W-:Y:S01]  /*10280*/  STSM.16.M88.4 [R164], R4 ;  /* 0x00000004a4007844 */ /* 0x0001e20000000200 */
[----:B------:R-:W-:Y:S02]  /*10290*/  F2FP.BF16.F32.PACK_AB R9, R75, R74 ;  /* 0x0000004a4b09723e */ /* 0x000fe400000010ff */
[----:B------:R-:W-:Y:S02]  /*102a0*/  F2FP.BF16.F32.PACK_AB R10, R77, R187 ;  /* 0x000000bb4d0a723e */ /* 0x000fe400000010ff */
[----:B------:R-:W-:Y:S02]  /*102b0*/  F2FP.BF16.F32.PACK_AB R11, R79, R78 ;  /* 0x0000004e4f0b723e */ /* 0x000fe400000010ff */
[----:B------:R-:W-:-:S02]  /*102c0*/  MOV R158, R158 ;  /* 0x0000009e009e7202 */ /* 0x000fc40000000f00 */
[----:B-1----:R-:W-:Y:S01]  /*102d0*/  F2FP.BF16.F32.PACK_AB R12, R81, R188 ;  /* 0x000000bc510c723e */ /* 0x002fe200000010ff */
[----:B------:R1:W-:Y:S01]  /*102e0*/  STSM.16.M88.4 [R162], R8 ;  /* 0x00000008a2007844 */ /* 0x0003e20000000200 */
[----:B------:R-:W-:Y:S02]  /*102f0*/  F2FP.BF16.F32.PACK_AB R13, R83, R82 ;  /* 0x00000052530d723e */ /* 0x000fe400000010ff */
[----:B------:R-:W-:Y:S02]  /*10300*/  F2FP.BF16.F32.PACK_AB R14, R85, R189 ;  /* 0x000000bd550e723e */ /* 0x000fe400000010ff */
[----:B------:R-:W-:Y:S02]  /*10310*/  F2FP.BF16.F32.PACK_AB R15, R87, R86 ;  /* 0x00000056570f723e */ /* 0x000fe400000010ff */
[----:B0-----:R-:W-:Y:S02]  /*10320*/  F2FP.BF16.F32.PACK_AB R5, R36, R3 ;  /* 0x000000032405723e */ /* 0x001fe400000010ff */
[----:B------:R-:W-:Y:S01]  /*10330*/  SHF.R.S32.HI R3, RZ, 0x1f, R33 ;  /* 0x0000001fff037819 */ /* 0x000fe20000011421 */
[----:B------:R0:W-:Y:S01]  /*10340*/  STSM.16.M88.4 [R158], R12 ;  /* 0x0000000c9e007844 */ /* 0x0001e20000000200 */
[----:B------:R-:W-:-:S02]  /*10350*/  MOV R156, R156 ;  /* 0x0000009c009c7202 */ /* 0x000fc40000000f00 */
[----:B------:R-:W-:Y:S02]  /*10360*/  F2FP.BF16.F32.PACK_AB R24, R89, R190 ;  /* 0x000000be5918723e */ /* 0x000fe400000010ff */
[----:B------:R-:W-:Y:S01]  /*10370*/  F2FP.BF16.F32.PACK_AB R25, R91, R90 ;  /* 0x0000005a5b19723e */ /* 0x000fe200000010ff */
[----:B-1----:R-:W-:Y:S01]  /*10380*/  IMAD.U32 R9, RZ, RZ, UR5 ;  /* 0x00000005ff097e24 */ /* 0x002fe2000f8e00ff */
[----:B------:R-:W-:Y:S01]  /*10390*/  SHF.R.S32.HI R8, RZ, 0x1f, R32 ;  /* 0x0000001fff087819 */ /* 0x000fe20000011420 */
[----:B------:R-:W-:Y:S01]  /*103a0*/  ULDC UR5, c[0x0][0xa88] ;  /* 0x0002a20000057ab9 */ /* 0x000fe20000000800 */
[----:B------:R-:W-:Y:S02]  /*103b0*/  F2FP.BF16.F32.PACK_AB R26, R93, R191 ;  /* 0x000000bf5d1a723e */ /* 0x000fe400000010ff */
[----:B------:R-:W-:Y:S02]  /*103c0*/  F2FP.BF16.F32.PACK_AB R27, R95, R94 ;  /* 0x0000005e5f1b723e */ /* 0x000fe400000010ff */
[----:B------:R-:W-:-:S02]  /*103d0*/  MOV R154, R154 ;  /* 0x0000009a009a7202 */ /* 0x000fc40000000f00 */
[----:B------:R-:W-:Y:S01]  /*103e0*/  F2FP.BF16.F32.PACK_AB R4, R97, R192 ;  /* 0x000000c06104723e */ /* 0x000fe200000010ff */
[----:B------:R1:W-:Y:S01]  /*103f0*/  STSM.16.M88.4 [R156], R24 ;  /* 0x000000189c007844 */ /* 0x0003e20000000200 */
[----:B0-----:R-:W-:Y:S01]  /*10400*/  IADD3 R12, P0, R32, UR6, RZ ;  /* 0x00000006200c7c10 */ /* 0x001fe2000ff1e0ff */
[----:B------:R-:W-:Y:S01]  /*10410*/  VIADD R14, R223, UR13 ;  /* 0x0000000ddf0e7c36 */ /* 0x000fe20008000000 */
[----:B------:R-:W-:Y:S02]  /*10420*/  F2FP.BF16.F32.PACK_AB R6, R101, R193 ;  /* 0x000000c16506723e */ /* 0x000fe400000010ff */
[----:B------:R-:W-:Y:S01]  /*10430*/  IADD3.X R13, R8, UR7, R9, P0, !PT ;  /* 0x00000007080d7c10 */ /* 0x000fe200087fe409 */
[----:B------:R-:W-:Y:S01]  /*10440*/  ULDC.64 UR6, c[0x0][0xb88] ;  /* 0x0002e20000067ab9 */ /* 0x000fe20000000a00 */
[----:B------:R-:W-:Y:S01]  /*10450*/  F2FP.BF16.F32.PACK_AB R7, R44, R40 ;  /* 0x000000282c07723e */ /* 0x000fe200000010ff */
[----:B------:R-:W-:Y:S01]  /*10460*/  IMAD R8, R3, UR6, RZ ;  /* 0x0000000603087c24 */ /* 0x000fe2000f8e02ff */
[----:B------:R-:W-:Y:S01]  /*10470*/  LOP3.LUT P0, RZ, R221, 0x3, RZ, 0xc0, !PT ;  /* 0x00000003ddff7812 */ /* 0x000fe2000780c0ff */
[C---:B------:R-:W-:Y:S01]  /*10480*/  IMAD.WIDE.U32 R12, R33.reuse, UR6, R12 ;  /* 0x00000006210c7c25 */ /* 0x040fe2000f8e000c */
[----:B------:R-:W-:Y:S01]  /*10490*/  MOV R152, R152 ;  /* 0x0000009800987202 */ /* 0x000fe20000000f00 */
[----:B------:R0:W-:Y:S01]  /*104a0*/  STSM.16.M88.4 [R154], R4 ;  /* 0x000000049a007844 */ /* 0x0001e20000000200 */
[----:B------:R-:W-:Y:S01]  /*104b0*/  F2FP.BF16.F32.PACK_AB R9, R52, R48 ;  /* 0x000000303409723e */ /* 0x000fe200000010ff */
[----:B------:R-:W-:Y:S01]  /*104c0*/  IMAD R33, R33, UR7, R8 ;  /* 0x0000000721217c24 */ /* 0x000fe2000f8e0208 */
[----:B------:R-:W-:Y:S01]  /*104d0*/  ULDC.64 UR6, c[0x0][0xb50] ;  /* 0x0002d40000067ab9 */ /* 0x000fe20000000a00 */
[----:B------:R-:W-:Y:S01]  /*104e0*/  IMAD R3, R170, UR5, RZ ;  /* 0x00000005aa037c24 */ /* 0x000fe2000f8e02ff */
[----:B-1----:R-:W-:-:S02]  /*104f0*/  LEA R26, P3, R12, UR6, 0x2 ;  /* 0x000000060c1a7c11 */ /* 0x002fc4000f8610ff */
[----:B------:R-:W-:Y:S02]  /*10500*/  F2FP.BF16.F32.PACK_AB R8, R105, R194 ;  /* 0x000000c26908723e */ /* 0x000fe400000010ff */
[----:B------:R-:W-:Y:S01]  /*10510*/  F2FP.BF16.F32.PACK_AB R10, R109, R195 ;  /* 0x000000c36d0a723e */ /* 0x000fe200000010ff */
[----:B------:R-:W-:Y:S01]  /*10520*/  SHFL.IDX PT, R40, R26, RZ, 0x1c1f ;  /* 0x001c1fff1a287589 */ /* 0x000fe200000e0000 */
[----:B------:R-:W-:Y:S02]  /*10530*/  F2FP.BF16.F32.PACK_AB R11, R60, R56 ;  /* 0x000000383c0b723e */ /* 0x000fe400000010ff */
[----:B------:R-:W-:Y:S01]  /*10540*/  ISETP.GE.OR P1, PT, R14, R3, P0 ;  /* 0x000000030e00720c */ /* 0x000fe20000726670 */
[----:B------:R-:W-:Y:S01]  /*10550*/  SHFL.IDX PT, R42, R26, 0x1, 0x1c1f ;  /* 0x003c1f001a2a7f89 */ /* 0x000fe200000e0000 */
[----:B------:R-:W-:Y:S01]  /*10560*/  F2FP.BF16.F32.PACK_AB R15, R108, R104 ;  /* 0x000000686c0f723e */ /* 0x000fe200000010ff */
[----:B0-----:R-:W-:Y:S01]  /*10570*/  IMAD.IADD R5, R13, 0x1, R33 ;  /* 0x000000010d057824 */ /* 0x001fe200078e0221 */
[----:B------:R-:W-:Y:S01]  /*10580*/  F2FP.BF16.F32.PACK_AB R6, R117, R197 ;  /* 0x000000c57506723e */ /* 0x000fe200000010ff */
[----:B------:R-:W-:Y:S01]  /*10590*/  VIADD R4, R14, 0x8 ;  /* 0x000000080e047836 */ /* 0x000fe20000000000 */
[----:B------:R0:W-:Y:S01]  /*105a0*/  STSM.16.M88.4 [R152], R8 ;  /* 0x0000000898007844 */ /* 0x0001e20000000200 */
[----:B------:R-:W-:-:S02]  /*105b0*/  F2FP.BF16.F32.PACK_AB R7, R76, R72 ;  /* 0x000000484c07723e */ /* 0x000fc400000010ff */
[----:B------:R-:W-:Y:S02]  /*105c0*/  LEA.HI.X R27, R12, UR7, R5, 0x2, P3 ;  /* 0x000000070c1b7c11 */ /* 0x000fe400098f1405 */
[----:B------:R-:W-:Y:S02]  /*105d0*/  ISETP.GE.OR P0, PT, R4, R3, P0 ;  /* 0x000000030400720c */ /* 0x000fe40000706670 */
[----:B------:R-:W-:Y:S01]  /*105e0*/  F2FP.BF16.F32.PACK_AB R4, R113, R196 ;  /* 0x000000c47104723e */ /* 0x000fe200000010ff */
[----:B------:R-:W1:Y:S01]  /*105f0*/  SHFL.IDX PT, R41, R27, RZ, 0x1c1f ;  /* 0x001c1fff1b297589 */ /* 0x000e6200000e0000 */
[----:B------:R-:W-:Y:S02]  /*10600*/  F2FP.BF16.F32.PACK_AB R5, R68, R64 ;  /* 0x000000404405723e */ /* 0x000fe400000010ff */
[----:B------:R-:W-:Y:S01]  /*10610*/  F2FP.BF16.F32.PACK_AB R12, R129, R128 ;  /* 0x00000080810c723e */ /* 0x000fe200000010ff */
[----:B------:R2:W3:Y:S01]  /*10620*/  SHFL.IDX PT, R43, R27, 0x1, 0x1c1f ;  /* 0x003c1f001b2b7f89 */ /* 0x0004e200000e0000 */
[----:B------:R-:W-:-:S02]  /*10630*/  F2FP.BF16.F32.PACK_AB R13, R100, R96 ;  /* 0x00000060640d723e */ /* 0x000fc400000010ff */
[----:B------:R-:W-:Y:S01]  /*10640*/  F2FP.BF16.F32.PACK_AB R14, R133, R132 ;  /* 0x00000084850e723e */ /* 0x000fe200000010ff */
[----:B------:R4:W-:Y:S01]  /*10650*/  STSM.16.M88.4 [R169], R4 ;  /* 0x00000004a9007844 */ /* 0x0009e20000000200 */
[----:B0-----:R-:W-:Y:S02]  /*10660*/  F2FP.BF16.F32.PACK_AB R8, R121, R198 ;  /* 0x000000c67908723e */ /* 0x001fe400000010ff */
[----:B------:R-:W-:Y:S02]  /*10670*/  F2FP.BF16.F32.PACK_AB R9, R84, R80 ;  /* 0x000000505409723e */ /* 0x000fe400000010ff */
[----:B------:R-:W-:Y:S02]  /*10680*/  F2FP.BF16.F32.PACK_AB R10, R125, R124 ;  /* 0x0000007c7d0a723e */ /* 0x000fe400000010ff */
[----:B------:R-:W-:Y:S02]  /*10690*/  F2FP.BF16.F32.PACK_AB R11, R92, R88 ;  /* 0x000000585c0b723e */ /* 0x000fe400000010ff */
[----:B------:R-:W-:-:S02]  /*106a0*/  F2FP.BF16.F32.PACK_AB R24, R137, R136 ;  /* 0x000000888918723e */ /* 0x000fc400000010ff */
[----:B------:R-:W-:Y:S01]  /*106b0*/  F2FP.BF16.F32.PACK_AB R25, R116, R112 ;  /* 0x000000707419723e */ /* 0x000fe200000010ff */
[----:B------:R0:W-:Y:S01]  /*106c0*/  STSM.16.M88.4 [R168], R8 ;  /* 0x00000008a8007844 */ /* 0x0001e20000000200 */
[----:B------:R-:W-:Y:S02]  /*106d0*/  F2FP.BF16.F32.PACK_AB R26, R141, R140 ;  /* 0x0000008c8d1a723e */ /* 0x000fe400000010ff */
[----:B--2---:R-:W-:Y:S01]  /*106e0*/  F2FP.BF16.F32.PACK_AB R27, R172, R120 ;  /* 0x00000078ac1b723e */ /* 0x004fe200000010ff */
[----:B------:R-:W-:Y:S01]  /*106f0*/  STSM.16.M88.4 [R22], R12 ;  /* 0x0000000c16007844 */ /* 0x000fe20000000200 */
[----:B------:R-:W-:Y:S01]  /*10700*/  F2FP.BF16.F32.PACK_AB R172, R145, R144 ;  /* 0x0000009091ac723e */ /* 0x000fe200000010ff */
[----:B----4-:R-:W2:Y:S02]  /*10710*/  @P2 LDC R5, c[0x0][0xbec] ;  /* 0x0002fb00ff052b82 */ /* 0x010ea40000000800 */
[----:B------:R-:W-:Y:S04]  /*10720*/  STSM.16.M88.4 [R17], R24 ;  /* 0x0000001811007844 */ /* 0x000fe80000000200 */
[----:B------:R-:W-:Y:S02]  /*10730*/  STSM.16.M88.4 [R19], R172 ;  /* 0x000000ac13007844 */ /* 0x000fe40000000200 */
[----:B------:R-:W-:Y:S08]  /*10740*/  BAR.SYNC.DEFER_BLOCKING 0x1, 0x100 ;  /* 0x0044000000007b1d */ /* 0x000ff00000010000 */
[----:B0-----:R-:W0:Y:S01]  /*10750*/  @P2 LDC R9, c[0x0][0xbf0] ;  /* 0x0002fc00ff092b82 */ /* 0x001e220000000800 */
[----:B------:R-:W-:-:S02]  /*10760*/  UIMAD UR5, UR10, UR8, URZ ;  /* 0x000000080a0572a4 */ /* 0x000fc4000f8e023f */
[----:B------:R-:W-:Y:S02]  /*10770*/  UIMAD.WIDE.U32 UR6, UR11, UR8, URZ ;  /* 0x000000080b0672a5 */ /* 0x000fe4000f8e003f */
[----:B------:R-:W-:-:S03]  /*10780*/  UIMAD UR5, UR11, UR9, UR5 ;  /* 0x000000090b0572a4 */ /* 0x000fc6000f8e0205 */
[----:B------:R-:W-:Y:S01]  /*10790*/  ULDC.64 UR10, c[0x0][0xaf0] ;  /* 0x0002bc00000a7ab9 */ /* 0x000fe20000000a00 */
[----:B-1----:R1:W-:Y:S04]  /*107a0*/  @!P1 ST.E desc[UR16][R40.64], R0 ;  /* 0x0000000028009985 */ /* 0x0023e8000c101910 */
[----:B---3--:R3:W-:Y:S01]  /*107b0*/  @!P0 ST.E desc[UR16][R42.64], R2 ;  /* 0x000000022a008985 */ /* 0x0087e2000c101910 */
[----:B------:R-:W-:Y:S02]  /*107c0*/  UIMAD UR8, UR12, UR10, URZ ;  /* 0x0000000a0c0872a4 */ /* 0x000fe4000f8e023f */
[----:B------:R-:W-:Y:S01]  /*107d0*/  UIADD3 UR7, UR7, UR5, URZ ;  /* 0x0000000507077290 */ /* 0x000fe2000fffe03f */
[----:B------:R4:W5:Y:S01]  /*107e0*/  LD.E.128 R32, desc[UR16][R28.64] ;  /* 0x000000101c207980 */ /* 0x000962000c101d00 */
[----:B-1----:R-:W-:-:S03]  /*107f0*/  IMAD R0, R216, 0x20, R219 ;  /* 0x00000020d8007824 */ /* 0x002fc600078e02db */
[----:B------:R4:W5:Y:S01]  /*10800*/  LD.E.128 R36, desc[UR16][R20.64] ;  /* 0x0000001014247980 */ /* 0x000962000c101d00 */
[----:B---3--:R-:W-:Y:S01]  /*10810*/  VIADD R2, R0, UR13 ;  /* 0x0000000d00027c36 */ /* 0x008fe20008000000 */
[----:B------:R-:W-:Y:S02]  /*10820*/  UIMAD UR5, UR14, UR11, UR8 ;  /* 0x0000000b0e0572a4 */ /* 0x000fe4000f8e0208 */
[----:B------:R-:W5:Y:S01]  /*10830*/  LD.E.128 R96, desc[UR16][R98.64] ;  /* 0x0000001062607980 */ /* 0x000f62000c101d00 */
[----:B--2---:R-:W-:Y:S01]  /*10840*/  @P2 IMAD.HI.U32 R0, R2, R5, RZ ;  /* 0x0000000502002227 */ /* 0x004fe200078e00ff */
[----:B------:R-:W-:Y:S02]  /*10850*/  UIMAD.WIDE.U32 UR6, UR14, UR10, UR6 ;  /* 0x0000000a0e0672a5 */ /* 0x000fe4000f8e0006 */
[----:B------:R-:W5:Y:S01]  /*10860*/  LD.E.128 R100, desc[UR16][R102.64] ;  /* 0x0000001066647980 */ /* 0x000f62000c101d00 */
[----:B------:R-:W-:Y:S01]  /*10870*/  ULDC.64 UR8, c[0x0][0xae0] ;  /* 0x0002b80000087ab9 */ /* 0x000fe20000000a00 */
[----:B------:R-:W-:Y:S01]  /*10880*/  IMAD.MOV.U32 R7, RZ, RZ, R2 ;  /* 0x000000ffff077224 */ /* 0x000fe200078e0002 */
[----:B0-----:R-:W-:Y:S01]  /*10890*/  @P2 SHF.R.U32.HI R7, RZ, R9, R0 ;  /* 0x00000009ff072219 */ /* 0x001fe20000011600 */
[----:B------:R-:W-:Y:S01]  /*108a0*/  UIADD3 UR5, UR7, UR5, URZ ;  /* 0x0000000507057290 */ /* 0x000fe2000fffe03f */
[----:B------:R-:W5:Y:S02]  /*108b0*/  LD.E.128 R104, desc[UR16][R106.64] ;  /* 0x000000106a687980 */ /* 0x000f64000c101d00 */
[--C-:B------:R-:W-:Y:S01]  /*108c0*/  SHF.R.S32.HI R0, RZ, 0x1f, R7.reuse ;  /* 0x0000001fff007819 */ /* 0x100fe20000011407 */
[----:B------:R-:W-:Y:S01]  /*108d0*/  IMAD.MOV R9, RZ, RZ, -R7 ;  /* 0x000000ffff097224 */ /* 0x000fe200078e0a07 */
[----:B------:R-:W5:Y:S01]  /*108e0*/  LD.E.128 R108, desc[UR16][R110.64] ;  /* 0x000000106e6c7980 */ /* 0x000f62000c101d00 */
[----:B------:R-:W-:-:S02]  /*108f0*/  IMAD.U32 R5, RZ, RZ, UR7 ;  /* 0x00000007ff057e24 */ /* 0x000fc4000f8e00ff */
[----:B------:R-:W-:Y:S01]  /*10900*/  IMAD R0, R0, UR8, RZ ;  /* 0x0000000800007c24 */ /* 0x000fe2000f8e02ff */
[----:B------:R-:W5:Y:S01]  /*10910*/  LD.E.128 R112, desc[UR16][R114.64] ;  /* 0x0000001072707980 */ /* 0x000f62000c101d00 */
[----:B------:R-:W-:Y:S02]  /*10920*/  IMAD R9, R170, R9, R2 ;  /* 0x00000009aa097224 */ /* 0x000fe400078e0202 */
[----:B------:R-:W-:Y:S01]  /*10930*/  IMAD.U32 R4, RZ, RZ, UR6 ;  /* 0x00000006ff047e24 */ /* 0x000fe2000f8e00ff */
[----:B------:R-:W5:Y:S01]  /*10940*/  LD.E.128 R116, desc[UR16][R118.64] ;  /* 0x0000001076747980 */ /* 0x000f62000c101d00 */
[----:B------:R-:W-:Y:S01]  /*10950*/  IMAD.U32 R5, RZ, RZ, UR5 ;  /* 0x00000005ff057e24 */ /* 0x000fe2000f8e00ff */
[----:B------:R-:W-:Y:S01]  /*10960*/  ULDC.64 UR6, c[0x0][0xad8] ;  /* 0x0002b60000067ab9 */ /* 0x000fe20000000a00 */
[----:B------:R-:W-:Y:S01]  /*10970*/  IMAD R11, R7, UR9, R0 ;  /* 0x00000009070b7c24 */ /* 0x000fe2000f8e0200 */
[----:B------:R-:W5:Y:S01]  /*10980*/  LD.E.128 R120, desc[UR16][R122.64] ;  /* 0x000000107a787980 */ /* 0x000f62000c101d00 */
[----:B------:R-:W-:-:S03]  /*10990*/  SHF.R.S32.HI R0, RZ, 0x1f, R9 ;  /* 0x0000001fff007819 */ /* 0x000fc60000011409 */
[----:B------:R-:W5:Y:S01]  /*109a0*/  LD.E.128 R124, desc[UR16][R126.64] ;  /* 0x000000107e7c7980 */ /* 0x000f62000c101d00 */
[----:B------:R-:W-:-:S03]  /*109b0*/  IMAD.WIDE.U32 R4, R7, UR8, R4 ;  /* 0x0000000807047c25 */ /* 0x000fc6000f8e0004 */
        /* <DEDUP_REMOVED lines=27> */
[----:B0-----:R4:W0:Y:S01]  /*10b70*/  SHFL.IDX PT, R10, R2, RZ, 0x181f ;  /* 0x00181fff020a7589 */ /* 0x00182200000e0000 */
[----:B------:R-:W-:-:S02]  /*10b80*/  PRMT R199, RZ, 0x654, R199 ;  /* 0x00000654ffc77816 */ /* 0x000fc400000000c7 */
[----:B------:R-:W-:Y:S02]  /*10b90*/  ISETP.GE.AND P0, PT, R0, R3, PT ;  /* 0x000000030000720c */ /* 0x000fe40003f06270 */
[----:B------:R4:W1:Y:S01]  /*10ba0*/  SHFL.IDX PT, R0, R12, RZ, 0x181f ;  /* 0x00181fff0c007589 */ /* 0x00086200000e0000 */
        /* <DEDUP_REMOVED lines=20> */
.L_x_2406:
[----:B------:R-:W-:Y:S05]  /*10cf0*/  BSYNC B1 ;  /* 0x0000000000017941 */ /* 0x000fea0003800000 */
.L_x_2405:
[----:B-1----:R1:W3:Y:S01]  /*10d00*/  SHFL.IDX PT, R0, R12, 0x1, 0x181f ;  /* 0x00381f000c007f89 */ /* 0x0022e200000e0000 */
[----:B------:R-:W-:Y:S03]  /*10d10*/  BSSY B1, `(.L_x_2407) ;  /* 0x0000015000017945 */ /* 0x000fe60003800000 */
[----:B0-2---:R1:W0:Y:S01]  /*10d20*/  SHFL.IDX PT, R10, R2, 0x1, 0x181f ;  /* 0x00381f00020a7f89 */ /* 0x00522200000e0000 */
        /* <DEDUP_REMOVED lines=19> */
.L_x_2408:
[----:B------:R-:W-:Y:S05]  /*10e60*/  BSYNC B1 ;  /* 0x0000000000017941 */ /* 0x000fea0003800000 */
.L_x_2407:
[----:B---3--:R3:W1:Y:S01]  /*10e70*/  SHFL.IDX PT, R0, R12, 0x2, 0x181f ;  /* 0x00581f000c007f89 */ /* 0x00866200000e0000 */
        /* <DEDUP_REMOVED lines=12> */
[----:B-1----:R-:W-:Y:S02]  /*10f40*/  @!P3 LEA.HI.X R5, R18, R0, R229, 0x1, P6 ;  /* 0x000000001205b211 */ /* 0x002fe400030f0ce5 */
        /* <DEDUP_REMOVED lines=8> */
.L_x_2410:
[----:B------:R-:W-:Y:S05]  /*10fd0*/  BSYNC B1 ;  /* 0x0000000000017941 */ /* 0x000fea0003800000 */
.L_x_2409:
[----:B-1----:R-:W-:Y:S01]  /*10fe0*/  VIADD R0, R14, 0x60 ;  /* 0x000000600e007836 */ /* 0x002fe20000000000 */
[----:B---34-:R-:W3:Y:S04]  /*10ff0*/  SHFL.IDX PT, R12, R12, 0x3, 0x181f ;  /* 0x00781f000c0c7f89 */ /* 0x018ee800000e0000 */
[----:B------:R-:W-:Y:S01]  /*11000*/  ISETP.GE.AND P0, PT, R0, R3, PT ;  /* 0x000000030000720c */ /* 0x000fe20003f06270 */
[----:B--2---:R4:W1:-:S12]  /*11010*/  SHFL.IDX PT, R8, R2, 0x3, 0x181f ;  /* 0x00781f0002087f89 */ /* 0x00485800000e0000 */
[----:B----4-:R-:W-:Y:S05]  /*11020*/  @P0 BRA `(.L_x_2411) ;  /* 0x0000000c005c0947 */ /* 0x010fea0003800000 */
[----:B------:R-:W-:Y:S01]  /*11030*/  ULDC UR5, c[0x0][0xac8] ;  /* 0x0002b20000057ab9 */ /* 0x000fe20000000800 */
[----:B------:R-:W-:Y:S01]  /*11040*/  ULDC.64 UR6, c[0x0][0x208] ;  /* 0x0000820000067ab9 */ /* 0x000fe20000000a00 */
[----:B------:R-:W-:Y:S02]  /*11050*/  ISETP.GE.AND P3, PT, R18, UR5, PT ;  /* 0x0000000512007c0c */ /* 0x000fe4000bf66270 */
[----:B------:R-:W-:Y:S02]  /*11060*/  ISETP.GE.AND P4, PT, R214, UR5, PT ;  /* 0x00000005d6007c0c */ /* 0x000fe4000bf86270 */
[----:B------:R-:W-:-:S09]  /*11070*/  ISETP.GE.AND P5, PT, R213, UR5, PT ;  /* 0x00000005d5007c0c */ /* 0x000fd2000bfa6270 */
[-C--:B-1----:R-:W-:Y:S02]  /*11080*/  @!P3 LEA R2, P0, R18, R8.reuse, 0x1 ;  /* 0x000000081202b211 */ /* 0x082fe400078008ff */
[----:B------:R-:W-:Y:S02]  /*11090*/  @!P4 LEA R4, P1, R214, R8, 0x1 ;  /* 0x00000008d604c211 */ /* 0x000fe400078208ff */
[----:B---3--:R-:W-:Y:S02]  /*110a0*/  @!P3 LEA.HI.X R3, R18, R12, R229, 0x1, P0 ;  /* 0x0000000c1203b211 */ /* 0x008fe400000f0ce5 */
        /* <DEDUP_REMOVED lines=13> */
.L_x_2404:
        /* <DEDUP_REMOVED lines=14> */
[----:B------:R-:W-:-:S13]  /*11260*/  R2UR UR5, R22 ;  /* 0x00000000160572ca */ /* 0x000fda00000e0000 */
        /* <DEDUP_REMOVED lines=41> */
.L_x_2413:
[----:B------:R-:W-:Y:S05]  /*11500*/  BSYNC B1 ;  /* 0x0000000000017941 */ /* 0x000fea0003800000 */
.L_x_2412:
[----:B------:R-:W-:Y:S01]  /*11510*/  R2UR UR12, R22 ;  /* 0x00000000160c72ca */ /* 0x000fe200000e0000 */
[----:B------:R-:W-:Y:S01]  /*11520*/  ULDC.64 UR10, c[0x0][0xae8] ;  /* 0x0002ba00000a7ab9 */ /* 0x000fe20000000a00 */
[----:B------:R-:W-:Y:S01]  /*11530*/  R2UR UR14, R217 ;  /* 0x00000000d90e72ca */ /* 0x000fe200000e0000 */
[----:B------:R-:W-:Y:S01]  /*11540*/  UIMAD UR5, UR8, UR10, URZ ;  /* 0x0000000a080572a4 */ /* 0x000fe2000f8e023f */
[----:B------:R-:W-:Y:S01]  /*11550*/  R2UR UR13, R218 ;  /* 0x00000000da0d72ca */ /* 0x000fe200000e0000 */
[----:B------:R-:W-:Y:S08]  /*11560*/  BSSY B1, `(.L_x_2414) ;  /* 0x000003e000017945 */ /* 0x000ff00003800000 */
[----:B------:R-:W-:-:S02]  /*11570*/  VIADD R6, R6, UR12 ;  /* 0x0000000c06067c36 */ /* 0x000fc40008000000 */
[----:B------:R-:W-:Y:S02]  /*11580*/  UIMAD.WIDE.U32 UR6, UR14, UR10, URZ ;  /* 0x0000000a0e0672a5 */ /* 0x000fe4000f8e003f */
[----:B------:R-:W-:Y:S01]  /*11590*/  UIMAD UR5, UR14, UR11, UR5 ;  /* 0x0000000b0e0572a4 */ /* 0x000fe2000f8e0205 */
[----:B0-----:R-:W-:Y:S02]  /*115a0*/  @P1 IMAD.HI.U32 R0, R6, R9, RZ ;  /* 0x0000000906001227 */ /* 0x001fe400078e00ff */
[----:B------:R-:W-:Y:S01]  /*115b0*/  ULDC.64 UR10, c[0x0][0xaf0] ;  /* 0x0002bc00000a7ab9 */ /* 0x000fe20000000a00 */
[----:B------:R-:W-:Y:S01]  /*115c0*/  UIADD3 UR7, UR7, UR5, URZ ;  /* 0x0000000507077290 */ /* 0x000fe2000fffe03f */
[----:B--2---:R-:W-:Y:S01]  /*115d0*/  IMAD.MOV.U32 R5, RZ, RZ, R6 ;  /* 0x000000ffff057224 */ /* 0x004fe200078e0006 */
[----:B------:R-:W-:Y:S01]  /*115e0*/  UIMAD UR5, UR9, UR10, URZ ;  /* 0x0000000a090572a4 */ /* 0x000fe2000f8e023f */
[----:B-1----:R-:W-:Y:S01]  /*115f0*/  @P1 SHF.R.U32.HI R5, RZ, R11, R0 ;  /* 0x0000000bff051219 */ /* 0x002fe20000011600 */
        /* <DEDUP_REMOVED lines=18> */
[----:B------:R-:W-:Y:S02]  /*11720*/  VIADD R6, R219, UR12 ;  /* 0x0000000cdb067c36 */ /* 0x000fe40008000000 */
        /* <DEDUP_REMOVED lines=33> */
.L_x_2415:
[----:B------:R-:W-:Y:S05]  /*11940*/  BSYNC B1 ;  /* 0x0000000000017941 */ /* 0x000fea0003800000 */
.L_x_2414:
        /* <DEDUP_REMOVED lines=22> */
.L_x_2417:
[----:B------:R-:W-:Y:S05]  /*11ab0*/  BSYNC B1 ;  /* 0x0000000000017941 */ /* 0x000fea0003800000 */
.L_x_2416:
        /* <DEDUP_REMOVED lines=22> */
.L_x_2419:
[----:B------:R-:W-:Y:S05]  /*11c20*/  BSYNC B1 ;  /* 0x0000000000017941 */ /* 0x000fea0003800000 */
.L_x_2418:
        /* <DEDUP_REMOVED lines=23> */
.L_x_2411:
[----:B------:R-:W-:Y:S05]  /*11da0*/  BSYNC B0 ;  /* 0x0000000000007941 */ /* 0x000fea0003800000 */
.L_x_2403:
[----:B------:R-:W-:Y:S02]  /*11db0*/  ULDC UR5, c[0x0][0xc38] ;  /* 0x00030e0000057ab9 */ /* 0x000fe40000000800 */
[----:B------:R-:W-:-:S06]  /*11dc0*/  UISETP.GE.AND UP0, UPT, UR4, UR5, UPT ;  /* 0x000000050400728c */ /* 0x000fcc000bf06270 */
[----:B------:R-:W-:-:S13]  /*11dd0*/  PLOP3.LUT P0, PT, PT, PT, UP0, 0x80, 0x0 ;  /* 0x000000000000781c */ /* 0x000fda0003f0f008 */
[----:B------:R-:W-:Y:S05]  /*11de0*/  @!P0 BRA `(.L_x_2420) ;  /* 0xfffffef000048947 */ /* 0x000fea000383ffff */
[----:B------:R-:W-:Y:S05]  /*11df0*/  EXIT ;  /* 0x000000000000794d */ /* 0x000fea0003800000 */
.L_x_2368:
[----:B------:R-:W-:-:S08]  /*11e00*/  NOP ;  /* 0x0000000000007918 */ /* 0x000fd00000000000 */
[----:B0-----:R-:W0:-:S00]  /*11e10*/  USETMAXREG.DEALLOC.CTAPOOL 0x18 ;  /* 0x00000018000079c8 */ /* 0x001e0000080e0500 */
[----:B0-----:R-:W-:-:S06]  /*11e20*/  LOP3.LUT R0, R0, 0x3, RZ, 0xc0, !PT ;  /* 0x0000000300007812 */ /* 0x001fcc00078ec0ff */
[----:B------:R-:W0:Y:S01]  /*11e30*/  S2UR UR6, SR_CTAID.X ;  /* 0x00000000000679c3 */ /* 0x000e220000002500 */
[----:B------:R-:W-:Y:S01]  /*11e40*/  IMAD.MOV.U32 R18, RZ, RZ, RZ ;  /* 0x000000ffff127224 */ /* 0x000fe200078e00ff */
[----:B------:R-:W1:Y:S02]  /*11e50*/  SHFL.IDX PT, R0, R0, RZ, 0x1f ;  /* 0x00001fff00007589 */ /* 0x000e6400000e0000 */
[----:B-1----:R-:W-:-:S04]  /*11e60*/  ISETP.NE.AND P0, PT, R0, RZ, PT ;  /* 0x000000ff0000720c */ /* 0x002fc80003f05270 */
[----:B------:R-:W0:Y:S01]  /*11e70*/  LDC R0, c[0x0][0xc38] ;  /* 0x00030e00ff007b82 */ /* 0x000e220000000800 */
[----:B------:R-:W-:-:S05]  /*11e80*/  P2R R2, PR, RZ, 0x1 ;  /* 0x00000001ff027803 */ /* 0x000fca0000000000 */
[----:B------:R1:W-:Y:S03]  /*11e90*/  STL [R1+0x20], R2 ;  /* 0x0000200201007387 */ /* 0x0003e60000100800 */
[----:B------:R-:W-:Y:S06]  /*11ea0*/  @P0 BAR.ARV 0x4, 0x180 ;  /* 0x0106000000000b1d */ /* 0x000fec0000002000 */
[----:B------:R1:W-:Y:S01]  /*11eb0*/  STL [R1+0x1c], RZ ;  /* 0x00001cff01007387 */ /* 0x0003e20000100800 */
[----:B0-----:R-:W-:Y:S01]  /*11ec0*/  ISETP.LE.AND P0, PT, R0, UR6, PT ;  /* 0x0000000600007c0c */ /* 0x001fe2000bf03270 */
[----:B------:R-:W-:-:S05]  /*11ed0*/  IMAD.MOV.U32 R0, RZ, RZ, 0x1 ;  /* 0x00000001ff007424 */ /* 0x000fca00078e00ff */
[----:B------:R1:W-:Y:S07]  /*11ee0*/  STL [R1+0x4], R0 ;  /* 0x0000040001007387 */ /* 0x0003ee0000100800 */
[----:B------:R-:W-:Y:S05]  /*11ef0*/  @P0 BRA `(.L_x_2421) ;  /* 0x0000005000500947 */ /* 0x000fea0003800000 */
[----:B------:R-:W0:Y:S01]  /*11f00*/  S2R R6, SR_TID.X ;  /* 0x0000000000067919 */ /* 0x000e220000002100 */
[----:B------:R-:W2:Y:S01]  /*11f10*/  S2UR UR5, SR_CgaCtaId ;  /* 0x00000000000579c3 */ /* 0x000ea20000008800 */
[----:B------:R-:W-:Y:S01]  /*11f20*/  UMOV UR4, 0x400 ;  /* 0x0000040000047882 */ /* 0x000fe20000000000 */
[----:B------:R-:W-:Y:S01]  /*11f30*/  IMAD.MOV.U32 R18, RZ, RZ, RZ ;  /* 0x000000ffff127224 */ /* 0x000fe200078e00ff */
[----:B------:R-:W-:Y:S01]  /*11f40*/  ULDC UR43, c[0x0][0xc] ;  /* 0x00000300002b7ab9 */ /* 0x000fe20000000800 */
[----:B------:R-:W-:Y:S01]  /*11f50*/  ULDC.64 UR38, c[0x0][0x198] ;  /* 0x0000660000267ab9 */ /* 0x000fe20000000a00 */
[----:B--2---:R-:W-:-:S06]  /*11f60*/  ULEA UR4, UR5, UR4, 0x18 ;  /* 0x0000000405047291 */ /* 0x004fcc000f8ec03f */
[----:B------:R-:W-:Y:S01]  /*11f70*/  IMAD.U32 R17, RZ, RZ, UR4 ;  /* 0x00000004ff117e24 */ /* 0x000fe2000f8e00ff */
[C---:B0-----:R-:W-:Y:S01]  /*11f80*/  LOP3.LUT R5, R6.reuse, 0x7f, RZ, 0xc0, !PT ;  /* 0x0000007f06057812 */ /* 0x041fe200078ec0ff */
[----:B-1----:R-:W-:-:S05]  /*11f90*/  IMAD.SHL.U32 R0, R6, 0x8, RZ ;  /* 0x0000000806007824 */ /* 0x002fca00078e00ff */
        /* <DEDUP_REMOVED lines=13> */
[----:B------:R1:W-:Y:S04]  /*12070*/  STL [R1+0x4], R2 ;  /* 0x0000040201007387 */ /* 0x0003e80000100800 */
[----:B------:R2:W-:Y:S01]  /*12080*/  STL [R1+0x1c], RZ ;  /* 0x00001cff01007387 */ /* 0x0005e20000100800 */
[----:B0-----:R-:W-:-:S02]  /*12090*/  LOP3.LUT R3, R0, 0x40, RZ, 0xfc, !PT ;  /* 0x0000004000037812 */ /* 0x001fc400078efcff */
[C---:B-1----:R-:W-:Y:S02]  /*120a0*/  LOP3.LUT R2, R0.reuse, 0x80, RZ, 0xfc, !PT ;  /* 0x0000008000027812 */ /* 0x042fe400078efcff */
[----:B--2---:R-:W-:-:S07]  /*120b0*/  LOP3.LUT R0, R0, 0xc0, RZ, 0xfc, !PT ;  /* 0x000000c000007812 */ /* 0x004fce00078efcff */
.L_x_2522:
        /* <DEDUP_REMOVED lines=14> */
[----:B01-3--:R-:W-:Y:S05]  /*121a0*/  @!P0 BRA `(.L_x_2422) ;  /* 0x0000000000208947 */ /* 0x00bfea0003800000 */
        /* <DEDUP_REMOVED lines=8> */
.L_x_2422:
[----:B------:R-:W-:Y:S01]  /*12230*/  ULDC UR9, c[0x0][0xc54] ;  /* 0x0003150000097ab9 */ /* 0x000fe20000000800 */
[----:B------:R-:W-:Y:S01]  /*12240*/  UMOV UR5, UR8 ;  /* 0x0000000800057c82 */ /* 0x000fe20008000000 */
[----:B------:R-:W-:-:S11]  /*12250*/  UISETP.NE.AND UP0, UPT, UR9, 0x1, UPT ;  /* 0x000000010900788c */ /* 0x000fd6000bf05270 */
[----:B------:R-:W-:Y:S02]  /*12260*/  @UP0 ULDC.64 UR10, c[0x0][0xc58] ;  /* 0x00031600000a0ab9 */ /* 0x000fe40000000a00 */
[----:B------:R-:W-:-:S04]  /*12270*/  UIMAD.WIDE.U32 UR6, UR8, UR10, URZ ;  /* 0x0000000a080672a5 */ /* 0x000fc8000f8e003f */
[----:B------:R-:W-:-:S04]  /*12280*/  @UP0 USHF.R.U32.HI UR5, URZ, UR11, UR7 ;  /* 0x0000000b3f050299 */ /* 0x000fc80008011607 */
[----:B------:R-:W-:-:S12]  /*12290*/  UIMAD UR6, UR5, UR9, URZ ;  /* 0x00000009050672a4 */ /* 0x000fd8000f8e023f */
.L_x_2423:
[----:B------:R-:W-:Y:S01]  /*122a0*/  ULOP3.LUT UR42, URZ, UR5, URZ, 0x33, !UPT ;  /* 0x000000053f2a7292 */ /* 0x000fe2000f8e333f */
[----:B------:R-:W-:Y:S01]  /*122b0*/  BSSY B7, `(.L_x_2424) ;  /* 0x00004bb000077945 */ /* 0x000fe20003800000 */
[----:B------:R-:W-:Y:S01]  /*122c0*/  ULDC UR7, c[0x0][0x448] ;  /* 0x0001120000077ab9 */ /* 0x000fe20000000800 */
[----:B------:R-:W-:Y:S01]  /*122d0*/  ULDC UR5, c[0x0][0xc3c] ;  /* 0x00030f0000057ab9 */ /* 0x000fe20000000800 */
[----:B------:R-:W-:Y:S02]  /*122e0*/  UISETP.NE.AND UP1, UPT, UR7, 0x1, UPT ;  /* 0x000000010700788c */ /* 0x000fe4000bf25270 */
[----:B------:R-:W-:Y:S01]  /*122f0*/  UIADD3 UR42, UR42, UR5, URZ ;  /* 0x000000052a2a7290 */ /* 0x000fe2000fffe03f */
[----:B------:R-:W-:Y:S01]  /*12300*/  ULDC.64 UR10, c[0x0][0x418] ;  /* 0x00010600000a7ab9 */ /* 0x000fe20000000a00 */
[----:B------:R-:W-:Y:S02]  /*12310*/  UIADD3 UR5, UR8, -UR6, URZ ;  /* 0x8000000608057290 */ /* 0x000fe4000fffe03f */
[----:B------:R-:W-:-:S02]  /*12320*/  UISETP.NE.U32.AND UP0, UPT, UR10, URZ, UPT ;  /* 0x0000003f0a00728c */ /* 0x000fc4000bf05070 */
[----:B------:R-:W-:Y:S02]  /*12330*/  USHF.L.U32 UR8, UR42, 0x7, URZ ;  /* 0x000000072a087899 */ /* 0x000fe4000800063f */
[----:B------:R-:W-:Y:S01]  /*12340*/  UISETP.NE.AND.EX UP0, UPT, UR11, URZ, UPT, UP0 ;  /* 0x0000003f0b00728c */ /* 0x000fe2000bf05300 */
[----:B------:R-:W-:Y:S01]  /*12350*/  ULDC UR7, c[0x0][0x288] ;  /* 0x0000a20000077ab9 */ /* 0x000fe20000000800 */
[----:B------:R-:W-:Y:S01]  /*12360*/  UIADD3 UR8, UR8, 0x7f, URZ ;  /* 0x0000007f08087890 */ /* 0x000fe2000fffe03f */
[----:B------:R-:W-:Y:S01]  /*12370*/  ULDC UR6, c[0x0][0x424] ;  /* 0x0001090000067ab9 */ /* 0x000fe20000000800 */
[----:B------:R-:W-:Y:S02]  /*12380*/  UIADD3 UR13, -UR7, 0x50, URZ ;  /* 0x00000050070d7890 */ /* 0x000fe4000fffe13f */
[----:B------:R-:W-:Y:S01]  /*12390*/  USEL UR9, UR6, 0x1, UP0 ;  /* 0x0000000106097887 */ /* 0x000fe20008000000 */
[----:B------:R-:W-:Y:S01]  /*123a0*/  @UP1 ULDC UR7, c[0x0][0x44c] ;  /* 0x0001130000071ab9 */ /* 0x000fe20000000800 */
[----:B------:R-:W-:Y:S01]  /*123b0*/  ULDC UR12, c[0x0][0x2f0] ;  /* 0x0000bc00000c7ab9 */ /* 0x000fe20000000800 */
[----:B------:R-:W-:Y:S01]  /*123c0*/  UIMAD.WIDE.U32 UR6, UR8, UR7, URZ ;  /* 0x00000007080672a5 */ /* 0x000fe2000f8e003f */
[----:B------:R-:W-:Y:S01]  /*123d0*/  @UP1 ULDC UR14, c[0x0][0x450] ;  /* 0x00011400000e1ab9 */ /* 0x000fe20000000800 */
[----:B------:R-:W-:-:S02]  /*123e0*/  UIMAD UR13, UR9, UR12, UR13 ;  /* 0x0000000c090d72a4 */ /* 0x000fc4000f8e020d */
[----:B------:R-:W-:Y:S02]  /*123f0*/  @UP1 USHF.R.U32.HI UR8, URZ, UR14, UR7 ;  /* 0x0000000e3f081299 */ /* 0x000fe40008011607 */
[----:B------:R-:W-:Y:S02]  /*12400*/  UIMAD UR6, UR9, UR12, 0x4f ;  /* 0x0000004f090674a4 */ /* 0x000fe4000f8e020c */
[----:B------:R-:W-:Y:S02]  /*12410*/  UIADD3 UR8, UR13, UR8, URZ ;  /* 0x000000080d087290 */ /* 0x000fe4000fffe03f */
[----:B------:R-:W-:Y:S02]  /*12420*/  UIMAD.WIDE UR6, UR6, 0x66666667, URZ ;  /* 0x66666667060678a5 */ /* 0x000fe4000f8e023f */
[----:B------:R-:W-:Y:S02]  /*12430*/  UIMAD.WIDE UR8, UR8, 0x66666667, URZ ;  /* 0x66666667080878a5 */ /* 0x000fe4000f8e023f */
[----:B------:R-:W-:-:S02]  /*12440*/  USHF.R.U32.HI UR12, URZ, 0x1f, UR7 ;  /* 0x0000001f3f0c7899 */ /* 0x000fc40008011607 */
[----:B------:R-:W-:Y:S01]  /*12450*/  USHF.R.U32.HI UR6, URZ, 0x1f, UR9 ;  /* 0x0000001f3f067899 */ /* 0x000fe20008011609 */
[----:B------:R-:W-:Y:S01]  /*12460*/  ULDC UR11, c[0x0][0xc48] ;  /* 0x00031200000b7ab9 */ /* 0x000fe20000000800 */
[----:B------:R-:W-:Y:S02]  /*12470*/  ULEA.HI.SX32 UR12, UR7, UR12, 0x1b ;  /* 0x0000000c070c7291 */ /* 0x000fe4000f8fda3f */
[----:B------:R-:W-:Y:S02]  /*12480*/  ULEA.HI.SX32 UR6, UR9, UR6, 0x1b ;  /* 0x0000000609067291 */ /* 0x000fe4000f8fda3f */
[----:B------:R-:W-:Y:S02]  /*12490*/  UISETP.NE.AND UP0, UPT, UR11, 0x1, UPT ;  /* 0x000000010b00788c */ /* 0x000fe4000bf05270 */
[----:B------:R-:W-:Y:S01]  /*124a0*/  UISETP.LT.AND UP1, UPT, UR12, UR6, UPT ;  /* 0x000000060c00728c */ /* 0x000fe2000bf21270 */
[----:B------:R-:W-:-:S03]  /*124b0*/  ULDC UR10, c[0x0][0xc54] ;  /* 0x00031500000a7ab9 */ /* 0x000fc60000000800 */
[----:B------:R-:W-:Y:S02]  /*124c0*/  USEL UR41, UR12, UR6, UP1 ;  /* 0x000000060c297287 */ /* 0x000fe40008800000 */
[----:B------:R-:W-:-:S03]  /*124d0*/  UIMAD UR10, UR4, UR10, UR5 ;  /* 0x0000000a040a72a4 */ /* 0x000fc6000f8e0205 */
[----:B------:R-:W-:Y:S01]  /*124e0*/  @UP0 ULDC UR4, c[0x0][0xc4c] ;  /* 0x0003130000040ab9 */ /* 0x000fe20000000800 */
[----:B------:R-:W-:Y:S01]  /*124f0*/  ISETP.LT.AND P0, PT, RZ, UR41, PT ;  /* 0x00000029ff007c0c */ /* 0x000fe2000bf01270 */
[----:B------:R-:W-:Y:S01]  /*12500*/  UIMAD.WIDE.U32 UR4, UR10, UR4, URZ ;  /* 0x000000040a0472a5 */ /* 0x000fe2000f8e003f */
[----:B------:R-:W-:Y:S01]  /*12510*/  @UP0 ULDC UR7, c[0x0][0xc50] ;  /* 0x0003140000070ab9 */ /* 0x000fe20000000800 */
[----:B------:R-:W-:Y:S02]  /*12520*/  UMOV UR40, UR10 ;  /* 0x0000000a00287c82 */ /* 0x000fe40008000000 */
[----:B------:R-:W-:-:S04]  /*12530*/  @UP0 USHF.R.U32.HI UR40, URZ, UR7, UR5 ;  /* 0x000000073f280299 */ /* 0x000fc80008011605 */
[----:B------:R-:W-:-:S04]  /*12540*/  UIADD3 UR36, -UR40, URZ, URZ ;  /* 0x0000003f28247290 */ /* 0x000fc8000fffe13f */
[----:B------:R-:W-:Y:S01]  /*12550*/  UIMAD UR36, UR11, UR36, UR10 ;  /* 0x000000240b2472a4 */ /* 0x000fe2000f8e020a */
[----:B------:R-:W-:Y:S11]  /*12560*/  @P0 BRA `(.L_x_2425) ;  /* 0x00000000004c0947 */ /* 0x000ff60003800000 */
        /* <DEDUP_REMOVED lines=19> */
.L_x_2425:
        /* <DEDUP_REMOVED lines=20> */
.L_x_2428:
[----:B------:R-:W-:Y:S05]  /*127e0*/  BSYNC B6 ;  /* 0x0000000000067941 */ /* 0x000fea0003800000 */
.L_x_2427:
        /* <DEDUP_REMOVED lines=20> */
.L_x_2431:
        /* <DEDUP_REMOVED lines=15> */
.L_x_2430:
[----:B------:R-:W-:Y:S05]  /*12a20*/  BSYNC B6 ;  /* 0x0000000000067941 */ /* 0x000fea0003800000 */
.L_x_2429:
        /* <DEDUP_REMOVED lines=13> */
[----:B------:R-:W1:Y:S03]  /*12b00*/  S2R R0, SR_TID.X ;  /* 0x0000000000007919 */ /* 0x000e660000002100 */
[----:B------:R-:W-:Y:S01]  /*12b10*/  VIADD R19, R19, 0xffffffff ;  /* 0xffffffff13137836 */ /* 0x000fe20000000000 */
[----:B0-----:R-:W0:Y:S02]  /*12b20*/  LDC.64 R2, c[0x0][0x418] ;  /* 0x00010600ff027b82 */ /* 0x001e240000000a00 */
[----:B0-----:R-:W-:Y:S02]  /*12b30*/  ISETP.NE.U32.AND P0, PT, R2, RZ, PT ;  /* 0x000000ff0200720c */ /* 0x001fe40003f05070 */
[----:B-1----:R-:W-:-:S02]  /*12b40*/  SHF.R.U32.HI R0, RZ, 0x5, R0 ;  /* 0x00000005ff007819 */ /* 0x002fc40000011600 */
[----:B------:R-:W-:Y:S02]  /*12b50*/  ISETP.NE.AND.EX P1, PT, R3, RZ, PT, P0 ;  /* 0x000000ff0300720c */ /* 0x000fe40003f25300 */
[----:B------:R-:W-:Y:S02]  /*12b60*/  LOP3.LUT R0, R0, 0x3, RZ, 0xc0, !PT ;  /* 0x0000000300007812 */ /* 0x000fe400078ec0ff */
[----:B------:R-:W-:Y:S02]  /*12b70*/  P2R R4, PR, RZ, 0x2 ;  /* 0x00000002ff047803 */ /* 0x000fe40000000000 */
[----:B--2---:R-:W-:Y:S01]  /*12b80*/  SHF.R.S32.HI R8, RZ, 0x1f, R7 ;  /* 0x0000001fff087819 */ /* 0x004fe20000011407 */
[----:B------:R0:W-:Y:S01]  /*12b90*/  STL [R1], R7 ;  /* 0x0000000701007387 */ /* 0x0001e20000100800 */
[----:B------:R-:W-:-:S03]  /*12ba0*/  SEL R16, R7, RZ, !P1 ;  /* 0x000000ff07107207 */ /* 0x000fc60004800000 */
[----:B------:R0:W-:Y:S04]  /*12bb0*/  STL [R1+0x10], R4 ;  /* 0x0000100401007387 */ /* 0x0001e80000100800 */
[----:B------:R0:W-:Y:S01]  /*12bc0*/  STL [R1+0x8], R8 ;  /* 0x0000080801007387 */ /* 0x0001e20000100800 */
[----:B------:R-:W-:Y:S05]  /*12bd0*/  BRA.DIV UR4, `(.L_x_2432) ;  /* 0x0000004a04b87947 */ /* 0x000fea000b800000 */
[----:B------:R1:W2:Y:S02]  /*12be0*/  SHFL.IDX PT, R14, R0, RZ, 0x1f ;  /* 0x00001fff000e7589 */ /* 0x0002a400000e0000 */
.L_x_2537:
        /* <DEDUP_REMOVED lines=8> */
.L_x_2540:
[----:B------:R-:W-:Y:S05]  /*12c70*/  @!P6 BRA `(.L_x_2433) ;  /* 0x00000004002ce947 */ /* 0x000fea0003800000 */
[----:B------:R-:W-:Y:S01]  /*12c80*/  IMAD.MOV.U32 R16, RZ, RZ, R7 ;  /* 0x000000ffff107224 */ /* 0x000fe200078e0007 */
[----:B------:R-:W-:Y:S06]  /*12c90*/  @!P1 BRA `(.L_x_2435) ;  /* 0x0000000000489947 */ /* 0x000fec0003800000 */
[----:B------:R-:W2:Y:S01]  /*12ca0*/  LDC R6, c[0x0][0x43c] ;  /* 0x00010f00ff067b82 */ /* 0x000ea20000000800 */
[----:B------:R-:W-:Y:S01]  /*12cb0*/  ULDC.64 UR4, c[0x0][0x428] ;  /* 0x00010a0000047ab9 */ /* 0x000fe20000000a00 */
[----:B------:R-:W-:Y:S01]  /*12cc0*/  ULDC.64 UR6, c[0x0][0x208] ;  /* 0x0000820000067ab9 */ /* 0x000fe20000000a00 */
[----:B--2---:R-:W-:-:S13]  /*12cd0*/  ISETP.NE.AND P0, PT, R6, 0x1, PT ;  /* 0x000000010600780c */ /* 0x004fda0003f05270 */
[----:B0-----:R-:W1:Y:S02]  /*12ce0*/  @P0 LDC.64 R4, c[0x0][0x440] ;  /* 0x00011000ff040b82 */ /* 0x001e640000000a00 */
[----:B-1----:R-:W-:-:S04]  /*12cf0*/  @P0 IMAD.HI.U32 R0, R19, R4, RZ ;  /* 0x0000000413000227 */ /* 0x002fc800078e00ff */
[----:B------:R-:W-:Y:S01]  /*12d00*/  IMAD.MOV.U32 R4, RZ, RZ, R19 ;  /* 0x000000ffff047224 */ /* 0x000fe200078e0013 */
[----:B------:R-:W-:-:S04]  /*12d10*/  @P0 SHF.R.U32.HI R4, RZ, R5, R0 ;  /* 0x00000005ff040219 */ /* 0x000fc80000011600 */
[--C-:B------:R-:W-:Y:S01]  /*12d20*/  SHF.R.S32.HI R5, RZ, 0x1f, R4.reuse ;  /* 0x0000001fff057819 */ /* 0x100fe20000011404 */
[----:B------:R-:W-:-:S04]  /*12d30*/  IMAD.MOV R0, RZ, RZ, -R4 ;  /* 0x000000ffff007224 */ /* 0x000fc800078e0a04 */
[----:B------:R-:W-:Y:S02]  /*12d40*/  IMAD R19, R6, R0, R19 ;  /* 0x0000000006137224 */ /* 0x000fe400078e0213 */
[----:B------:R-:W-:Y:S02]  /*12d50*/  IMAD R0, R8, UR4, RZ ;  /* 0x0000000408007c24 */ /* 0x000fe4000f8e02ff */
[----:B------:R-:W-:-:S04]  /*12d60*/  IMAD.WIDE.U32 R4, R7, UR4, R4 ;  /* 0x0000000407047c25 */ /* 0x000fc8000f8e0004 */
[----:B------:R-:W-:Y:S01]  /*12d70*/  IMAD R0, R7, UR5, R0 ;  /* 0x0000000507007c24 */ /* 0x000fe2000f8e0200 */
[----:B------:R-:W-:-:S03]  /*12d80*/  LEA R2, P0, R4, R2, 0x2 ;  /* 0x0000000204027211 */ /* 0x000fc600078010ff */
[----:B------:R-:W-:-:S05]  /*12d90*/  IMAD.IADD R0, R5, 0x1, R0 ;  /* 0x0000000105007824 */ /* 0x000fca00078e0200 */
[----:B------:R-:W-:-:S05]  /*12da0*/  LEA.HI.X R3, R4, R3, R0, 0x2, P0 ;  /* 0x0000000304037211 */ /* 0x000fca00000f1400 */
[----:B------:R2:W5:Y:S02]  /*12db0*/  LDG.E R16, desc[UR6][R2.64] ;  /* 0x0000000602107981 */ /* 0x000564000c1e1900 */
.L_x_2435:
[----:B--2---:R-:W2:Y:S01]  /*12dc0*/  LDL R2, [R1+0x4] ;  /* 0x0000040001027983 */ /* 0x004ea20000100800 */
[----:B-1----:R-:W-:Y:S01]  /*12dd0*/  IMAD R0, R18, 0x8, R17 ;  /* 0x0000000812007824 */ /* 0x002fe200078e0211 */
[----:B--2---:R-:W-:-:S04]  /*12de0*/  SHF.L.U32 R2, R2, 0x1f, RZ ;  /* 0x0000001f02027819 */ /* 0x004fc800000006ff */
[----:B------:R-:W1:Y:S02]  /*12df0*/  SYNCS.PHASECHK.TRANS64.TRYWAIT P0, [R0+URZ+0x38840], R2 ;  /* 0x03884002000075a7 */ /* 0x000e64000800017f */
[----:B-1----:R-:W-:Y:S05]  /*12e00*/  @!P0 BRA `(.L_x_2436) ;  /* 0x00000048006c8947 */ /* 0x002fea0003800000 */
.L_x_2541:
        /* <DEDUP_REMOVED lines=11> */
.L_x_2437:
[----:B------:R-:W-:Y:S01]  /*12ec0*/  R2UR UR33, R0 ;  /* 0x00000000002172ca */ /* 0x000fe200000e0000 */
[----:B-1----:R-:W-:Y:S01]  /*12ed0*/  IMAD R0, R18, 0xa000, R17 ;  /* 0x0000a00012007824 */ /* 0x002fe200078e0211 */
[----:B------:R-:W-:Y:S01]  /*12ee0*/  R2UR UR35, R19 ;  /* 0x00000000132372ca */ /* 0x000fe200000e0000 */
[----:B------:R-:W-:Y:S01]  /*12ef0*/  UIADD3 UR4, UP0, UR38, 0x370, URZ ;  /* 0x0000037026047890 */ /* 0x000fe2000ff1e03f */
[----:B-----5:R-:W-:Y:S01]  /*12f00*/  R2UR UR37, R16 ;  /* 0x00000000102572ca */ /* 0x020fe200000e0000 */
[----:B------:R-:W-:Y:S01]  /*12f10*/  UMOV UR6, 0x0 ;  /* 0x0000000000067882 */ /* 0x000fe20000000000 */
[----:B------:R-:W-:Y:S01]  /*12f20*/  R2UR UR8, R0 ;  /* 0x00000000000872ca */ /* 0x000fe200000e0000 */
[----:B------:R-:W-:Y:S01]  /*12f30*/  UIADD3.X UR5, URZ, UR39, URZ, UP0, !UPT ;  /* 0x000000273f057290 */ /* 0x000fe200087fe43f */
[----:B------:R-:W-:Y:S01]  /*12f40*/  PLOP3.LUT P0, PT, PT, PT, PT, 0x80, 0x0 ;  /* 0x000000000000781c */ /* 0x000fe20003f0f070 */
[----:B------:R-:W-:Y:S01]  /*12f50*/  UMOV UR7, 0x14f00000 ;  /* 0x14f0000000077882 */ /* 0x000fe20000000000 */
[----:B------:R-:W-:Y:S01]  /*12f60*/  UMOV UR34, URZ ;  /* 0x0000003f00227c82 */ /* 0x000fe20008000000 */
[----:B------:R-:W-:Y:S01]  /*12f70*/  UMOV UR26, 0x40 ;  /* 0x00000040001a7882 */ /* 0x000fe20000000000 */
[----:B------:R-:W-:Y:S01]  /*12f80*/  P2R R0, PR, RZ, 0x1 ;  /* 0x00000001ff007803 */ /* 0x000fe20000000000 */
[----:B------:R-:W-:-:S02]  /*12f90*/  UIADD3 UR33, UR33, 0x38830, URZ ;  /* 0x0003883021217890 */ /* 0x000fc4000fffe03f */
[----:B------:R-:W-:Y:S01]  /*12fa0*/  UIMAD UR35, UR35, 0x50, URZ ;  /* 0x00000050232378a4 */ /* 0x000fe2000f8e023f */
[----:B------:R-:W-:Y:S01]  /*12fb0*/  UMOV UR28, UR36 ;  /* 0x00000024001c7c82 */ /* 0x000fe20008000000 */
[----:B------:R-:W-:Y:S02]  /*12fc0*/  UMOV UR29, UR37 ;  /* 0x00000025001d7c82 */ /* 0x000fe40008000000 */
[----:B------:R-:W-:Y:S01]  /*12fd0*/  UIADD3 UR32, UR8, 0x24400, URZ ;  /* 0x0002440008207890 */ /* 0x000fe2000fffe03f */
[----:B------:R2:W-:Y:S01]  /*12fe0*/  STL [R1+0xc], R0 ;  /* 0x00000c0001007387 */ /* 0x0005e20000100800 */
[----:B------:R-:W-:Y:S02]  /*12ff0*/  UIADD3 UR24, UR8, 0x26c00, URZ ;  /* 0x00026c0008187890 */ /* 0x000fe4000fffe03f */
[----:B------:R-:W-:Y:S02]  /*13000*/  UIADD3 UR16, UR8, 0x29400, URZ ;  /* 0x0002940008107890 */ /* 0x000fe4000fffe03f */
[----:B------:R-:W-:Y:S01]  /*13010*/  UIADD3 UR8, UR8, 0x2bc00, URZ ;  /* 0x0002bc0008087890 */ /* 0x000fe2000fffe03f */
[----:B------:R-:W-:Y:S01]  /*13020*/  UMOV UR25, UR33 ;  /* 0x0000002100197c82 */ /* 0x000fe20008000000 */
[----:B------:R-:W-:Y:S01]  /*13030*/  UMOV UR27, UR35 ;  /* 0x00000023001b7c82 */ /* 0x000fe20008000000 */
[----:B------:R-:W-:Y:S01]  /*13040*/  UMOV UR18, 0x80 ;  /* 0x0000008000127882 */ /* 0x000fe20000000000 */
[----:B------:R-:W-:Y:S01]  /*13050*/  UMOV UR20, UR36 ;  /* 0x0000002400147c82 */ /* 0x000fe20008000000 */
[----:B------:R2:W-:Y:S01]  /*13060*/  UTMALDG.4D [UR32], [UR4], desc[UR6] ;  /* 0x00000620040075b4 */ /* 0x0005e20008019000 */
[----:B------:R-:W-:Y:S01]  /*13070*/  UMOV UR21, UR37 ;  /* 0x0000002500157c82 */ /* 0x000fe20008000000 */
[----:B------:R-:W-:Y:S01]  /*13080*/  UMOV UR17, UR33 ;  /* 0x0000002100117c82 */ /* 0x000fe20008000000 */
[----:B------:R-:W-:Y:S01]  /*13090*/  UMOV UR19, UR35 ;  /* 0x0000002300137c82 */ /* 0x000fe20008000000 */
[----:B------:R-:W-:Y:S01]  /*130a0*/  UMOV UR10, 0xc0 ;  /* 0x000000c0000a7882 */ /* 0x000fe20000000000 */
[----:B------:R-:W-:Y:S01]  /*130b0*/  UMOV UR12, UR36 ;  /* 0x00000024000c7c82 */ /* 0x000fe20008000000 */
[----:B------:R-:W-:Y:S01]  /*130c0*/  UMOV UR13, UR37 ;  /* 0x00000025000d7c82 */ /* 0x000fe20008000000 */
[----:B------:R-:W-:Y:S01]  /*130d0*/  UMOV UR9, UR33 ;  /* 0x0000002100097c82 */ /* 0x000fe20008000000 */
[----:B------:R2:W-:Y:S01]  /*130e0*/  UTMALDG.4D [UR24], [UR4], desc[UR6] ;  /* 0x00000618040075b4 */ /* 0x0005e20008019000 */
[----:B------:R-:W-:Y:S01]  /*130f0*/  UMOV UR11, UR35 ;  /* 0x00000023000b7c82 */ /* 0x000fe20008000000 */
[----:B------:R2:W-:Y:S01]  /*13100*/  UTMALDG.4D [UR16], [UR4], desc[UR6] ;  /* 0x00000610040075b4 */ /* 0x0005e20008019000 */
[----:B------:R2:W-:Y:S02]  /*13110*/  UTMALDG.4D [UR8], [UR4], desc[UR6] ;  /* 0x00000608040075b4 */ /* 0x0005e40008019000 */
[----:B--2---:R-:W-:Y:S01]  /*13120*/  NOP ;  /* 0x0000000000007918 */ /* 0x004fe20000000000 */
.L_x_2433:
[----:B-1----:R-:W-:Y:S01]  /*13130*/  VIADD R0, R17, 0x14400 ;  /* 0x0001440011007836 */ /* 0x002fe20000000000 */
        /* <DEDUP_REMOVED lines=21> */
.L_x_2439:
[----:B------:R-:W-:Y:S05]  /*13290*/  BSYNC B6 ;  /* 0x0000000000067941 */ /* 0x000fea0003800000 */
.L_x_2438:
[----:B0-----:R-:W0:Y:S01]  /*132a0*/  LDC R7, c[0x0][0x448] ;  /* 0x00011200ff077b82 */ /* 0x001e220000000800 */
[----:B------:R-:W1:Y:S01]  /*132b0*/  S2R R0, SR_TID.X ;  /* 0x0000000000007919 */ /* 0x000e620000002100 */
[----:B------:R-:W-:Y:S01]  /*132c0*/  USHF.R.S32.HI UR4, URZ, 0x1f, UR36 ;  /* 0x0000001f3f047899 */ /* 0x000fe20008011424 */
[----:B------:R-:W-:Y:S01]  /*132d0*/  ULDC.64 UR8, c[0x0][0x2d8] ;  /* 0x0000b60000087ab9 */ /* 0x000fe20000000a00 */
[----:B------:R-:W2:Y:S02]  /*132e0*/  S2R R2, SR_TID.X ;  /* 0x0000000000027919 */ /* 0x000ea40000002100 */
[----:B------:R-:W-:Y:S02]  /*132f0*/  UIMAD UR6, UR4, UR8, URZ ;  /* 0x00000008040672a4 */ /* 0x000fe4000f8e023f */
[----:B------:R-:W-:Y:S01]  /*13300*/  UIMAD.WIDE.U32 UR4, UR36, UR8, URZ ;  /* 0x00000008240472a5 */ /* 0x000fe2000f8e003f */
[----:B------:R-:W3:Y:S01]  /*13310*/  S2R R10, SR_TID.X ;  /* 0x00000000000a7919 */ /* 0x000ee20000002100 */
[----:B------:R-:W-:-:S02]  /*13320*/  UIMAD UR6, UR36, UR9, UR6 ;  /* 0x00000009240672a4 */ /* 0x000fc4000f8e0206 */
[----:B------:R-:W-:Y:S01]  /*13330*/  USHF.R.S32.HI UR7, URZ, 0x1f, UR40 ;  /* 0x0000001f3f077899 */ /* 0x000fe20008011428 */
[----:B------:R-:W4:Y:S01]  /*13340*/  S2R R8, SR_TID.X ;  /* 0x0000000000087919 */ /* 0x000f220000002100 */
[----:B------:R-:W-:Y:S01]  /*13350*/  UIADD3 UR5, UR5, UR6, URZ ;  /* 0x0000000605057290 */ /* 0x000fe2000fffe03f */
[----:B------:R-:W-:-:S03]  /*13360*/  ULDC.64 UR8, c[0x0][0x2e0] ;  /* 0x0000b80000087ab9 */ /* 0x000fc60000000a00 */
[----:B------:R-:W-:Y:S02]  /*13370*/  UIMAD.WIDE.U32 UR4, UR40, UR8, UR4 ;  /* 0x00000008280472a5 */ /* 0x000fe4000f8e0004 */
[----:B------:R-:W-:Y:S01]  /*13380*/  UIMAD UR6, UR7, UR8, URZ ;  /* 0x00000008070672a4 */ /* 0x000fe2000f8e023f */
[----:B0-----:R-:W-:-:S03]  /*13390*/  ISETP.NE.AND P0, PT, R7, 0x1, PT ;  /* 0x000000010700780c */ /* 0x001fc60003f05270 */
[----:B------:R-:W-:Y:S01]  /*133a0*/  UIMAD UR6, UR40, UR9, UR6 ;  /* 0x00000009280672a4 */ /* 0x000fe2000f8e0206 */
[----:B------:R-:W-:-:S03]  /*133b0*/  IMAD.U32 R5, RZ, RZ, UR5 ;  /* 0x00000005ff057e24 */ /* 0x000fc6000f8e00ff */
[----:B------:R-:W-:Y:S01]  /*133c0*/  UIADD3 UR6, UR5, UR6, URZ ;  /* 0x0000000605067290 */ /* 0x000fe2000fffe03f */
[----:B-1----:R-:W-:-:S05]  /*133d0*/  IMAD.SHL.U32 R4, R0, 0x10, RZ ;  /* 0x0000001000047824 */ /* 0x002fca00078e00ff */
[----:B------:R-:W0:Y:S01]  /*133e0*/  @P0 LDC R3, c[0x0][0x44c] ;  /* 0x00011300ff030b82 */ /* 0x000e220000000800 */
[----:B--2---:R-:W-:Y:S01]  /*133f0*/  LOP3.LUT R2, R2, 0x7f, RZ, 0xc0, !PT ;  /* 0x0000007f02027812 */ /* 0x004fe200078ec0ff */
[----:B---3--:R-:W-:-:S03]  /*13400*/  IMAD.SHL.U32 R10, R10, 0x8, RZ ;  /* 0x000000080a0a7824 */ /* 0x008fc600078e00ff */
[----:B------:R-:W-:-:S03]  /*13410*/  SHF.R.U32.HI R2, RZ, 0x3, R2 ;  /* 0x00000003ff027819 */ /* 0x000fc60000011602 */
[----:B------:R-:W1:Y:S01]  /*13420*/  @P0 LDC R0, c[0x0][0x450] ;  /* 0x00011400ff000b82 */ /* 0x000e620000000800 */
[----:B------:R-:W-:Y:S01]  /*13430*/  LOP3.LUT R4, R2, 0x70, R4, 0xf8, !PT ;  /* 0x0000007002047812 */ /* 0x000fe200078ef804 */
[----:B------:R-:W-:Y:S01]  /*13440*/  IMAD.U32 R2, RZ, RZ, UR42 ;  /* 0x0000002aff027e24 */ /* 0x000fe2000f8e00ff */
[----:B------:R-:W-:Y:S01]  /*13450*/  LOP3.LUT R10, R10, 0x38, RZ, 0xc0, !PT ;  /* 0x000000380a0a7812 */ /* 0x000fe200078ec0ff */
[----:B----4-:R-:W-:Y:S02]  /*13460*/  IMAD.SHL.U32 R9, R8, 0x8, RZ ;  /* 0x0000000808097824 */ /* 0x010fe400078e00ff */
[----:B------:R-:W-:Y:S01]  /*13470*/  IMAD R2, R2, 0x80, R4 ;  /* 0x0000008002027824 */ /* 0x000fe200078e0204 */
[C---:B------:R-:W-:Y:S01]  /*13480*/  LOP3.LUT R12, R10.reuse, 0x40, RZ, 0xfc, !PT ;  /* 0x000000400a0c7812 */ /* 0x040fe200078efcff */
[----:B------:R-:W-:Y:S01]  /*13490*/  IMAD.U32 R4, RZ, RZ, UR4 ;  /* 0x00000004ff047e24 */ /* 0x000fe2000f8e00ff */
[----:B------:R-:W-:Y:S01]  /*134a0*/  ULDC.64 UR4, c[0x0][0x2d0] ;  /* 0x0000b40000047ab9 */ /* 0x000fe20000000a00 */
[----:B------:R-:W-:Y:S01]  /*134b0*/  IMAD.MOV.U32 R6, RZ, RZ, R2 ;  /* 0x000000ffff067224 */ /* 0x000fe200078e0002 */
[----:B------:R-:W-:-:S02]  /*134c0*/  LOP3.LUT R11, R10, 0x80, RZ, 0xfc, !PT ;  /* 0x000000800a0b7812 */ /* 0x000fc400078efcff */
        /* <DEDUP_REMOVED lines=18> */
[----:B------:R-:W-:-:S03]  /*135f0*/  ULDC.64 UR4, c[0x0][0x280] ;  /* 0x0000a00000047ab9 */ /* 0x000fc60000000a00 */
[----:B------:R-:W-:Y:S01]  /*13600*/  IMAD.IADD R3, R3, 0x1, R4 ;  /* 0x0000000103037824 */ /* 0x000fe200078e0204 */
[----:B------:R-:W-:Y:S01]  /*13610*/  LEA R4, P0, R2, UR4, 0x1 ;  /* 0x0000000402047c11 */ /* 0x000fe2000f8008ff */
[----:B------:R-:W-:Y:S02]  /*13620*/  ULDC UR4, c[0x0][0x2b8] ;  /* 0x0000ae0000047ab9 */ /* 0x000fe40000000800 */
[----:B------:R-:W-:Y:S02]  /*13630*/  ISETP.GE.AND P3, PT, R10, UR4, PT ;  /* 0x000000040a007c0c */ /* 0x000fe4000bf66270 */
[----:B------:R-:W-:Y:S02]  /*13640*/  LOP3.LUT R10, R8, 0x7f, RZ, 0xc0, !PT ;  /* 0x0000007f080a7812 */ /* 0x000fe400078ec0ff */
[----:B------:R0:W5:Y:S01]  /*13650*/  LDL R8, [R1+0x14] ;  /* 0x0000140001087983 */ /* 0x0001620000100800 */
[----:B------:R-:W-:Y:S02]  /*13660*/  LEA.HI.X R3, R2, UR5, R3, 0x1, P0 ;  /* 0x0000000502037c11 */ /* 0x000fe400080f0c03 */
[----:B------:R-:W-:-:S02]  /*13670*/  ISETP.GE.AND P0, PT, R9, UR4, PT ;  /* 0x0000000409007c0c */ /* 0x000fc4000bf06270 */
[----:B------:R-:W-:Y:S02]  /*13680*/  ISETP.GE.AND P1, PT, R12, UR4, PT ;  /* 0x000000040c007c0c */ /* 0x000fe4000bf26270 */
[----:B------:R-:W-:Y:S01]  /*13690*/  ISETP.GE.AND P2, PT, R11, UR4, PT ;  /* 0x000000040b007c0c */ /* 0x000fe2000bf46270 */
[----:B------:R-:W-:Y:S01]  /*136a0*/  UMOV UR4, 0xffffffff ;  /* 0xffffffff00047882 */ /* 0x000fe20000000000 */
[----:B------:R-:W-:Y:S02]  /*136b0*/  SHF.R.U32.HI R10, RZ, 0x3, R10 ;  /* 0x00000003ff0a7819 */ /* 0x000fe4000001160a */
[----:B0-----:R-:W-:Y:S09]  /*136c0*/  BRA.DIV UR4, `(.L_x_2440) ;  /* 0x0000004204507947 */ /* 0x001ff2000b800000 */
[----:B------:R-:W0:Y:S01]  /*136d0*/  SHFL.IDX PT, R6, R4, RZ, 0x181f ;  /* 0x00181fff04067589 */ /* 0x000e2200000e0000 */
[----:B------:R-:W-:Y:S01]  /*136e0*/  IMAD.U32 R0, RZ, RZ, UR42 ;  /* 0x0000002aff007e24 */ /* 0x000fe2000f8e00ff */
[----:B------:R-:W-:Y:S01]  /*136f0*/  ULDC UR4, c[0x0][0x288] ;  /* 0x0000a20000047ab9 */ /* 0x000fe20000000800 */
[----:B------:R-:W-:Y:S01]  /*13700*/  ULDC.64 UR6, c[0x0][0x208] ;  /* 0x0000820000067ab9 */ /* 0x000fe20000000a00 */
[----:B------:R-:W1:Y:S01]  /*13710*/  SHFL.IDX PT, R5, R3, RZ, 0x181f ;  /* 0x00181fff03057589 */ /* 0x000e6200000e0000 */
[----:B------:R-:W-:Y:S02]  /*13720*/  IMAD R2, R7, UR4, RZ ;  /* 0x0000000407027c24 */ /* 0x000fe4000f8e02ff */
[----:B------:R-:W-:-:S05]  /*13730*/  IMAD R0, R0, 0x80, R10 ;  /* 0x0000008000007824 */ /* 0x000fca00078e020a */
[----:B------:R-:W-:-:S13]  /*13740*/  ISETP.GE.AND P4, PT, R0, R2, PT ;  /* 0x000000020000720c */ /* 0x000fda0003f86270 */
[----:B0-----:R-:W-:-:S05]  /*13750*/  @!P4 LEA R6, P5, R9, R6, 0x1 ;  /* 0x000000060906c211 */ /* 0x001fca00078a08ff */
[----:B-1----:R-:W-:-:S04]  /*13760*/  @!P4 IMAD.X R5, RZ, RZ, R5, P5 ;  /* 0x000000ffff05c224 */ /* 0x002fc800028e0605 */
[----:B------:R-:W-:Y:S02]  /*13770*/  @!P4 IMAD.MOV.U32 R7, RZ, RZ, R5 ;  /* 0x000000ffff07c224 */ /* 0x000fe400078e0005 */
[----:B------:R-:W-:-:S03]  /*13780*/  VIADD R5, R0, 0x10 ;  /* 0x0000001000057836 */ /* 0x000fc60000000000 */
        /* <DEDUP_REMOVED lines=72> */
.L_x_2558:
        /* <DEDUP_REMOVED lines=14> */
.L_x_2442:
[----:B------:R-:W-:Y:S05]  /*13cf0*/  BSYNC B0 ;  /* 0x0000000000007941 */ /* 0x000fea0003800000 */
.L_x_2441:
[----:B------:R-:W-:Y:S01]  /*13d00*/  NOP ;  /* 0x0000000000007918 */ /* 0x000fe20000000000 */
[----:B------:R-:W-:Y:S01]  /*13d10*/  PLOP3.LUT P0, PT, PT, PT, PT, 0x80, 0x0 ;  /* 0x000000000000781c */ /* 0x000fe20003f0f070 */
[----:B0-----:R-:W-:-:S12]  /*13d20*/  VIADD R6, R17, 0x38800 ;  /* 0x0003880011067836 */ /* 0x001fd80000000000 */
.L_x_2443:
[----:B------:R-:W-:Y:S02]  /*13d30*/  PLOP3.LUT P1, PT, P1, P0, PT, 0xa2, 0x0 ;  /* 0x000000000000781c */ /* 0x000fe40000f21472 */
[----:B------:R-:W-:-:S08]  /*13d40*/  @P0 R2UR P1, UR4, R17 ;  /* 0x00000000110402ca */ /* 0x000fd00000020000 */
        /* <DEDUP_REMOVED lines=14> */
[----:B------:R-:W3:Y:S03]  /*13e30*/  SYNCS.PHASECHK.TRANS64.TRYWAIT P0, [R17+URZ+0x38820], R0 ;  /* 0x03882000110075a7 */ /* 0x000ee6000800017f */
[----:B0--3--:R-:W-:Y:S05]  /*13e40*/  @!P0 BRA `(.L_x_2445) ;  /* 0x0000004400548947 */ /* 0x009fea0003800000 */
.L_x_2559:
[----:B------:R-:W-:Y:S05]  /*13e50*/  BSYNC B0 ;  /* 0x0000000000007941 */ /* 0x000fea0003800000 */
.L_x_2444:
[----:B------:R-:W-:-:S06]  /*13e60*/  UISETP.GE.AND UP0, UPT, UR41, 0x2, UPT ;  /* 0x000000022900788c */ /* 0x000fcc000bf06270 */
[----:B------:R-:W-:-:S13]  /*13e70*/  PLOP3.LUT P0, PT, PT, PT, UP0, 0x80, 0x0 ;  /* 0x000000000000781c */ /* 0x000fda0003f0f008 */
[----:B------:R-:W-:Y:S05]  /*13e80*/  @!P0 BRA `(.L_x_2446) ;  /* 0x0000002800288947 */ /* 0x000fea0003800000 */
[----:B------:R-:W-:Y:S02]  /*13e90*/  ULOP3.LUT UR4, UR41, 0x1, URZ, 0xc0, !UPT ;  /* 0x0000000129047892 */ /* 0x000fe4000f8ec03f */
[----:B------:R-:W-:Y:S02]  /*13ea0*/  IMAD.U32 R7, RZ, RZ, UR41 ;  /* 0x00000029ff077e24 */ /* 0x000fe4000f8e00ff */
[----:B------:R-:W-:Y:S02]  /*13eb0*/  UISETP.NE.U32.AND UP0, UPT, UR4, 0x1, UPT ;  /* 0x000000010400788c */ /* 0x000fe4000bf05070 */
[----:B------:R-:W-:-:S04]  /*13ec0*/  VIADD R7, R7, 0xfffffffe ;  /* 0xfffffffe07077836 */ /* 0x000fc80000000000 */
[----:B0-----:R-:W-:Y:S01]  /*13ed0*/  IMAD.MOV.U32 R0, RZ, RZ, R7 ;  /* 0x000000ffff007224 */ /* 0x001fe200078e0007 */
[----:B------:R-:W-:-:S13]  /*13ee0*/  PLOP3.LUT P0, PT, PT, PT, UP0, 0x80, 0x0 ;  /* 0x000000000000781c */ /* 0x000fda0003f0f008 */
[----:B------:R-:W-:Y:S05]  /*13ef0*/  @!P0 BRA `(.L_x_2447) ;  /* 0x0000000c00588947 */ /* 0x000fea0003800000 */
[----:B--2---:R-:W2:Y:S04]  /*13f00*/  LDL R3, [R1+0xc] ;  /* 0x00000c0001037983 */ /* 0x004ea80000100800 */
[----:B------:R-:W3:Y:S01]  /*13f10*/  LDL R2, [R1+0x4] ;  /* 0x0000040001027983 */ /* 0x000ee20000100800 */
        /* <DEDUP_REMOVED lines=9> */
[----:B------:R-:W-:Y:S02]  /*13fb0*/  IMAD.MOV.U32 R4, RZ, RZ, R16 ;  /* 0x000000ffff047224 */ /* 0x000fe400078e0010 */
[----:B------:R-:W-:Y:S01]  /*13fc0*/  IMAD.MOV.U32 R8, RZ, RZ, R7 ;  /* 0x000000ffff087224 */ /* 0x000fe200078e0007 */
[----:B--2---:R-:W-:-:S13]  /*13fd0*/  ISETP.NE.AND P1, PT, R2, RZ, PT ;  /* 0x000000ff0200720c */ /* 0x004fda0003f25270 */
[----:B------:R-:W-:Y:S05]  /*13fe0*/  @!P1 BRA `(.L_x_2450) ;  /* 0x0000000000549947 */ /* 0x000fea0003800000 */
[----:B------:R-:W2:Y:S01]  /*13ff0*/  LDL R10, [R1+0x8] ;  /* 0x00000800010a7983 */ /* 0x000ea20000100800 */
[----:B-1----:R-:W0:Y:S03]  /*14000*/  LDC R5, c[0x0][0x43c] ;  /* 0x00010f00ff057b82 */ /* 0x002e260000000800 */
[----:B------:R-:W3:Y:S01]  /*14010*/  LDL R11, [R1] ;  /* 0x00000000010b7983 */ /* 0x000ee20000100800 */
[----:B------:R-:W-:Y:S01]  /*14020*/  IMAD.MOV.U32 R4, RZ, RZ, R7 ;  /* 0x000000ffff047224 */ /* 0x000fe200078e0007 */
[----:B------:R-:W-:Y:S01]  /*14030*/  ULDC.64 UR4, c[0x0][0x428] ;  /* 0x00010a0000047ab9 */ /* 0x000fe20000000a00 */
[----:B------:R-:W-:Y:S01]  /*14040*/  ULDC.64 UR6, c[0x0][0x208] ;  /* 0x0000820000067ab9 */ /* 0x000fe20000000a00 */
[----:B0-----:R-:W-:-:S13]  /*14050*/  ISETP.NE.AND P0, PT, R5, 0x1, PT ;  /* 0x000000010500780c */ /* 0x001fda0003f05270 */
[----:B------:R-:W0:Y:S02]  /*14060*/  @P0 LDC.64 R2, c[0x0][0x440] ;  /* 0x00011000ff020b82 */ /* 0x000e240000000a00 */
[----:B0-----:R-:W-:-:S05]  /*14070*/  @P0 IMAD.HI.U32 R2, R7, R2, RZ ;  /* 0x0000000207020227 */ /* 0x001fca00078e00ff */
[----:B------:R-:W-:Y:S02]  /*14080*/  @P0 SHF.R.U32.HI R4, RZ, R3, R2 ;  /* 0x00000003ff040219 */ /* 0x000fe40000011602 */
[----:B------:R-:W0:Y:S03]  /*14090*/  LDC.64 R2, c[0x0][0x418] ;  /* 0x00010600ff027b82 */ /* 0x000e260000000a00 */
[----:B------:R-:W-:-:S04]  /*140a0*/  IMAD.MOV R8, RZ, RZ, -R4 ;  /* 0x000000ffff087224 */ /* 0x000fc800078e0a04 */
[----:B------:R-:W-:Y:S01]  /*140b0*/  IMAD R8, R5, R8, R7 ;  /* 0x0000000805087224 */ /* 0x000fe200078e0207 */
[----:B------:R-:W-:Y:S01]  /*140c0*/  SHF.R.S32.HI R5, RZ, 0x1f, R4 ;  /* 0x0000001fff057819 */ /* 0x000fe20000011404 */
[----:B--2---:R-:W-:-:S04]  /*140d0*/  IMAD R10, R10, UR4, RZ ;  /* 0x000000040a0a7c24 */ /* 0x004fc8000f8e02ff */
[C---:B---3--:R-:W-:Y:S02]  /*140e0*/  IMAD R10, R11.reuse, UR5, R10 ;  /* 0x000000050b0a7c24 */ /* 0x048fe4000f8e020a */
[----:B------:R-:W-:-:S04]  /*140f0*/  IMAD.WIDE.U32 R4, R11, UR4, R4 ;  /* 0x000000040b047c25 */ /* 0x000fc8000f8e0004 */
[----:B------:R-:W-:Y:S01]  /*14100*/  IMAD.IADD R5, R10, 0x1, R5 ;  /* 0x000000010a057824 */ /* 0x000fe200078e0205 */
[----:B0-----:R-:W-:-:S04]  /*14110*/  LEA R2, P0, R4, R2, 0x2 ;  /* 0x0000000204027211 */ /* 0x001fc800078010ff */
[----:B------:R-:W-:-:S05]  /*14120*/  LEA.HI.X R3, R4, R3, R5, 0x2, P0 ;  /* 0x0000000304037211 */ /* 0x000fca00000f1405 */
[----:B------:R0:W5:Y:S04]  /*14130*/  LDG.E R4, desc[UR6][R2.64] ;  /* 0x0000000602047981 */ /* 0x000168000c1e1900 */
.L_x_2450:
[----:B0-----:R-:W-:Y:S01]  /*14140*/  IMAD R2, R0, 0x8, R17 ;  /* 0x0000000800027824 */ /* 0x001fe200078e0211 */
[----:B------:R-:W-:Y:S01]  /*14150*/  SHF.L.U32 R3, R9, 0x1f, RZ ;  /* 0x0000001f09037819 */ /* 0x000fe200000006ff */
[----:B------:R-:W-:Y:S03]  /*14160*/  BSSY B1, `(.L_x_2451) ;  /* 0x0000003000017945 */ /* 0x000fe60003800000 */
[----:B------:R-:W0:Y:S02]  /*14170*/  SYNCS.PHASECHK.TRANS64.TRYWAIT P0, [R2+URZ+0x38840], R3 ;  /* 0x03884003020075a7 */ /* 0x000e24000800017f */
[----:B0-----:R-:W-:Y:S05]  /*14180*/  @!P0 BRA `(.L_x_2452) ;  /* 0x0000004000988947 */ /* 0x001fea0003800000 */
.L_x_2560:
[----:B------:R-:W-:Y:S05]  /*14190*/  BSYNC B1 ;  /* 0x0000000000017941 */ /* 0x000fea0003800000 */
.L_x_2451:
[----:B-1----:R-:W1:Y:S01]  /*141a0*/  S2R R5, SR_TID.X ;  /* 0x0000000000057919 */ /* 0x002e620000002100 */
        /* <DEDUP_REMOVED lines=11> */
.L_x_2454:
[----:B------:R-:W-:Y:S05]  /*14260*/  BSYNC B1 ;  /* 0x0000000000017941 */ /* 0x000fea0003800000 */
.L_x_2453:
[----:B------:R-:W-:Y:S01]  /*14270*/  IMAD.MOV.U32 R10, RZ, RZ, RZ ;  /* 0x000000ffff0a7224 */ /* 0x000fe200078e00ff */
[----:B------:R-:W-:Y:S01]  /*14280*/  R2UR UR11, R8 ;  /* 0x00000000080b72ca */ /* 0x000fe200000e0000 */
[----:B0-----:R-:W-:Y:S01]  /*14290*/  IMAD R3, R0, 0xa000, R17 ;  /* 0x0000a00000037824 */ /* 0x001fe200078e0211 */
[----:B------:R-:W-:Y:S01]  /*142a0*/  UIADD3 UR4, UP0, UR38, 0x370, URZ ;  /* 0x0000037026047890 */ /* 0x000fe2000ff1e03f */
[----:B------:R-:W-:Y:S01]  /*142b0*/  PLOP3.LUT P0, PT, PT, PT, PT, 0x80, 0x0 ;  /* 0x000000000000781c */ /* 0x000fe20003f0f070 */
[----:B------:R-:W-:Y:S01]  /*142c0*/  VIADD R2, R2, 0x38830 ;  /* 0x0003883002027836 */ /* 0x000fe20000000000 */
[----:B------:R-:W-:Y:S01]  /*142d0*/  R2UR UR10, R10 ;  /* 0x000000000a0a72ca */ /* 0x000fe200000e0000 */
[----:B------:R-:W-:Y:S01]  /*142e0*/  VIADD R5, R3, 0x24400 ;  /* 0x0002440003057836 */ /* 0x000fe20000000000 */
[----:B------:R-:W-:Y:S01]  /*142f0*/  UIADD3.X UR5, URZ, UR39, URZ, UP0, !UPT ;  /* 0x000000273f057290 */ /* 0x000fe200087fe43f */
[----:B------:R-:W-:Y:S01]  /*14300*/  UMOV UR6, 0x0 ;  /* 0x0000000000067882 */ /* 0x000fe20000000000 */
[----:B------:R-:W-:-:S04]  /*14310*/  UMOV UR7, 0x14f00000 ;  /* 0x14f0000000077882 */ /* 0x000fc80000000000 */
[----:B------:R-:W-:-:S12]  /*14320*/  UIMAD UR11, UR11, 0x50, URZ ;  /* 0x000000500b0b78a4 */ /* 0x000fd8000f8e023f */
.L_x_2455:
[----:B------:R-:W-:-:S13]  /*14330*/  @P0 ELECT P2, URZ, PT ;  /* 0x00000000003f082f */ /* 0x000fda0003840000 */
[----:B-----5:R-:W-:Y:S01]  /*14340*/  @P2 R2UR UR13, R4 ;  /* 0x00000000040d22ca */ /* 0x020fe200000e0000 */
[----:B------:R-:W-:Y:S01]  /*14350*/  UMOV UR12, UR36 ;  /* 0x00000024000c7c82 */ /* 0x000fe20008000000 */
        /* <DEDUP_REMOVED lines=12> */
.L_x_2456:
[----:B------:R-:W-:-:S13]  /*14420*/  @P0 ELECT P2, URZ, PT ;  /* 0x00000000003f082f */ /* 0x000fda0003840000 */
[----:B------:R-:W-:Y:S01]  /*14430*/  @P2 R2UR UR13, R4 ;  /* 0x00000000040d22ca */ /* 0x000fe200000e0000 */
        /* <DEDUP_REMOVED lines=13> */
.L_x_2457:
        /* <DEDUP_REMOVED lines=15> */
.L_x_2458:
        /* <DEDUP_REMOVED lines=15> */
.L_x_2561:
[----:B------:R-:W-:Y:S05]  /*146f0*/  BSYNC B1 ;  /* 0x0000000000017941 */ /* 0x000fea0003800000 */
.L_x_2459:
        /* <DEDUP_REMOVED lines=12> */
.L_x_2462:
[----:B------:R-:W-:Y:S05]  /*147c0*/  BSYNC B1 ;  /* 0x0000000000017941 */ /* 0x000fea0003800000 */
.L_x_2461:
[----:B------:R-:W-:Y:S01]  /*147d0*/  R2UR UR6, R12 ;  /* 0x000000000c0672ca */ /* 0x000fe200000e0000 */
[C-C-:B0-----:R-:W-:Y:S01]  /*147e0*/  IMAD R2, R18.reuse, 0x8, R17.reuse ;  /* 0x0000000812027824 */ /* 0x141fe200078e0211 */
[----:B------:R-:W-:Y:S01]  /*147f0*/  R2UR UR7, R13 ;  /* 0x000000000d0772ca */ /* 0x000fe200000e0000 */
[----:B------:R-:W-:Y:S01]  /*14800*/  IMAD R3, R18, 0xa000, R17 ;  /* 0x0000a00012037824 */ /* 0x000fe200078e0211 */
[----:B------:R-:W-:Y:S01]  /*14810*/  R2UR UR10, R10 ;  /* 0x000000000a0a72ca */ /* 0x000fe200000e0000 */
[----:B------:R-:W-:Y:S01]  /*14820*/  UIADD3 UR4, UP0, UR38, 0x470, URZ ;  /* 0x0000047026047890 */ /* 0x000fe2000ff1e03f */
[----:B------:R-:W-:Y:S01]  /*14830*/  PLOP3.LUT P0, PT, PT, PT, PT, 0x80, 0x0 ;  /* 0x000000000000781c */ /* 0x000fe20003f0f070 */
[----:B------:R-:W-:Y:S02]  /*14840*/  IMAD R5, R19, 0x50, RZ ;  /* 0x0000005013057824 */ /* 0x000fe400078e02ff */
[----:B------:R-:W-:Y:S01]  /*14850*/  VIADD R2, R2, 0x38850 ;  /* 0x0003885002027836 */ /* 0x000fe20000000000 */
[----:B------:R-:W-:Y:S01]  /*14860*/  UIADD3.X UR5, URZ, UR39, URZ, UP0, !UPT ;  /* 0x000000273f057290 */ /* 0x000fe200087fe43f */
[----:B------:R-:W-:-:S11]  /*14870*/  VIADD R10, R3, 0x400 ;  /* 0x00000400030a7836 */ /* 0x000fd60000000000 */
.L_x_2463:
        /* <DEDUP_REMOVED lines=15> */
.L_x_2464:
        /* <DEDUP_REMOVED lines=15> */
.L_x_2465:
        /* <DEDUP_REMOVED lines=15> */
.L_x_2466:
        /* <DEDUP_REMOVED lines=10> */
[----:B------:R-:W-:Y:S02]  /*14bf0*/  IMAD.MOV.U32 R16, RZ, RZ, R4 ;  /* 0x000000ffff107224 */ /* 0x000fe400078e0004 */
[----:B------:R-:W-:-:S07]  /*14c00*/  IMAD.MOV.U32 R19, RZ, RZ, R8 ;  /* 0x000000ffff137224 */ /* 0x000fce00078e0008 */
.L_x_2449:
[----:B------:R-:W-:Y:S05]  /*14c10*/  BSYNC B0 ;  /* 0x0000000000007941 */ /* 0x000fea0003800000 */
.L_x_2448:
[----:B------:R0:W-:Y:S01]  /*14c20*/  STL [R1+0x4], R9 ;  /* 0x0000040901007387 */ /* 0x0001e20000100800 */
[----:B------:R-:W-:Y:S01]  /*14c30*/  UIADD3 UR4, UR41, -0x3, URZ ;  /* 0xfffffffd29047890 */ /* 0x000fe2000fffe03f */
[----:B------:R-:W-:-:S05]  /*14c40*/  IMAD.MOV.U32 R18, RZ, RZ, R0 ;  /* 0x000000ffff127224 */ /* 0x000fca00078e0000 */
[----:B------:R-:W-:-:S07]  /*14c50*/  IMAD.U32 R0, RZ, RZ, UR4 ;  /* 0x00000004ff007e24 */ /* 0x000fce000f8e00ff */
.L_x_2447:
[----:B------:R-:W-:Y:S01]  /*14c60*/  ISETP.NE.AND P0, PT, R7, RZ, PT ;  /* 0x000000ff0700720c */ /* 0x000fe20003f05270 */
[----:B------:R-:W-:-:S12]  /*14c70*/  BSSY B0, `(.L_x_2446) ;  /* 0x00001ab000007945 */ /* 0x000fd80003800000 */
[----:B------:R-:W-:Y:S05]  /*14c80*/  @!P0 BRA `(.L_x_2467) ;  /* 0x0000001800a48947 */ /* 0x000fea0003800000 */
[----:B------:R-:W-:-:S07]  /*14c90*/  IMAD.MOV.U32 R8, RZ, RZ, R16 ;  /* 0x000000ffff087224 */ /* 0x000fce00078e0010 */
.L_x_2506:
[----:B--2---:R-:W2:Y:S04]  /*14ca0*/  LDL R3, [R1+0xc] ;  /* 0x00000c0001037983 */ /* 0x004ea80000100800 */
[----:B------:R-:W3:Y:S01]  /*14cb0*/  LDL R2, [R1+0x4] ;  /* 0x0000040001027983 */ /* 0x000ee20000100800 */
[----:B------:R-:W-:Y:S01]  /*14cc0*/  VIADD R4, R18, 0x1 ;  /* 0x0000000112047836 */ /* 0x000fe20000000000 */
[----:B------:R-:W-:Y:S05]  /*14cd0*/  YIELD ;  /* 0x0000000000007946 */ /* 0x000fea0003800000 */
[----:B------:R-:W-:Y:S01]  /*14ce0*/  ISETP.NE.AND P0, PT, R4, 0x2, PT ;  /* 0x000000020400780c */ /* 0x000fe20003f05270 */
[----:B------:R-:W-:Y:S03]  /*14cf0*/  BSSY B1, `(.L_x_2468) ;  /* 0x00000cd000017945 */ /* 0x000fe60003800000 */
[----:B-1----:R-:W-:-:S02]  /*14d00*/  SEL R5, RZ, 0x1, P0 ;  /* 0x00000001ff057807 */ /* 0x002fc40000000000 */
        /* <DEDUP_REMOVED lines=9> */
[----:B------:R-:W1:Y:S01]  /*14da0*/  LDC R8, c[0x0][0x43c] ;  /* 0x00010f00ff087b82 */ /* 0x000e620000000800 */
[----:B------:R-:W-:Y:S02]  /*14db0*/  ULDC.64 UR4, c[0x0][0x428] ;  /* 0x00010a0000047ab9 */ /* 0x000fe40000000a00 */
[----:B0-----:R-:W3:Y:S01]  /*14dc0*/  LDL R9, [R1] ;  /* 0x0000000001097983 */ /* 0x001ee20000100800 */
[----:B------:R-:W-:Y:S01]  /*14dd0*/  ULDC.64 UR6, c[0x0][0x208] ;  /* 0x0000820000067ab9 */ /* 0x000fe20000000a00 */
[----:B-1----:R-:W-:-:S13]  /*14de0*/  ISETP.NE.AND P0, PT, R8, 0x1, PT ;  /* 0x000000010800780c */ /* 0x002fda0003f05270 */
        /* <DEDUP_REMOVED lines=15> */
.L_x_2470:
[----:B------:R-:W-:Y:S01]  /*14ee0*/  IMAD R3, R4, 0x8, R17 ;  /* 0x0000000804037824 */ /* 0x000fe200078e0211 */
[----:B------:R-:W-:Y:S01]  /*14ef0*/  SHF.L.U32 R2, R5, 0x1f, RZ ;  /* 0x0000001f05027819 */ /* 0x000fe200000006ff */
[----:B------:R-:W-:Y:S03]  /*14f00*/  BSSY B2, `(.L_x_2471) ;  /* 0x0000003000027945 */ /* 0x000fe60003800000 */
[----:B------:R-:W2:Y:S02]  /*14f10*/  SYNCS.PHASECHK.TRANS64.TRYWAIT P0, [R3+URZ+0x38840], R2 ;  /* 0x03884002030075a7 */ /* 0x000ea4000800017f */
[----:B--2---:R-:W-:Y:S05]  /*14f20*/  @!P0 BRA `(.L_x_2472) ;  /* 0x0000003400588947 */ /* 0x004fea0003800000 */
.L_x_2562:
[----:B------:R-:W-:Y:S05]  /*14f30*/  BSYNC B2 ;  /* 0x0000000000027941 */ /* 0x000fea0003800000 */
.L_x_2471:
        /* <DEDUP_REMOVED lines=12> */
.L_x_2474:
[----:B------:R-:W-:Y:S05]  /*15000*/  BSYNC B2 ;  /* 0x0000000000027941 */ /* 0x000fea0003800000 */
.L_x_2473:
        /* <DEDUP_REMOVED lines=11> */
.L_x_2475:
        /* <DEDUP_REMOVED lines=16> */
.L_x_2476:
        /* <DEDUP_REMOVED lines=16> */
.L_x_2477:
        /* <DEDUP_REMOVED lines=16> */
.L_x_2478:
        /* <DEDUP_REMOVED lines=16> */
.L_x_2563:
[----:B------:R-:W-:Y:S05]  /*154c0*/  BSYNC B2 ;  /* 0x0000000000027941 */ /* 0x000fea0003800000 */
.L_x_2479:
        /* <DEDUP_REMOVED lines=11> */
.L_x_2482:
[----:B------:R-:W-:Y:S05]  /*15580*/  BSYNC B2 ;  /* 0x0000000000027941 */ /* 0x000fea0003800000 */
.L_x_2481:
[----:B------:R-:W-:Y:S01]  /*15590*/  R2UR UR10, R12 ;  /* 0x000000000c0a72ca */ /* 0x000fe200000e0000 */
[----:B------:R-:W-:Y:S01]  /*155a0*/  IMAD R18, R18, 0xa000, R17 ;  /* 0x0000a00012127824 */ /* 0x000fe200078e0211 */
[----:B------:R-:W-:Y:S01]  /*155b0*/  R2UR UR6, R10 ;  /* 0x000000000a0672ca */ /* 0x000fe200000e0000 */
[----:B------:R-:W-:Y:S01]  /*155c0*/  UIADD3 UR4, UP0, UR38, 0x470, URZ ;  /* 0x0000047026047890 */ /* 0x000fe2000ff1e03f */
[----:B------:R-:W-:Y:S01]  /*155d0*/  R2UR UR7, R11 ;  /* 0x000000000b0772ca */ /* 0x000fe200000e0000 */
[----:B0-----:R-:W-:Y:S01]  /*155e0*/  IMAD R3, R19, 0x50, RZ ;  /* 0x0000005013037824 */ /* 0x001fe200078e02ff */
[----:B------:R-:W-:Y:S01]  /*155f0*/  PLOP3.LUT P0, PT, PT, PT, PT, 0x80, 0x0 ;  /* 0x000000000000781c */ /* 0x000fe20003f0f070 */
[----:B------:R-:W-:Y:S01]  /*15600*/  VIADD R2, R2, 0x50 ;  /* 0x0000005002027836 */ /* 0x000fe20000000000 */
[----:B------:R-:W-:Y:S01]  /*15610*/  UIADD3.X UR5, URZ, UR39, URZ, UP0, !UPT ;  /* 0x000000273f057290 */ /* 0x000fe200087fe43f */
[----:B------:R-:W-:-:S11]  /*15620*/  VIADD R9, R18, 0x400 ;  /* 0x0000040012097836 */ /* 0x000fd60000000000 */
.L_x_2483:
        /* <DEDUP_REMOVED lines=15> */
.L_x_2484:
        /* <DEDUP_REMOVED lines=15> */
.L_x_2485:
        /* <DEDUP_REMOVED lines=15> */
.L_x_2486:
        /* <DEDUP_REMOVED lines=12> */
.L_x_2469:
[----:B------:R-:W-:Y:S05]  /*159c0*/  BSYNC B1 ;  /* 0x0000000000017941 */ /* 0x000fea0003800000 */
.L_x_2468:
        /* <DEDUP_REMOVED lines=8> */
[----:B------:R1:W-:Y:S02]  /*15a50*/  STL [R1+0x4], R10 ;  /* 0x0000040a01007387 */ /* 0x0003e40000100800 */
[----:B------:R-:W-:Y:S05]  /*15a60*/  @!P1 BRA `(.L_x_2488) ;  /* 0x0000000c001c9947 */ /* 0x000fea0003800000 */
[----:B------:R-:W2:Y:S01]  /*15a70*/  LDL R3, [R1+0x10] ;  /* 0x0000100001037983 */ /* 0x000ea20000100800 */
[----:B------:R-:W-:Y:S01]  /*15a80*/  VIADD R7, R0, 0xffffffff ;  /* 0xffffffff00077836 */ /* 0x000fe20000000000 */
[----:B--2---:R-:W-:-:S13]  /*15a90*/  ISETP.NE.AND P1, PT, R3, RZ, PT ;  /* 0x000000ff0300720c */ /* 0x004fda0003f25270 */
[----:B------:R-:W-:Y:S05]  /*15aa0*/  @!P1 BRA `(.L_x_2489) ;  /* 0x0000000000549947 */ /* 0x000fea0003800000 */
[----:B------:R-:W2:Y:S01]  /*15ab0*/  LDL R12, [R1+0x8] ;  /* 0x00000800010c7983 */ /* 0x000ea20000100800 */
[----:B0-----:R-:W0:Y:S01]  /*15ac0*/  LDC R9, c[0x0][0x43c] ;  /* 0x00010f00ff097b82 */ /* 0x001e220000000800 */
[----:B------:R-:W-:Y:S02]  /*15ad0*/  ULDC.64 UR4, c[0x0][0x428] ;  /* 0x00010a0000047ab9 */ /* 0x000fe40000000a00 */
[----:B------:R-:W3:Y:S01]  /*15ae0*/  LDL R11, [R1] ;  /* 0x00000000010b7983 */ /* 0x000ee20000100800 */
        /* <DEDUP_REMOVED lines=17> */
.L_x_2489:
[----:B------:R-:W-:Y:S01]  /*15c00*/  IMAD R2, R18, 0x8, R17 ;  /* 0x0000000812027824 */ /* 0x000fe200078e0211 */
[----:B------:R-:W-:Y:S01]  /*15c10*/  SHF.L.U32 R3, R10, 0x1f, RZ ;  /* 0x0000001f0a037819 */ /* 0x000fe200000006ff */
[----:B------:R-:W-:Y:S03]  /*15c20*/  BSSY B2, `(.L_x_2490) ;  /* 0x0000003000027945 */ /* 0x000fe60003800000 */
[----:B------:R-:W3:Y:S02]  /*15c30*/  SYNCS.PHASECHK.TRANS64.TRYWAIT P0, [R2+URZ+0x38840], R3 ;  /* 0x03884003020075a7 */ /* 0x000ee4000800017f */
[----:B---3--:R-:W-:Y:S05]  /*15c40*/  @!P0 BRA `(.L_x_2491) ;  /* 0x0000002800388947 */ /* 0x008fea0003800000 */
.L_x_2564:
[----:B------:R-:W-:Y:S05]  /*15c50*/  BSYNC B2 ;  /* 0x0000000000027941 */ /* 0x000fea0003800000 */
.L_x_2490:
        /* <DEDUP_REMOVED lines=12> */
.L_x_2493:
[----:B------:R-:W-:Y:S05]  /*15d20*/  BSYNC B2 ;  /* 0x0000000000027941 */ /* 0x000fea0003800000 */
.L_x_2492:
        /* <DEDUP_REMOVED lines=10> */
[----:B-1----:R-:W-:Y:S01]  /*15dd0*/  VIADD R10, R9, 0x24400 ;  /* 0x00024400090a7836 */ /* 0x002fe20000000000 */
[----:B------:R-:W-:-:S09]  /*15de0*/  UMOV UR7, 0x14f00000 ;  /* 0x14f0000000077882 */ /* 0x000fd20000000000 */
.L_x_2494:
        /* <DEDUP_REMOVED lines=16> */
.L_x_2495:
        /* <DEDUP_REMOVED lines=16> */
.L_x_2496:
        /* <DEDUP_REMOVED lines=16> */
.L_x_2497:
        /* <DEDUP_REMOVED lines=15> */
.L_x_2565:
[----:B------:R-:W-:Y:S05]  /*161e0*/  BSYNC B2 ;  /* 0x0000000000027941 */ /* 0x000fea0003800000 */
.L_x_2498:
        /* <DEDUP_REMOVED lines=11> */
.L_x_2501:
[----:B------:R-:W-:Y:S05]  /*162a0*/  BSYNC B2 ;  /* 0x0000000000027941 */ /* 0x000fea0003800000 */
.L_x_2500:
[----:B------:R-:W-:Y:S01]  /*162b0*/  R2UR UR10, R12 ;  /* 0x000000000c0a72ca */ /* 0x000fe200000e0000 */
[----:B------:R-:W-:Y:S01]  /*162c0*/  IMAD R4, R4, 0xa000, R17 ;  /* 0x0000a00004047824 */ /* 0x000fe200078e0211 */
[----:B------:R-:W-:Y:S01]  /*162d0*/  R2UR UR6, R10 ;  /* 0x000000000a0672ca */ /* 0x000fe200000e0000 */
[----:B------:R-:W-:Y:S01]  /*162e0*/  UIADD3 UR4, UP0, UR38, 0x470, URZ ;  /* 0x0000047026047890 */ /* 0x000fe2000ff1e03f */
[----:B------:R-:W-:Y:S01]  /*162f0*/  R2UR UR7, R11 ;  /* 0x000000000b0772ca */ /* 0x000fe200000e0000 */
[----:B------:R-:W-:Y:S01]  /*16300*/  IMAD R3, R19, 0x50, RZ ;  /* 0x0000005013037824 */ /* 0x000fe200078e02ff */
[----:B------:R-:W-:Y:S01]  /*16310*/  PLOP3.LUT P0, PT, PT, PT, PT, 0x80, 0x0 ;  /* 0x000000000000781c */ /* 0x000fe20003f0f070 */
[----:B0-----:R-:W-:Y:S01]  /*16320*/  VIADD R2, R2, 0x50 ;  /* 0x0000005002027836 */ /* 0x001fe20000000000 */
[----:B------:R-:W-:Y:S01]  /*16330*/  UIADD3.X UR5, URZ, UR39, URZ, UP0, !UPT ;  /* 0x000000273f057290 */ /* 0x000fe200087fe43f */
[----:B------:R-:W-:-:S11]  /*16340*/  VIADD R5, R4, 0x400 ;  /* 0x0000040004057836 */ /* 0x000fd60000000000 */
.L_x_2502:
        /* <DEDUP_REMOVED lines=15> */
.L_x_2503:
        /* <DEDUP_REMOVED lines=15> */
.L_x_2504:
        /* <DEDUP_REMOVED lines=15> */
.L_x_2505:
        /* <DEDUP_REMOVED lines=12> */
.L_x_2488:
[----:B------:R-:W-:Y:S05]  /*166e0*/  BSYNC B1 ;  /* 0x0000000000017941 */ /* 0x000fea0003800000 */
.L_x_2487:
[C---:B------:R-:W-:Y:S01]  /*166f0*/  ISETP.GT.AND P0, PT, R0.reuse, 0x1, PT ;  /* 0x000000010000780c */ /* 0x040fe20003f04270 */
[----:B------:R-:W-:-:S12]  /*16700*/  VIADD R0, R0, 0xfffffffe ;  /* 0xfffffffe00007836 */ /* 0x000fd80000000000 */
[----:B------:R-:W-:Y:S05]  /*16710*/  @P0 BRA `(.L_x_2506) ;  /* 0xffffffe400600947 */ /* 0x000fea000383ffff */
.L_x_2467:
[----:B------:R-:W-:Y:S05]  /*16720*/  BSYNC B0 ;  /* 0x0000000000007941 */ /* 0x000fea0003800000 */
.L_x_2446:
[----:B0-----:R-:W0:Y:S01]  /*16730*/  S2R R0, SR_TID.X ;  /* 0x0000000000007919 */ /* 0x001e220000002100 */
[----:B------:R-:W-:Y:S01]  /*16740*/  BSSY B0, `(.L_x_2507) ;  /* 0x0000012000007945 */ /* 0x000fe20003800000 */
[----:B0-----:R-:W-:-:S04]  /*16750*/  LOP3.LUT R6, R0, 0x7f, RZ, 0xc0, !PT ;  /* 0x0000007f00067812 */ /* 0x001fc800078ec0ff */
[----:B------:R-:W-:-:S13]  /*16760*/  ISETP.NE.AND P1, PT, R6, RZ, PT ;  /* 0x000000ff0600720c */ /* 0x000fda0003f25270 */
[----:B------:R-:W-:Y:S05]  /*16770*/  @P1 BRA `(.L_x_2508) ;  /* 0x0000000000381947 */ /* 0x000fea0003800000 */
[----:B--2---:R-:W0:Y:S01]  /*16780*/  S2R R3, SR_LANEID ;  /* 0x0000000000037919 */ /* 0x004e220000000000 */
[----:B------:R-:W-:Y:S01]  /*16790*/  VOTEU.ANY UR4, UPT, PT ;  /* 0x0000000000047886 */ /* 0x000fe200038e0100 */
[----:B-1----:R-:W1:Y:S01]  /*167a0*/  LDC.64 R4, c[0x0][0xc80] ;  /* 0x00032000ff047b82 */ /* 0x002e620000000a00 */
[----:B------:R-:W0:Y:S01]  /*167b0*/  FLO.U32 R0, UR4 ;  /* 0x0000000400007d00 */ /* 0x000e2200080e0000 */
[----:B------:R-:W-:-:S07]  /*167c0*/  ULDC.64 UR6, c[0x0][0x208] ;  /* 0x0000820000067ab9 */ /* 0x000fce0000000a00 */
[----:B------:R-:W1:Y:S01]  /*167d0*/  POPC R2, UR4 ;  /* 0x0000000400027d09 */ /* 0x000e620008000000 */
[----:B0-----:R-:W-:-:S13]  /*167e0*/  ISETP.EQ.U32.AND P0, PT, R0, R3, PT ;  /* 0x000000030000720c */ /* 0x001fda0003f02070 */
[----:B-1----:R-:W2:Y:S01]  /*167f0*/  @P0 ATOMG.E.ADD.STRONG.GPU PT, R5, desc[UR6][R4.64], R2 ;  /* 0x00000002040509a8 */ /* 0x002ea200081ee1c6 */
[----:B------:R-:W0:Y:S02]  /*16800*/  S2R R3, SR_LTMASK ;  /* 0x0000000000037919 */ /* 0x000e240000003900 */
[----:B0-----:R-:W-:-:S06]  /*16810*/  LOP3.LUT R3, R3, UR4, RZ, 0xc0, !PT ;  /* 0x0000000403037c12 */ /* 0x001fcc000f8ec0ff */
[----:B------:R-:W0:Y:S01]  /*16820*/  POPC R3, R3 ;  /* 0x0000000300037309 */ /* 0x000e220000000000 */
[----:B--2---:R-:W0:Y:S02]  /*16830*/  SHFL.IDX PT, R0, R5, R0, 0x1f ;  /* 0x00001f0005007589 */ /* 0x004e2400000e0000 */
[----:B0-----:R-:W-:-:S05]  /*16840*/  IADD3 R0, R0, UR43, R3 ;  /* 0x0000002b00007c10 */ /* 0x001fca000fffe003 */
[----:B------:R0:W-:Y:S02]  /*16850*/  STL [R1+0x18], R0 ;  /* 0x0000180001007387 */ /* 0x0001e40000100800 */
.L_x_2508:
[----:B------:R-:W-:Y:S05]  /*16860*/  BSYNC B0 ;  /* 0x0000000000007941 */ /* 0x000fea0003800000 */
.L_x_2507:
[----:B0-----:R-:W3:Y:S01]  /*16870*/  LDL.LU R0, [R1+0xc] ;  /* 0x00000c0001007983 */ /* 0x001ee20000300800 */
[----:B------:R-:W-:Y:S01]  /*16880*/  BSSY B0, `(.L_x_2509) ;  /* 0x0000056000007945 */ /* 0x000fe20003800000 */
[----:B---3--:R-:W-:-:S13]  /*16890*/  ISETP.NE.AND P0, PT, R0, RZ, PT ;  /* 0x000000ff0000720c */ /* 0x008fda0003f05270 */
[----:B------:R-:W-:Y:S05]  /*168a0*/  @!P0 BRA `(.L_x_2510) ;  /* 0x00000004004c8947 */ /* 0x000fea0003800000 */
[----:B------:R-:W2:Y:S01]  /*168b0*/  LDL R0, [R1+0x4] ;  /* 0x0000040001007983 */ /* 0x000ea20000100800 */
[----:B------:R-:W-:Y:S01]  /*168c0*/  IMAD R2, R18, 0x8, R17 ;  /* 0x0000000812027824 */ /* 0x000fe200078e0211 */
[----:B------:R-:W-:Y:S01]  /*168d0*/  BSSY B1, `(.L_x_2511) ;  /* 0x0000005000017945 */ /* 0x000fe20003800000 */
[----:B------:R-:W-:Y:S02]  /*168e0*/  ISETP.NE.AND P2, PT, R6, RZ, PT ;  /* 0x000000ff0600720c */ /* 0x000fe40003f45270 */
[----:B--2---:R-:W-:-:S04]  /*168f0*/  SHF.L.U32 R3, R0, 0x1f, RZ ;  /* 0x0000001f00037819 */ /* 0x004fc800000006ff */
[----:B------:R-:W0:Y:S02]  /*16900*/  SYNCS.PHASECHK.TRANS64.TRYWAIT P0, [R2+URZ+0x38860], R3 ;  /* 0x03886003020075a7 */ /* 0x000e24000800017f */
[----:B0-----:R-:W-:Y:S05]  /*16910*/  @!P0 BRA `(.L_x_2512) ;  /* 0x0000001c002c8947 */ /* 0x001fea0003800000 */
.L_x_2566:
[----:B------:R-:W-:Y:S05]  /*16920*/  BSYNC B1 ;  /* 0x0000000000017941 */ /* 0x000fea0003800000 */
.L_x_2511:
[----:B------:R-:W-:Y:S04]  /*16930*/  BSSY B1, `(.L_x_2513) ;  /* 0x0000009000017945 */ /* 0x000fe80003800000 */
        /* <DEDUP_REMOVED lines=8> */
.L_x_2514:
[----:B------:R-:W-:Y:S05]  /*169c0*/  BSYNC B1 ;  /* 0x0000000000017941 */ /* 0x000fea0003800000 */
.L_x_2513:
[----:B------:R-:W-:Y:S01]  /*169d0*/  IMAD R0, R18, 0xa000, R17 ;  /* 0x0000a00012007824 */ /* 0x000fe200078e0211 */
[----:B------:R-:W-:Y:S01]  /*169e0*/  UIADD3 UR4, UP0, UR38, 0x470, URZ ;  /* 0x0000047026047890 */ /* 0x000fe2000ff1e03f */
[----:B------:R-:W-:Y:S01]  /*169f0*/  PLOP3.LUT P0, PT, PT, PT, PT, 0x80, 0x0 ;  /* 0x000000000000781c */ /* 0x000fe20003f0f070 */
[----:B------:R-:W-:Y:S01]  /*16a00*/  IMAD R19, R19, 0x50, RZ ;  /* 0x0000005013137824 */ /* 0x000fe200078e02ff */
[----:B------:R-:W-:Y:S01]  /*16a10*/  UMOV UR6, 0x0 ;  /* 0x0000000000067882 */ /* 0x000fe20000000000 */
[----:B0-----:R-:W-:Y:S01]  /*16a20*/  VIADD R2, R2, 0x38850 ;  /* 0x0003885002027836 */ /* 0x001fe20000000000 */
[----:B------:R-:W-:Y:S01]  /*16a30*/  UIADD3.X UR5, URZ, UR39, URZ, UP0, !UPT ;  /* 0x000000273f057290 */ /* 0x000fe200087fe43f */
[----:B------:R-:W-:Y:S01]  /*16a40*/  VIADD R3, R0, 0x400 ;  /* 0x0000040000037836 */ /* 0x000fe20000000000 */
[----:B------:R-:W-:Y:S01]  /*16a50*/  UMOV UR7, 0x14f00000 ;  /* 0x14f0000000077882 */ /* 0x000fe20000000000 */
[----:B------:R-:W-:-:S09]  /*16a60*/  UMOV UR10, URZ ;  /* 0x0000003f000a7c82 */ /* 0x000fd20008000000 */
.L_x_2515:
        /* <DEDUP_REMOVED lines=15> */
.L_x_2516:
        /* <DEDUP_REMOVED lines=15> */
.L_x_2517:
        /* <DEDUP_REMOVED lines=15> */
.L_x_2518:
        /* <DEDUP_REMOVED lines=10> */
.L_x_2510:
[----:B------:R-:W-:Y:S05]  /*16de0*/  BSYNC B0 ;  /* 0x0000000000007941 */ /* 0x000fea0003800000 */
.L_x_2509:
[----:B--2---:R-:W2:Y:S01]  /*16df0*/  LDL.LU R3, [R1+0x4] ;  /* 0x0000040001037983 */ /* 0x004ea20000300800 */
[----:B------:R-:W-:-:S05]  /*16e00*/  VIADD R18, R18, 0x1 ;  /* 0x0000000112127836 */ /* 0x000fca0000000000 */
[----:B------:R-:W-:-:S04]  /*16e10*/  ISETP.NE.AND P0, PT, R18, 0x2, PT ;  /* 0x000000021200780c */ /* 0x000fc80003f05270 */
[----:B------:R-:W-:Y:S02]  /*16e20*/  SEL R0, RZ, 0x1, P0 ;  /* 0x00000001ff007807 */ /* 0x000fe40000000000 */
[----:B------:R-:W-:Y:S02]  /*16e30*/  SEL R18, R18, RZ, P0 ;  /* 0x000000ff12127207 */ /* 0x000fe40000000000 */
[----:B--2---:R-:W-:-:S05]  /*16e40*/  LOP3.LUT R3, R3, R0, RZ, 0x3c, !PT ;  /* 0x0000000003037212 */ /* 0x004fca00078e3cff */
[----:B------:R2:W-:Y:S02]  /*16e50*/  STL [R1+0x4], R3 ;  /* 0x0000040301007387 */ /* 0x0005e40000100800 */
.L_x_2426:
[----:B------:R-:W-:Y:S05]  /*16e60*/  BSYNC B7 ;  /* 0x0000000000077941 */ /* 0x000fea0003800000 */
.L_x_2424:
[----:B0-----:R-:W3:Y:S04]  /*16e70*/  LDL R0, [R1+0x20] ;  /* 0x0000200001007983 */ /* 0x001ee80000100800 */
[----:B------:R0:W5:Y:S01]  /*16e80*/  LDL R2, [R1+0x18] ;  /* 0x0000180001027983 */ /* 0x0001620000100800 */
[----:B---3--:R-:W-:-:S13]  /*16e90*/  ISETP.NE.AND P0, PT, R0, RZ, PT ;  /* 0x000000ff0000720c */ /* 0x008fda0003f05270 */
[----:B0-----:R-:W-:Y:S05]  /*16ea0*/  @!P0 BRA `(.L_x_2519) ;  /* 0x0000000000288947 */ /* 0x001fea0003800000 */
[----:B------:R-:W-:Y:S05]  /*16eb0*/  WARPSYNC.ALL ;  /* 0x0000000000007948 */ /* 0x000fea0003800000 */
[----:B------:R-:W0:Y:S08]  /*16ec0*/  S2UR UR5, SR_CgaCtaId ;  /* 0x00000000000579c3 */ /* 0x000e300000008800 */
[----:B------:R-:W-:Y:S06]  /*16ed0*/  BAR.SYNC.DEFER_BLOCKING 0x5, 0x180 ;  /* 0x0146000000007b1d */ /* 0x000fec0000010000 */
[----:B------:R-:W-:-:S02]  /*16ee0*/  UMOV UR4, 0x400 ;  /* 0x0000040000047882 */ /* 0x000fc40000000000 */
[----:B0-----:R-:W-:-:S06]  /*16ef0*/  ULEA UR4, UR5, UR4, 0x18 ;  /* 0x0000000405047291 */ /* 0x001fcc000f8ec03f */
[----:B------:R-:W-:-:S05]  /*16f00*/  IMAD.U32 R17, RZ, RZ, UR4 ;  /* 0x00000004ff117e24 */ /* 0x000fca000f8e00ff */
[----:B-----5:R-:W0:Y:S04]  /*16f10*/  LDS R2, [R17+0x388d0] ;  /* 0x0388d00011027984 */ /* 0x020e280000000800 */
[----:B0-----:R0:W-:Y:S01]  /*16f20*/  STL [R1+0x18], R2 ;  /* 0x0000180201007387 */ /* 0x0011e20000100800 */
[----:B------:R-:W-:Y:S06]  /*16f30*/  BAR.ARV 0x4, 0x180 ;  /* 0x0106000000007b1d */ /* 0x000fec0000002000 */
[----:B------:R-:W-:Y:S05]  /*16f40*/  BRA `(.L_x_2520) ;  /* 0x00000000002c7947 */ /* 0x000fea0003800000 */
.L_x_2519:
[----:B------:R-:W-:-:S03]  /*16f50*/  UMOV UR4, 0xffffffff ;  /* 0xffffffff00047882 */ /* 0x000fc60000000000 */
[----:B------:R-:W-:Y:S05]  /*16f60*/  BRA.DIV UR4, `(.L_x_2521) ;  /* 0x0000001604ac7947 */ /* 0x000fea000b800000 */
[----:B-----5:R0:W3:Y:S02]  /*16f70*/  SHFL.IDX PT, R14, R2, RZ, 0x1f ;  /* 0x00001fff020e7589 */ /* 0x0200e400000e0000 */
.L_x_2569:
[----:B--2---:R-:W2:Y:S01]  /*16f80*/  @!P1 S2R R3, SR_CgaCtaId ;  /* 0x0000000000039919 */ /* 0x004ea20000008800 */
[----:B------:R-:W-:Y:S05]  /*16f90*/  WARPSYNC.ALL ;  /* 0x0000000000007948 */ /* 0x000fea0003800000 */
[----:B------:R-:W-:Y:S01]  /*16fa0*/  BAR.SYNC.DEFER_BLOCKING 0x4, 0x180 ;  /* 0x0106000000007b1d */ /* 0x000fe20000010000 */
[----:B------:R-:W-:-:S05]  /*16fb0*/  @!P1 MOV R0, 0x400 ;  /* 0x0000040000009802 */ /* 0x000fca0000000f00 */
[----:B---3--:R3:W-:Y:S01]  /*16fc0*/  STL [R1+0x18], R14 ;  /* 0x0000180e01007387 */ /* 0x0087e20000100800 */
[----:B--2---:R-:W-:-:S05]  /*16fd0*/  @!P1 LEA R17, R3, R0, 0x18 ;  /* 0x0000000003119211 */ /* 0x004fca00078ec0ff */
[----:B------:R3:W-:Y:S01]  /*16fe0*/  @!P1 STS [R17+0x388d0], R2 ;  /* 0x0388d00211009388 */ /* 0x0007e20000000800 */
[----:B------:R-:W-:Y:S06]  /*16ff0*/  BAR.ARV 0x5, 0x180 ;  /* 0x0146000000007b1d */ /* 0x000fec0000002000 */
.L_x_2520:
[----:B------:R-:W4:Y:S01]  /*17000*/  LDL R0, [R1+0x18] ;  /* 0x0000180001007983 */ /* 0x000f220000100800 */
[----:B------:R-:W-:Y:S02]  /*17010*/  ULDC UR4, c[0x0][0xc38] ;  /* 0x00030e0000047ab9 */ /* 0x000fe40000000800 */
[----:B----4-:R-:W-:-:S13]  /*17020*/  ISETP.GE.AND P0, PT, R0, UR4, PT ;  /* 0x0000000400007c0c */ /* 0x010fda000bf06270 */
[----:B------:R-:W-:Y:S05]  /*17030*/  @!P0 BRA `(.L_x_2522) ;  /* 0xffffffb000208947 */ /* 0x000fea000383ffff */
.L_x_2421:
[----:B-1----:R-:W4:Y:S01]  /*17040*/  LDL.LU R0, [R1+0x1c] ;  /* 0x00001c0001007983 */ /* 0x002f220000300800 */
[----:B------:R-:W-:Y:S01]  /*17050*/  BSSY B0, `(.L_x_2523) ;  /* 0x000000b000007945 */ /* 0x000fe20003800000 */
[----:B------:R-:W1:Y:S01]  /*17060*/  S2R R5, SR_CgaCtaId ;  /* 0x0000000000057919 */ /* 0x000e620000008800 */
[----:B----4-:R-:W-:-:S05]  /*17070*/  VIADD R0, R0, 0x1 ;  /* 0x0000000100007836 */ /* 0x010fca0000000000 */
[----:B0--3--:R-:W-:-:S04]  /*17080*/  LEA.HI R2, R0, R0, RZ, 0x1 ;  /* 0x0000000000027211 */ /* 0x009fc800078f08ff */
[----:B--2---:R-:W-:-:S05]  /*17090*/  LOP3.LUT R3, R2, 0xfffffffe, RZ, 0xc0, !PT ;  /* 0xfffffffe02037812 */ /* 0x004fca00078ec0ff */
[----:B------:R-:W-:Y:S01]  /*170a0*/  IMAD.IADD R3, R0, 0x1, -R3 ;  /* 0x0000000100037824 */ /* 0x000fe200078e0a03 */
[----:B------:R-:W-:-:S04]  /*170b0*/  MOV R0, 0x400 ;  /* 0x0000040000007802 */ /* 0x000fc80000000f00 */
[----:B-1----:R-:W-:Y:S02]  /*170c0*/  LEA R0, R5, R0, 0x18 ;  /* 0x0000000005007211 */ /* 0x002fe400078ec0ff */
[----:B------:R-:W-:-:S04]  /*170d0*/  SHF.L.U32 R3, R3, 0x1f, RZ ;  /* 0x0000001f03037819 */ /* 0x000fc800000006ff */
[----:B------:R-:W0:Y:S02]  /*170e0*/  SYNCS.PHASECHK.TRANS64.TRYWAIT P0, [R0+URZ+0x38820], R3 ;  /* 0x03882003000075a7 */ /* 0x000e24000800017f */
[----:B0-----:R-:W-:Y:S05]  /*170f0*/  @!P0 BRA `(.L_x_2524) ;  /* 0x0000001400708947 */ /* 0x001fea0003800000 */
.L_x_2570:
[----:B------:R-:W-:Y:S05]  /*17100*/  BSYNC B0 ;  /* 0x0000000000007941 */ /* 0x000fea0003800000 */
.L_x_2523:
[----:B------:R-:W-:-:S03]  /*17110*/  UMOV UR4, 0xffffffff ;  /* 0xffffffff00047882 */ /* 0x000fc60000000000 */
[----:B------:R-:W-:Y:S05]  /*17120*/  BRA.DIV UR4, `(.L_x_2525) ;  /* 0x0000001604787947 */ /* 0x000fea000b800000 */
[----:B------:R-:W1:Y:S02]  /*17130*/  S2R R2, SR_TID.X ;  /* 0x0000000000027919 */ /* 0x000e640000002100 */
[----:B-1----:R-:W-:-:S04]  /*17140*/  SHF.R.U32.HI R2, RZ, 0x5, R2 ;  /* 0x00000005ff027819 */ /* 0x002fc80000011602 */
[----:B------:R-:W-:-:S05]  /*17150*/  LOP3.LUT R2, R2, 0x3, RZ, 0xc0, !PT ;  /* 0x0000000302027812 */ /* 0x000fca00078ec0ff */
[----:B------:R1:W2:Y:S02]  /*17160*/  SHFL.IDX PT, R14, R2, RZ, 0x1f ;  /* 0x00001fff020e7589 */ /* 0x0002a400000e0000 */
.L_x_2573:
[----:B--2---:R-:W-:Y:S01]  /*17170*/  ISETP.NE.AND P0, PT, R14, RZ, PT ;  /* 0x000000ff0e00720c */ /* 0x004fe20003f05270 */
[----:B------:R-:W-:-:S12]  /*17180*/  BSSY B0, `(.L_x_2526) ;  /* 0x0000027000007945 */ /* 0x000fd80003800000 */
[----:B------:R-:W-:Y:S05]  /*17190*/  @P0 BRA `(.L_x_2527) ;  /* 0x0000000000940947 */ /* 0x000fea0003800000 */
[----:B------:R-:W-:-:S03]  /*171a0*/  UMOV UR4, 0xffffffff ;  /* 0xffffffff00047882 */ /* 0x000fc60000000000 */
[----:B------:R-:W-:Y:S05]  /*171b0*/  BRA.DIV UR4, `(.L_x_2528) ;  /* 0x0000001604887947 */ /* 0x000fea000b800000 */
[----:B------:R-:W-:-:S13]  /*171c0*/  ELECT P6, URZ, PT ;  /* 0x00000000003f782f */ /* 0x000fda00038c0000 */
.L_x_2576:
        /* <DEDUP_REMOVED lines=8> */
.L_x_2529:
[----:B------:R-:W2:Y:S01]  /*17250*/  LDL.LU R7, [R1+0x4] ;  /* 0x0000040001077983 */ /* 0x000ea20000300800 */
        /* <DEDUP_REMOVED lines=9> */
[----:B------:R-:W-:-:S03]  /*172f0*/  SHF.L.U32 R2, R7, 0x1f, RZ ;  /* 0x0000001f07027819 */ /* 0x000fc600000006ff */
[----:B------:R-:W-:Y:S01]  /*17300*/  IMAD R3, R4, 0x8, R3 ;  /* 0x0000000804037824 */ /* 0x000fe200078e0203 */
[----:B0-----:R-:W-:Y:S06]  /*17310*/  @!P0 BRA `(.L_x_2530) ;  /* 0x0000001400508947 */ /* 0x001fec0003800000 */
.L_x_2577:
[----:B------:R-:W1:Y:S02]  /*17320*/  SYNCS.PHASECHK.TRANS64.TRYWAIT P0, [R3+URZ], R2 ;  /* 0x00000002030075a7 */ /* 0x000e64000800017f */
[----:B-1----:R-:W-:Y:S05]  /*17330*/  @!P0 BRA `(.L_x_2531) ;  /* 0x00000014005c8947 */ /* 0x002fea0003800000 */
.L_x_2578:
[----:B------:R-:W-:Y:S05]  /*17340*/  @!P2 BRA `(.L_x_2532) ;  /* 0x000000000004a947 */ /* 0x000fea0003800000 */
[----:B------:R-:W-:Y:S01]  /*17350*/  BPT.TRAP 0x1 ;  /* 0x000000040000795c */ /* 0x000fe20000300000 */
.L_x_2532:
[----:B-1----:R-:W-:-:S04]  /*17360*/  VIADD R3, R0, 0x38860 ;  /* 0x0003886000037836 */ /* 0x002fc80000000000 */
[----:B------:R-:W-:-:S04]  /*17370*/  IMAD R18, R18, 0x8, R3 ;  /* 0x0000000812127824 */ /* 0x000fc800078e0203 */
[----:B------:R-:W1:Y:S02]  /*17380*/  SYNCS.PHASECHK.TRANS64.TRYWAIT P0, [R18+URZ], R5 ;  /* 0x00000005120075a7 */ /* 0x000e64000800017f */
[----:B-1----:R-:W-:Y:S05]  /*17390*/  @!P0 BRA `(.L_x_2533) ;  /* 0x0000001400588947 */ /* 0x002fea0003800000 */
.L_x_2579:
[----:B------:R-:W-:-:S07]  /*173a0*/  IMAD R3, R4, 0x8, R3 ;  /* 0x0000000804037824 */ /* 0x000fce00078e0203 */
.L_x_2534:
[----:B--2---:R2:W3:Y:S02]  /*173b0*/  SYNCS.PHASECHK.TRANS64.TRYWAIT P0, [R3+URZ], R2 ;  /* 0x00000002030075a7 */ /* 0x0044e4000800017f */
[----:B---3--:R-:W-:Y:S05]  /*173c0*/  @!P0 NANOSLEEP.SYNCS 0x989680 ;  /* 0x009896800000895d */ /* 0x008fea0003900000 */
[----:B------:R-:W3:Y:S02]  /*173d0*/  @!P0 SYNCS.PHASECHK.TRANS64 P0, [R3+URZ], R2 ;  /* 0x00000002030085a7 */ /* 0x000ee4000800007f */
[----:B---3--:R-:W-:Y:S05]  /*173e0*/  @!P0 BRA `(.L_x_2534) ;  /* 0xfffffffc00f08947 */ /* 0x008fea000383ffff */
.L_x_2527:
[----:B------:R-:W-:Y:S05]  /*173f0*/  BSYNC B0 ;  /* 0x0000000000007941 */ /* 0x000fea0003800000 */
.L_x_2526:
[----:B------:R-:W-:Y:S05]  /*17400*/  EXIT ;  /* 0x000000000000794d */ /* 0x000fea0003800000 */
.L_x_2374:
[----:B------:R-:W-:-:S13]  /*17410*/  R2UR UR4, R17 ;  /* 0x00000000110472ca */ /* 0x000fda00000e0000 */
[----:B0-----:R-:W-:-:S04]  /*17420*/  IMAD.U32 R3, RZ, RZ, UR4 ;  /* 0x00000004ff037e24 */ /* 0x001fc8000f8e00ff */
[----:B------:R0:W1:Y:S03]  /*17430*/  SYNCS.PHASECHK.TRANS64.TRYWAIT P1, [R3+URZ+0x38800], R0 ;  /* 0x03880000030075a7 */ /* 0x000066000802017f */
[----:B-1----:R-:W-:Y:S05]  /*17440*/  @!P1 NANOSLEEP.SYNCS 0x989680 ;  /* 0x009896800000995d */ /* 0x002fea0003900000 */
[----:B------:R-:W1:Y:S02]  /*17450*/  @!P1 SYNCS.PHASECHK.TRANS64 P1, [R3+URZ+0x38800], R0 ;  /* 0x03880000030095a7 */ /* 0x000e64000802007f */
[----:B-1----:R-:W-:Y:S05]  /*17460*/  @!P1 BRA `(.L_x_2374) ;  /* 0xfffffffc00e89947 */ /* 0x002fea000383ffff */
[----:B------:R-:W-:Y:S05]  /*17470*/  BRA `(.L_x_2535) ;  /* 0xfffffea400547947 */ /* 0x000fea000383ffff */
.L_x_2378:
[----:B-1----:R1:W2:Y:S02]  /*17480*/  SYNCS.PHASECHK.TRANS64.TRYWAIT P2, [R0+URZ+0x38830], R3 ;  /* 0x03883003000075a7 */ /* 0x0022a4000804017f */
[----:B--2---:R-:W-:Y:S05]  /*17490*/  @!P2 NANOSLEEP.SYNCS 0x989680 ;  /* 0x009896800000a95d */ /* 0x004fea0003900000 */
[----:B------:R-:W2:Y:S02]  /*174a0*/  @!P2 SYNCS.PHASECHK.TRANS64 P2, [R0+URZ+0x38830], R3 ;  /* 0x038830030000a5a7 */ /* 0x000ea4000804007f */
[----:B--2---:R-:W-:Y:S05]  /*174b0*/  @!P2 BRA `(.L_x_2378) ;  /* 0xfffffffc00f0a947 */ /* 0x004fea000383ffff */
[----:B------:R-:W-:Y:S05]  /*174c0*/  BRA `(.L_x_2377) ;  /* 0xfffffea400807947 */ /* 0x000fea000383ffff */
.L_x_2383:
[----:B------:R-:W-:-:S13]  /*174d0*/  R2UR UR4, R232 ;  /* 0x00000000e80472ca */ /* 0x000fda00000e0000 */
[----:B-1----:R-:W-:-:S04]  /*174e0*/  IMAD.U32 R4, RZ, RZ, UR4 ;  /* 0x00000004ff047e24 */ /* 0x002fc8000f8e00ff */
[----:B------:R1:W2:Y:S03]  /*174f0*/  SYNCS.PHASECHK.TRANS64.TRYWAIT P3, [R4+URZ+0x38830], R3 ;  /* 0x03883003040075a7 */ /* 0x0002a6000806017f */
[----:B--2---:R-:W-:Y:S05]  /*17500*/  @!P3 NANOSLEEP.SYNCS 0x989680 ;  /* 0x009896800000b95d */ /* 0x004fea0003900000 */
[----:B------:R-:W2:Y:S02]  /*17510*/  @!P3 SYNCS.PHASECHK.TRANS64 P3, [R4+URZ+0x38830], R3 ;  /* 0x038830030400b5a7 */ /* 0x000ea4000806007f */
[----:B--2---:R-:W-:Y:S05]  /*17520*/  @!P3 BRA `(.L_x_2383) ;  /* 0xfffffffc00e8b947 */ /* 0x004fea000383ffff */
[----:B------:R-:W-:Y:S05]  /*17530*/  BRA `(.L_x_2382) ;  /* 0xfffffee800107947 */ /* 0x000fea000383ffff */
.L_x_2387:
[----:B01----:R-:W-:-:S04]  /*17540*/  IMAD.U32 R3, RZ, RZ, UR4 ;  /* 0x00000004ff037e24 */ /* 0x003fc8000f8e00ff */
[----:B------:R0:W1:Y:S03]  /*17550*/  SYNCS.PHASECHK.TRANS64.TRYWAIT P3, [R3+URZ+0x38850], R0 ;  /* 0x03885000030075a7 */ /* 0x000066000806017f */
[----:B-1----:R-:W-:Y:S05]  /*17560*/  @!P3 NANOSLEEP.SYNCS 0x989680 ;  /* 0x009896800000b95d */ /* 0x002fea0003900000 */
[----:B------:R-:W1:Y:S02]  /*17570*/  @!P3 SYNCS.PHASECHK.TRANS64 P3, [R3+URZ+0x38850], R0 ;  /* 0x038850000300b5a7 */ /* 0x000e64000806007f */
[----:B-1----:R-:W-:Y:S05]  /*17580*/  @!P3 BRA `(.L_x_2387) ;  /* 0xfffffffc00ecb947 */ /* 0x002fea000383ffff */
[----:B------:R-:W-:Y:S05]  /*17590*/  BRA `(.L_x_2386) ;  /* 0xffffff0c003c7947 */ /* 0x000fea000383ffff */
.L_x_2393:
[----:B-1----:R-:W-:-:S04]  /*175a0*/  IMAD.U32 R4, RZ, RZ, UR4 ;  /* 0x00000004ff047e24 */ /* 0x002fc8000f8e00ff */
[----:B------:R1:W2:Y:S03]  /*175b0*/  SYNCS.PHASECHK.TRANS64.TRYWAIT P2, [R4+URZ+0x38830], R3 ;  /* 0x03883003040075a7 */ /* 0x0002a6000804017f */
[----:B--2---:R-:W-:Y:S05]  /*175c0*/  @!P2 NANOSLEEP.SYNCS 0x989680 ;  /* 0x009896800000a95d */ /* 0x004fea0003900000 */
[----:B------:R-:W2:Y:S02]  /*175d0*/  @!P2 SYNCS.PHASECHK.TRANS64 P2, [R4+URZ+0x38830], R3 ;  /* 0x038830030400a5a7 */ /* 0x000ea4000804007f */
[----:B--2---:R-:W-:Y:S05]  /*175e0*/  @!P2 BRA `(.L_x_2393) ;  /* 0xfffffffc00eca947 */ /* 0x004fea000383ffff */
[----:B------:R-:W-:Y:S05]  /*175f0*/  BRA `(.L_x_2392) ;  /* 0xffffff2800707947 */ /* 0x000fea000383ffff */
.L_x_2397:
[----:B01----:R-:W-:-:S04]  /*17600*/  IMAD.U32 R3, RZ, RZ, UR4 ;  /* 0x00000004ff037e24 */ /* 0x003fc8000f8e00ff */
[----:B------:R0:W1:Y:S03]  /*17610*/  SYNCS.PHASECHK.TRANS64.TRYWAIT P2, [R3+URZ+0x38850], R0 ;  /* 0x03885000030075a7 */ /* 0x000066000804017f */
[----:B-1----:R-:W-:Y:S05]  /*17620*/  @!P2 NANOSLEEP.SYNCS 0x989680 ;  /* 0x009896800000a95d */ /* 0x002fea0003900000 */
[----:B------:R-:W1:Y:S02]  /*17630*/  @!P2 SYNCS.PHASECHK.TRANS64 P2, [R3+URZ+0x38850], R0 ;  /* 0x038850000300a5a7 */ /* 0x000e64000804007f */
[----:B-1----:R-:W-:Y:S05]  /*17640*/  @!P2 BRA `(.L_x_2397) ;  /* 0xfffffffc00eca947 */ /* 0x002fea000383ffff */
[----:B------:R-:W-:Y:S05]  /*17650*/  BRA `(.L_x_2396) ;  /* 0xffffff5000987947 */ /* 0x000fea000383ffff */
.L_x_2402:
[----:B-1----:R-:W-:-:S04]  /*17660*/  IMAD.U32 R7, RZ, RZ, UR7 ;  /* 0x00000007ff077e24 */ /* 0x002fc8000f8e00ff */
[----:B------:R1:W2:Y:S03]  /*17670*/  SYNCS.PHASECHK.TRANS64.TRYWAIT P0, [R7+URZ+0x38850], R0 ;  /* 0x03885000070075a7 */ /* 0x0002a6000800017f */
[----:B--2---:R-:W-:Y:S05]  /*17680*/  @!P0 NANOSLEEP.SYNCS 0x989680 ;  /* 0x009896800000895d */ /* 0x004fea0003900000 */
[----:B------:R-:W2:Y:S02]  /*17690*/  @!P0 SYNCS.PHASECHK.TRANS64 P0, [R7+URZ+0x38850], R0 ;  /* 0x03885000070085a7 */ /* 0x000ea4000800007f */
[----:B--2---:R-:W-:Y:S05]  /*176a0*/  @!P0 BRA `(.L_x_2402) ;  /* 0xfffffffc00ec8947 */ /* 0x004fea000383ffff */
[----:B------:R-:W-:Y:S05]  /*176b0*/  BRA `(.L_x_2401) ;  /* 0xffffff6c00e47947 */ /* 0x000fea000383ffff */
.L_x_2432:
[----:B------:R-:W-:Y:S02]  /*176c0*/  IMAD.MOV.U32 R13, RZ, RZ, R0 ;  /* 0x000000ffff0d7224 */ /* 0x000fe400078e0000 */
[----:B------:R-:W-:Y:S02]  /*176d0*/  IMAD.MOV.U32 R12, RZ, RZ, RZ ;  /* 0x000000ffff0c7224 */ /* 0x000fe400078e00ff */
[----:B------:R-:W-:Y:S02]  /*176e0*/  IMAD.MOV.U32 R11, RZ, RZ, 0x1f ;  /* 0x0000001fff0b7424 */ /* 0x000fe400078e00ff */
[----:B------:R-:W-:-:S07]  /*176f0*/  IMAD.MOV.U32 R15, RZ, RZ, -0x1 ;  /* 0xffffffffff0f7424 */ /* 0x000fce00078e00ff */
[----:B0-----:R-:W-:Y:S05]  /*17700*/  WARPSYNC.COLLECTIVE R15, `(.L_x_2536) ;  /* 0x000000000f087348 */ /* 0x001fea0003c00000 */
[----:B------:R1:W2:Y:S02]  /*17710*/  SHFL.IDX P6, R14, R13, R12, R11 ;  /* 0x0000000c0d0e7389 */ /* 0x0002a400000c000b */
[----:B012---:R-:W-:Y:S01]  /*17720*/  ENDCOLLECTIVE ;  /* 0x000000000000791b */ /* 0x007fe20003800000 */
.L_x_2536:
[----:B------:R-:W-:Y:S05]  /*17730*/  BRA `(.L_x_2537) ;  /* 0xffffffb4002c7947 */ /* 0x000fea000383ffff */
.L_x_2434:
[----:B------:R-:W-:Y:S01]  /*17740*/  BSSY B0, `(.L_x_2538) ;  /* 0x0000006000007945 */ /* 0x000fe20003800000 */
[----:B------:R-:W-:-:S07]  /*17750*/  IMAD.MOV.U32 R15, RZ, RZ, -0x1 ;  /* 0xffffffffff0f7424 */ /* 0x000fce00078e00ff */
[----:B01----:R-:W-:Y:S05]  /*17760*/  WARPSYNC.COLLECTIVE R15, `(.L_x_2539) ;  /* 0x000000000f0c7348 */ /* 0x003fea0003c00000 */
[----:B------:R-:W-:Y:S02]  /*17770*/  ELECT P6, UR62, PT ;  /* 0x00000000003e782f */ /* 0x000fe400038c0000 */
[----:B------:R-:W-:Y:S01]  /*17780*/  MOV R14, UR62 ;  /* 0x0000003e000e7c02 */ /* 0x000fe20008000f00 */
[----:B01----:R-:W-:Y:S10]  /*17790*/  ENDCOLLECTIVE ;  /* 0x000000000000791b */ /* 0x003ff40003800000 */
.L_x_2539:
[----:B------:R-:W-:Y:S05]  /*177a0*/  BSYNC B0 ;  /* 0x0000000000007941 */ /* 0x000fea0003800000 */
.L_x_2538:
[----:B------:R-:W-:Y:S05]  /*177b0*/  BRA `(.L_x_2540) ;  /* 0xffffffb4002c7947 */ /* 0x000fea000383ffff */
.L_x_2436:
[----:B-1----:R1:W2:Y:S02]  /*177c0*/  SYNCS.PHASECHK.TRANS64.TRYWAIT P0, [R0+URZ+0x38840], R2 ;  /* 0x03884002000075a7 */ /* 0x0022a4000800017f */
[----:B--2---:R-:W-:Y:S05]  /*177d0*/  @!P0 NANOSLEEP.SYNCS 0x989680 ;  /* 0x009896800000895d */ /* 0x004fea0003900000 */
[----:B------:R-:W2:Y:S02]  /*177e0*/  @!P0 SYNCS.PHASECHK.TRANS64 P0, [R0+URZ+0x38840], R2 ;  /* 0x03884002000085a7 */ /* 0x000ea4000800007f */
[----:B--2---:R-:W-:Y:S05]  /*177f0*/  @!P0 BRA `(.L_x_2436) ;  /* 0xfffffffc00f08947 */ /* 0x004fea000383ffff */
[----:B------:R-:W-:Y:S05]  /*17800*/  BRA `(.L_x_2541) ;  /* 0xffffffb400807947 */ /* 0x000fea000383ffff */
.L_x_2440:
[----:B------:R-:W-:Y:S02]  /*17810*/  IMAD.MOV.U32 R13, RZ, RZ, R3 ;  /* 0x000000ffff0d7224 */ /* 0x000fe400078e0003 */
[----:B------:R-:W-:Y:S02]  /*17820*/  IMAD.MOV.U32 R12, RZ, RZ, RZ ;  /* 0x000000ffff0c7224 */ /* 0x000fe400078e00ff */
[----:B------:R-:W-:Y:S02]  /*17830*/  IMAD.MOV.U32 R11, RZ, RZ, 0x181f ;  /* 0x0000181fff0b7424 */ /* 0x000fe400078e00ff */
[----:B------:R-:W-:Y:S02]  /*17840*/  IMAD.MOV.U32 R15, RZ, RZ, -0x1 ;  /* 0xffffffffff0f7424 */ /* 0x000fe400078e00ff */
[----:B------:R-:W-:-:S07]  /*17850*/  IMAD.U32 R0, RZ, RZ, UR42 ;  /* 0x0000002aff007e24 */ /* 0x000fce000f8e00ff */
[----:B-----5:R-:W-:Y:S05]  /*17860*/  WARPSYNC.COLLECTIVE R15, `(.L_x_2542) ;  /* 0x000000000f087348 */ /* 0x020fea0003c00000 */
[----:B------:R0:W1:Y:S02]  /*17870*/  SHFL.IDX P6, R14, R13, R12, R11 ;  /* 0x0000000c0d0e7389 */ /* 0x00006400000c000b */
[----:B01---5:R-:W-:Y:S01]  /*17880*/  ENDCOLLECTIVE ;  /* 0x000000000000791b */ /* 0x023fe20003800000 */
.L_x_2542:
[----:B------:R-:W-:Y:S02]  /*17890*/  IMAD R0, R0, 0x80, R10 ;  /* 0x0000008000007824 */ /* 0x000fe400078e020a */
[----:B------:R-:W-:Y:S02]  /*178a0*/  IMAD.MOV.U32 R13, RZ, RZ, R4 ;  /* 0x000000ffff0d7224 */ /* 0x000fe400078e0004 */
[----:B------:R-:W-:-:S07]  /*178b0*/  IMAD.MOV.U32 R5, RZ, RZ, R14 ;  /* 0x000000ffff057224 */ /* 0x000fce00078e000e */
[----:B------:R-:W-:Y:S05]  /*178c0*/  WARPSYNC.COLLECTIVE R15, `(.L_x_2543) ;  /* 0x000000000f087348 */ /* 0x000fea0003c00000 */
[----:B------:R0:W1:Y:S02]  /*178d0*/  SHFL.IDX P6, R14, R13, R12, R11 ;  /* 0x0000000c0d0e7389 */ /* 0x00006400000c000b */
[----:B01----:R-:W-:Y:S01]  /*178e0*/  ENDCOLLECTIVE ;  /* 0x000000000000791b */ /* 0x003fe20003800000 */
.L_x_2543:
[----:B------:R-:W-:Y:S01]  /*178f0*/  ULDC UR4, c[0x0][0x288] ;  /* 0x0000a20000047ab9 */ /* 0x000fe20000000800 */
[----:B------:R-:W-:Y:S01]  /*17900*/  ULDC.64 UR6, c[0x0][0x208] ;  /* 0x0000820000067ab9 */ /* 0x000fe20000000a00 */
[----:B------:R-:W-:-:S05]  /*17910*/  IMAD R2, R7, UR4, RZ ;  /* 0x0000000407027c24 */ /* 0x000fca000f8e02ff */
[----:B------:R-:W-:Y:S01]  /*17920*/  ISETP.GE.AND P4, PT, R0, R2, PT ;  /* 0x000000020000720c */ /* 0x000fe20003f86270 */
[----:B------:R-:W-:Y:S02]  /*17930*/  IMAD.MOV.U32 R13, RZ, RZ, R3 ;  /* 0x000000ffff0d7224 */ /* 0x000fe400078e0003 */
[----:B------:R-:W-:Y:S02]  /*17940*/  IMAD.MOV.U32 R12, RZ, RZ, 0x1 ;  /* 0x00000001ff0c7424 */ /* 0x000fe400078e00ff */
[----:B------:R-:W-:-:S08]  /*17950*/  IMAD.MOV.U32 R6, RZ, RZ, R14 ;  /* 0x000000ffff067224 */ /* 0x000fd000078e000e */
        /* <DEDUP_REMOVED lines=15> */
.L_x_2544:
[----:B------:R-:W-:Y:S02]  /*17a50*/  IMAD.MOV.U32 R13, RZ, RZ, R4 ;  /* 0x000000ffff0d7224 */ /* 0x000fe400078e0004 */
[----:B------:R-:W-:-:S07]  /*17a60*/  IMAD.MOV.U32 R5, RZ, RZ, R14 ;  /* 0x000000ffff057224 */ /* 0x000fce00078e000e */
[----:B------:R-:W-:Y:S05]  /*17a70*/  WARPSYNC.COLLECTIVE R15, `(.L_x_2545) ;  /* 0x000000000f087348 */ /* 0x000fea0003c00000 */
[----:B------:R0:W1:Y:S02]  /*17a80*/  SHFL.IDX P6, R14, R13, R12, R11 ;  /* 0x0000000c0d0e7389 */ /* 0x00006400000c000b */
[----:B01----:R-:W-:Y:S01]  /*17a90*/  ENDCOLLECTIVE ;  /* 0x000000000000791b */ /* 0x003fe20003800000 */
.L_x_2545:
[----:B------:R-:W-:Y:S01]  /*17aa0*/  ULDC.64 UR4, c[0x0][0x208] ;  /* 0x0000820000047ab9 */ /* 0x000fe20000000a00 */
[----:B------:R-:W-:Y:S02]  /*17ab0*/  IMAD.MOV.U32 R13, RZ, RZ, R3 ;  /* 0x000000ffff0d7224 */ /* 0x000fe400078e0003 */
        /* <DEDUP_REMOVED lines=17> */
.L_x_2546:
[----:B------:R-:W-:Y:S02]  /*17bd0*/  IMAD.MOV.U32 R13, RZ, RZ, R4 ;  /* 0x000000ffff0d7224 */ /* 0x000fe400078e0004 */
[----:B------:R-:W-:-:S07]  /*17be0*/  IMAD.MOV.U32 R5, RZ, RZ, R14 ;  /* 0x000000ffff057224 */ /* 0x000fce00078e000e */
[----:B------:R-:W-:Y:S05]  /*17bf0*/  WARPSYNC.COLLECTIVE R15, `(.L_x_2547) ;  /* 0x000000000f087348 */ /* 0x000fea0003c00000 */
[----:B------:R0:W1:Y:S02]  /*17c00*/  SHFL.IDX P6, R14, R13, R12, R11 ;  /* 0x0000000c0d0e7389 */ /* 0x00006400000c000b */
[----:B01----:R-:W-:Y:S01]  /*17c10*/  ENDCOLLECTIVE ;  /* 0x000000000000791b */ /* 0x003fe20003800000 */
.L_x_2547:
        /* <DEDUP_REMOVED lines=19> */
.L_x_2548:
[----:B------:R-:W-:Y:S02]  /*17d50*/  IMAD.MOV.U32 R13, RZ, RZ, R4 ;  /* 0x000000ffff0d7224 */ /* 0x000fe400078e0004 */
[----:B------:R-:W-:-:S07]  /*17d60*/  IMAD.MOV.U32 R5, RZ, RZ, R14 ;  /* 0x000000ffff057224 */ /* 0x000fce00078e000e */
[----:B------:R-:W-:Y:S05]  /*17d70*/  WARPSYNC.COLLECTIVE R15, `(.L_x_2549) ;  /* 0x000000000f087348 */ /* 0x000fea0003c00000 */
[----:B------:R0:W1:Y:S02]  /*17d80*/  SHFL.IDX P6, R14, R13, R12, R11 ;  /* 0x0000000c0d0e7389 */ /* 0x00006400000c000b */
[----:B01----:R-:W-:Y:S01]  /*17d90*/  ENDCOLLECTIVE ;  /* 0x000000000000791b */ /* 0x003fe20003800000 */
.L_x_2549:
        /* <DEDUP_REMOVED lines=19> */
.L_x_2550:
[----:B------:R-:W-:Y:S02]  /*17ed0*/  IMAD.MOV.U32 R13, RZ, RZ, R4 ;  /* 0x000000ffff0d7224 */ /* 0x000fe400078e0004 */
[----:B------:R-:W-:-:S07]  /*17ee0*/  IMAD.MOV.U32 R5, RZ, RZ, R14 ;  /* 0x000000ffff057224 */ /* 0x000fce00078e000e */
[----:B------:R-:W-:Y:S05]  /*17ef0*/  WARPSYNC.COLLECTIVE R15, `(.L_x_2551) ;  /* 0x000000000f087348 */ /* 0x000fea0003c00000 */
[----:B------:R0:W1:Y:S02]  /*17f00*/  SHFL.IDX P6, R14, R13, R12, R11 ;  /* 0x0000000c0d0e7389 */ /* 0x00006400000c000b */
[----:B01----:R-:W-:Y:S01]  /*17f10*/  ENDCOLLECTIVE ;  /* 0x000000000000791b */ /* 0x003fe20003800000 */
.L_x_2551:
        /* <DEDUP_REMOVED lines=19> */
.L_x_2552:
[----:B------:R-:W-:Y:S02]  /*18050*/  IMAD.MOV.U32 R13, RZ, RZ, R4 ;  /* 0x000000ffff0d7224 */ /* 0x000fe400078e0004 */
[----:B------:R-:W-:-:S07]  /*18060*/  IMAD.MOV.U32 R5, RZ, RZ, R14 ;  /* 0x000000ffff057224 */ /* 0x000fce00078e000e */
[----:B------:R-:W-:Y:S05]  /*18070*/  WARPSYNC.COLLECTIVE R15, `(.L_x_2553) ;  /* 0x000000000f087348 */ /* 0x000fea0003c00000 */
[----:B------:R0:W1:Y:S02]  /*18080*/  SHFL.IDX P6, R14, R13, R12, R11 ;  /* 0x0000000c0d0e7389 */ /* 0x00006400000c000b */
[----:B01----:R-:W-:Y:S01]  /*18090*/  ENDCOLLECTIVE ;  /* 0x000000000000791b */ /* 0x003fe20003800000 */
.L_x_2553:
        /* <DEDUP_REMOVED lines=19> */
.L_x_2554:
[----:B------:R-:W-:Y:S02]  /*181d0*/  IMAD.MOV.U32 R13, RZ, RZ, R4 ;  /* 0x000000ffff0d7224 */ /* 0x000fe400078e0004 */
[----:B------:R-:W-:-:S07]  /*181e0*/  IMAD.MOV.U32 R5, RZ, RZ, R14 ;  /* 0x000000ffff057224 */ /* 0x000fce00078e000e */
[----:B------:R-:W-:Y:S05]  /*181f0*/  WARPSYNC.COLLECTIVE R15, `(.L_x_2555) ;  /* 0x000000000f087348 */ /* 0x000fea0003c00000 */
[----:B------:R0:W1:Y:S02]  /*18200*/  SHFL.IDX P6, R14, R13, R12, R11 ;  /* 0x0000000c0d0e7389 */ /* 0x00006400000c000b */
[----:B01----:R-:W-:Y:S01]  /*18210*/  ENDCOLLECTIVE ;  /* 0x000000000000791b */ /* 0x003fe20003800000 */
.L_x_2555:
        /* <DEDUP_REMOVED lines=17> */
.L_x_2556:
[----:B------:R-:W-:Y:S02]  /*18330*/  IMAD.MOV.U32 R13, RZ, RZ, R4 ;  /* 0x000000ffff0d7224 */ /* 0x000fe400078e0004 */
[----:B------:R-:W-:-:S07]  /*18340*/  IMAD.MOV.U32 R5, RZ, RZ, R14 ;  /* 0x000000ffff057224 */ /* 0x000fce00078e000e */
[----:B------:R-:W-:Y:S05]  /*18350*/  WARPSYNC.COLLECTIVE R15, `(.L_x_2557) ;  /* 0x000000000f087348 */ /* 0x000fea0003c00000 */
[----:B------:R0:W1:Y:S02]  /*18360*/  SHFL.IDX P6, R14, R13, R12, R11 ;  /* 0x0000000c0d0e7389 */ /* 0x00006400000c000b */
[----:B01----:R-:W-:Y:S01]  /*18370*/  ENDCOLLECTIVE ;  /* 0x000000000000791b */ /* 0x003fe20003800000 */
.L_x_2557:
[----:B------:R-:W-:Y:S01]  /*18380*/  IMAD.MOV.U32 R3, RZ, RZ, R14 ;  /* 0x000000ffff037224 */ /* 0x000fe200078e000e */
[----:B------:R-:W-:Y:S06]  /*18390*/  BRA `(.L_x_2558) ;  /* 0xffffffb8001c7947 */ /* 0x000fec000383ffff */
.L_x_2445:
[----:B0-----:R0:W3:Y:S02]  /*183a0*/  SYNCS.PHASECHK.TRANS64.TRYWAIT P0, [R17+URZ+0x38820], R0 ;  /* 0x03882000110075a7 */ /* 0x0010e4000800017f */
[----:B---3--:R-:W-:Y:S05]  /*183b0*/  @!P0 NANOSLEEP.SYNCS 0x989680 ;  /* 0x009896800000895d */ /* 0x008fea0003900000 */
[----:B------:R-:W3:Y:S02]  /*183c0*/  @!P0 SYNCS.PHASECHK.TRANS64 P0, [R17+URZ+0x38820], R0 ;  /* 0x03882000110085a7 */ /* 0x000ee4000800007f */
[----:B---3--:R-:W-:Y:S05]  /*183d0*/  @!P0 BRA `(.L_x_2445) ;  /* 0xfffffffc00f08947 */ /* 0x008fea000383ffff */
[----:B------:R-:W-:Y:S05]  /*183e0*/  BRA `(.L_x_2559) ;  /* 0xffffffb800987947 */ /* 0x000fea000383ffff */
.L_x_2452:
[----:B0-----:R0:W2:Y:S02]  /*183f0*/  SYNCS.PHASECHK.TRANS64.TRYWAIT P0, [R2+URZ+0x38840], R3 ;  /* 0x03884003020075a7 */ /* 0x0010a4000800017f */
[----:B--2---:R-:W-:Y:S05]  /*18400*/  @!P0 NANOSLEEP.SYNCS 0x989680 ;  /* 0x009896800000895d */ /* 0x004fea0003900000 */
[----:B------:R-:W2:Y:S02]  /*18410*/  @!P0 SYNCS.PHASECHK.TRANS64 P0, [R2+URZ+0x38840], R3 ;  /* 0x03884003020085a7 */ /* 0x000ea4000800007f */
[----:B--2---:R-:W-:Y:S05]  /*18420*/  @!P0 BRA `(.L_x_2452) ;  /* 0xfffffffc00f08947 */ /* 0x004fea000383ffff */
[----:B------:R-:W-:Y:S05]  /*18430*/  BRA `(.L_x_2560) ;  /* 0xffffffbc00547947 */ /* 0x000fea000383ffff */
.L_x_2460:
[----:B0-----:R0:W1:Y:S02]  /*18440*/  SYNCS.PHASECHK.TRANS64.TRYWAIT P0, [R3+URZ+0x60], R2 ;  /* 0x00006002030075a7 */ /* 0x001064000800017f */
[----:B-1----:R-:W-:Y:S05]  /*18450*/  @!P0 NANOSLEEP.SYNCS 0x989680 ;  /* 0x009896800000895d */ /* 0x002fea0003900000 */
[----:B------:R-:W1:Y:S02]  /*18460*/  @!P0 SYNCS.PHASECHK.TRANS64 P0, [R3+URZ+0x60], R2 ;  /* 0x00006002030085a7 */ /* 0x000e64000800007f */
[----:B-1----:R-:W-:Y:S05]  /*18470*/  @!P0 BRA `(.L_x_2460) ;  /* 0xfffffffc00f08947 */ /* 0x002fea000383ffff */
[----:B------:R-:W-:Y:S05]  /*18480*/  BRA `(.L_x_2561) ;  /* 0xffffffc000987947 */ /* 0x000fea000383ffff */
.L_x_2472:
[----:B--2---:R2:W3:Y:S02]  /*18490*/  SYNCS.PHASECHK.TRANS64.TRYWAIT P0, [R3+URZ+0x38840], R2 ;  /* 0x03884002030075a7 */ /* 0x0044e4000800017f */
[----:B---3--:R-:W-:Y:S05]  /*184a0*/  @!P0 NANOSLEEP.SYNCS 0x989680 ;  /* 0x009896800000895d */ /* 0x008fea0003900000 */
[----:B------:R-:W3:Y:S02]  /*184b0*/  @!P0 SYNCS.PHASECHK.TRANS64 P0, [R3+URZ+0x38840], R2 ;  /* 0x03884002030085a7 */ /* 0x000ee4000800007f */
[----:B---3--:R-:W-:Y:S05]  /*184c0*/  @!P0 BRA `(.L_x_2472) ;  /* 0xfffffffc00f08947 */ /* 0x008fea000383ffff */
[----:B------:R-:W-:Y:S05]  /*184d0*/  BRA `(.L_x_2562) ;  /* 0xffffffc800947947 */ /* 0x000fea000383ffff */
.L_x_2480:
[----:B0-----:R0:W1:Y:S02]  /*184e0*/  SYNCS.PHASECHK.TRANS64.TRYWAIT P0, [R2+URZ+0x60], R3 ;  /* 0x00006003020075a7 */ /* 0x001064000800017f */
[----:B-1----:R-:W-:Y:S05]  /*184f0*/  @!P0 NANOSLEEP.SYNCS 0x989680 ;  /* 0x009896800000895d */ /* 0x002fea0003900000 */
[----:B------:R-:W1:Y:S02]  /*18500*/  @!P0 SYNCS.PHASECHK.TRANS64 P0, [R2+URZ+0x60], R3 ;  /* 0x00006003020085a7 */ /* 0x000e64000800007f */
[----:B-1----:R-:W-:Y:S05]  /*18510*/  @!P0 BRA `(.L_x_2480) ;  /* 0xfffffffc00f08947 */ /* 0x002fea000383ffff */
[----:B------:R-:W-:Y:S05]  /*18520*/  BRA `(.L_x_2563) ;  /* 0xffffffcc00e47947 */ /* 0x000fea000383ffff */
.L_x_2491:
[----:B---3--:R3:W4:Y:S02]  /*18530*/  SYNCS.PHASECHK.TRANS64.TRYWAIT P0, [R2+URZ+0x38840], R3 ;  /* 0x03884003020075a7 */ /* 0x008724000800017f */
[----:B----4-:R-:W-:Y:S05]  /*18540*/  @!P0 NANOSLEEP.SYNCS 0x989680 ;  /* 0x009896800000895d */ /* 0x010fea0003900000 */
[----:B------:R-:W4:Y:S02]  /*18550*/  @!P0 SYNCS.PHASECHK.TRANS64 P0, [R2+URZ+0x38840], R3 ;  /* 0x03884003020085a7 */ /* 0x000f24000800007f */
[----:B----4-:R-:W-:Y:S05]  /*18560*/  @!P0 BRA `(.L_x_2491) ;  /* 0xfffffffc00f08947 */ /* 0x010fea000383ffff */
[----:B------:R-:W-:Y:S05]  /*18570*/  BRA `(.L_x_2564) ;  /* 0xffffffd400b47947 */ /* 0x000fea000383ffff */
.L_x_2499:
[----:B0-----:R0:W1:Y:S02]  /*18580*/  SYNCS.PHASECHK.TRANS64.TRYWAIT P0, [R2+URZ+0x60], R5 ;  /* 0x00006005020075a7 */ /* 0x001064000800017f */
[----:B-1----:R-:W-:Y:S05]  /*18590*/  @!P0 NANOSLEEP.SYNCS 0x989680 ;  /* 0x009896800000895d */ /* 0x002fea0003900000 */
[----:B------:R-:W1:Y:S02]  /*185a0*/  @!P0 SYNCS.PHASECHK.TRANS64 P0, [R2+URZ+0x60], R5 ;  /* 0x00006005020085a7 */ /* 0x000e64000800007f */
[----:B-1----:R-:W-:Y:S05]  /*185b0*/  @!P0 BRA `(.L_x_2499) ;  /* 0xfffffffc00f08947 */ /* 0x002fea000383ffff */
[----:B------:R-:W-:Y:S05]  /*185c0*/  BRA `(.L_x_2565) ;  /* 0xffffffdc00047947 */ /* 0x000fea000383ffff */
.L_x_2512:
[----:B0-----:R0:W2:Y:S02]  /*185d0*/  SYNCS.PHASECHK.TRANS64.TRYWAIT P0, [R2+URZ+0x38860], R3 ;  /* 0x03886003020075a7 */ /* 0x0010a4000800017f */
[----:B--2---:R-:W-:Y:S05]  /*185e0*/  @!P0 NANOSLEEP.SYNCS 0x989680 ;  /* 0x009896800000895d */ /* 0x004fea0003900000 */
[----:B------:R-:W2:Y:S02]  /*185f0*/  @!P0 SYNCS.PHASECHK.TRANS64 P0, [R2+URZ+0x38860], R3 ;  /* 0x03886003020085a7 */ /* 0x000ea4000800007f */
[----:B--2---:R-:W-:Y:S05]  /*18600*/  @!P0 BRA `(.L_x_2512) ;  /* 0xfffffffc00f08947 */ /* 0x004fea000383ffff */
[----:B------:R-:W-:Y:S05]  /*18610*/  BRA `(.L_x_2566) ;  /* 0xffffffe000c07947 */ /* 0x000fea000383ffff */
.L_x_2521:
[----:B------:R-:W-:Y:S01]  /*18620*/  BSSY B0, `(.L_x_2567) ;  /* 0x0000008000007945 */ /* 0x000fe20003800000 */
[----:B-----5:R-:W-:Y:S02]  /*18630*/  IMAD.MOV.U32 R13, RZ, RZ, R2 ;  /* 0x000000ffff0d7224 */ /* 0x020fe400078e0002 */
[----:B------:R-:W-:Y:S02]  /*18640*/  IMAD.MOV.U32 R12, RZ, RZ, RZ ;  /* 0x000000ffff0c7224 */ /* 0x000fe400078e00ff */
[----:B------:R-:W-:Y:S02]  /*18650*/  IMAD.MOV.U32 R11, RZ, RZ, 0x1f ;  /* 0x0000001fff0b7424 */ /* 0x000fe400078e00ff */
[----:B------:R-:W-:-:S07]  /*18660*/  IMAD.MOV.U32 R15, RZ, RZ, -0x1 ;  /* 0xffffffffff0f7424 */ /* 0x000fce00078e00ff */
[----:B-12---:R-:W-:Y:S05]  /*18670*/  WARPSYNC.COLLECTIVE R15, `(.L_x_2568) ;  /* 0x000000000f087348 */ /* 0x006fea0003c00000 */
[----:B------:R0:W3:Y:S02]  /*18680*/  SHFL.IDX P6, R14, R13, R12, R11 ;  /* 0x0000000c0d0e7389 */ /* 0x0000e400000c000b */
[----:B0123--:R-:W-:Y:S01]  /*18690*/  ENDCOLLECTIVE ;  /* 0x000000000000791b */ /* 0x00ffe20003800000 */
.L_x_2568:
[----:B------:R-:W-:Y:S05]  /*186a0*/  BSYNC B0 ;  /* 0x0000000000007941 */ /* 0x000fea0003800000 */
.L_x_2567:
[----:B------:R-:W-:Y:S05]  /*186b0*/  BRA `(.L_x_2569) ;  /* 0xffffffe800307947 */ /* 0x000fea000383ffff */
.L_x_2524:
[----:B0-----:R0:W1:Y:S02]  /*186c0*/  SYNCS.PHASECHK.TRANS64.TRYWAIT P0, [R0+URZ+0x38820], R3 ;  /* 0x03882003000075a7 */ /* 0x001064000800017f */
[----:B-1----:R-:W-:Y:S05]  /*186d0*/  @!P0 NANOSLEEP.SYNCS 0x989680 ;  /* 0x009896800000895d */ /* 0x002fea0003900000 */
[----:B------:R-:W1:Y:S02]  /*186e0*/  @!P0 SYNCS.PHASECHK.TRANS64 P0, [R0+URZ+0x38820], R3 ;  /* 0x03882003000085a7 */ /* 0x000e64000800007f */
[----:B-1----:R-:W-:Y:S05]  /*186f0*/  @!P0 BRA `(.L_x_2524) ;  /* 0xfffffffc00f08947 */ /* 0x002fea000383ffff */
[----:B------:R-:W-:Y:S05]  /*18700*/  BRA `(.L_x_2570) ;  /* 0xffffffe8007c7947 */ /* 0x000fea000383ffff */
.L_x_2525:
        /* <DEDUP_REMOVED lines=11> */
.L_x_2572:
[----:B------:R-:W-:Y:S05]  /*187c0*/  BSYNC B0 ;  /* 0x0000000000007941 */ /* 0x000fea0003800000 */
.L_x_2571:
[----:B------:R-:W-:Y:S05]  /*187d0*/  BRA `(.L_x_2573) ;  /* 0xffffffe800647947 */ /* 0x000fea000383ffff */
.L_x_2528:
[----:B------:R-:W-:Y:S01]  /*187e0*/  BSSY B1, `(.L_x_2574) ;  /* 0x0000006000017945 */ /* 0x000fe20003800000 */
[----:B------:R-:W-:-:S07]  /*187f0*/  IMAD.MOV.U32 R15, RZ, RZ, -0x1 ;  /* 0xffffffffff0f7424 */ /* 0x000fce00078e00ff */
[----:B01----:R-:W-:Y:S05]  /*18800*/  WARPSYNC.COLLECTIVE R15, `(.L_x_2575) ;  /* 0x000000000f0c7348 */ /* 0x003fea0003c00000 */
[----:B------:R-:W-:Y:S02]  /*18810*/  ELECT P6, UR62, PT ;  /* 0x00000000003e782f */ /* 0x000fe400038c0000 */
[----:B------:R-:W-:Y:S01]  /*18820*/  MOV R14, UR62 ;  /* 0x0000003e000e7c02 */ /* 0x000fe20008000f00 */
[----:B01----:R-:W-:Y:S10]  /*18830*/  ENDCOLLECTIVE ;  /* 0x000000000000791b */ /* 0x003ff40003800000 */
.L_x_2575:
[----:B------:R-:W-:Y:S05]  /*18840*/  BSYNC B1 ;  /* 0x0000000000017941 */ /* 0x000fea0003800000 */
.L_x_2574:
[----:B------:R-:W-:Y:S05]  /*18850*/  BRA `(.L_x_2576) ;  /* 0xffffffe8005c7947 */ /* 0x000fea000383ffff */
.L_x_2530:
[----:B0-----:R0:W1:Y:S02]  /*18860*/  SYNCS.PHASECHK.TRANS64.TRYWAIT P0, [R6+URZ], R5 ;  /* 0x00000005060075a7 */ /* 0x001064000800017f */
[----:B-1----:R-:W-:Y:S05]  /*18870*/  @!P0 NANOSLEEP.SYNCS 0x989680 ;  /* 0x009896800000895d */ /* 0x002fea0003900000 */
[----:B------:R-:W1:Y:S02]  /*18880*/  @!P0 SYNCS.PHASECHK.TRANS64 P0, [R6+URZ], R5 ;  /* 0x00000005060085a7 */ /* 0x000e64000800007f */
[----:B-1----:R-:W-:Y:S05]  /*18890*/  @!P0 BRA `(.L_x_2530) ;  /* 0xfffffffc00f08947 */ /* 0x002fea000383ffff */
[----:B------:R-:W-:Y:S05]  /*188a0*/  BRA `(.L_x_2577) ;  /* 0xffffffe8009c7947 */ /* 0x000fea000383ffff */
.L_x_2531:
[----:B-1----:R1:W2:Y:S02]  /*188b0*/  SYNCS.PHASECHK.TRANS64.TRYWAIT P0, [R3+URZ], R2 ;  /* 0x00000002030075a7 */ /* 0x0022a4000800017f */
[----:B--2---:R-:W-:Y:S05]  /*188c0*/  @!P0 NANOSLEEP.SYNCS 0x989680 ;  /* 0x009896800000895d */ /* 0x004fea0003900000 */
[----:B------:R-:W2:Y:S02]  /*188d0*/  @!P0 SYNCS.PHASECHK.TRANS64 P0, [R3+URZ], R2 ;  /* 0x00000002030085a7 */ /* 0x000ea4000800007f */
[----:B--2---:R-:W-:Y:S05]  /*188e0*/  @!P0 BRA `(.L_x_2531) ;  /* 0xfffffffc00f08947 */ /* 0x004fea000383ffff */
[----:B------:R-:W-:Y:S05]  /*188f0*/  BRA `(.L_x_2578) ;  /* 0xffffffe800907947 */ /* 0x000fea000383ffff */
.L_x_2533:
[----:B-1----:R1:W2:Y:S02]  /*18900*/  SYNCS.PHASECHK.TRANS64.TRYWAIT P0, [R18+URZ], R5 ;  /* 0x00000005120075a7 */ /* 0x0022a4000800017f */
[----:B--2---:R-:W-:Y:S05]  /*18910*/  @!P0 NANOSLEEP.SYNCS 0x989680 ;  /* 0x009896800000895d */ /* 0x004fea0003900000 */
[----:B------:R-:W2:Y:S02]  /*18920*/  @!P0 SYNCS.PHASECHK.TRANS64 P0, [R18+URZ], R5 ;  /* 0x00000005120085a7 */ /* 0x000ea4000800007f */
[----:B--2---:R-:W-:Y:S05]  /*18930*/  @!P0 BRA `(.L_x_2533) ;  /* 0xfffffffc00f08947 */ /* 0x004fea000383ffff */
[----:B------:R-:W-:Y:S05]  /*18940*/  BRA `(.L_x_2579) ;  /* 0xffffffe800947947 */ /* 0x000fea000383ffff */
.L_x_2580:
        /* <DEDUP_REMOVED lines=11> */
.L_x_3431:


//--------------------- .text._ZN7cutlass13device_kernelIN5flash11enable_sm90INS1_16FlashAttnFwdSm90INS1_25CollectiveMainloopFwdSm90ILi2EN4cute5tupleIJNS5_1CILi1EEES8_S8_EEENS6_IJNS7_ILi128EEENS7_ILi80EEENS7_ILi256EEEEEELi256ENS_10bfloat16_tEfNS_4arch4Sm90ELb1ELb0ELb1ELb1ELb0ELb0ELb0ELb1ELb1ELb1ELb0ELb0EEENS1_21CollectiveEpilogueFwdINS6_IJSA_SC_SB_EEES9_SE_SG_Li256ELb1ELb1ELb0ELb0EEENS1_36VarlenDynamicPersistentTileSchedulerILi128ELi80ELi256ELi128ELb0ELb1ELb1ELb1ELb1ELb1EEEEEEEEEvNT_6ParamsE --------------------------
	.section	.text._ZN7cutlass13device_kernelIN5flash11enable_sm90INS1_16FlashAttnFwdSm90INS1_25CollectiveMainloopFwdSm90ILi2EN4cute5tupleIJNS5_1CILi1EEES8_S8_EEENS6_IJNS7_ILi128EEENS7_ILi80EEENS7_ILi256EEEEEELi256ENS_10bfloat16_tEfNS_4arch4Sm90ELb1ELb0ELb1ELb1ELb0ELb0ELb0ELb1ELb1ELb1ELb0ELb0EEENS1_21CollectiveEpilogueFwdINS6_IJSA_SC_SB_EEES9_SE_SG_Li256ELb1ELb1ELb0ELb0EEENS1_36VarlenDynamicPersistentTileSchedulerILi128ELi80ELi256ELi128ELb0ELb1ELb1ELb1ELb1ELb1EEEEEEEEEvNT_6ParamsE,"ax",@progbits
	.align	128
.text._ZN7cutlass13device_kernelIN5flash11enable_sm90INS1_16FlashAttnFwdSm90INS1_25CollectiveMainloopFwdSm90ILi2EN4cute5tupleIJNS5_1CILi1EEES8_S8_EEENS6_IJNS7_ILi128EEENS7_ILi80EEENS7_ILi256EEEEEELi256ENS_10bfloat16_tEfNS_4arch4Sm90ELb1ELb0ELb1ELb1ELb0ELb0ELb0ELb1ELb1ELb1ELb0ELb0EEENS1_21CollectiveEpilogueFwdINS6_IJSA_SC_SB_EEES9_SE_SG_Li256ELb1ELb1ELb0ELb0EEENS1_36VarlenDynamicPersistentTileSchedulerILi128ELi80ELi256ELi128ELb0ELb1ELb1ELb1ELb1ELb1EEEEEEEEEvNT_6ParamsE:
        .type           _ZN7cutlass13device_kernelIN5flash11enable_sm90INS1_16FlashAttnFwdSm90INS1_25CollectiveMainloopFwdSm90ILi2EN4cute5tupleIJNS5_1CILi1EEES8_S8_EEENS6_IJNS7_ILi128EEENS7_ILi80EEENS7_ILi256EEEEEELi256ENS_10bfloat16_tEfNS_4arch4Sm90ELb1ELb0ELb1ELb1ELb0ELb0ELb0ELb1ELb1ELb1ELb0ELb0EEENS1_21CollectiveEpilogueFwdINS6_IJSA_SC_SB_EEES9_SE_SG_Li256ELb1ELb1ELb0ELb0EEENS1_36VarlenDynamicPersistentTileSchedulerILi128ELi80ELi256ELi128ELb0ELb1ELb1ELb1ELb1ELb1EEEEEEEEEvNT_6ParamsE,@function
        .size           _ZN7cutlass13device_kernelIN5flash11enable_sm90INS1_16FlashAttnFwdSm90INS1_25CollectiveMainloopFwdSm90ILi2EN4cute5tupleIJNS5_1CILi1EEES8_S8_EEENS6_IJNS7_ILi128EEENS7_ILi80EEENS7_ILi256EEEEEELi256ENS_10bfloat16_tEfNS_4arch4Sm90ELb1ELb0ELb1ELb1ELb0ELb0ELb0ELb1ELb1ELb1ELb0ELb0EEENS1_21CollectiveEpilogueFwdINS6_IJSA_SC_SB_EEES9_SE_SG_Li256ELb1ELb1ELb0ELb0EEENS1_36VarlenDynamicPersistentTileSchedulerILi128ELi80ELi256ELi128ELb0ELb1ELb1ELb1ELb1ELb1EEEEEEEEEvNT_6ParamsE,(.L_x_3432 - _ZN7cutlass13device_kernelIN5flash11enable_sm90INS1_16FlashAttnFwdSm90INS1_25CollectiveMainloopFwdSm90ILi2EN4cute5tupleIJNS5_1CILi1EEES8_S8_EEENS6_IJNS7_ILi128EEENS7_ILi80EEENS7_ILi256EEEEEELi256ENS_10bfloat16_tEfNS_4arch4Sm90ELb1ELb0ELb1ELb1ELb0ELb0ELb0ELb1ELb1ELb1ELb0ELb0EEENS1_21CollectiveEpilogueFwdINS6_IJSA_SC_SB_EEES9_SE_SG_Li256ELb1ELb1ELb0ELb0EEENS1_36VarlenDynamicPersistentTileSchedulerILi128ELi80ELi256ELi128ELb0ELb1ELb1ELb1ELb1ELb1EEEEEEEEEvNT_6ParamsE)
        .other          _ZN7cutlass13device_kernelIN5flash11enable_sm90INS1_16FlashAttnFwdSm90INS1_25CollectiveMainloopFwdSm90ILi2EN4cute5tupleIJNS5_1CILi1EEES8_S8_EEENS6_IJNS7_ILi128EEENS7_ILi80EEENS7_ILi256EEEEEELi256ENS_10bfloat16_tEfNS_4arch4Sm90ELb1ELb0ELb1ELb1ELb0ELb0ELb0ELb1ELb1ELb1ELb0ELb0EEENS1_21CollectiveEpilogueFwdINS6_IJSA_SC_SB_EEES9_SE_SG_Li256ELb1ELb1ELb0ELb0EEENS1_36VarlenDynamicPersistentTileSchedulerILi128ELi80ELi256ELi128ELb0ELb1ELb1ELb1ELb1ELb1EEEEEEEEEvNT_6ParamsE,@"STO_CUDA_ENTRY STV_DEFAULT"
_ZN7cutlass13device_kernelIN5flash11enable_sm90INS1_16FlashAttnFwdSm90INS1_25CollectiveMainloopFwdSm90ILi2EN4cute5tupleIJNS5_1CILi1EEES8_S8_EEENS6_IJNS7_ILi128EEENS7_ILi80EEENS7_ILi256EEEEEELi256ENS_10bfloat16_tEfNS_4arch4Sm90ELb1ELb0ELb1ELb1ELb0ELb0ELb0ELb1ELb1ELb1ELb0ELb0EEENS1_21CollectiveEpilogueFwdINS6_IJSA_SC_SB_EEES9_SE_SG_Li256ELb1ELb1ELb0ELb0EEENS1_36VarlenDynamicPersistentTileSchedulerILi128ELi80ELi256ELi128ELb0ELb1ELb1ELb1ELb1ELb1EEEEEEEEEvNT_6ParamsE:
        /* <DEDUP_REMOVED lines=18> */
.L_x_2582:
[----:B------:R-:W-:Y:S05]  /*0120*/  BSYNC B0 ;  /* 0x0000000000007941 */ /* 0x000fea0003800000 */
.L_x_2581:
        /* <DEDUP_REMOVED lines=41> */
.L_x_2583:
        /* <DEDUP_REMOVED lines=22> */
.L_x_2584:
        /* <DEDUP_REMOVED lines=18> */
.L_x_2585:
        /* <DEDUP_REMOVED lines=22> */
.L_x_2586:
        /* <DEDUP_REMOVED lines=22> */
.L_x_2587:
        /* <DEDUP_REMOVED lines=8> */
.L_x_2589:
        /* <DEDUP_REMOVED lines=18> */
[----:B------:R-:W0:Y:S02]  /*0aa0*/  S2R R0, SR_TID.X ;  /* 0x0000000000007919 */ /* 0x000e240000002100 */
        /* <DEDUP_REMOVED lines=20> */
[----:B------:R-:W-:Y:S01]  /*0bf0*/  LEA.HI R4, R4, R223, RZ, 0x5 ;  /* 0x000000df04047211 */ /* 0x000fe200078f28ff */
[----:B------:R-:W-:Y:S01]  /*0c00*/  IMAD.IADD R9, R232, 0x1, -R9 ;  /* 0x00000001e8097824 */ /* 0x000fe200078e0a09 */
[----:B------:R-:W-:Y:S02]  /*0c10*/  LOP3.LUT R11, R11, 0xfffffff8, RZ, 0xc0, !PT ;  /* 0xfffffff80b0b7812 */ /* 0x000fe400078ec0ff */
[----:B------:R-:W-:-:S02]  /*0c20*/  LEA.HI R5, R5, R224, RZ, 0x1 ;  /* 0x000000e005057211 */ /* 0x000fc400078f08ff */
[----:B------:R-:W-:Y:S01]  /*0c30*/  SHF.R.S32.HI R4, RZ, 0x5, R4 ;  /* 0x00000005ff047819 */ /* 0x000fe20000011404 */
[----:B------:R-:W-:Y:S01]  /*0c40*/  IMAD.IADD R11, R8, 0x1, -R11 ;  /* 0x00000001080b7824 */ /* 0x000fe200078e0a0b */
[----:B------:R-:W-:Y:S02]  /*0c50*/  LOP3.LUT R5, R5, 0x3fffffe, RZ, 0xc0, !PT ;  /* 0x03fffffe05057812 */ /* 0x000fe400078ec0ff */
[----:B------:R-:W-:Y:S01]  /*0c60*/  LOP3.LUT R212, R6, 0x7ffffffc, RZ, 0xc0, !PT ;  /* 0x7ffffffc06d47812 */ /* 0x000fe200078ec0ff */
[----:B------:R-:W-:Y:S02]  /*0c70*/  IMAD R4, R4, 0x10, R11 ;  /* 0x0000001004047824 */ /* 0x000fe400078e020b */
[----:B------:R-:W-:Y:S02]  /*0c80*/  IMAD.IADD R5, R224, 0x1, -R5 ;  /* 0x00000001e0057824 */ /* 0x000fe400078e0a05 */
[----:B------:R-:W-:Y:S02]  /*0c90*/  IMAD.IADD R212, R223, 0x1, -R212 ;  /* 0x00000001dfd47824 */ /* 0x000fe400078e0ad4 */
[----:B------:R-:W-:Y:S01]  /*0ca0*/  IMAD R225, R5, 0x40, R4 ;  /* 0x0000004005e17824 */ /* 0x000fe200078e0204 */
[----:B--2---:R-:W-:-:S02]  /*0cb0*/  R2UR UR4, R2 ;  /* 0x00000000020472ca */ /* 0x004fc400000e0000 */
[CC--:B------:R-:W-:Y:S02]  /*0cc0*/  LEA.HI R2, R3.reuse, R232.reuse, RZ, 0x5 ;  /* 0x000000e803027211 */ /* 0x0c0fe400078f28ff */
[----:B------:R-:W-:-:S03]  /*0cd0*/  LEA.HI R3, R3, R232, RZ, 0x3 ;  /* 0x000000e803037211 */ /* 0x000fc600078f18ff */
[----:B------:R-:W-:Y:S01]  /*0ce0*/  IMAD.SHL.U32 R2, R2, 0x20, RZ ;  /* 0x0000002002027824 */ /* 0x000fe200078e00ff */
[----:B------:R-:W-:Y:S02]  /*0cf0*/  LOP3.LUT R217, R3, 0xfffffff8, RZ, 0xc0, !PT ;  /* 0xfffffff803d97812 */ /* 0x000fe400078ec0ff */
[----:B------:R-:W-:Y:S02]  /*0d00*/  SHF.R.S32.HI R220, RZ, 0x3, R3 ;  /* 0x00000003ffdc7819 */ /* 0x000fe40000011403 */
[----:B------:R-:W-:Y:S01]  /*0d10*/  LOP3.LUT R2, R2, 0xfffffc00, RZ, 0xc0, !PT ;  /* 0xfffffc0002027812 */ /* 0x000fe200078ec0ff */
[----:B------:R-:W-:Y:S01]  /*0d20*/  IMAD.IADD R217, R232, 0x1, -R217 ;  /* 0x00000001e8d97824 */ /* 0x000fe200078e0ad9 */
[----:B------:R-:W-:-:S03]  /*0d30*/  ULOP3.LUT UR7, UR4, 0x1, URZ, 0xfc, !UPT ;  /* 0x0000000104077892 */ /* 0x000fc6000f8efc3f */
[----:B------:R-:W-:Y:S01]  /*0d40*/  IMAD R7, R7, 0x40, R2 ;  /* 0x0000004007077824 */ /* 0x000fe200078e0202 */
[----:B------:R-:W-:Y:S01]  /*0d50*/  LEA.HI R2, R9, R9, RZ, 0x1 ;  /* 0x0000000909027211 */ /* 0x000fe200078f08ff */
[----:B------:R-:W-:Y:S01]  /*0d60*/  IMAD.SHL.U32 R18, R217, 0x8, RZ ;  /* 0x00000008d9127824 */ /* 0x000fe200078e00ff */
[----:B------:R-:W-:Y:S01]  /*0d70*/  UMOV UR4, URZ ;  /* 0x0000003f00047c82 */ /* 0x000fe20008000000 */
[----:B------:R-:W-:Y:S01]  /*0d80*/  IMAD R226, R0, 0x8, R7 ;  /* 0x0000000800e27824 */ /* 0x000fe200078e0207 */
[----:B------:R-:W-:Y:S01]  /*0d90*/  LOP3.LUT R2, R2, 0x1ffffffe, RZ, 0xc0, !PT ;  /* 0x1ffffffe02027812 */ /* 0x000fe200078ec0ff */
[C---:B------:R-:W-:Y:S01]  /*0da0*/  VIADD R215, R18.reuse, 0x40 ;  /* 0x0000004012d77836 */ /* 0x040fe20000000000 */
[----:B------:R-:W-:Y:S01]  /*0db0*/  SHF.R.S32.HI R231, RZ, 0x1f, R18 ;  /* 0x0000001fffe77819 */ /* 0x000fe20000011412 */
[C---:B------:R-:W-:Y:S02]  /*0dc0*/  VIADD R214, R18.reuse, 0x80 ;  /* 0x0000008012d67836 */ /* 0x040fe40000000000 */
[----:B------:R-:W-:Y:S01]  /*0dd0*/  VIADD R216, R18, 0xc0 ;  /* 0x000000c012d87836 */ /* 0x000fe20000000000 */
[----:B------:R-:W-:Y:S01]  /*0de0*/  SHF.R.S32.HI R230, RZ, 0x1f, R215 ;  /* 0x0000001fffe67819 */ /* 0x000fe200000114d7 */
[----:B------:R-:W-:Y:S01]  /*0df0*/  IMAD.IADD R2, R9, 0x1, -R2 ;  /* 0x0000000109027824 */ /* 0x000fe200078e0a02 */
[----:B------:R-:W-:Y:S01]  /*0e00*/  SHF.R.S32.HI R229, RZ, 0x1f, R214 ;  /* 0x0000001fffe57819 */ /* 0x000fe200000114d6 */
[----:B------:R-:W-:Y:S01]  /*0e10*/  IMAD.MOV.U32 R7, RZ, RZ, R15 ;  /* 0x000000ffff077224 */ /* 0x000fe200078e000f */
[----:B------:R-:W-:Y:S01]  /*0e20*/  SHF.R.S32.HI R228, RZ, 0x1f, R216 ;  /* 0x0000001fffe47819 */ /* 0x000fe200000114d8 */
[----:B------:R-:W-:-:S02]  /*0e30*/  IMAD.U32 R227, RZ, RZ, UR7 ;  /* 0x00000007ffe37e24 */ /* 0x000fc4000f8e00ff */
[----:B------:R-:W-:Y:S02]  /*0e40*/  IMAD.U32 R222, RZ, RZ, UR4 ;  /* 0x00000004ffde7e24 */ /* 0x000fe4000f8e00ff */
[----:B------:R-:W-:Y:S02]  /*0e50*/  IMAD R213, R2, 0x8, R225 ;  /* 0x0000000802d57824 */ /* 0x000fe400078e02e1 */
[----:B------:R-:W-:-:S07]  /*0e60*/  IMAD.U32 R16, RZ, RZ, UR4 ;  /* 0x00000004ff107e24 */ /* 0x000fce000f8e00ff */
.L_x_2643:
[----:B012-4-:R-:W0:Y:S01]  /*0e70*/  LDC.64 R2, c[0x0][0xc88] ;  /* 0x00032200ff027b82 */ /* 0x017e220000000a00 */
        /* <DEDUP_REMOVED lines=14> */
[----:B------:R-:W-:-:S04]  /*0f60*/  @UP0 ULEA UR8, UP2, UR4, UR8, 0x2 ;  /* 0x0000000804080291 */ /* 0x000fc8000f84103f */
[----:B------:R-:W-:Y:S02]  /*0f70*/  @UP0 ULEA.HI.X UR9, UR4, UR9, UR7, 0x2, UP2 ;  /* 0x0000000904090291 */ /* 0x000fe400090f1407 */
[----:B------:R-:W-:Y:S01]  /*0f80*/  IMAD.U32 R221, RZ, RZ, UR7 ;  /* 0x00000007ffdd7e24 */ /* 0x000fe2000f8e00ff */
[----:B------:R-:W-:Y:S01]  /*0f90*/  @UP1 ULEA UR10, UP0, UR4, UR10, 0x2 ;  /* 0x0000000a040a1291 */ /* 0x000fe2000f80103f */
[----:B------:R-:W-:-:S03]  /*0fa0*/  IMAD.U32 R2, RZ, RZ, UR8 ;  /* 0x00000008ff027e24 */ /* 0x000fc6000f8e00ff */
[----:B------:R-:W-:Y:S01]  /*0fb0*/  @UP1 ULEA.HI.X UR11, UR4, UR11, UR7, 0x2, UP0 ;  /* 0x0000000b040b1291 */ /* 0x000fe200080f1407 */
[----:B------:R-:W-:Y:S01]  /*0fc0*/  IMAD.U32 R3, RZ, RZ, UR9 ;  /* 0x00000009ff037e24 */ /* 0x000fe2000f8e00ff */
[----:B------:R-:W-:Y:S01]  /*0fd0*/  ULDC.64 UR8, c[0x0][0x418] ;  /* 0x0001060000087ab9 */ /* 0x000fe20000000a00 */
[----:B------:R-:W-:Y:S01]  /*0fe0*/  IMAD.U32 R4, RZ, RZ, UR10 ;  /* 0x0000000aff047e24 */ /* 0x000fe2000f8e00ff */
[----:B------:R-:W-:Y:S02]  /*0ff0*/  ULDC UR7, c[0x0][0x424] ;  /* 0x0001090000077ab9 */ /* 0x000fe40000000800 */
[----:B------:R-:W-:Y:S01]  /*1000*/  IMAD.U32 R5, RZ, RZ, UR11 ;  /* 0x0000000bff057e24 */ /* 0x000fe2000f8e00ff */
[----:B------:R-:W2:Y:S01]  /*1010*/  @P0 LDG.E R2, desc[UR12][R2.64] ;  /* 0x0000000c02020981 */ /* 0x000ea2000c1e1900 */
[----:B------:R-:W-:Y:S01]  /*1020*/  UISETP.NE.U32.AND UP0, UPT, UR8, URZ, UPT ;  /* 0x0000003f0800728c */ /* 0x000fe2000bf05070 */
[----:B------:R-:W-:Y:S02]  /*1030*/  ULDC.64 UR10, c[0x0][0xa20] ;  /* 0x00028800000a7ab9 */ /* 0x000fe40000000a00 */
[----:B---3--:R-:W3:Y:S01]  /*1040*/  @P2 LDG.E R4, desc[UR12][R4.64] ;  /* 0x0000000c04042981 */ /* 0x008ee2000c1e1900 */
[----:B------:R-:W-:Y:S01]  /*1050*/  ULDC UR12, c[0x0][0x288] ;  /* 0x0000a200000c7ab9 */ /* 0x000fe20000000800 */
[----:B------:R-:W-:Y:S01]  /*1060*/  UISETP.NE.AND.EX UP0, UPT, UR9, URZ, UPT, UP0 ;  /* 0x0000003f0900728c */ /* 0x000fe2000bf05300 */
[----:B------:R-:W-:Y:S01]  /*1070*/  ISETP.NE.U32.AND P1, PT, RZ, UR10, PT ;  /* 0x0000000aff007c0c */ /* 0x000fe2000bf25070 */
[----:B------:R-:W-:Y:S01]  /*1080*/  ULDC UR8, c[0x0][0x2f0] ;  /* 0x0000bc0000087ab9 */ /* 0x000fe20000000800 */
[----:B------:R-:W-:Y:S01]  /*1090*/  UMOV UR4, URZ ;  /* 0x0000003f00047c82 */ /* 0x000fe20008000000 */
[----:B------:R-:W-:Y:S01]  /*10a0*/  USEL UR7, UR7, 0x1, UP0 ;  /* 0x0000000107077887 */ /* 0x000fe20008000000 */
[----:B------:R-:W-:Y:S01]  /*10b0*/  ISETP.NE.AND.EX P1, PT, RZ, UR11, PT, P1 ;  /* 0x0000000bff007c0c */ /* 0x000fe2000bf25310 */
[----:B------:R-:W-:-:S02]  /*10c0*/  IMAD.U32 R219, RZ, RZ, UR6 ;  /* 0x00000006ffdb7e24 */ /* 0x000fc4000f8e00ff */
[----:B------:R-:W-:Y:S01]  /*10d0*/  UIMAD UR8, UR7, UR8, URZ ;  /* 0x00000008070872a4 */ /* 0x000fe2000f8e023f */
[----:B--2---:R-:W-:Y:S02]  /*10e0*/  @P0 R2UR UR4, R2 ;  /* 0x00000000020402ca */ /* 0x004fe400000e0000 */
[----:B---3--:R-:W-:-:S13]  /*10f0*/  @P2 R2UR UR12, R4 ;  /* 0x00000000040c22ca */ /* 0x008fda00000e0000 */
[----:B------:R-:W-:Y:S01]  /*1100*/  IMAD.U32 R19, RZ, RZ, UR12 ;  /* 0x0000000cff137e24 */ /* 0x000fe2000f8e00ff */
[----:B------:R-:W-:Y:S06]  /*1110*/  @P2 BRA `(.L_x_2590) ;  /* 0x0000000000402947 */ /* 0x000fec0003800000 */
        /* <DEDUP_REMOVED lines=14> */
[----:B------:R-:W-:-:S06]  /*1200*/  UIADD3 UR6, -UR6, UR7, URZ ;  /* 0x0000000706067290 */ /* 0x000fcc000fffe13f */
[----:B------:R-:W-:-:S07]  /*1210*/  IMAD.U32 R19, RZ, RZ, UR6 ;  /* 0x00000006ff137e24 */ /* 0x000fce000f8e00ff */
.L_x_2590:
[----:B------:R-:W-:Y:S05]  /*1220*/  @!P1 BRA `(.L_x_2591) ;  /* 0x0000000000289947 */ /* 0x000fea0003800000 */
[----:B------:R-:W-:Y:S01]  /*1230*/  R2UR UR7, R218 ;  /* 0x00000000da0772ca */ /* 0x000fe200000e0000 */
[----:B------:R-:W-:Y:S01]  /*1240*/  ULDC.64 UR8, c[0x0][0x208] ;  /* 0x0000820000087ab9 */ /* 0x000fe20000000a00 */
[----:B------:R-:W-:-:S11]  /*1250*/  R2UR UR12, R221 ;  /* 0x00000000dd0c72ca */ /* 0x000fd600000e0000 */
[----:B------:R-:W-:-:S04]  /*1260*/  ULEA UR6, UP0, UR7, UR10, 0x2 ;  /* 0x0000000a07067291 */ /* 0x000fc8000f80103f */
[----:B------:R-:W-:Y:S02]  /*1270*/  ULEA.HI.X UR7, UR7, UR11, UR12, 0x2, UP0 ;  /* 0x0000000b07077291 */ /* 0x000fe400080f140c */
[----:B------:R-:W-:-:S04]  /*1280*/  IMAD.U32 R2, RZ, RZ, UR6 ;  /* 0x00000006ff027e24 */ /* 0x000fc8000f8e00ff */
[----:B------:R-:W-:-:S05]  /*1290*/  IMAD.U32 R3, RZ, RZ, UR7 ;  /* 0x00000007ff037e24 */ /* 0x000fca000f8e00ff */
[----:B------:R-:W2:Y:S02]  /*12a0*/  LDG.E R2, desc[UR8][R2.64] ;  /* 0x0000000802027981 */ /* 0x000ea4000c1e1900 */
[----:B--2---:R-:W-:Y:S01]  /*12b0*/  R2UR UR8, R2 ;  /* 0x00000000020872ca */ /* 0x004fe200000e0000 */
[----:B------:R-:W-:-:S14]  /*12c0*/  BRA `(.L_x_2592) ;  /* 0x00000000003c7947 */ /* 0x000fdc0003800000 */
.L_x_2591:
        /* <DEDUP_REMOVED lines=15> */
.L_x_2592:
[----:B------:R-:W-:Y:S01]  /*13c0*/  UIADD3 UR9, -UR4, UR8, URZ ;  /* 0x0000000804097290 */ /* 0x000fe2000fffe13f */
[----:B------:R-:W-:Y:S01]  /*13d0*/  R2UR UR7, R19 ;  /* 0x00000000130772ca */ /* 0x000fe200000e0000 */
[----:B------:R-:W-:Y:S01]  /*13e0*/  USHF.L.U32 UR5, UR5, 0x7, URZ ;  /* 0x0000000705057899 */ /* 0x000fe2000800063f */
[----:B------:R-:W-:Y:S01]  /*13f0*/  PLOP3.LUT P0, PT, PT, PT, PT, 0x80, 0x0 ;  /* 0x000000000000781c */ /* 0x000fe20003f0f070 */
[----:B------:R-:W-:Y:S01]  /*1400*/  ULDC UR4, c[0x0][0x448] ;  /* 0x0001120000047ab9 */ /* 0x000fe20000000800 */
[----:B------:R-:W-:Y:S01]  /*1410*/  IMAD.MOV.U32 R0, RZ, RZ, RZ ;  /* 0x000000ffff007224 */ /* 0x000fe200078e00ff */
[----:B------:R-:W-:Y:S01]  /*1420*/  UISETP.NE.AND UP0, UPT, UR4, 0x1, UPT ;  /* 0x000000010400788c */ /* 0x000fe2000bf05270 */
[----:B------:R-:W-:Y:S01]  /*1430*/  IMAD.U32 R22, RZ, RZ, UR9 ;  /* 0x00000009ff167e24 */ /* 0x000fe2000f8e00ff */
[----:B------:R-:W-:Y:S02]  /*1440*/  UIADD3 UR6, UR5, 0x7f, URZ ;  /* 0x0000007f05067890 */ /* 0x000fe4000fffe03f */
[----:B------:R-:W-:Y:S01]  /*1450*/  IMAD.U32 R23, RZ, RZ, UR5 ;  /* 0x00000005ff177e24 */ /* 0x000fe2000f8e00ff */
[----:B------:R-:W-:-:S02]  /*1460*/  CS2R R2, SRZ ;  /* 0x0000000000027805 */ /* 0x000fc4000001ff00 */
[----:B------:R-:W-:Y:S02]  /*1470*/  CS2R R150, SRZ ;  /* 0x0000000000967805 */ /* 0x000fe4000001ff00 */
[----:B------:R-:W-:Y:S02]  /*1480*/  CS2R R148, SRZ ;  /* 0x0000000000947805 */ /* 0x000fe4000001ff00 */
[----:B------:R-:W-:Y:S01]  /*1490*/  CS2R R146, SRZ ;  /* 0x0000000000927805 */ /* 0x000fe2000001ff00 */
[----:B------:R-:W-:Y:S01]  /*14a0*/  UIADD3 UR7, UR9, 0x50, -UR7 ;  /* 0x0000005009077890 */ /* 0x000fe2000fffe807 */
[----:B------:R-:W-:Y:S02]  /*14b0*/  CS2R R144, SRZ ;  /* 0x0000000000907805 */ /* 0x000fe4000001ff00 */
[----:B------:R-:W-:Y:S01]  /*14c0*/  CS2R R142, SRZ ;  /* 0x00000000008e7805 */ /* 0x000fe2000001ff00 */
[----:B------:R-:W-:Y:S01]  /*14d0*/  @UP0 ULDC UR4, c[0x0][0x44c] ;  /* 0x0001130000040ab9 */ /* 0x000fe20000000800 */
[----:B------:R-:W-:Y:S01]  /*14e0*/  @UP0 ULDC UR8, c[0x0][0x450] ;  /* 0x0001140000080ab9 */ /* 0x000fe20000000800 */
[----:B------:R-:W-:Y:S01]  /*14f0*/  UIMAD.WIDE.U32 UR4, UR6, UR4, URZ ;  /* 0x00000004060472a5 */ /* 0x000fe2000f8e003f */
[----:B------:R-:W-:Y:S01]  /*1500*/  CS2R R140, SRZ ;  /* 0x00000000008c7805 */ /* 0x000fe2000001ff00 */
[----:B------:R-:W-:Y:S01]  /*1510*/  UIADD3 UR4, UR9, 0x4f, URZ ;  /* 0x0000004f09047890 */ /* 0x000fe2000fffe03f */
[----:B------:R-:W-:Y:S01]  /*1520*/  CS2R R138, SRZ ;  /* 0x00000000008a7805 */ /* 0x000fe2000001ff00 */
[----:B------:R-:W-:Y:S01]  /*1530*/  @UP0 USHF.R.U32.HI UR6, URZ, UR8, UR5 ;  /* 0x000000083f060299 */ /* 0x000fe20008011605 */
[----:B------:R-:W-:Y:S01]  /*1540*/  CS2R R136, SRZ ;  /* 0x0000000000887805 */ /* 0x000fe2000001ff00 */
[----:B------:R-:W-:Y:S01]  /*1550*/  UIMAD.WIDE UR4, UR4, 0x66666667, URZ ;  /* 0x66666667040478a5 */ /* 0x000fe2000f8e023f */
[----:B------:R-:W-:Y:S01]  /*1560*/  CS2R R134, SRZ ;  /* 0x0000000000867805 */ /* 0x000fe2000001ff00 */
[----:B------:R-:W-:Y:S01]  /*1570*/  UIADD3 UR6, UR7, UR6, URZ ;  /* 0x0000000607067290 */ /* 0x000fe2000fffe03f */
[----:B------:R-:W-:Y:S01]  /*1580*/  CS2R R132, SRZ ;  /* 0x0000000000847805 */ /* 0x000fe2000001ff00 */
[----:B------:R-:W-:Y:S01]  /*1590*/  USHF.R.U32.HI UR4, URZ, 0x1f, UR5 ;  /* 0x0000001f3f047899 */ /* 0x000fe20008011605 */
[----:B------:R-:W-:Y:S01]  /*15a0*/  CS2R R130, SRZ ;  /* 0x0000000000827805 */ /* 0x000fe2000001ff00 */
[----:B------:R-:W-:Y:S01]  /*15b0*/  UIMAD.WIDE UR6, UR6, 0x66666667, URZ ;  /* 0x66666667060678a5 */ /* 0x000fe2000f8e023f */
[----:B------:R-:W-:Y:S01]  /*15c0*/  CS2R R128, SRZ ;  /* 0x0000000000807805 */ /* 0x000fe2000001ff00 */
[----:B------:R-:W-:Y:S01]  /*15d0*/  ULEA.HI.SX32 UR4, UR5, UR4, 0x1b ;  /* 0x0000000405047291 */ /* 0x000fe2000f8fda3f */
[----:B------:R-:W-:Y:S01]  /*15e0*/  CS2R R126, SRZ ;  /* 0x00000000007e7805 */ /* 0x000fe2000001ff00 */
[----:B------:R-:W-:Y:S01]  /*15f0*/  USHF.R.U32.HI UR6, URZ, 0x1f, UR7 ;  /* 0x0000001f3f067899 */ /* 0x000fe20008011607 */
[----:B------:R-:W-:-:S02]  /*1600*/  CS2R R124, SRZ ;  /* 0x00000000007c7805 */ /* 0x000fc4000001ff00 */
[----:B------:R-:W-:Y:S02]  /*1610*/  CS2R R122, SRZ ;  /* 0x00000000007a7805 */ /* 0x000fe4000001ff00 */
[----:B------:R-:W-:Y:S01]  /*1620*/  CS2R R120, SRZ ;  /* 0x0000000000787805 */ /* 0x000fe2000001ff00 */
[----:B------:R-:W-:Y:S01]  /*1630*/  ULEA.HI.SX32 UR6, UR7, UR6, 0x1b ;  /* 0x0000000607067291 */ /* 0x000fe2000f8fda3f */
[----:B------:R-:W-:Y:S02]  /*1640*/  CS2R R118, SRZ ;  /* 0x0000000000767805 */ /* 0x000fe4000001ff00 */
[----:B------:R-:W-:Y:S02]  /*1650*/  CS2R R116, SRZ ;  /* 0x0000000000747805 */ /* 0x000fe4000001ff00 */
[----:B------:R-:W-:Y:S01]  /*1660*/  CS2R R114, SRZ ;  /* 0x0000000000727805 */ /* 0x000fe2000001ff00 */
[----:B------:R-:W-:Y:S01]  /*1670*/  UISETP.LT.AND UP0, UPT, UR4, UR6, UPT ;  /* 0x000000060400728c */ /* 0x000fe2000bf01270 */
[----:B------:R-:W-:-:S02]  /*1680*/  CS2R R112, SRZ ;  /* 0x0000000000707805 */ /* 0x000fc4000001ff00 */
[----:B------:R-:W-:Y:S02]  /*1690*/  CS2R R110, SRZ ;  /* 0x00000000006e7805 */ /* 0x000fe4000001ff00 */
[----:B------:R-:W-:Y:S01]  /*16a0*/  CS2R R108, SRZ ;  /* 0x00000000006c7805 */ /* 0x000fe2000001ff00 */
[----:B------:R-:W-:Y:S01]  /*16b0*/  USEL UR61, UR4, UR6, UP0 ;  /* 0x00000006043d7287 */ /* 0x000fe20008000000 */
[----:B------:R-:W-:Y:S01]  /*16c0*/  IMAD.MOV.U32 R170, RZ, RZ, RZ ;  /* 0x000000ffffaa7224 */ /* 0x000fe200078e00ff */
[----:B------:R-:W-:Y:S02]  /*16d0*/  CS2R R168, SRZ ;  /* 0x0000000000a87805 */ /* 0x000fe4000001ff00 */
[----:B------:R-:W-:Y:S01]  /*16e0*/  CS2R R104, SRZ ;  /* 0x0000000000687805 */ /* 0x000fe2000001ff00 */
[----:B------:R-:W-:Y:S01]  /*16f0*/  UISETP.GE.AND UP0, UPT, UR61, 0x1, UPT ;  /* 0x000000013d00788c */ /* 0x000fe2000bf06270 */
[----:B------:R-:W-:Y:S02]  /*1700*/  CS2R R166, SRZ ;  /* 0x0000000000a67805 */ /* 0x000fe4000001ff00 */
[----:B------:R-:W-:Y:S01]  /*1710*/  CS2R R100, SRZ ;  /* 0x0000000000647805 */ /* 0x000fe2000001ff00 */
[----:B------:R-:W-:Y:S01]  /*1720*/  IMAD.MOV.U32 R17, RZ, RZ, RZ ;  /* 0x000000ffff117224 */ /* 0x000fe200078e00ff */
[----:B------:R-:W-:-:S02]  /*1730*/  CS2R R96, SRZ ;  /* 0x0000000000607805 */ /* 0x000fc4000001ff00 */
[----:B------:R-:W-:Y:S02]  /*1740*/  CS2R R90, SRZ ;  /* 0x00000000005a7805 */ /* 0x000fe4000001ff00 */
[----:B------:R-:W-:Y:S02]  /*1750*/  PLOP3.LUT P1, PT, PT, PT, UP0, 0x80, 0x0 ;  /* 0x000000000000781c */ /* 0x000fe40003f2f008 */
        /* <DEDUP_REMOVED lines=68> */
.L_x_2594:
        /* <DEDUP_REMOVED lines=12> */
.L_x_2779:
[----:B------:R-:W-:Y:S05]  /*1c60*/  @!P0 BRA `(.L_x_2596) ;  /* 0x0000000000048947 */ /* 0x000fea0003800000 */
[----:B------:R-:W-:Y:S01]  /*1c70*/  BPT.TRAP 0x1 ;  /* 0x000000040000795c */ /* 0x000fe20000300000 */
.L_x_2596:
        /* <DEDUP_REMOVED lines=9> */
.L_x_2597:
[----:B------:R-:W2:Y:S02]  /*1d10*/  S2R R2, SR_TID.X ;  /* 0x0000000000027919 */ /* 0x000ea40000002100 */
[----:B--2---:R-:W-:Y:S01]  /*1d20*/  LOP3.LUT P1, RZ, R2, 0x7f, RZ, 0xc0, !PT ;  /* 0x0000007f02ff7812 */ /* 0x004fe2000782c0ff */
[----:B-1----:R-:W-:-:S12]  /*1d30*/  @P2 BRA `(.L_x_2598) ;  /* 0x0000000000082947 */ /* 0x002fd80003800000 */
[----:B------:R-:W1:Y:S02]  /*1d40*/  SYNCS.PHASECHK.TRANS64.TRYWAIT P2, [R0+URZ+0x38830], R3 ;  /* 0x03883003000075a7 */ /* 0x000e64000804017f */
[----:B-1----:R-:W-:Y:S05]  /*1d50*/  @!P2 BRA `(.L_x_2599) ;  /* 0x0000017800dca947 */ /* 0x002fea0003800000 */
.L_x_2598:
        /* <DEDUP_REMOVED lines=564> */
[----:B------:R-:W-:Y:S01]  /*40a0*/  UMOV UR14, 0xffffffb0 ;  /* 0xffffffb0000e7882 */ /* 0x000fe20000000000 */
[----:B------:R-:W-:Y:S02]  /*40b0*/  UIADD3 UR15, UR61, -0x2, URZ ;  /* 0xfffffffe3d0f7890 */ /* 0x000fe4000fffe03f */
[----:B------:R-:W-:-:S06]  /*40c0*/  UIMAD UR14, UR61, UR14, 0x51 ;  /* 0x000000513d0e74a4 */ /* 0x000fcc000f8e020e */
[----:B------:R-:W-:-:S04]  /*40d0*/  IMAD.U32 R21, RZ, RZ, UR14 ;  /* 0x0000000eff157e24 */ /* 0x000fc8000f8e00ff */
[----:B------:R-:W-:Y:S02]  /*40e0*/  IMAD R4, R212, -0x2, R21 ;  /* 0xfffffffed4047824 */ /* 0x000fe400078e0215 */
[----:B------:R-:W-:-:S05]  /*40f0*/  IMAD.U32 R21, RZ, RZ, UR19 ;  /* 0x00000013ff157e24 */ /* 0x000fca000f8e00ff */
[----:B------:R-:W-:Y:S01]  /*4100*/  IADD3 R4, -R21, UR18, R4 ;  /* 0x0000001215047c10 */ /* 0x000fe2000fffe104 */
        /* <DEDUP_REMOVED lines=12> */
[----:B------:R-:W-:Y:S01]  /*41d0*/  UISETP.NE.AND UP0, UPT, UR5, 0x1, UPT ;  /* 0x000000010500788c */ /* 0x000fe2000bf05270 */
[----:B------:R-:W-:-:S05]  /*41e0*/  UMOV UR7, 0x40000040 ;  /* 0x4000004000077882 */ /* 0x000fca0000000000 */
[----:B------:R-:W-:-:S05]  /*41f0*/  PLOP3.LUT P2, PT, PT, PT, UP0, 0x80, 0x0 ;  /* 0x000000000000781c */ /* 0x000fca0003f4f008 */
[----:B------:R-:W-:-:S08]  /*4200*/  @UP0 ULDC UR5, c[0x0][0x44c] ;  /* 0x0001130000050ab9 */ /* 0x000fd00000000800 */
[----:B------:R-:W-:Y:S01]  /*4210*/  @P2 IMAD.HI.U32 R3, R2, UR5, RZ ;  /* 0x0000000502032c27 */ /* 0x000fe2000f8e00ff */
[----:B------:R-:W-:-:S04]  /*4220*/  @UP0 ULDC UR5, c[0x0][0x450] ;  /* 0x0001140000050ab9 */ /* 0x000fc80000000800 */
[----:B------:R-:W-:Y:S01]  /*4230*/  @P2 SHF.R.U32.HI R2, RZ, UR5, R3 ;  /* 0x00000005ff022c19 */ /* 0x000fe20008011603 */
[----:B------:R-:W-:-:S04]  /*4240*/  UIMAD UR5, UR61, -0x50, UR18 ;  /* 0xffffffb03d0578a4 */ /* 0x000fc8000f8e0212 */
[----:B------:R-:W0:Y:S01]  /*4250*/  SHFL.IDX PT, R5, R2, 0x1, 0x1c1f ;  /* 0x003c1f0002057f89 */ /* 0x000e2200000e0000 */
[----:B------:R-:W-:-:S03]  /*4260*/  UIADD3 UR11, UR5, 0x50, URZ ;  /* 0x00000050050b7890 */ /* 0x000fc6000fffe03f */
[----:B------:R-:W-:Y:S01]  /*4270*/  UMOV UR5, UR27 ;  /* 0x0000001b00057c82 */ /* 0x000fe20008000000 */
[----:B------:R-:W1:Y:S02]  /*4280*/  SHFL.IDX PT, R2, R2, RZ, 0x1c1f ;  /* 0x001c1fff02027589 */ /* 0x000e6400000e0000 */
[----:B------:R-:W-:-:S04]  /*4290*/  IMAD.U32 R3, RZ, RZ, UR11 ;  /* 0x0000000bff037e24 */ /* 0x000fc8000f8e00ff */
[----:B------:R-:W-:Y:S01]  /*42a0*/  IMAD R3, R212, -0x2, R3 ;  /* 0xfffffffed4037824 */ /* 0x000fe200078e0203 */
[----:B------:R-:W-:Y:S02]  /*42b0*/  WARPGROUP.DEPBAR.LE gsb0, 0x0 ;  /* 0x00008000000079c5 */ /* 0x000fe40000010000 */
[----:B------:R-:W-:-:S06]  /*42c0*/  WARPGROUP.ARRIVE ;  /* 0x00000000000079c5 */ /* 0x000fcc0000000000 */
[----:B------:R-:W-:Y:S01]  /*42d0*/  HGMMA.64x16x16.F32.BF16 R32, gdesc[UR52], R32, gsb0 ;  /* 0x00200000342079f0 */ /* 0x000fe20008001820 */
[----:B------:R-:W-:Y:S01]  /*42e0*/  UMOV UR54, UR6 ;  /* 0x0000000600367c82 */ /* 0x000fe20008000000 */
[----:B------:R-:W-:Y:S01]  /*42f0*/  UMOV UR55, 0x40000040 ;  /* 0x4000004000377882 */ /* 0x000fe20000000000 */
[----:B------:R-:W-:Y:S01]  /*4300*/  UIADD3 UR6, UR4, 0x986, URZ ;  /* 0x0000098604067890 */ /* 0x000fe2000fffe03f */
[----:B0-----:R-:W-:-:S04]  /*4310*/  VIADDMNMX R5, R5, R4, R3, PT ;  /* 0x0000000405057246 */ /* 0x001fc80003800103 */
[C---:B------:R-:W-:Y:S02]  /*4320*/  ISETP.GT.AND P3, PT, R5.reuse, RZ, PT ;  /* 0x000000ff0500720c */ /* 0x040fe40003f64270 */
[C---:B------:R-:W-:Y:S02]  /*4330*/  ISETP.GT.AND P4, PT, R5.reuse, 0x1, PT ;  /* 0x000000010500780c */ /* 0x040fe40003f84270 */
[----:B------:R-:W-:Y:S02]  /*4340*/  ISETP.GT.AND P5, PT, R5, 0x8, PT ;  /* 0x000000080500780c */ /* 0x000fe40003fa4270 */
[----:B-1----:R-:W-:-:S04]  /*4350*/  VIADDMNMX R2, R2, R4, R3, PT ;  /* 0x0000000402027246 */ /* 0x002fc80003800103 */
[----:B------:R-:W-:Y:S01]  /*4360*/  ISETP.GT.AND P6, PT, R2, 0x11, PT ;  /* 0x000000110200780c */ /* 0x000fe20003fc4270 */
        /* <DEDUP_REMOVED lines=72> */
[C---:B------:R-:W-:Y:S02]  /*47f0*/  ISETP.GT.AND P4, PT, R5.reuse, 0x10, PT ;  /* 0x000000100500780c */ /* 0x040fe40003f84270 */
        /* <DEDUP_REMOVED lines=14> */
[----:B------:R-:W-:Y:S02]  /*48e0*/  ISETP.GT.AND P3, PT, R5, 0x19, PT ;  /* 0x000000190500780c */ /* 0x000fe40003f64270 */
        /* <DEDUP_REMOVED lines=22> */
[----:B------:R-:W-:Y:S01]  /*4a50*/  ISETP.GT.AND P3, PT, R5, 0x29, PT ;  /* 0x000000290500780c */ /* 0x000fe20003f64270 */
        /* <DEDUP_REMOVED lines=19> */
[----:B------:R-:W-:Y:S02]  /*4b90*/  ISETP.GT.AND P4, PT, R5, 0x38, PT ;  /* 0x000000380500780c */ /* 0x000fe40003f84270 */
        /* <DEDUP_REMOVED lines=20> */
[C---:B------:R-:W-:Y:S01]  /*4ce0*/  ISETP.GT.AND P3, PT, R5.reuse, 0x41, PT ;  /* 0x000000410500780c */ /* 0x040fe20003f64270 */
[----:B------:R-:W-:Y:S01]  /*4cf0*/  @UP0 ULDC UR10, c[0x0][0x450] ;  /* 0x00011400000a0ab9 */ /* 0x000fe20000000800 */
[----:B------:R-:W-:Y:S01]  /*4d00*/  FMNMX.FTZ R14, R62, R21, !PT ;  /* 0x000000153e0e7209 */ /* 0x000fe20007810000 */
[----:B------:R-:W-:Y:S01]  /*4d10*/  @UP0 USHF.R.U32.HI UR4, URZ, UR10, UR7 ;  /* 0x0000000a3f040299 */ /* 0x000fe20008011607 */
[----:B------:R2:W-:Y:S03]  /*4d20*/  @!P1 SYNCS.ARRIVE.TRANS64.RED.A1T0 RZ, [R0+URZ], RZ ;  /* 0x000000ff00ff99a7 */ /* 0x0005e6000810043f */
[----:B------:R-:W3:Y:S01]  /*4d30*/  MUFU.TANH R30, R30 ;  /* 0x0000001e001e7308 */ /* 0x000ee20000002400 */
[----:B0-----:R-:W-:Y:S01]  /*4d40*/  FSEL R63, R26, -INF , P4 ;  /* 0xff8000001a3f7808 */ /* 0x001fe20002000000 */
[----:B------:R-:W-:Y:S01]  /*4d50*/  UIADD3 UR6, UR4, UR18, -UR19 ;  /* 0x0000001204067290 */ /* 0x000fe2000fffe813 */
        /* <DEDUP_REMOVED lines=14> */
[----:B------:R-:W-:Y:S02]  /*4e40*/  USEL UR10, URZ, UR4, !UP1 ;  /* 0x000000043f0a7287 */ /* 0x000fe4000c800000 */
[----:B------:R3:W-:Y:S01]  /*4e50*/  MUFU.TANH R36, R24 ;  /* 0x0000001800247308 */ /* 0x0007e20000002400 */
[----:B0-----:R-:W-:Y:S01]  /*4e60*/  FSEL R66, R31, -INF , P3 ;  /* 0xff8000001f427808 */ /* 0x001fe20001800000 */
[----:B------:R-:W-:Y:S01]  /*4e70*/  UISETP.GE.AND UP1, UPT, UR15, UR10, UPT ;  /* 0x0000000a0f00728c */ /* 0x000fe2000bf26270 */
[----:B------:R-:W-:Y:S01]  /*4e80*/  ISETP.GT.AND P3, PT, R2, RZ, PT ;  /* 0x000000ff0200720c */ /* 0x000fe20003f64270 */
[----:B------:R-:W-:Y:S01]  /*4e90*/  IMAD.U32 R236, RZ, RZ, UR10 ;  /* 0x0000000affec7e24 */ /* 0x000fe2000f8e00ff */
[----:B------:R-:W-:-:S03]  /*4ea0*/  FMNMX.FTZ R5, R66, R5, !PT ;  /* 0x0000000542057209 */ /* 0x000fc60007810000 */
[----:B------:R-:W0:Y:S01]  /*4eb0*/  MUFU.TANH R31, R40 ;  /* 0x00000028001f7308 */ /* 0x000e220000002400 */
[----:B-1----:R-:W-:Y:S01]  /*4ec0*/  FSEL R26, R26, -INF , P6 ;  /* 0xff8000001a1a7808 */ /* 0x002fe20003000000 */
[----:B------:R-:W1:Y:S06]  /*4ed0*/  SHFL.BFLY PT, R14, R5, 0x2, 0x1f ;  /* 0x0c401f00050e7f89 */ /* 0x000e6c00000e0000 */
[----:B------:R4:W-:Y:S08]  /*4ee0*/  MUFU.TANH R49, R25 ;  /* 0x0000001900317308 */ /* 0x0009f00000002400 */
[----:B------:R-:W5:Y:S08]  /*4ef0*/  MUFU.TANH R33, R33 ;  /* 0x0000002100217308 */ /* 0x000f700000002400 */
[----:B------:R-:W2:Y:S01]  /*4f00*/  MUFU.TANH R38, R37 ;  /* 0x0000002500267308 */ /* 0x000ea20000002400 */
[----:B-1----:R-:W-:-:S05]  /*4f10*/  FMNMX.FTZ R14, R5, R14, !PT ;  /* 0x0000000e050e7209 */ /* 0x002fca0007810000 */
[----:B------:R-:W1:Y:S02]  /*4f20*/  SHFL.BFLY PT, R5, R14, 0x1, 0x1f ;  /* 0x0c201f000e057f89 */ /* 0x000e6400000e0000 */
[----:B-1----:R-:W-:Y:S02]  /*4f30*/  FMNMX.FTZ R3, R14, R5, !PT ;  /* 0x000000050e037209 */ /* 0x002fe40007810000 */
[----:B------:R-:W-:Y:S02]  /*4f40*/  FSEL R5, R20, -INF , P3 ;  /* 0xff80000014057808 */ /* 0x000fe40001800000 */
[----:B------:R-:W-:Y:S01]  /*4f50*/  FSEL R14, R67, -INF , P5 ;  /* 0xff800000430e7808 */ /* 0x000fe20002800000 */
[----:B------:R-:W-:Y:S01]  /*4f60*/  FMUL.FTZ R30, R3, UR5 ;  /* 0x00000005031e7c20 */ /* 0x000fe20008410000 */
[----:B------:R-:W-:Y:S02]  /*4f70*/  ISETP.GT.AND P5, PT, R2, 0x9, PT ;  /* 0x000000090200780c */ /* 0x000fe40003fa4270 */
[----:B------:R-:W-:-:S02]  /*4f80*/  FSEL R20, R68, -INF , P4 ;  /* 0xff80000044147808 */ /* 0x000fc40002000000 */
[----:B------:R-:W-:Y:S02]  /*4f90*/  FMNMX.FTZ R27, R5, R14, !PT ;  /* 0x0000000e051b7209 */ /* 0x000fe40007810000 */
[----:B------:R-:W-:Y:S02]  /*4fa0*/  ISETP.GT.AND P3, PT, R2, 0x10, PT ;  /* 0x000000100200780c */ /* 0x000fe40003f64270 */
[----:B------:R-:W-:Y:S02]  /*4fb0*/  FSEL R21, R69, -INF , P5 ;  /* 0xff80000045157808 */ /* 0x000fe40002800000 */
[----:B------:R-:W-:Y:S02]  /*4fc0*/  CS2R R68, SRZ ;  /* 0x0000000000447805 */ /* 0x000fe4000001ff00 */
[----:B------:R-:W-:Y:S02]  /*4fd0*/  FMNMX.FTZ R4, R20, R27, !PT ;  /* 0x0000001b14047209 */ /* 0x000fe40007810000 */
[----:B---3--:R-:W-:-:S02]  /*4fe0*/  FSEL R24, R48, -INF , P3 ;  /* 0xff80000030187808 */ /* 0x008fc40001800000 */
[----:B------:R-:W-:Y:S01]  /*4ff0*/  FMNMX.FTZ R27, R21, R4, !PT ;  /* 0x00000004151b7209 */ /* 0x000fe20007810000 */
[----:B------:R0:W1:Y:S01]  /*5000*/  MUFU.TANH R48, R28 ;  /* 0x0000001c00307308 */ /* 0x0000620000002400 */
[----:B------:R-:W-:Y:S02]  /*5010*/  ISETP.GT.AND P4, PT, R2, 0x18, PT ;  /* 0x000000180200780c */ /* 0x000fe40003f84270 */
[----:B------:R-:W-:Y:S02]  /*5020*/  FMNMX.FTZ R27, R24, R27, !PT ;  /* 0x0000001b181b7209 */ /* 0x000fe40007810000 */
[----:B------:R-:W-:Y:S02]  /*5030*/  ISETP.GT.AND P5, PT, R2, 0x19, PT ;  /* 0x000000190200780c */ /* 0x000fe40003fa4270 */
[----:B----4-:R-:W-:Y:S02]  /*5040*/  FSEL R25, R52, -INF , P4 ;  /* 0xff80000034197808 */ /* 0x010fe40002000000 */
[----:B------:R-:W-:Y:S01]  /*5050*/  FMNMX.FTZ R4, R26, R27, !PT ;  /* 0x0000001b1a047209 */ /* 0x000fe20007810000 */
[----:B------:R3:W4:Y:S01]  /*5060*/  MUFU.TANH R52, R29 ;  /* 0x0000001d00347308 */ /* 0x0007220000002400 */
[----:B------:R-:W-:-:S02]  /*5070*/  ISETP.GT.AND P3, PT, R2, 0x20, PT ;  /* 0x000000200200780c */ /* 0x000fc40003f64270 */
[----:B------:R-:W-:Y:S02]  /*5080*/  FSEL R27, R53, -INF , P5 ;  /* 0xff800000351b7808 */ /* 0x000fe40002800000 */
[----:B------:R-:W-:Y:S02]  /*5090*/  FMNMX.FTZ R4, R25, R4, !PT ;  /* 0x0000000419047209 */ /* 0x000fe40007810000 */
[----:B------:R-:W-:Y:S02]  /*50a0*/  FSETP.NEU.FTZ.AND P6, PT, R3, -INF , PT ;  /* 0xff8000000300780b */ /* 0x000fe40003fdd000 */
[----:B0-----:R-:W-:Y:S02]  /*50b0*/  FSEL R28, R31, -INF , P3 ;  /* 0xff8000001f1c7808 */ /* 0x001fe40001800000 */
[----:B------:R-:W-:Y:S02]  /*50c0*/  ISETP.GT.AND P4, PT, R2, 0x21, PT ;  /* 0x000000210200780c */ /* 0x000fe40003f84270 */
[----:B------:R-:W-:-:S02]  /*50d0*/  FMNMX.FTZ R31, R27, R4, !PT ;  /* 0x000000041b1f7209 */ /* 0x000fc40007810000 */
        /* <DEDUP_REMOVED lines=8> */
[----:B---3--:R-:W-:Y:S01]  /*5160*/  FSEL R29, R44, -INF , P3 ;  /* 0xff8000002c1d7808 */ /* 0x008fe20001800000 */
        /* <DEDUP_REMOVED lines=17> */
[----:B-----5:R-:W-:Y:S01]  /*5280*/  FSEL R33, R33, -INF , P4 ;  /* 0xff80000021217808 */ /* 0x020fe20002000000 */
        /* <DEDUP_REMOVED lines=11> */
[----:B--2---:R-:W-:Y:S01]  /*5340*/  FSEL R35, R38, -INF , P4 ;  /* 0xff80000026237808 */ /* 0x004fe20002000000 */
        /* <DEDUP_REMOVED lines=8> */
[----:B------:R-:W2:Y:S01]  /*53d0*/  MUFU.EX2 R51, R51 ;  /* 0x0000003300337308 */ /* 0x000ea20000000800 */
        /* <DEDUP_REMOVED lines=12> */
[----:B----4-:R-:W-:Y:S02]  /*54a0*/  FSEL R38, R52, -INF , P4 ;  /* 0xff80000034267808 */ /* 0x010fe40002000000 */
[----:B------:R-:W-:Y:S02]  /*54b0*/  CS2R R52, SRZ ;  /* 0x0000000000347805 */ /* 0x000fe4000001ff00 */
[----:B------:R-:W-:Y:S01]  /*54c0*/  FMNMX.FTZ R41, R2, R41, !PT ;  /* 0x0000002902297209 */ /* 0x000fe20007810000 */
[----:B------:R-:W1:Y:S01]  /*54d0*/  MUFU.EX2 R55, R55 ;  /* 0x0000003700377308 */ /* 0x000e620000000800 */
[----:B0-----:R-:W-:-:S02]  /*54e0*/  F2FP.BF16.F32.PACK_AB R211, R47, R46 ;  /* 0x0000002e2fd3723e */ /* 0x001fc400000010ff */
[----:B------:R-:W-:Y:S02]  /*54f0*/  FMNMX.FTZ R41, R38, R41, !PT ;  /* 0x0000002926297209 */ /* 0x000fe40007810000 */
[----:B--2---:R-:W-:-:S03]  /*5500*/  F2FP.BF16.F32.PACK_AB R205, R51, R50 ;  /* 0x0000003233cd723e */ /* 0x004fc600000010ff */
        /* <DEDUP_REMOVED lines=35> */
[----:B------:R2:W3:Y:S01]  /*5740*/  MUFU.EX2 R41, R14 ;  /* 0x0000000e00297308 */ /* 0x0004e20000000800 */
        /* <DEDUP_REMOVED lines=9> */
[----:B------:R-:W-:-:S02]  /*57e0*/  F2FP.BF16.F32.PACK_AB R209, R209, R42 ;  /* 0x0000002ad1d1723e */ /* 0x000fc400000010ff */
[----:B0-----:R-:W-:Y:S01]  /*57f0*/  F2FP.BF16.F32.PACK_AB R199, R62, R61 ;  /* 0x0000003d3ec7723e */ /* 0x001fe200000010ff */
[----:B------:R-:W-:Y:S01]  /*5800*/  FADD.FTZ R5, R47, R14 ;  /* 0x0000000e2f057221 */ /* 0x000fe20000010000 */
[----:B------:R-:W-:Y:S02]  /*5810*/  CS2R R46, SRZ ;  /* 0x00000000002e7805 */ /* 0x000fe4000001ff00 */
[----:B------:R-:W0:Y:S01]  /*5820*/  MUFU.EX2 R21, R21 ;  /* 0x0000001500157308 */ /* 0x000e220000000800 */
[----:B------:R-:W-:Y:S01]  /*5830*/  FADD.FTZ R14, R50, R5 ;  /* 0x00000005320e7221 */ /* 0x000fe20000010000 */
[----:B---3--:R-:W-:Y:S01]  /*5840*/  FADD.FTZ R5, R208, R41 ;  /* 0x00000029d0057221 */ /* 0x008fe20000010000 */
[----:B------:R-:W-:-:S05]  /*5850*/  F2FP.BF16.F32.PACK_AB R208, R41, R208 ;  /* 0x000000d029d0723e */ /* 0x000fca00000010ff */
[----:B------:R-:W-:Y:S08]  /*5860*/  MUFU.EX2 R24, R24 ;  /* 0x0000001800187308 */ /* 0x000ff00000000800 */
[----:B------:R-:W1:Y:S01]  /*5870*/  MUFU.EX2 R43, R26 ;  /* 0x0000001a002b7308 */ /* 0x000e620000000800 */
[----:B0-----:R-:W-:-:S07]  /*5880*/  F2FP.BF16.F32.PACK_AB R210, R21, R20 ;  /* 0x0000001415d2723e */ /* 0x001fce00000010ff */
[----:B------:R0:W-:Y:S08]  /*5890*/  MUFU.EX2 R206, R27 ;  /* 0x0000001b00ce7308 */ /* 0x0001f00000000800 */
[----:B------:R-:W2:Y:S01]  /*58a0*/  MUFU.EX2 R25, R25 ;  /* 0x0000001900197308 */ /* 0x000ea20000000800 */
[----:B0-----:R-:W-:Y:S01]  /*58b0*/  FADD.FTZ R27, R51, R14 ;  /* 0x0000000e331b7221 */ /* 0x001fe20000010000 */
[----:B------:R-:W-:Y:S01]  /*58c0*/  FADD.FTZ R14, R20, R5 ;  /* 0x00000005140e7221 */ /* 0x000fe20000010000 */
[----:B------:R-:W-:Y:S01]  /*58d0*/  IMAD.U32 R20, RZ, RZ, UR15 ;  /* 0x0000000fff147e24 */ /* 0x000fe2000f8e00ff */
[----:B-1----:R-:W-:Y:S01]  /*58e0*/  F2FP.BF16.F32.PACK_AB R204, R43, R24 ;  /* 0x000000182bcc723e */ /* 0x002fe200000010ff */
[----:B------:R-:W-:Y:S01]  /*58f0*/  FADD.FTZ R26, R54, R27 ;  /* 0x0000001b361a7221 */ /* 0x000fe20000010000 */
[----:B------:R-:W-:Y:S01]  /*5900*/  FADD.FTZ R5, R21, R14 ;  /* 0x0000000e15057221 */ /* 0x000fe20000010000 */
[----:B------:R-:W-:Y:S01]  /*5910*/  CS2R R50, SRZ ;  /* 0x0000000000327805 */ /* 0x000fe2000001ff00 */
[----:B------:R-:W0:Y:S01]  /*5920*/  MUFU.EX2 R28, R28 ;  /* 0x0000001c001c7308 */ /* 0x000e220000000800 */
[----:B------:R-:W-:Y:S01]  /*5930*/  FADD.FTZ R27, R55, R26 ;  /* 0x0000001a371b7221 */ /* 0x000fe20000010000 */
[----:B------:R-:W-:Y:S01]  /*5940*/  FADD.FTZ R14, R24, R5 ;  /* 0x00000005180e7221 */ /* 0x000fe20000010000 */
[----:B------:R-:W-:-:S02]  /*5950*/  CS2R R54, SRZ ;  /* 0x0000000000367805 */ /* 0x000fc4000001ff00 */
[----:B------:R-:W-:Y:S01]  /*5960*/  FADD.FTZ R26, R56, R27 ;  /* 0x0000001b381a7221 */ /* 0x000fe20000010000 */
[----:B------:R-:W-:Y:S01]  /*5970*/  FADD.FTZ R14, R43, R14 ;  /* 0x0000000e2b0e7221 */ /* 0x000fe20000010000 */
[----:B------:R-:W-:Y:S01]  /*5980*/  CS2R R42, SRZ ;  /* 0x00000000002a7805 */ /* 0x000fe2000001ff00 */
[----:B------:R-:W1:Y:S01]  /*5990*/  MUFU.EX2 R45, R30 ;  /* 0x0000001e002d7308 */ /* 0x000e620000000800 */
[----:B------:R-:W-:Y:S01]  /*59a0*/  FADD.FTZ R26, R57, R26 ;  /* 0x0000001a391a7221 */ /* 0x000fe20000010000 */
[----:B--2---:R-:W-:Y:S01]  /*59b0*/  FADD.FTZ R5, R25, R14 ;  /* 0x0000000e19057221 */ /* 0x004fe20000010000 */
[----:B------:R-:W-:Y:S02]  /*59c0*/  CS2R R56, SRZ ;  /* 0x0000000000387805 */ /* 0x000fe4000001ff00 */
[----:B------:R-:W-:Y:S01]  /*59d0*/  FADD.FTZ R27, R203, R26 ;  /* 0x0000001acb1b7221 */ /* 0x000fe20000010000 */
[----:B------:R-:W-:Y:S01]  /*59e0*/  FADD.FTZ R5, R206, R5 ;  /* 0x00000005ce057221 */ /* 0x000fe20000010000 */
[C---:B------:R-:W-:Y:S01]  /*59f0*/  F2FP.BF16.F32.PACK_AB R203, R58.reuse, R203 ;  /* 0x000000cb3acb723e */ /* 0x040fe200000010ff */
[----:B------:R-:W2:Y:S01]  /*5a00*/  MUFU.EX2 R29, R29 ;  /* 0x0000001d001d7308 */ /* 0x000ea20000000800 */
[----:B------:R-:W-:Y:S01]  /*5a10*/  FADD.FTZ R14, R58, R27 ;  /* 0x0000001b3a0e7221 */ /* 0x000fe20000010000 */
[----:B0-----:R-:W-:Y:S01]  /*5a20*/  FADD.FTZ R0, R28, R5 ;  /* 0x000000051c007221 */ /* 0x001fe20000010000 */
[----:B------:R-:W-:-:S02]  /*5a30*/  F2FP.BF16.F32.PACK_AB R206, R206, R25 ;  /* 0x00000019cece723e */ /* 0x000fc400000010ff */
[----:B------:R-:W-:Y:S01]  /*5a40*/  CS2R R24, SRZ ;  /* 0x0000000000187805 */ /* 0x000fe2000001ff00 */
[----:B------:R-:W-:Y:S01]  /*5a50*/  FADD.FTZ R5, R59, R14 ;  /* 0x0000000e3b057221 */ /* 0x000fe20000010000 */
[----:B------:R-:W-:Y:S01]  /*5a60*/  CS2R R58, SRZ ;  /* 0x00000000003a7805 */ /* 0x000fe2000001ff00 */
[----:B------:R-:W0:Y:S01]  /*5a70*/  MUFU.EX2 R202, R31 ;  /* 0x0000001f00ca7308 */ /* 0x000e220000000800 */
[C---:B-1----:R-:W-:Y:S01]  /*5a80*/  FADD.FTZ R0, R45.reuse, R0 ;  /* 0x000000002d007221 */ /* 0x042fe20000010000 */
[----:B------:R-:W-:Y:S01]  /*5a90*/  FADD.FTZ R14, R60, R5 ;  /* 0x000000053c0e7221 */ /* 0x000fe20000010000 */
[----:B------:R-:W-:Y:S02]  /*5aa0*/  F2FP.BF16.F32.PACK_AB R200, R45, R28 ;  /* 0x0000001c2dc8723e */ /* 0x000fe400000010ff */
[----:B------:R-:W-:Y:S01]  /*5ab0*/  CS2R R44, SRZ ;  /* 0x00000000002c7805 */ /* 0x000fe2000001ff00 */
[----:B------:R-:W-:Y:S01]  /*5ac0*/  FADD.FTZ R27, R61, R14 ;  /* 0x0000000e3d1b7221 */ /* 0x000fe20000010000 */
[----:B------:R-:W-:Y:S01]  /*5ad0*/  CS2R R60, SRZ ;  /* 0x00000000003c7805 */ /* 0x000fe2000001ff00 */
[----:B------:R-:W1:Y:S01]  /*5ae0*/  MUFU.EX2 R32, R32 ;  /* 0x0000002000207308 */ /* 0x000e620000000800 */
[----:B--2---:R-:W-:Y:S01]  /*5af0*/  FADD.FTZ R5, R29, R0 ;  /* 0x000000001d057221 */ /* 0x004fe20000010000 */
[----:B------:R-:W-:-:S04]  /*5b00*/  FADD.FTZ R14, R62, R27 ;  /* 0x0000001b3e0e7221 */ /* 0x000fc80000010000 */
[----:B------:R-:W-:Y:S02]  /*5b10*/  FADD.FTZ R27, R63, R14 ;  /* 0x0000000e3f1b7221 */ /* 0x000fe40000010000 */
[----:B------:R-:W2:Y:S01]  /*5b20*/  MUFU.EX2 R33, R33 ;  /* 0x0000002100217308 */ /* 0x000ea20000000800 */
[C---:B0-----:R-:W-:Y:S01]  /*5b30*/  FADD.FTZ R5, R202.reuse, R5 ;  /* 0x00000005ca057221 */ /* 0x041fe20000010000 */
[----:B------:R-:W-:Y:S02]  /*5b40*/  F2FP.BF16.F32.PACK_AB R202, R202, R29 ;  /* 0x0000001dcaca723e */ /* 0x000fe400000010ff */
[----:B------:R-:W-:-:S04]  /*5b50*/  CS2R R28, SRZ ;  /* 0x00000000001c7805 */ /* 0x000fc8000001ff00 */
[----:B------:R-:W0:Y:S01]  /*5b60*/  MUFU.EX2 R34, R34 ;  /* 0x0000002200227308 */ /* 0x000e220000000800 */
[----:B-1----:R-:W-:-:S07]  /*5b70*/  FADD.FTZ R0, R32, R5 ;  /* 0x0000000520007221 */ /* 0x002fce0000010000 */
        /* <DEDUP_REMOVED lines=16> */
[----:B------:R-:W-:-:S06]  /*5c80*/  CS2R R30, SRZ ;  /* 0x00000000001e7805 */ /* 0x000fcc000001ff00 */
[----:B------:R-:W0:Y:S01]  /*5c90*/  MUFU.EX2 R2, R2 ;  /* 0x0000000200027308 */ /* 0x000e220000000800 */
[C---:B-1----:R-:W-:Y:S01]  /*5ca0*/  FADD.FTZ R21, R37.reuse, R0 ;  /* 0x0000000025157221 */ /* 0x042fe20000010000 */
[----:B------:R-:W-:Y:S01]  /*5cb0*/  F2FP.BF16.F32.PACK_AB R192, R37, R36 ;  /* 0x0000002425c0723e */ /* 0x000fe200000010ff */
[----:B------:R-:W-:Y:S01]  /*5cc0*/  IMAD.MOV.U32 R0, RZ, RZ, 0x3f800000 ;  /* 0x3f800000ff007424 */ /* 0x000fe200078e00ff */
[----:B------:R-:W-:-:S04]  /*5cd0*/  CS2R R36, SRZ ;  /* 0x0000000000247805 */ /* 0x000fc8000001ff00 */
[----:B------:R-:W1:Y:S01]  /*5ce0*/  MUFU.EX2 R40, R40 ;  /* 0x0000002800287308 */ /* 0x000e620000000800 */
[----:B--2---:R-:W-:-:S07]  /*5cf0*/  FADD.FTZ R5, R65, R14 ;  /* 0x0000000e41057221 */ /* 0x004fce0000010000 */
[----:B------:R2:W3:Y:S01]  /*5d00*/  MUFU.EX2 R27, R38 ;  /* 0x00000026001b7308 */ /* 0x0004e20000000800 */
[----:B0-----:R-:W-:Y:S01]  /*5d10*/  FADD.FTZ R14, R2, R21 ;  /* 0x00000015020e7221 */ /* 0x001fe20000010000 */
[C---:B-1----:R-:W-:Y:S01]  /*5d20*/  FADD.FTZ R5, R40.reuse, R5 ;  /* 0x0000000528057221 */ /* 0x042fe20000010000 */
[----:B------:R-:W-:Y:S02]  /*5d30*/  F2FP.BF16.F32.PACK_AB R195, R40, R65 ;  /* 0x0000004128c3723e */ /* 0x000fe400000010ff */
[----:B------:R-:W-:Y:S02]  /*5d40*/  CS2R R64, SRZ ;  /* 0x0000000000407805 */ /* 0x000fe4000001ff00 */
[----:B------:R-:W-:Y:S02]  /*5d50*/  CS2R R40, SRZ ;  /* 0x0000000000287805 */ /* 0x000fe4000001ff00 */
[----:B--2---:R-:W-:Y:S01]  /*5d60*/  CS2R R38, SRZ ;  /* 0x0000000000267805 */ /* 0x004fe2000001ff00 */
        /* <DEDUP_REMOVED lines=15> */
.L_x_2609:
        /* <DEDUP_REMOVED lines=10> */
.L_x_2601:
        /* <DEDUP_REMOVED lines=9> */
.L_x_2602:
[----:B-1----:R-:W-:Y:S05]  /*5f90*/  @P3 BRA `(.L_x_2603) ;  /* 0x00000000000c3947 */ /* 0x002fea0003800000 */
[----:B------:R-:W-:-:S13]  /*5fa0*/  R2UR UR4, R4 ;  /* 0x00000000040472ca */ /* 0x000fda00000e0000 */
[----:B------:R-:W1:Y:S02]  /*5fb0*/  SYNCS.PHASECHK.TRANS64.TRYWAIT P3, [UR4+0x38830], R3 ;  /* 0x03883003ff0075a7 */ /* 0x000e640008060144 */
[----:B-1----:R-:W-:Y:S05]  /*5fc0*/  @!P3 BRA `(.L_x_2604) ;  /* 0x000001380054b947 */ /* 0x002fea0003800000 */
.L_x_2603:
        /* <DEDUP_REMOVED lines=576> */
[----:B------:R-:W-:Y:S03]  /*83d0*/  HGMMA.64x16x16.F32.BF16 R152, gdesc[UR4], R152, gsb0 ;  /* 0x00200000049879f0 */ /* 0x000fe60008001898 */
[----:B------:R-:W-:Y:S02]  /*83e0*/  WARPGROUP.DEPBAR.LE gsb0, 0x0 ;  /* 0x00008000000079c5 */ /* 0x000fe40000010000 */
[----:B------:R-:W-:Y:S05]  /*83f0*/  @!P0 BRA `(.L_x_2605) ;  /* 0x0000000000048947 */ /* 0x000fea0003800000 */
[----:B------:R-:W-:Y:S01]  /*8400*/  BPT.TRAP 0x1 ;  /* 0x000000040000795c */ /* 0x000fe20000300000 */
.L_x_2605:
        /* <DEDUP_REMOVED lines=9> */
.L_x_2606:
[----:B--2---:R-:W-:Y:S05]  /*84a0*/  @P3 BRA `(.L_x_2607) ;  /* 0x0000000000083947 */ /* 0x004fea0003800000 */
[----:B------:R-:W2:Y:S02]  /*84b0*/  SYNCS.PHASECHK.TRANS64.TRYWAIT P3, [UR4+0x38850], R0 ;  /* 0x03885000ff0075a7 */ /* 0x000ea40008060144 */
[----:B--2---:R-:W-:Y:S05]  /*84c0*/  @!P3 BRA `(.L_x_2608) ;  /* 0x000001140030b947 */ /* 0x004fea0003800000 */
.L_x_2607:
[----:B------:R-:W-:Y:S01]  /*84d0*/  R2UR UR5, R17 ;  /* 0x00000000110572ca */ /* 0x000fe200000e0000 */
[----:B------:R-:W-:Y:S01]  /*84e0*/  WARPGROUP.ARRIVE ;  /* 0x00000000000079c5 */ /* 0x000fe20000000000 */
[----:B------:R-:W-:Y:S01]  /*84f0*/  R2UR UR6, R21 ;  /* 0x00000000150672ca */ /* 0x000fe200000e0000 */
[----:B------:R-:W-:Y:S01]  /*8500*/  UMOV UR7, 0x40000040 ;  /* 0x4000004000077882 */ /* 0x000fe20000000000 */
[----:B------:R-:W-:Y:S01]  /*8510*/  R2UR UR18, R23 ;  /* 0x00000000171272ca */ /* 0x000fe200000e0000 */
[----:B------:R-:W-:Y:S01]  /*8520*/  FMUL.FTZ R20, R189, UR61 ;  /* 0x0000003dbd147c20 */ /* 0x000fe20008410000 */
[----:B------:R-:W-:Y:S01]  /*8530*/  FMUL.FTZ R189, R178, UR61 ;  /* 0x0000003db2bd7c20 */ /* 0x000fe20008410000 */
[----:B------:R-:W-:Y:S01]  /*8540*/  FMUL.FTZ R21, R176, UR61 ;  /* 0x0000003db0157c20 */ /* 0x000fe20008410000 */
[----:B------:R-:W-:Y:S01]  /*8550*/  FMUL.FTZ R176, R177, UR61 ;  /* 0x0000003db1b07c20 */ /* 0x000fe20008410000 */
[----:B------:R-:W-:Y:S01]  /*8560*/  FMUL.FTZ R177, R180, UR61 ;  /* 0x0000003db4b17c20 */ /* 0x000fe20008410000 */
[----:B------:R-:W-:Y:S01]  /*8570*/  FMUL.FTZ R180, R182, UR61 ;  /* 0x0000003db6b47c20 */ /* 0x000fe20008410000 */
[----:B------:R-:W-:Y:S01]  /*8580*/  R2UR UR11, R233 ;  /* 0x00000000e90b72ca */ /* 0x000fe200000e0000 */
[----:B------:R-:W-:Y:S01]  /*8590*/  FMUL.FTZ R2, R185, UR61 ;  /* 0x0000003db9027c20 */ /* 0x000fe20008410000 */
[----:B------:R-:W-:Y:S01]  /*85a0*/  UIADD3 UR5, UR5, 0x400, URZ ;  /* 0x0000040005057890 */ /* 0x000fe2000fffe03f */
[----:B------:R-:W-:Y:S01]  /*85b0*/  R2UR UR15, R19 ;  /* 0x00000000130f72ca */ /* 0x000fe200000e0000 */
[----:B------:R-:W-:Y:S01]  /*85c0*/  FMUL.FTZ R185, R187, UR61 ;  /* 0x0000003dbbb97c20 */ /* 0x000fe20008410000 */
[----:B------:R-:W-:Y:S01]  /*85d0*/  R2UR UR14, R22 ;  /* 0x00000000160e72ca */ /* 0x000fe200000e0000 */
[----:B------:R-:W-:Y:S01]  /*85e0*/  USHF.R.U32.HI UR5, URZ, 0x4, UR5 ;  /* 0x000000043f057899 */ /* 0x000fe20008011605 */
[----:B------:R-:W-:-:S02]  /*85f0*/  VIADD R178, R213, UR18 ;  /* 0x00000012d5b27c36 */ /* 0x000fc40008000000 */
[----:B------:R-:W-:Y:S01]  /*8600*/  FMUL.FTZ R187, R191, UR61 ;  /* 0x0000003dbfbb7c20 */ /* 0x000fe20008410000 */
[----:B------:R-:W-:Y:S01]  /*8610*/  FMUL.FTZ R191, R183, UR61 ;  /* 0x0000003db7bf7c20 */ /* 0x000fe20008410000 */
[----:B------:R-:W-:Y:S01]  /*8620*/  ULOP3.LUT UR5, UR5, 0x3fff, URZ, 0xc0, !UPT ;  /* 0x00003fff05057892 */ /* 0x000fe2000f8ec03f */
[----:B01----:R-:W-:Y:S01]  /*8630*/  FMUL.FTZ R0, R184, UR61 ;  /* 0x0000003db8007c20 */ /* 0x003fe20008410000 */
[----:B------:R-:W-:Y:S02]  /*8640*/  IMAD.MOV.U32 R183, RZ, RZ, -0x2 ;  /* 0xfffffffeffb77424 */ /* 0x000fe400078e00ff */
[----:B------:R-:W-:Y:S01]  /*8650*/  FMUL.FTZ R184, R186, UR61 ;  /* 0x0000003dbab87c20 */ /* 0x000fe20008410000 */
[----:B------:R-:W-:Y:S01]  /*8660*/  ULOP3.LUT UR5, UR5, 0x2800000, URZ, 0xfc, !UPT ;  /* 0x0280000005057892 */ /* 0x000fe2000f8efc3f */
[----:B------:R-:W-:Y:S01]  /*8670*/  FMUL.FTZ R186, R190, UR61 ;  /* 0x0000003dbeba7c20 */ /* 0x000fe20008410000 */
[----:B------:R-:W-:Y:S01]  /*8680*/  MUFU.TANH R185, R185 ;  /* 0x000000b900b97308 */ /* 0x000fe20000002400 */
[----:B------:R-:W-:Y:S01]  /*8690*/  FMUL.FTZ R3, R188, UR61 ;  /* 0x0000003dbc037c20 */ /* 0x000fe20008410000 */
[----:B------:R-:W-:Y:S01]  /*86a0*/  UIMAD UR10, UR6, 0xa00, UR5 ;  /* 0x00000a00060a78a4 */ /* 0x000fe2000f8e0205 */
[----:B------:R-:W-:Y:S01]  /*86b0*/  FMUL.FTZ R179, R179, UR61 ;  /* 0x0000003db3b37c20 */ /* 0x000fe20008410000 */
[----:B------:R-:W-:Y:S01]  /*86c0*/  FMUL.FTZ R190, R174, UR61 ;  /* 0x0000003daebe7c20 */ /* 0x000fe20008410000 */
[----:B------:R-:W-:Y:S01]  /*86d0*/  @UP0 ULDC UR5, c[0x0][0x44c] ;  /* 0x0001130000050ab9 */ /* 0x000fe20000000800 */
[----:B------:R-:W-:Y:S01]  /*86e0*/  FMUL.FTZ R171, R171, UR61 ;  /* 0x0000003dabab7c20 */ /* 0x000fe20008410000 */
[----:B------:R-:W-:Y:S01]  /*86f0*/  @P2 IMAD.HI.U32 R182, R178, UR5, RZ ;  /* 0x00000005b2b62c27 */ /* 0x000fe2000f8e00ff */
[----:B------:R-:W-:Y:S01]  /*8700*/  @UP0 ULDC UR5, c[0x0][0x450] ;  /* 0x0001140000050ab9 */ /* 0x000fe20000000800 */
[----:B------:R-:W-:Y:S01]  /*8710*/  UMOV UR6, UR10 ;  /* 0x0000000a00067c82 */ /* 0x000fe20008000000 */
[----:B------:R-:W0:Y:S01]  /*8720*/  MUFU.TANH R184, R184 ;  /* 0x000000b800b87308 */ /* 0x000e220000002400 */
[----:B------:R-:W-:Y:S01]  /*8730*/  HGMMA.64x256x16.F32.BF16 R24, R208, gdesc[UR4].tnspB, R24, gsb0 ;  /* 0x43e00004d0187df0 */ /* 0x000fe20008001818 */
[----:B------:R-:W-:Y:S01]  /*8740*/  UIADD3 UR6, UR10, 0x80, URZ ;  /* 0x000000800a067890 */ /* 0x000fe2000fffe03f */
[----:B------:R-:W-:Y:S01]  /*8750*/  @P2 SHF.R.U32.HI R178, RZ, UR5, R182 ;  /* 0x00000005ffb22c19 */ /* 0x000fe200080116b6 */
[----:B------:R-:W-:Y:S01]  /*8760*/  UMOV UR7, 0x40000040 ;  /* 0x4000004000077882 */ /* 0x000fe20000000000 */
[----:B------:R-:W-:Y:S01]  /*8770*/  UMOV UR5, 0x1 ;  /* 0x0000000100057882 */ /* 0x000fe20000000000 */
[----:B------:R-:W-:Y:S01]  /*8780*/  FMUL.FTZ R182, R170, UR61 ;  /* 0x0000003daab67c20 */ /* 0x000fe20008410000 */
[----:B------:R-:W-:Y:S01]  /*8790*/  UIMAD UR5, UR11, -0x50, UR5 ;  /* 0xffffffb00b0578a4 */ /* 0x000fe2000f8e0205 */
[----:B------:R-:W1:Y:S01]  /*87a0*/  MUFU.TANH R186, R186 ;  /* 0x000000ba00ba7308 */ /* 0x000e620000002400 */
[----:B------:R-:W-:Y:S01]  /*87b0*/  FMUL.FTZ R159, R159, UR61 ;  /* 0x0000003d9f9f7c20 */ /* 0x000fe20008410000 */
[----:B------:R-:W-:Y:S01]  /*87c0*/  FMUL.FTZ R169, R169, UR61 ;  /* 0x0000003da9a97c20 */ /* 0x000fe20008410000 */
[----:B------:R-:W-:Y:S01]  /*87d0*/  FMUL.FTZ R172, R172, UR61 ;  /* 0x0000003dacac7c20 */ /* 0x000fe20008410000 */
[----:B------:R-:W-:Y:S01]  /*87e0*/  FMUL.FTZ R173, R173, UR61 ;  /* 0x0000003dadad7c20 */ /* 0x000fe20008410000 */
[----:B------:R-:W-:-:S02]  /*87f0*/  IMAD R170, R212, R183, UR5 ;  /* 0x00000005d4aa7e24 */ /* 0x000fc4000f8e02b7 */
[----:B------:R-:W-:Y:S01]  /*8800*/  FMUL.FTZ R160, R160, UR61 ;  /* 0x0000003da0a07c20 */ /* 0x000fe20008410000 */
[----:B------:R-:W-:Y:S01]  /*8810*/  IMAD.U32 R183, RZ, RZ, UR15 ;  /* 0x0000000fffb77e24 */ /* 0x000fe2000f8e00ff */
[----:B------:R-:W2:Y:S01]  /*8820*/  MUFU.TANH R187, R187 ;  /* 0x000000bb00bb7308 */ /* 0x000ea20000002400 */
[----:B------:R-:W-:Y:S01]  /*8830*/  FMUL.FTZ R161, R161, UR61 ;  /* 0x0000003da1a17c20 */ /* 0x000fe20008410000 */
[----:B------:R-:W-:Y:S01]  /*8840*/  FMUL.FTZ R164, R164, UR61 ;  /* 0x0000003da4a47c20 */ /* 0x000fe20008410000 */
[----:B------:R-:W-:Y:S01]  /*8850*/  FMUL.FTZ R157, R157, UR61 ;  /* 0x0000003d9d9d7c20 */ /* 0x000fe20008410000 */
[----:B------:R-:W-:Y:S01]  /*8860*/  IADD3 R170, -R183, UR14, R170 ;  /* 0x0000000eb7aa7c10 */ /* 0x000fe2000fffe1aa */
[----:B------:R-:W-:Y:S01]  /*8870*/  FMUL.FTZ R183, R175, UR61 ;  /* 0x0000003dafb77c20 */ /* 0x000fe20008410000 */
[----:B------:R-:W-:Y:S01]  /*8880*/  FMUL.FTZ R175, R162, UR61 ;  /* 0x0000003da2af7c20 */ /* 0x000fe20008410000 */
[----:B------:R-:W-:Y:S01]  /*8890*/  R2UR UR14, R4 ;  /* 0x00000000040e72ca */ /* 0x000fe200000e0000 */
[----:B------:R-:W3:Y:S01]  /*88a0*/  MUFU.TANH R189, R189 ;  /* 0x000000bd00bd7308 */ /* 0x000ee20000002400 */
[----:B------:R-:W-:Y:S01]  /*88b0*/  FMUL.FTZ R165, R165, UR61 ;  /* 0x0000003da5a57c20 */ /* 0x000fe20008410000 */
[----:B------:R-:W-:Y:S01]  /*88c0*/  FMUL.FTZ R156, R156, UR61 ;  /* 0x0000003d9c9c7c20 */ /* 0x000fe20008410000 */
[----:B------:R-:W-:-:S05]  /*88d0*/  ULDC UR5, c[0x0][0x988] ;  /* 0x0002620000057ab9 */ /* 0x000fca0000000800 */
[----:B------:R-:W4:Y:S08]  /*88e0*/  MUFU.TANH R179, R179 ;  /* 0x000000b300b37308 */ /* 0x000f300000002400 */
        /* <DEDUP_REMOVED lines=32> */
[----:B------:R-:W5:Y:S01]  /*8af0*/  SHFL.IDX PT, R201, R178, 0x1, 0x1c1f ;  /* 0x003c1f00b2c97f89 */ /* 0x000f6200000e0000 */
[----:B------:R-:W4:-:S15]  /*8b00*/  MUFU.TANH R200, R180 ;  /* 0x000000b400c87308 */ /* 0x000f1e0000002400 */
[----:B------:R-:W-:-:S06]  /*8b10*/  NOP ;  /* 0x0000000000007918 */ /* 0x000fcc0000000000 */
[----:B------:R-:W-:Y:S01]  /*8b20*/  HGMMA.64x256x16.F32.BF16 R24, R196, gdesc[UR4].tnspB, R24, gsb0 ;  /* 0x43e00004c4187df0 */ /* 0x000fe20008001818 */
[----:B------:R-:W-:Y:S01]  /*8b30*/  UIADD3 UR6, UR10, 0x200, URZ ;  /* 0x000002000a067890 */ /* 0x000fe2000fffe03f */
[----:B------:R-:W-:Y:S01]  /*8b40*/  UMOV UR7, 0x40000040 ;  /* 0x4000004000077882 */ /* 0x000fe20000000000 */
[----:B------:R1:W4:Y:S01]  /*8b50*/  MUFU.TANH R180, R171 ;  /* 0x000000ab00b47308 */ /* 0x0003220000002400 */
[----:B-----5:R-:W-:-:S05]  /*8b60*/  IMAD.IADD R188, R170, 0x1, R201 ;  /* 0x00000001aabc7824 */ /* 0x020fca00078e02c9 */
[C---:B------:R-:W-:Y:S02]  /*8b70*/  ISETP.GT.AND P3, PT, R188.reuse, RZ, PT ;  /* 0x000000ffbc00720c */ /* 0x040fe40003f64270 */
[----:B------:R-:W-:Y:S02]  /*8b80*/  ISETP.GT.AND P4, PT, R188, 0x1, PT ;  /* 0x00000001bc00780c */ /* 0x000fe40003f84270 */
[----:B0-----:R-:W-:Y:S02]  /*8b90*/  FSEL R174, R184, -INF , P3 ;  /* 0xff800000b8ae7808 */ /* 0x001fe40001800000 */
[----:B------:R-:W-:Y:S01]  /*8ba0*/  ISETP.GT.AND P3, PT, R188, 0x8, PT ;  /* 0x00000008bc00780c */ /* 0x000fe20003f64270 */
[----:B------:R4:W0:Y:S01]  /*8bb0*/  MUFU.TANH R184, R175 ;  /* 0x000000af00b87308 */ /* 0x0008220000002400 */
[----:B------:R-:W-:Y:S01]  /*8bc0*/  FSEL R162, R185, -INF , P4 ;  /* 0xff800000b9a27808 */ /* 0x000fe20002000000 */
[----:B------:R-:W-:Y:S01]  /*8bd0*/  FMUL.FTZ R185, R163, UR61 ;  /* 0x0000003da3b97c20 */ /* 0x000fe20008410000 */
[----:B------:R-:W-:-:S02]  /*8be0*/  FMNMX.FTZ R201, R174, R235, !PT ;  /* 0x000000ebaec97209 */ /* 0x000fc40007810000 */
[----:B-1----:R-:W-:Y:S02]  /*8bf0*/  FSEL R171, R186, -INF , P3 ;  /* 0xff800000baab7808 */ /* 0x002fe40001800000 */
[----:B------:R-:W-:Y:S01]  /*8c00*/  ISETP.GT.AND P4, PT, R188, 0x9, PT ;  /* 0x00000009bc00780c */ /* 0x000fe20003f84270 */
[----:B------:R-:W1:Y:S01]  /*8c10*/  MUFU.TANH R185, R185 ;  /* 0x000000b900b97308 */ /* 0x000e620000002400 */
[----:B------:R-:W-:Y:S02]  /*8c20*/  FMNMX.FTZ R186, R162, R201, !PT ;  /* 0x000000c9a2ba7209 */ /* 0x000fe40007810000 */
[----:B------:R-:W-:Y:S02]  /*8c30*/  ISETP.GT.AND P3, PT, R188, 0x10, PT ;  /* 0x00000010bc00780c */ /* 0x000fe40003f64270 */
[----:B--2---:R-:W-:Y:S02]  /*8c40*/  FSEL R163, R187, -INF , P4 ;  /* 0xff800000bba37808 */ /* 0x004fe40002000000 */
[----:B------:R-:W-:Y:S01]  /*8c50*/  FMNMX.FTZ R202, R171, R186, !PT ;  /* 0x000000baabca7209 */ /* 0x000fe20007810000 */
[----:B------:R-:W-:Y:S01]  /*8c60*/  FMUL.FTZ R186, R166, UR61 ;  /* 0x0000003da6ba7c20 */ /* 0x000fe20008410000 */
[----:B------:R-:W-:-:S02]  /*8c70*/  ISETP.GT.AND P4, PT, R188, 0x11, PT ;  /* 0x00000011bc00780c */ /* 0x000fc40003f84270 */
[----:B---3--:R-:W-:Y:S01]  /*8c80*/  FSEL R166, R189, -INF , P3 ;  /* 0xff800000bda67808 */ /* 0x008fe20001800000 */
[----:B------:R-:W-:Y:S01]  /*8c90*/  FMUL.FTZ R189, R154, UR61 ;  /* 0x0000003d9abd7c20 */ /* 0x000fe20008410000 */
[----:B------:R-:W-:Y:S01]  /*8ca0*/  FMNMX.FTZ R187, R163, R202, !PT ;  /* 0x000000caa3bb7209 */ /* 0x000fe20007810000 */
[----:B------:R-:W2:Y:S01]  /*8cb0*/  MUFU.TANH R186, R186 ;  /* 0x000000ba00ba7308 */ /* 0x000ea20000002400 */
[----:B------:R-:W-:Y:S02]  /*8cc0*/  ISETP.GT.AND P3, PT, R188, 0x18, PT ;  /* 0x00000018bc00780c */ /* 0x000fe40003f64270 */
[----:B----4-:R-:W-:Y:S02]  /*8cd0*/  FSEL R175, R179, -INF , P4 ;  /* 0xff800000b3af7808 */ /* 0x010fe40002000000 */
[----:B------:R-:W-:Y:S01]  /*8ce0*/  FMNMX.FTZ R202, R166, R187, !PT ;  /* 0x000000bba6ca7209 */ /* 0x000fe20007810000 */
[----:B------:R-:W-:Y:S01]  /*8cf0*/  FMUL.FTZ R187, R167, UR61 ;  /* 0x0000003da7bb7c20 */ /* 0x000fe20008410000 */
[----:B------:R-:W-:Y:S01]  /*8d00*/  ISETP.GT.AND P4, PT, R188, 0x19, PT ;  /* 0x00000019bc00780c */ /* 0x000fe20003f84270 */
[----:B------:R-:W-:Y:S01]  /*8d10*/  MUFU.TANH R189, R189 ;  /* 0x000000bd00bd7308 */ /* 0x000fe20000002400 */
[----:B------:R-:W-:Y:S01]  /*8d20*/  FSEL R167, R200, -INF , P3 ;  /* 0xff800000c8a77808 */ /* 0x000fe20001800000 */
[----:B------:R-:W-:Y:S01]  /*8d30*/  FMUL.FTZ R200, R155, UR61 ;  /* 0x0000003d9bc87c20 */ /* 0x000fe20008410000 */
[----:B------:R-:W-:-:S02]  /*8d40*/  FMNMX.FTZ R202, R175, R202, !PT ;  /* 0x000000caafca7209 */ /* 0x000fc40007810000 */
[C---:B------:R-:W-:Y:S02]  /*8d50*/  ISETP.GT.AND P3, PT, R188.reuse, 0x20, PT ;  /* 0x00000020bc00780c */ /* 0x040fe40003f64270 */
[----:B------:R-:W-:Y:S01]  /*8d60*/  FSEL R179, R191, -INF , P4 ;  /* 0xff800000bfb37808 */ /* 0x000fe20002000000 */
[----:B------:R-:W3:Y:S01]  /*8d70*/  MUFU.TANH R187, R187 ;  /* 0x000000bb00bb7308 */ /* 0x000ee20000002400 */
[----:B------:R-:W-:Y:S02]  /*8d80*/  FMNMX.FTZ R202, R167, R202, !PT ;  /* 0x000000caa7ca7209 */ /* 0x000fe40007810000 */
[----:B------:R-:W-:Y:S02]  /*8d90*/  ISETP.GT.AND P4, PT, R188, 0x21, PT ;  /* 0x00000021bc00780c */ /* 0x000fe40003f84270 */
[----:B------:R-:W-:Y:S02]  /*8da0*/  FSEL R154, R182, -INF , P3 ;  /* 0xff800000b69a7808 */ /* 0x000fe40001800000 */
[----:B------:R-:W-:-:S02]  /*8db0*/  FMNMX.FTZ R191, R179, R202, !PT ;  /* 0x000000cab3bf7209 */ /* 0x000fc40007810000 */
[----:B------:R-:W-:Y:S02]  /*8dc0*/  ISETP.GT.AND P3, PT, R188, 0x28, PT ;  /* 0x00000028bc00780c */ /* 0x000fe40003f64270 */
[----:B------:R-:W-:Y:S02]  /*8dd0*/  FSEL R180, R180, -INF , P4 ;  /* 0xff800000b4b47808 */ /* 0x000fe40002000000 */
[----:B------:R-:W-:Y:S02]  /*8de0*/  FMNMX.FTZ R191, R154, R191, !PT ;  /* 0x000000bf9abf7209 */ /* 0x000fe40007810000 */
[----:B------:R-:W-:Y:S02]  /*8df0*/  ISETP.GT.AND P4, PT, R188, 0x29, PT ;  /* 0x00000029bc00780c */ /* 0x000fe40003f84270 */
[----:B------:R-:W-:Y:S02]  /*8e00*/  FSEL R155, R190, -INF , P3 ;  /* 0xff800000be9b7808 */ /* 0x000fe40001800000 */
[----:B------:R-:W-:Y:S01]  /*8e10*/  FMNMX.FTZ R202, R180, R191, !PT ;  /* 0x000000bfb4ca7209 */ /* 0x000fe20007810000 */
[----:B------:R-:W-:Y:S01]  /*8e20*/  FMUL.FTZ R191, R158, UR61 ;  /* 0x0000003d9ebf7c20 */ /* 0x000fe20008410000 */
[----:B------:R-:W-:Y:S01]  /*8e30*/  FSEL R182, R183, -INF , P4 ;  /* 0xff800000b7b67808 */ /* 0x000fe20002000000 */
[----:B------:R4:W5:Y:S01]  /*8e40*/  MUFU.TANH R190, R200 ;  /* 0x000000c800be7308 */ /* 0x0009620000002400 */
[----:B------:R-:W-:-:S02]  /*8e50*/  ISETP.GT.AND P3, PT, R188, 0x30, PT ;  /* 0x00000030bc00780c */ /* 0x000fc40003f64270 */
[----:B------:R-:W-:Y:S02]  /*8e60*/  FMNMX.FTZ R183, R155, R202, !PT ;  /* 0x000000ca9bb77209 */ /* 0x000fe40007810000 */
[----:B------:R-:W-:Y:S02]  /*8e70*/  ISETP.GT.AND P4, PT, R188, 0x31, PT ;  /* 0x00000031bc00780c */ /* 0x000fe40003f84270 */
[----:B0-----:R-:W-:Y:S01]  /*8e80*/  FSEL R158, R184, -INF , P3 ;  /* 0xff800000b89e7808 */ /* 0x001fe20001800000 */
[----:B------:R-:W0:Y:S01]  /*8e90*/  MUFU.TANH R191, R191 ;  /* 0x000000bf00bf7308 */ /* 0x000e220000002400 */
[----:B------:R-:W-:Y:S02]  /*8ea0*/  FMNMX.FTZ R201, R182, R183, !PT ;  /* 0x000000b7b6c97209 */ /* 0x000fe40007810000 */
[----:B------:R-:W-:Y:S02]  /*8eb0*/  ISETP.GT.AND P3, PT, R188, 0x38, PT ;  /* 0x00000038bc00780c */ /* 0x000fe40003f64270 */
[----:B-1----:R-:W-:-:S02]  /*8ec0*/  FSEL R183, R185, -INF , P4 ;  /* 0xff800000b9b77808 */ /* 0x002fc40002000000 */
[----:B----4-:R-:W-:Y:S02]  /*8ed0*/  FMNMX.FTZ R200, R158, R201, !PT ;  /* 0x000000c99ec87209 */ /* 0x010fe40007810000 */
[----:B------:R-:W-:Y:S02]  /*8ee0*/  ISETP.GT.AND P4, PT, R188, 0x39, PT ;  /* 0x00000039bc00780c */ /* 0x000fe40003f84270 */
[----:B--2---:R-:W-:Y:S02]  /*8ef0*/  FSEL R184, R186, -INF , P3 ;  /* 0xff800000bab87808 */ /* 0x004fe40001800000 */
[----:B------:R-:W-:Y:S02]  /*8f00*/  FMNMX.FTZ R185, R183, R200, !PT ;  /* 0x000000c8b7b97209 */ /* 0x000fe40007810000 */
[----:B------:R-:W-:Y:S02]  /*8f10*/  ISETP.GT.AND P3, PT, R188, 0x40, PT ;  /* 0x00000040bc00780c */ /* 0x000fe40003f64270 */
[----:B---3--:R-:W-:Y:S01]  /*8f20*/  FSEL R186, R187, -INF , P4 ;  /* 0xff800000bbba7808 */ /* 0x008fe20002000000 */
[----:B------:R-:W-:Y:S01]  /*8f30*/  FMUL.FTZ R187, R181, UR61 ;  /* 0x0000003db5bb7c20 */ /* 0x000fe20008410000 */
[----:B------:R-:W-:-:S02]  /*8f40*/  FMNMX.FTZ R185, R184, R185, !PT ;  /* 0x000000b9b8b97209 */ /* 0x000fc40007810000 */
[----:B------:R-:W-:Y:S02]  /*8f50*/  ISETP.GT.AND P4, PT, R188, 0x41, PT ;  /* 0x00000041bc00780c */ /* 0x000fe40003f84270 */
[----:B------:R-:W-:Y:S01]  /*8f60*/  FSEL R181, R189, -INF , P3 ;  /* 0xff800000bdb57808 */ /* 0x000fe20001800000 */
[----:B------:R-:W1:Y:S01]  /*8f70*/  MUFU.TANH R187, R187 ;  /* 0x000000bb00bb7308 */ /* 0x000e620000002400 */
[----:B------:R-:W-:Y:S02]  /*8f80*/  FMNMX.FTZ R200, R186, R185, !PT ;  /* 0x000000b9bac87209 */ /* 0x000fe40007810000 */
[----:B------:R-:W-:Y:S02]  /*8f90*/  ISETP.GT.AND P3, PT, R188, 0x48, PT ;  /* 0x00000048bc00780c */ /* 0x000fe40003f64270 */
[----:B-----5:R-:W-:Y:S02]  /*8fa0*/  FSEL R185, R190, -INF , P4 ;  /* 0xff800000beb97808 */ /* 0x020fe40002000000 */
[----:B------:R-:W-:-:S02]  /*8fb0*/  FMNMX.FTZ R200, R181, R200, !PT ;  /* 0x000000c8b5c87209 */ /* 0x000fc40007810000 */
[----:B------:R-:W-:Y:S01]  /*8fc0*/  ISETP.GT.AND P4, PT, R188, 0x49, PT ;  /* 0x00000049bc00780c */ /* 0x000fe20003f84270 */
[----:B------:R-:W-:Y:S01]  /*8fd0*/  FMUL.FTZ R188, R168, UR61 ;  /* 0x0000003da8bc7c20 */ /* 0x000fe20008410000 */
[----:B0-----:R-:W-:Y:S02]  /*8fe0*/  FSEL R168, R191, -INF , P3 ;  /* 0xff800000bfa87808 */ /* 0x001fe40001800000 */
[----:B------:R-:W-:Y:S02]  /*8ff0*/  FMNMX.FTZ R189, R185, R200, !PT ;  /* 0x000000c8b9bd7209 */ /* 0x000fe40007810000 */
[----:B------:R-:W-:Y:S01]  /*9000*/  FSEL R159, R159, -INF , P4 ;  /* 0xff8000009f9f7808 */ /* 0x000fe20002000000 */
[----:B------:R-:W0:Y:S01]  /*9010*/  MUFU.TANH R188, R188 ;  /* 0x000000bc00bc7308 */ /* 0x000e220000002400 */
[----:B------:R-:W-:Y:S02]  /*9020*/  FMNMX.FTZ R190, R168, R189, !PT ;  /* 0x000000bda8be7209 */ /* 0x000fe40007810000 */
[----:B------:R2:W3:Y:S02]  /*9030*/  SHFL.IDX PT, R189, R178, RZ, 0x1c1f ;  /* 0x001c1fffb2bd7589 */ /* 0x0004e400000e0000 */
[----:B------:R-:W-:-:S05]  /*9040*/  FMNMX.FTZ R190, R159, R190, !PT ;  /* 0x000000be9fbe7209 */ /* 0x000fca0007810000 */
[----:B------:R-:W4:Y:S01]  /*9050*/  SHFL.BFLY PT, R191, R190, 0x2, 0x1f ;  /* 0x0c401f00bebf7f89 */ /* 0x000f2200000e0000 */
[----:B--2---:R-:W-:-:S06]  /*9060*/  FMUL.FTZ R178, R152, UR61 ;  /* 0x0000003d98b27c20 */ /* 0x004fcc0008410000 */
[----:B------:R-:W-:Y:S01]  /*9070*/  MUFU.TANH R178, R178 ;  /* 0x000000b200b27308 */ /* 0x000fe20000002400 */
[----:B---3--:R-:W-:Y:S02]  /*9080*/  IMAD.IADD R170, R170, 0x1, R189 ;  /* 0x00000001aaaa7824 */ /* 0x008fe400078e02bd */
[----:B------:R-:W-:-:S03]  /*9090*/  FMUL.FTZ R189, R153, UR61 ;  /* 0x0000003d99bd7c20 */ /* 0x000fc60008410000 */
[----:B------:R-:W-:Y:S02]  /*90a0*/  ISETP.GT.AND P3, PT, R170, RZ, PT ;  /* 0x000000ffaa00720c */ /* 0x000fe40003f64270 */
[----:B----4-:R-:W-:Y:S01]  /*90b0*/  FMNMX.FTZ R190, R190, R191, !PT ;  /* 0x000000bfbebe7209 */ /* 0x010fe20007810000 */
[----:B------:R-:W2:Y:S01]  /*90c0*/  MUFU.TANH R189, R189 ;  /* 0x000000bd00bd7308 */ /* 0x000ea20000002400 */
[----:B------:R-:W-:Y:S02]  /*90d0*/  ISETP.GT.AND P4, PT, R170, 0x1, PT ;  /* 0x00000001aa00780c */ /* 0x000fe40003f84270 */
[----:B------:R-:W-:Y:S01]  /*90e0*/  FSEL R153, R0, -INF , P3 ;  /* 0xff80000000997808 */ /* 0x000fe20001800000 */
[----:B------:R-:W3:Y:S01]  /*90f0*/  SHFL.BFLY PT, R191, R190, 0x1, 0x1f ;  /* 0x0c201f00bebf7f89 */ /* 0x000ee200000e0000 */
[----:B------:R-:W-:Y:S02]  /*9100*/  ISETP.GT.AND P3, PT, R170, 0x8, PT ;  /* 0x00000008aa00780c */ /* 0x000fe40003f64270 */
[----:B------:R-:W-:-:S02]  /*9110*/  FSEL R2, R2, -INF , P4 ;  /* 0xff80000002027808 */ /* 0x000fc40002000000 */
[C---:B------:R-:W-:Y:S02]  /*9120*/  ISETP.GT.AND P4, PT, R170.reuse, 0x9, PT ;  /* 0x00000009aa00780c */ /* 0x040fe40003f84270 */
[----:B------:R-:W-:Y:S02]  /*9130*/  FSEL R0, R3, -INF , P3 ;  /* 0xff80000003007808 */ /* 0x000fe40001800000 */
[----:B------:R-:W-:Y:S02]  /*9140*/  ISETP.GT.AND P3, PT, R170, 0x10, PT ;  /* 0x00000010aa00780c */ /* 0x000fe40003f64270 */
[----:B------:R-:W-:Y:S02]  /*9150*/  FSEL R20, R20, -INF , P4 ;  /* 0xff80000014147808 */ /* 0x000fe40002000000 */
[----:B------:R-:W-:Y:S02]  /*9160*/  ISETP.GT.AND P4, PT, R170, 0x11, PT ;  /* 0x00000011aa00780c */ /* 0x000fe40003f84270 */
[----:B------:R-:W-:-:S02]  /*9170*/  FSEL R21, R21, -INF , P3 ;  /* 0xff80000015157808 */ /* 0x000fc40001800000 */
[----:B------:R-:W-:Y:S02]  /*9180*/  ISETP.GT.AND P3, PT, R170, 0x18, PT ;  /* 0x00000018aa00780c */ /* 0x000fe40003f64270 */
[----:B------:R-:W-:Y:S02]  /*9190*/  FSEL R176, R176, -INF , P4 ;  /* 0xff800000b0b07808 */ /* 0x000fe40002000000 */
[----:B------:R-:W-:Y:S02]  /*91a0*/  ISETP.GT.AND P4, PT, R170, 0x19, PT ;  /* 0x00000019aa00780c */ /* 0x000fe40003f84270 */
[----:B------:R-:W-:Y:S02]  /*91b0*/  FSEL R177, R177, -INF , P3 ;  /* 0xff800000b1b17808 */ /* 0x000fe40001800000 */
[----:B---3--:R-:W-:Y:S02]  /*91c0*/  FMNMX.FTZ R3, R190, R191, !PT ;  /* 0x000000bfbe037209 */ /* 0x008fe40007810000 */
[----:B------:R-:W-:Y:S01]  /*91d0*/  ISETP.GT.AND P5, PT, R170, 0x20, PT ;  /* 0x00000020aa00780c */ /* 0x000fe20003fa4270 */
[----:B------:R-:W-:Y:S01]  /*91e0*/  MUFU.TANH R190, R156 ;  /* 0x0000009c00be7308 */ /* 0x000fe20000002400 */
[----:B-1----:R-:W-:-:S02]  /*91f0*/  FSEL R187, R187, -INF , P4 ;  /* 0xff800000bbbb7808 */ /* 0x002fc40002000000 */
[----:B------:R-:W-:Y:S02]  /*9200*/  ISETP.GT.AND P6, PT, R170, 0x21, PT ;  /* 0x00000021aa00780c */ /* 0x000fe40003fc4270 */
[----:B0-----:R-:W-:Y:S02]  /*9210*/  FSEL R188, R188, -INF , P5 ;  /* 0xff800000bcbc7808 */ /* 0x001fe40002800000 */
[C---:B------:R-:W-:Y:S02]  /*9220*/  ISETP.GT.AND P3, PT, R170.reuse, 0x28, PT ;  /* 0x00000028aa00780c */ /* 0x040fe40003f64270 */
[----:B------:R-:W-:Y:S02]  /*9230*/  FSEL R169, R169, -INF , P6 ;  /* 0xff800000a9a97808 */ /* 0x000fe40003000000 */
        /* <DEDUP_REMOVED lines=10> */
[----:B------:R-:W-:Y:S02]  /*92e0*/  FSETP.NEU.FTZ.AND P4, PT, R3, -INF , PT ;  /* 0xff8000000300780b */ /* 0x000fe40003f9d000 */
[C---:B------:R-:W-:Y:S02]  /*92f0*/  ISETP.GT.AND P3, PT, R170.reuse, 0x40, PT ;  /* 0x00000040aa00780c */ /* 0x040fe40003f64270 */
[----:B------:R-:W-:Y:S02]  /*9300*/  FSEL R165, R165, -INF , P5 ;  /* 0xff800000a5a57808 */ /* 0x000fe40002800000 */
[----:B------:R-:W-:Y:S01]  /*9310*/  ISETP.GT.AND P5, PT, R170, 0x41, PT ;  /* 0x00000041aa00780c */ /* 0x000fe20003fa4270 */
[----:B------:R-:W-:-:S02]  /*9320*/  WARPGROUP.DEPBAR.LE gsb0, 0x0 ;  /* 0x00008000000079c5 */ /* 0x000fc40000010000 */
[----:B------:R-:W-:Y:S01]  /*9330*/  FMNMX.FTZ R197, R153, R234, !PT ;  /* 0x000000ea99c57209 */ /* 0x000fe20007810000 */
[----:B------:R-:W-:-:S03]  /*9340*/  WARPGROUP.ARRIVE ;  /* 0x00000000000079c5 */ /* 0x000fc60000000000 */
[----:B------:R-:W-:-:S03]  /*9350*/  FMNMX.FTZ R197, R2, R197, !PT ;  /* 0x000000c502c57209 */ /* 0x000fc60007810000 */
[----:B------:R-:W-:Y:S01]  /*9360*/  HGMMA.64x256x16.F32.BF16 R24, R192, gdesc[UR4].tnspB, R24, gsb0 ;  /* 0x43e00004c0187df0 */ /* 0x000fe20008001818 */
[----:B------:R-:W-:Y:S02]  /*9370*/  FMNMX.FTZ R197, R0, R197, !PT ;  /* 0x000000c500c57209 */ /* 0x000fe40007810000 */
[----:B------:R-:W-:Y:S02]  /*9380*/  R2UR UR6, R236 ;  /* 0x00000000ec0672ca */ /* 0x000fe400000e0000 */
[----:B------:R-:W-:-:S04]  /*9390*/  FMNMX.FTZ R152, R20, R197, !PT ;  /* 0x000000c514987209 */ /* 0x000fc80007810000 */
[----:B------:R-:W-:Y:S01]  /*93a0*/  FMNMX.FTZ R191, R21, R152, !PT ;  /* 0x0000009815bf7209 */ /* 0x000fe20007810000 */
[----:B------:R-:W-:-:S03]  /*93b0*/  FMUL.FTZ R152, R3, UR5 ;  /* 0x0000000503987c20 */ /* 0x000fc60008410000 */
[----:B------:R-:W-:Y:S02]  /*93c0*/  FMNMX.FTZ R4, R176, R191, !PT ;  /* 0x000000bfb0047209 */ /* 0x000fe40007810000 */
[----:B------:R0:W1:Y:S01]  /*93d0*/  MUFU.TANH R191, R157 ;  /* 0x0000009d00bf7308 */ /* 0x0000620000002400 */
[----:B------:R-:W-:Y:S01]  /*93e0*/  FSEL R152, R152, RZ, P4 ;  /* 0x000000ff98987208 */ /* 0x000fe20002000000 */
[----:B------:R-:W-:Y:S01]  /*93f0*/  UISETP.GT.AND UP1, UPT, UR11, UR6, UPT ;  /* 0x000000060b00728c */ /* 0x000fe2000bf24270 */
[----:B------:R-:W-:Y:S02]  /*9400*/  FMNMX.FTZ R4, R177, R4, !PT ;  /* 0x00000004b1047209 */ /* 0x000fe40007810000 */
[----:B------:R-:W-:Y:S01]  /*9410*/  R2UR UR6, R16 ;  /* 0x00000000100672ca */ /* 0x000fe200000e0000 */
[--C-:B------:R-:W-:Y:S01]  /*9420*/  FFMA.FTZ R211, R171, UR5, -R152.reuse ;  /* 0x00000005abd37c23 */ /* 0x100fe20008010898 */
[----:B------:R-:W-:Y:S01]  /*9430*/  FMNMX.FTZ R197, R187, R4, !PT ;  /* 0x00000004bbc57209 */ /* 0x000fe20007810000 */
[--C-:B------:R-:W-:Y:S01]  /*9440*/  FFMA.FTZ R209, R174, UR5, -R152.reuse ;  /* 0x00000005aed17c23 */ /* 0x100fe20008010898 */
[----:B--2---:R-:W-:Y:S01]  /*9450*/  FSEL R171, R189, -INF , P5 ;  /* 0xff800000bdab7808 */ /* 0x004fe20002800000 */
[--C-:B------:R-:W-:Y:S01]  /*9460*/  FFMA.FTZ R174, R163, UR5, -R152.reuse ;  /* 0x00000005a3ae7c23 */ /* 0x100fe20008010898 */
[----:B------:R-:W-:Y:S01]  /*9470*/  FMNMX.FTZ R4, R188, R197, !PT ;  /* 0x000000c5bc047209 */ /* 0x000fe20007810000 */
[--C-:B------:R-:W-:Y:S01]  /*9480*/  FFMA.FTZ R201, R154, UR5, -R152.reuse ;  /* 0x000000059ac97c23 */ /* 0x100fe20008010898 */
[----:B------:R-:W-:Y:S01]  /*9490*/  ISETP.GT.AND P5, PT, R170, 0x49, PT ;  /* 0x00000049aa00780c */ /* 0x000fe20003fa4270 */
[--C-:B------:R-:W-:Y:S01]  /*94a0*/  FFMA.FTZ R154, R180, UR5, -R152.reuse ;  /* 0x00000005b49a7c23 */ /* 0x100fe20008010898 */
[----:B0-----:R-:W-:Y:S01]  /*94b0*/  FMNMX.FTZ R157, R169, R4, !PT ;  /* 0x00000004a99d7209 */ /* 0x001fe20007810000 */
[--C-:B------:R-:W-:Y:S01]  /*94c0*/  FFMA.FTZ R156, R162, UR5, -R152.reuse ;  /* 0x00000005a29c7c23 */ /* 0x100fe20008010898 */
[----:B-1----:R-:W-:Y:S01]  /*94d0*/  FSEL R191, R191, -INF , P5 ;  /* 0xff800000bfbf7808 */ /* 0x002fe20002800000 */
        /* <DEDUP_REMOVED lines=14> */
[----:B------:R-:W-:-:S02]  /*95c0*/  FFMA.FTZ R155, R181, UR5, -R152 ;  /* 0x00000005b59b7c23 */ /* 0x000fc40008010898 */
[----:B------:R-:W-:Y:S01]  /*95d0*/  MUFU.EX2 R211, R211 ;  /* 0x000000d300d37308 */ /* 0x000fe20000000800 */
[----:B------:R-:W-:Y:S02]  /*95e0*/  FMNMX.FTZ R4, R164, R157, !PT ;  /* 0x0000009da4047209 */ /* 0x000fe40007810000 */
[----:B------:R-:W-:Y:S01]  /*95f0*/  FSEL R157, R178, -INF , P3 ;  /* 0xff800000b29d7808 */ /* 0x000fe20001800000 */
[--C-:B------:R-:W-:Y:S01]  /*9600*/  FFMA.FTZ R178, R185, UR5, -R152.reuse ;  /* 0x00000005b9b27c23 */ /* 0x100fe20008010898 */
[----:B------:R-:W-:Y:S02]  /*9610*/  FMNMX.FTZ R4, R165, R4, !PT ;  /* 0x00000004a5047209 */ /* 0x000fe40007810000 */
[----:B------:R-:W-:Y:S01]  /*9620*/  ISETP.GT.AND P3, PT, R170, 0x48, PT ;  /* 0x00000048aa00780c */ /* 0x000fe20003f64270 */
[----:B------:R-:W-:Y:S01]  /*9630*/  MUFU.EX2 R205, R205 ;  /* 0x000000cd00cd7308 */ /* 0x000fe20000000800 */
[----:B------:R-:W-:Y:S01]  /*9640*/  FMNMX.FTZ R4, R157, R4, !PT ;  /* 0x000000049d047209 */ /* 0x000fe20007810000 */
[----:B------:R-:W-:Y:S01]  /*9650*/  FFMA.FTZ R170, R182, UR5, -R152 ;  /* 0x00000005b6aa7c23 */ /* 0x000fe20008010898 */
[----:B------:R-:W-:-:S02]  /*9660*/  FSEL R189, R190, -INF , P3 ;  /* 0xff800000bebd7808 */ /* 0x000fc40001800000 */
[----:B------:R-:W-:-:S03]  /*9670*/  FMNMX.FTZ R4, R171, R4, !PT ;  /* 0x00000004ab047209 */ /* 0x000fc60007810000 */
[----:B------:R0:W-:Y:S01]  /*9680*/  MUFU.EX2 R190, R174 ;  /* 0x000000ae00be7308 */ /* 0x0001e20000000800 */
[----:B------:R-:W-:-:S04]  /*9690*/  FMNMX.FTZ R4, R189, R4, !PT ;  /* 0x00000004bd047209 */ /* 0x000fc80007810000 */
[----:B------:R-:W-:-:S03]  /*96a0*/  FMNMX.FTZ R4, R191, R4, !PT ;  /* 0x00000004bf047209 */ /* 0x000fc60007810000 */
[----:B------:R-:W-:Y:S01]  /*96b0*/  MUFU.EX2 R162, R162 ;  /* 0x000000a200a27308 */ /* 0x000fe20000000800 */
[----:B0-----:R-:W-:Y:S01]  /*96c0*/  FFMA.FTZ R174, R186, UR5, -R152 ;  /* 0x00000005baae7c23 */ /* 0x001fe20008010898 */
        /* <DEDUP_REMOVED lines=9> */
[----:B0-----:R-:W-:Y:S01]  /*9760*/  FMNMX.FTZ R4, R163, R4, !PT ;  /* 0x00000004a3047209 */ /* 0x001fe20007810000 */
[--C-:B------:R-:W-:Y:S01]  /*9770*/  FFMA.FTZ R163, R168, UR5, -R152.reuse ;  /* 0x00000005a8a37c23 */ /* 0x100fe20008010898 */
[----:B------:R-:W-:-:S05]  /*9780*/  FFMA.FTZ R152, R159, UR5, -R152 ;  /* 0x000000059f987c23 */ /* 0x000fca0008010898 */
[----:B------:R-:W-:Y:S01]  /*9790*/  MUFU.EX2 R197, R197 ;  /* 0x000000c500c57308 */ /* 0x000fe20000000800 */
[C---:B------:R-:W-:Y:S01]  /*97a0*/  FSETP.NEU.FTZ.AND P3, PT, R4.reuse, -INF , PT ;  /* 0xff8000000400780b */ /* 0x040fe20003f7d000 */
[----:B------:R-:W-:Y:S01]  /*97b0*/  FMUL.FTZ R180, R4, UR5 ;  /* 0x0000000504b47c20 */ /* 0x000fe20008410000 */
[----:B------:R-:W-:Y:S01]  /*97c0*/  IMAD.U32 R168, RZ, RZ, UR4 ;  /* 0x00000004ffa87e24 */ /* 0x000fe2000f8e00ff */
[----:B------:R-:W-:-:S03]  /*97d0*/  UIADD3 UR4, UR11, -0x1, URZ ;  /* 0xffffffff0b047890 */ /* 0x000fc6000fffe03f */
[----:B------:R-:W-:Y:S01]  /*97e0*/  FSEL R180, R180, RZ, P3 ;  /* 0x000000ffb4b47208 */ /* 0x000fe20001800000 */
[----:B------:R-:W-:Y:S02]  /*97f0*/  MUFU.EX2 R158, R158 ;  /* 0x0000009e009e7308 */ /* 0x000fe40000000800 */
[----:B------:R-:W-:Y:S02]  /*9800*/  IMAD.U32 R233, RZ, RZ, UR4 ;  /* 0x00000004ffe97e24 */ /* 0x000fe4000f8e00ff */
[--C-:B------:R-:W-:Y:S01]  /*9810*/  FFMA.FTZ R206, R177, UR5, -R180.reuse ;  /* 0x00000005b1ce7c23 */ /* 0x100fe200080108b4 */
[--C-:B------:R-:W-:Y:S01]  /*9820*/  FFMA.FTZ R210, R0, UR5, -R180.reuse ;  /* 0x0000000500d27c23 */ /* 0x100fe200080108b4 */
[----:B------:R-:W-:Y:S01]  /*9830*/  FSEL R177, R4, RZ, P3 ;  /* 0x000000ff04b17208 */ /* 0x000fe20001800000 */
[--C-:B------:R-:W-:Y:S01]  /*9840*/  FFMA.FTZ R153, R153, UR5, -R180.reuse ;  /* 0x0000000599997c23 */ /* 0x100fe200080108b4 */
[----:B------:R-:W-:Y:S01]  /*9850*/  FSEL R0, R3, RZ, P4 ;  /* 0x000000ff03007208 */ /* 0x000fe20002000000 */
[--C-:B------:R-:W-:Y:S01]  /*9860*/  FFMA.FTZ R208, R2, UR5, -R180.reuse ;  /* 0x0000000502d07c23 */ /* 0x100fe200080108b4 */
[----:B------:R-:W-:Y:S01]  /*9870*/  FFMA.FTZ R167, R20, UR5, -R180 ;  /* 0x0000000514a77c23 */ /* 0x000fe200080108b4 */
[----:B------:R-:W-:Y:S01]  /*9880*/  FADD.FTZ R177, -R177, R234 ;  /* 0x000000eab1b17221 */ /* 0x000fe20000010100 */
[----:B------:R-:W-:Y:S01]  /*9890*/  MUFU.EX2 R210, R210 ;  /* 0x000000d200d27308 */ /* 0x000fe20000000800 */
[----:B------:R-:W-:Y:S01]  /*98a0*/  FADD.FTZ R0, -R0, R235 ;  /* 0x000000eb00007221 */ /* 0x000fe20000010100 */
[----:B------:R-:W-:Y:S01]  /*98b0*/  FFMA.FTZ R204, R21, UR5, -R180 ;  /* 0x0000000515cc7c23 */ /* 0x000fe200080108b4 */
[----:B------:R-:W-:Y:S01]  /*98c0*/  FMUL.FTZ R177, R177, UR5 ;  /* 0x00000005b1b17c20 */ /* 0x000fe20008410000 */
[----:B------:R-:W-:-:S02]  /*98d0*/  IMAD.U32 R20, RZ, RZ, UR14 ;  /* 0x0000000eff147e24 */ /* 0x000fc4000f8e00ff */
[----:B------:R-:W-:Y:S01]  /*98e0*/  FMUL.FTZ R2, R0, UR5 ;  /* 0x0000000500027c20 */ /* 0x000fe20008410000 */
[--C-:B------:R-:W-:Y:S01]  /*98f0*/  FFMA.FTZ R175, R176, UR5, -R180.reuse ;  /* 0x00000005b0af7c23 */ /* 0x100fe200080108b4 */
[--C-:B------:R-:W-:Y:S01]  /*9900*/  FFMA.FTZ R21, R187, UR5, -R180.reuse ;  /* 0x00000005bb157c23 */ /* 0x100fe200080108b4 */
        /* <DEDUP_REMOVED lines=12> */
[--C-:B------:R-:W-:Y:S01]  /*99d0*/  FFMA.FTZ R171, R171, UR5, -R180.reuse ;  /* 0x00000005abab7c23 */ /* 0x100fe200080108b4 */
[----:B------:R-:W-:Y:S01]  /*99e0*/  FFMA.FTZ R189, R189, UR5, -R180 ;  /* 0x00000005bdbd7c23 */ /* 0x000fe200080108b4 */
[----:B------:R-:W-:Y:S01]  /*99f0*/  PLOP3.LUT P3, PT, PT, PT, UP1, 0x80, 0x0 ;  /* 0x000000000000781c */ /* 0x000fe20003f6f018 */
[----:B------:R-:W-:Y:S01]  /*9a00*/  @!P1 VIADD R160, R168, 0x38860 ;  /* 0x00038860a8a09836 */ /* 0x000fe20000000000 */
[----:B------:R-:W1:Y:S01]  /*9a10*/  MUFU.EX2 R2, R2 ;  /* 0x0000000200027308 */ /* 0x000e620000000800 */
[----:B------:R-:W-:-:S02]  /*9a20*/  IMAD.MOV.U32 R235, RZ, RZ, R3 ;  /* 0x000000ffffeb7224 */ /* 0x000fc400078e0003 */
[----:B------:R-:W-:Y:S01]  /*9a30*/  IMAD.MOV.U32 R234, RZ, RZ, R4 ;  /* 0x000000ffffea7224 */ /* 0x000fe200078e0004 */
[----:B------:R-:W-:-:S04]  /*9a40*/  @!P1 PRMT R160, RZ, 0x654, R160 ;  /* 0x00000654ffa09816 */ /* 0x000fc800000000a0 */
[----:B------:R-:W2:Y:S01]  /*9a50*/  MUFU.EX2 R208, R208 ;  /* 0x000000d000d07308 */ /* 0x000ea20000000800 */
[----:B0-----:R-:W-:-:S07]  /*9a60*/  FFMA.FTZ R177, R0, R14, R153 ;  /* 0x0000000e00b17223 */ /* 0x001fce0000010099 */
[----:B------:R-:W0:Y:S01]  /*9a70*/  MUFU.EX2 R167, R167 ;  /* 0x000000a700a77308 */ /* 0x000e220000000800 */
[----:B-1----:R-:W-:Y:S01]  /*9a80*/  FFMA.FTZ R179, R2, R5, R209 ;  /* 0x0000000502b37223 */ /* 0x002fe200000100d1 */
[----:B------:R-:W-:-:S03]  /*9a90*/  F2FP.BF16.F32.PACK_AB R209, R156, R209 ;  /* 0x000000d19cd1723e */ /* 0x000fc600000010ff */
[----:B------:R-:W-:-:S03]  /*9aa0*/  FADD.FTZ R14, R156, R179 ;  /* 0x000000b39c0e7221 */ /* 0x000fc60000010000 */
[----:B------:R-:W1:Y:S01]  /*9ab0*/  MUFU.EX2 R204, R204 ;  /* 0x000000cc00cc7308 */ /* 0x000e620000000800 */
[C---:B--2---:R-:W-:Y:S01]  /*9ac0*/  FADD.FTZ R177, R208.reuse, R177 ;  /* 0x000000b1d0b17221 */ /* 0x044fe20000010000 */
[----:B------:R-:W-:Y:S01]  /*9ad0*/  FADD.FTZ R159, R211, R14 ;  /* 0x0000000ed39f7221 */ /* 0x000fe20000010000 */
[----:B------:R-:W-:Y:S02]  /*9ae0*/  F2FP.BF16.F32.PACK_AB R208, R208, R153 ;  /* 0x00000099d0d0723e */ /* 0x000fe400000010ff */
[C---:B------:R-:W-:Y:S01]  /*9af0*/  F2FP.BF16.F32.PACK_AB R211, R190.reuse, R211 ;  /* 0x000000d3bed3723e */ /* 0x040fe200000010ff */
[----:B------:R-:W-:Y:S02]  /*9b00*/  FADD.FTZ R14, R190, R159 ;  /* 0x0000009fbe0e7221 */ /* 0x000fe40000010000 */
[----:B------:R-:W2:Y:S02]  /*9b10*/  MUFU.EX2 R175, R175 ;  /* 0x000000af00af7308 */ /* 0x000ea40000000800 */
[----:B------:R-:W-:Y:S01]  /*9b20*/  FADD.FTZ R159, R205, R14 ;  /* 0x0000000ecd9f7221 */ /* 0x000fe20000010000 */
[----:B------:R-:W-:-:S03]  /*9b30*/  F2FP.BF16.F32.PACK_AB R205, R162, R205 ;  /* 0x000000cda2cd723e */ /* 0x000fc600000010ff */
[----:B------:R-:W-:Y:S02]  /*9b40*/  FADD.FTZ R14, R162, R159 ;  /* 0x0000009fa20e7221 */ /* 0x000fe40000010000 */
[----:B------:R-:W3:Y:S02]  /*9b50*/  MUFU.EX2 R206, R206 ;  /* 0x000000ce00ce7308 */ /* 0x000ee40000000800 */
[----:B------:R-:W-:Y:S01]  /*9b60*/  FADD.FTZ R159, R207, R14 ;  /* 0x0000000ecf9f7221 */ /* 0x000fe20000010000 */
[----:B------:R-:W-:-:S03]  /*9b70*/  F2FP.BF16.F32.PACK_AB R207, R166, R207 ;  /* 0x000000cfa6cf723e */ /* 0x000fc600000010ff */
[----:B------:R-:W-:Y:S02]  /*9b80*/  FADD.FTZ R14, R166, R159 ;  /* 0x0000009fa60e7221 */ /* 0x000fe40000010000 */
[----:B------:R-:W4:Y:S02]  /*9b90*/  MUFU.EX2 R21, R21 ;  /* 0x0000001500157308 */ /* 0x000f240000000800 */
[----:B------:R-:W-:Y:S01]  /*9ba0*/  FADD.FTZ R159, R201, R14 ;  /* 0x0000000ec99f7221 */ /* 0x000fe20000010000 */
[----:B------:R-:W-:-:S03]  /*9bb0*/  F2FP.BF16.F32.PACK_AB R201, R154, R201 ;  /* 0x000000c99ac9723e */ /* 0x000fc600000010ff */
[----:B------:R-:W-:Y:S02]  /*9bc0*/  FADD.FTZ R14, R154, R159 ;  /* 0x0000009f9a0e7221 */ /* 0x000fe40000010000 */
[----:B------:R-:W5:Y:S08]  /*9bd0*/  MUFU.EX2 R200, R200 ;  /* 0x000000c800c87308 */ /* 0x000f700000000800 */
[----:B------:R-:W5:Y:S08]  /*9be0*/  MUFU.EX2 R169, R169 ;  /* 0x000000a900a97308 */ /* 0x000f700000000800 */
[----:B------:R3:W-:Y:S08]  /*9bf0*/  MUFU.EX2 R5, R161 ;  /* 0x000000a100057308 */ /* 0x0007f00000000800 */
[----:B------:R-:W5:Y:S08]  /*9c00*/  MUFU.EX2 R202, R202 ;  /* 0x000000ca00ca7308 */ /* 0x000f700000000800 */
[----:B------:R-:W5:Y:S01]  /*9c10*/  MUFU.EX2 R173, R173 ;  /* 0x000000ad00ad7308 */ /* 0x000f620000000800 */
[----:B------:R-:W-:-:S02]  /*9c20*/  WARPGROUP.DEPBAR.LE gsb0, 0x0 ;  /* 0x00008000000079c5 */ /* 0x000fc40000010000 */
[----:B------:R0:W-:Y:S05]  /*9c30*/  @!P1 SYNCS.ARRIVE.TRANS64.RED.A1T0 RZ, [R20+URZ], RZ ;  /* 0x000000ff14ff99a7 */ /* 0x0001ea000810043f */
[----:B------:R-:W5:Y:S01]  /*9c40*/  MUFU.EX2 R196, R196 ;  /* 0x000000c400c47308 */ /* 0x000f620000000800 */
[--C-:B------:R-:W-:Y:S01]  /*9c50*/  FFMA.FTZ R192, R157, UR5, -R180.reuse ;  /* 0x000000059dc07c23 */ /* 0x100fe200080108b4 */
[----:B------:R-:W-:Y:S01]  /*9c60*/  FFMA.FTZ R180, R191, UR5, -R180 ;  /* 0x00000005bfb47c23 */ /* 0x000fe200080108b4 */
[----:B0-----:R-:W-:-:S05]  /*9c70*/  FADD.FTZ R20, R210, R177 ;  /* 0x000000b1d2147221 */ /* 0x001fca0000010000 */
[----:B------:R-:W-:Y:S01]  /*9c80*/  MUFU.EX2 R198, R198 ;  /* 0x000000c600c67308 */ /* 0x000fe20000000800 */
[----:B------:R0:W-:Y:S01]  /*9c90*/  @!P1 SYNCS.ARRIVE.TRANS64.RED.A1T0 RZ, [R160+URZ], RZ ;  /* 0x000000ffa0ff99a7 */ /* 0x0001e2000810043f */
[C---:B------:R-:W-:Y:S01]  /*9ca0*/  F2FP.BF16.F32.PACK_AB R210, R167.reuse, R210 ;  /* 0x000000d2a7d2723e */ /* 0x040fe200000010ff */
[----:B------:R-:W-:-:S04]  /*9cb0*/  FADD.FTZ R177, R167, R20 ;  /* 0x00000014a7b17221 */ /* 0x000fc80000010000 */
[----:B-1----:R-:W-:Y:S01]  /*9cc0*/  FADD.FTZ R20, R204, R177 ;  /* 0x000000b1cc147221 */ /* 0x002fe20000010000 */
[----:B------:R-:W1:Y:S01]  /*9cd0*/  MUFU.EX2 R199, R199 ;  /* 0x000000c700c77308 */ /* 0x000e620000000800 */
[C---:B--2---:R-:W-:Y:S02]  /*9ce0*/  F2FP.BF16.F32.PACK_AB R204, R175.reuse, R204 ;  /* 0x000000ccafcc723e */ /* 0x044fe400000010ff */
[----:B---3--:R-:W-:-:S04]  /*9cf0*/  FADD.FTZ R161, R175, R20 ;  /* 0x00000014afa17221 */ /* 0x008fc80000010000 */
[----:B------:R-:W-:Y:S01]  /*9d00*/  FADD.FTZ R20, R206, R161 ;  /* 0x000000a1ce147221 */ /* 0x000fe20000010000 */
[C---:B----4-:R-:W-:Y:S01]  /*9d10*/  F2FP.BF16.F32.PACK_AB R206, R21.reuse, R206 ;  /* 0x000000ce15ce723e */ /* 0x050fe200000010ff */
[----:B------:R-:W-:Y:S02]  /*9d20*/  MUFU.EX2 R157, R165 ;  /* 0x000000a5009d7308 */ /* 0x000fe40000000800 */
[----:B------:R-:W-:Y:S01]  /*9d30*/  FADD.FTZ R161, R21, R20 ;  /* 0x0000001415a17221 */ /* 0x000fe20000010000 */
[----:B------:R-:W-:Y:S01]  /*9d40*/  FADD.FTZ R21, R203, R14 ;  /* 0x0000000ecb157221 */ /* 0x000fe20000010000 */
[----:B------:R-:W-:Y:S02]  /*9d50*/  F2FP.BF16.F32.PACK_AB R203, R170, R203 ;  /* 0x000000cbaacb723e */ /* 0x000fe400000010ff */
[----:B-----5:R-:W-:Y:S01]  /*9d60*/  FADD.FTZ R20, R200, R161 ;  /* 0x000000a1c8147221 */ /* 0x020fe20000010000 */
[----:B------:R-:W-:Y:S01]  /*9d70*/  FADD.FTZ R14, R170, R21 ;  /* 0x00000015aa0e7221 */ /* 0x000fe20000010000 */
[----:B------:R-:W2:Y:S01]  /*9d80*/  MUFU.EX2 R174, R174 ;  /* 0x000000ae00ae7308 */ /* 0x000ea20000000800 */
[C---:B------:R-:W-:Y:S01]  /*9d90*/  F2FP.BF16.F32.PACK_AB R200, R169.reuse, R200 ;  /* 0x000000c8a9c8723e */ /* 0x040fe200000010ff */
[----:B------:R-:W-:Y:S01]  /*9da0*/  FADD.FTZ R161, R169, R20 ;  /* 0x00000014a9a17221 */ /* 0x000fe20000010000 */
[----:B------:R-:W-:Y:S01]  /*9db0*/  FADD.FTZ R21, R197, R14 ;  /* 0x0000000ec5157221 */ /* 0x000fe20000010000 */
[----:B------:R-:W-:-:S02]  /*9dc0*/  F2FP.BF16.F32.PACK_AB R197, R158, R197 ;  /* 0x000000c59ec5723e */ /* 0x000fc400000010ff */
[----:B------:R-:W-:Y:S01]  /*9dd0*/  FADD.FTZ R20, R202, R161 ;  /* 0x000000a1ca147221 */ /* 0x000fe20000010000 */
[----:B------:R-:W-:Y:S01]  /*9de0*/  FADD.FTZ R14, R158, R21 ;  /* 0x000000159e0e7221 */ /* 0x000fe20000010000 */
[----:B------:R-:W3:Y:S01]  /*9df0*/  MUFU.EX2 R192, R192 ;  /* 0x000000c000c07308 */ /* 0x000ee20000000800 */
[C---:B------:R-:W-:Y:S01]  /*9e00*/  F2FP.BF16.F32.PACK_AB R202, R173.reuse, R202 ;  /* 0x000000caadca723e */ /* 0x040fe200000010ff */
[----:B------:R-:W-:-:S04]  /*9e10*/  FADD.FTZ R159, R173, R20 ;  /* 0x00000014ad9f7221 */ /* 0x000fc80000010000 */
[----:B------:R-:W-:Y:S01]  /*9e20*/  FADD.FTZ R20, R196, R159 ;  /* 0x0000009fc4147221 */ /* 0x000fe20000010000 */
[C---:B------:R-:W-:Y:S01]  /*9e30*/  F2FP.BF16.F32.PACK_AB R196, R5.reuse, R196 ;  /* 0x000000c405c4723e */ /* 0x040fe200000010ff */
[----:B------:R-:W4:Y:S02]  /*9e40*/  MUFU.EX2 R155, R155 ;  /* 0x0000009b009b7308 */ /* 0x000f240000000800 */
[----:B------:R-:W-:Y:S01]  /*9e50*/  FADD.FTZ R159, R5, R20 ;  /* 0x00000014059f7221 */ /* 0x000fe20000010000 */
[----:B-1----:R-:W-:Y:S01]  /*9e60*/  FADD.FTZ R5, R199, R14 ;  /* 0x0000000ec7057221 */ /* 0x002fe20000010000 */
[----:B--2---:R-:W-:Y:S02]  /*9e70*/  F2FP.BF16.F32.PACK_AB R199, R174, R199 ;  /* 0x000000c7aec7723e */ /* 0x004fe400000010ff */
[----:B------:R-:W-:Y:S01]  /*9e80*/  FADD.FTZ R20, R198, R159 ;  /* 0x0000009fc6147221 */ /* 0x000fe20000010000 */
[----:B------:R-:W-:Y:S01]  /*9e90*/  FADD.FTZ R14, R174, R5 ;  /* 0x00000005ae0e7221 */ /* 0x000fe20000010000 */
[----:B------:R-:W1:Y:S01]  /*9ea0*/  MUFU.EX2 R153, R171 ;  /* 0x000000ab00997308 */ /* 0x000e620000000800 */
[C---:B------:R-:W-:Y:S01]  /*9eb0*/  F2FP.BF16.F32.PACK_AB R198, R157.reuse, R198 ;  /* 0x000000c69dc6723e */ /* 0x040fe200000010ff */
[----:B------:R-:W-:-:S04]  /*9ec0*/  FADD.FTZ R21, R157, R20 ;  /* 0x000000149d157221 */ /* 0x000fc80000010000 */
[----:B---3--:R-:W-:Y:S01]  /*9ed0*/  FADD.FTZ R20, R192, R21 ;  /* 0x00000015c0147221 */ /* 0x008fe20000010000 */
[----:B------:R-:W-:Y:S01]  /*9ee0*/  IMAD.U32 R21, RZ, RZ, UR60 ;  /* 0x0000003cff157e24 */ /* 0x000fe2000f8e00ff */
[----:B------:R-:W2:Y:S01]  /*9ef0*/  MUFU.EX2 R178, R178 ;  /* 0x000000b200b27308 */ /* 0x000ea20000000800 */
[----:B----4-:R-:W-:-:S07]  /*9f00*/  FADD.FTZ R5, R155, R14 ;  /* 0x0000000e9b057221 */ /* 0x010fce0000010000 */
        /* <DEDUP_REMOVED lines=11> */
[----:B------:R-:W-:Y:S01]  /*9fc0*/  IMAD.U32 R20, RZ, RZ, UR6 ;  /* 0x00000006ff147e24 */ /* 0x000fe2000f8e00ff */
[----:B------:R-:W-:Y:S01]  /*9fd0*/  F2FP.BF16.F32.PACK_AB R194, R180, R189 ;  /* 0x000000bdb4c2723e */ /* 0x000fe200000010ff */
[C---:B---3--:R-:W-:Y:S01]  /*9fe0*/  FADD.FTZ R5, R152.reuse, R5 ;  /* 0x0000000598057221 */ /* 0x048fe20000010000 */
[----:B------:R-:W-:Y:S01]  /*9ff0*/  F2FP.BF16.F32.PACK_AB R195, R152, R163 ;  /* 0x000000a398c3723e */ /* 0x000fe200000010ff */
[----:B0-----:R-:W-:Y:S06]  /*a000*/  @P3 BRA `(.L_x_2609) ;  /* 0xffffffbc00943947 */ /* 0x001fec000383ffff */
[----:B------:R-:W-:-:S07]  /*a010*/  IMAD.U32 R20, RZ, RZ, UR4 ;  /* 0x00000004ff147e24 */ /* 0x000fce000f8e00ff */
.L_x_2600:
        /* <DEDUP_REMOVED lines=9> */
.L_x_2619:
        /* <DEDUP_REMOVED lines=10> */
.L_x_2611:
        /* <DEDUP_REMOVED lines=8> */
.L_x_2612:
[----:B-1----:R-:W-:Y:S05]  /*a1d0*/  @P2 BRA `(.L_x_2613) ;  /* 0x0000000000082947 */ /* 0x002fea0003800000 */
[----:B------:R-:W1:Y:S02]  /*a1e0*/  SYNCS.PHASECHK.TRANS64.TRYWAIT P2, [UR4+0x38830], R3 ;  /* 0x03883003ff0075a7 */ /* 0x000e640008040144 */
[----:B-1----:R-:W-:Y:S05]  /*a1f0*/  @!P2 BRA `(.L_x_2614) ;  /* 0x000000f400fca947 */ /* 0x002fea0003800000 */
.L_x_2613:
        /* <DEDUP_REMOVED lines=643> */
.L_x_2615:
        /* <DEDUP_REMOVED lines=9> */
.L_x_2616:
[----:B---3--:R-:W-:Y:S05]  /*cac0*/  @P2 BRA `(.L_x_2617) ;  /* 0x0000000000082947 */ /* 0x008fea0003800000 */
[----:B------:R-:W3:Y:S02]  /*cad0*/  SYNCS.PHASECHK.TRANS64.TRYWAIT P2, [UR4+0x38850], R0 ;  /* 0x03885000ff0075a7 */ /* 0x000ee40008040144 */
[----:B---3--:R-:W-:Y:S05]  /*cae0*/  @!P2 BRA `(.L_x_2618) ;  /* 0x000000cc00d8a947 */ /* 0x008fea0003800000 */
.L_x_2617:
        /* <DEDUP_REMOVED lines=236> */
[----:B0-----:R-:W-:-:S03]  /*d9b0*/  FFMA.FTZ R5, R2, R5, R209 ;  /* 0x0000000502057223 */ /* 0x001fc600000100d1 */
        /* <DEDUP_REMOVED lines=62> */
[C---:B------:R-:W-:Y:S01]  /*dda0*/  FADD.FTZ R21, R173.reuse, R162 ;  /* 0x000000a2ad157221 */ /* 0x040fe20000010000 */
[----:B------:R-:W-:Y:S01]  /*ddb0*/  FADD.FTZ R160, R20, R5 ;  /* 0x0000000514a07221 */ /* 0x000fe20000010000 */
        /* <DEDUP_REMOVED lines=27> */
[----:B------:R-:W-:Y:S02]  /*df70*/  IMAD.U32 R20, RZ, RZ, UR4 ;  /* 0x00000004ff147e24 */ /* 0x000fe4000f8e00ff */
[----:B------:R-:W-:Y:S01]  /*df80*/  IMAD.MOV.U32 R22, RZ, RZ, R3 ;  /* 0x000000ffff167224 */ /* 0x000fe200078e0003 */
[----:B0-----:R-:W-:Y:S06]  /*df90*/  @P2 BRA `(.L_x_2619) ;  /* 0xffffffc000442947 */ /* 0x001fec000383ffff */
.L_x_2610:
        /* <DEDUP_REMOVED lines=131> */
.L_x_2620:
        /* <DEDUP_REMOVED lines=8> */
.L_x_2621:
[----:B-1----:R-:W-:Y:S05]  /*e850*/  @P2 BRA `(.L_x_2622) ;  /* 0x0000000000082947 */ /* 0x002fea0003800000 */
[----:B------:R-:W1:Y:S02]  /*e860*/  SYNCS.PHASECHK.TRANS64.TRYWAIT P0, [UR7+0x38850], R0 ;  /* 0x03885000ff0075a7 */ /* 0x000e640008000147 */
[----:B-1----:R-:W-:Y:S05]  /*e870*/  @!P0 BRA `(.L_x_2623) ;  /* 0x000000b0008c8947 */ /* 0x002fea0003800000 */
.L_x_2622:
        /* <DEDUP_REMOVED lines=206> */
.L_x_2593:
        /* <DEDUP_REMOVED lines=79> */
[----:B------:R-:W-:Y:S01]  /*fa50*/  LOP3.LUT R106, R9, R106, RZ, 0x3c, !PT ;  /* 0x0000006a096a7212 */ /* 0x000fe200078e3cff */
[----:B------:R-:W-:Y:S01]  /*fa60*/  IMAD.X R9, RZ, RZ, R107, P1 ;  /* 0x000000ffff097224 */ /* 0x000fe200008e066b */
        /* <DEDUP_REMOVED lines=29> */
[----:B------:R0:W-:Y:S01]  /*fc40*/  STSM.16.M88.4 [R106], R24 ;  /* 0x000000186a007844 */ /* 0x0001e20000000200 */
[----:B------:R-:W-:-:S02]  /*fc50*/  LOP3.LUT R54, R54, R185, RZ, 0x3c, !PT ;  /* 0x000000b936367212 */ /* 0x000fc400078e3cff */
[----:B------:R-:W-:Y:S01]  /*fc60*/  SHF.R.U64 R94, R94, 0x3, RZ ;  /* 0x000000035e5e7819 */ /* 0x000fe200000012ff */
[----:B------:R1:W-:Y:S01]  /*fc70*/  STSM.16.M88.4 [R11], R32 ;  /* 0x000000200b007844 */ /* 0x0003e20000000200 */
[----:B------:R-:W-:Y:S02]  /*fc80*/  LOP3.LUT R98, R29, R6, RZ, 0x3c, !PT ;  /* 0x000000061d627212 */ /* 0x000fe400078e3cff */
[----:B------:R-:W-:Y:S01]  /*fc90*/  MOV R20, R20 ;  /* 0x0000001400147202 */ /* 0x000fe20000000f00 */
[----:B------:R-:W-:Y:S01]  /*fca0*/  STSM.16.M88.4 [R12], R40 ;  /* 0x000000280c007844 */ /* 0x000fe20000000200 */
[----:B------:R-:W-:Y:S02]  /*fcb0*/  F2FP.BF16.F32.PACK_AB R59, R157, R59 ;  /* 0x0000003b9d3b723e */ /* 0x000fe400000010ff */
[----:B------:R-:W-:Y:S01]  /*fcc0*/  F2FP.BF16.F32.PACK_AB R65, R156, R66 ;  /* 0x000000429c41723e */ /* 0x000fe200000010ff */
[----:B------:R2:W-:Y:S01]  /*fcd0*/  STSM.16.M88.4 [R14], R48 ;  /* 0x000000300e007844 */ /* 0x0005e20000000200 */
[----:B------:R-:W-:-:S02]  /*fce0*/  F2FP.BF16.F32.PACK_AB R72, R73, R72 ;  /* 0x000000484948723e */ /* 0x000fc400000010ff */
[----:B------:R-:W-:Y:S01]  /*fcf0*/  LOP3.LUT R62, R62, R187, RZ, 0x3c, !PT ;  /* 0x000000bb3e3e7212 */ /* 0x000fe200078e3cff */
[----:B------:R3:W-:Y:S01]  /*fd00*/  STSM.16.M88.4 [R20], R56 ;  /* 0x0000003814007844 */ /* 0x0007e20000000200 */
[----:B------:R-:W-:Y:S02]  /*fd10*/  SHF.R.U64 R107, R107, 0x3, RZ ;  /* 0x000000036b6b7819 */ /* 0x000fe400000012ff */
[----:B------:R-:W-:Y:S02]  /*fd20*/  MOV R30, R30 ;  /* 0x0000001e001e7202 */ /* 0x000fe40000000f00 */
[----:B------:R-:W-:Y:S02]  /*fd30*/  F2FP.BF16.F32.PACK_AB R66, R69, R68 ;  /* 0x000000444542723e */ /* 0x000fe400000010ff */
[----:B------:R-:W-:Y:S02]  /*fd40*/  F2FP.BF16.F32.PACK_AB R67, R155, R67 ;  /* 0x000000439b43723e */ /* 0x000fe400000010ff */
[----:B------:R-:W-:-:S02]  /*fd50*/  F2FP.BF16.F32.PACK_AB R73, R154, R74 ;  /* 0x0000004a9a49723e */ /* 0x000fc400000010ff */
[----:B------:R-:W-:Y:S01]  /*fd60*/  F2FP.BF16.F32.PACK_AB R80, R81, R80 ;  /* 0x000000505150723e */ /* 0x000fe200000010ff */
[----:B------:R3:W-:Y:S01]  /*fd70*/  STSM.16.M88.4 [R30], R64 ;  /* 0x000000401e007844 */ /* 0x0007e20000000200 */
[----:B------:R-:W-:Y:S02]  /*fd80*/  LOP3.LUT R70, R70, R189, RZ, 0x3c, !PT ;  /* 0x000000bd46467212 */ /* 0x000fe400078e3cff */
[----:B------:R-:W-:Y:S02]  /*fd90*/  MOV R38, R38 ;  /* 0x0000002600267202 */ /* 0x000fe40000000f00 */
[----:B------:R-:W-:Y:S02]  /*fda0*/  F2FP.BF16.F32.PACK_AB R74, R77, R76 ;  /* 0x0000004c4d4a723e */ /* 0x000fe400000010ff */
[----:B------:R-:W-:Y:S01]  /*fdb0*/  F2FP.BF16.F32.PACK_AB R75, R153, R75 ;  /* 0x0000004b994b723e */ /* 0x000fe200000010ff */
[----:B------:R-:W4:Y:S01]  /*fdc0*/  LDC R76, c[0x0][0xbe8] ;  /* 0x0002fa00ff4c7b82 */ /* 0x000f220000000800 */
[----:B------:R-:W-:-:S02]  /*fdd0*/  F2FP.BF16.F32.PACK_AB R81, R152, R82 ;  /* 0x000000529851723e */ /* 0x000fc400000010ff */
[----:B------:R-:W-:Y:S01]  /*fde0*/  F2FP.BF16.F32.PACK_AB R88, R89, R88 ;  /* 0x000000585958723e */ /* 0x000fe200000010ff */
[----:B------:R3:W-:Y:S01]  /*fdf0*/  STSM.16.M88.4 [R38], R72 ;  /* 0x0000004826007844 */ /* 0x0007e20000000200 */
[----:B------:R-:W-:Y:S02]  /*fe00*/  LOP3.LUT R78, R78, R191, RZ, 0x3c, !PT ;  /* 0x000000bf4e4e7212 */ /* 0x000fe400078e3cff */
[----:B------:R-:W-:Y:S02]  /*fe10*/  SHF.R.U64 R165, R165, 0x3, RZ ;  /* 0x00000003a5a57819 */ /* 0x000fe400000012ff */
[----:B------:R-:W-:Y:S02]  /*fe20*/  MOV R46, R46 ;  /* 0x0000002e002e7202 */ /* 0x000fe40000000f00 */
[----:B------:R-:W-:Y:S02]  /*fe30*/  F2FP.BF16.F32.PACK_AB R82, R85, R84 ;  /* 0x000000545552723e */ /* 0x000fe400000010ff */
[----:B------:R-:W-:-:S02]  /*fe40*/  F2FP.BF16.F32.PACK_AB R83, R83, R86 ;  /* 0x000000565353723e */ /* 0x000fc400000010ff */
[----:B------:R-:W-:Y:S02]  /*fe50*/  F2FP.BF16.F32.PACK_AB R89, R87, R90 ;  /* 0x0000005a5759723e */ /* 0x000fe400000010ff */
[----:B------:R-:W-:Y:S01]  /*fe60*/  LOP3.LUT R94, R94, R193, RZ, 0x3c, !PT ;  /* 0x000000c15e5e7212 */ /* 0x000fe200078e3cff */
[----:B------:R3:W-:Y:S01]  /*fe70*/  STSM.16.M88.4 [R46], R80 ;  /* 0x000000502e007844 */ /* 0x0007e20000000200 */
[----:B------:R-:W-:Y:S02]  /*fe80*/  MOV R54, R54 ;  /* 0x0000003600367202 */ /* 0x000fe40000000f00 */
[----:B------:R-:W-:Y:S02]  /*fe90*/  MOV R10, R98 ;  /* 0x00000062000a7202 */ /* 0x000fe40000000f00 */
[----:B------:R-:W-:Y:S02]  /*fea0*/  F2FP.BF16.F32.PACK_AB R90, R93, R92 ;  /* 0x0000005c5d5a723e */ /* 0x000fe400000010ff */
[----:B------:R-:W-:-:S02]  /*feb0*/  F2FP.BF16.F32.PACK_AB R91, R91, R3 ;  /* 0x000000035b5b723e */ /* 0x000fc400000010ff */
[----:B------:R-:W-:Y:S02]  /*fec0*/  F2FP.BF16.F32.PACK_AB R96, R97, R96 ;  /* 0x000000606160723e */ /* 0x000fe400000010ff */
[----:B------:R-:W-:Y:S01]  /*fed0*/  LOP3.LUT R102, R107, R102, RZ, 0x3c, !PT ;  /* 0x000000666b667212 */ /* 0x000fe200078e3cff */
        /* <DEDUP_REMOVED lines=10> */
[----:B0-----:R-:W-:Y:S02]  /*ff80*/  F2FP.BF16.F32.PACK_AB R106, R109, R108 ;  /* 0x0000006c6d6a723e */ /* 0x001fe400000010ff */
        /* <DEDUP_REMOVED lines=34> */
[----:B------:R3:W-:Y:S10]  /*101b0*/  STSM.16.M88.4 [R6], R144 ;  /* 0x0000009006007844 */ /* 0x0007f40000000200 */
[----:B------:R-:W-:-:S02]  /*101c0*/  USHF.L.U64.HI UR11, UR4, 0x2, UR7 ;  /* 0x00000002040b7899 */ /* 0x000fc40008010207 */
[----:B------:R-:W-:-:S04]  /*101d0*/  UIADD3 UR4, UP1, UR10, UR8, URZ ;  /* 0x000000080a047290 */ /* 0x000fc8000ff3e03f */
[----:B------:R-:W-:Y:S02]  /*101e0*/  UIADD3.X UR7, UR11, UR9, URZ, UP1, !UPT ;  /* 0x000000090b077290 */ /* 0x000fe40008ffe43f */
[----:B------:R-:W-:Y:S01]  /*101f0*/  IMAD.U32 R8, RZ, RZ, UR4 ;  /* 0x00000004ff087e24 */ /* 0x000fe2000f8e00ff */
[----:B------:R-:W-:-:S03]  /*10200*/  ULDC.64 UR8, c[0x0][0xc08] ;  /* 0x0003020000087ab9 */ /* 0x000fc60000000a00 */
[----:B------:R-:W-:Y:S01]  /*10210*/  IMAD.U32 R9, RZ, RZ, UR7 ;  /* 0x00000007ff097e24 */ /* 0x000fe2000f8e00ff */
[----:B------:R-:W-:Y:S06]  /*10220*/  BAR.SYNC.DEFER_BLOCKING 0x1, 0x100 ;  /* 0x0044000000007b1d */ /* 0x000fec0000010000 */
[----:B------:R-:W3:Y:S01]  /*10230*/  @P0 LDG.E R3, desc[UR12][R8.64] ;  /* 0x0000000c08030981 */ /* 0x000ee2000c1e1900 */
[----:B----4-:R-:W-:Y:S01]  /*10240*/  ISETP.NE.AND P1, PT, R76, 0x1, PT ;  /* 0x000000014c00780c */ /* 0x010fe20003f25270 */
[----:B------:R-:W-:Y:S01]  /*10250*/  UISETP.NE.U32.AND UP1, UPT, UR8, URZ, UPT ;  /* 0x0000003f0800728c */ /* 0x000fe2000bf25070 */
[----:B------:R-:W-:Y:S01]  /*10260*/  ULDC UR7, c[0x0][0xa88] ;  /* 0x0002a20000077ab9 */ /* 0x000fe20000000800 */
[----:B------:R-:W-:-:S02]  /*10270*/  UMOV UR4, URZ ;  /* 0x0000003f00047c82 */ /* 0x000fc40008000000 */
[----:B------:R-:W-:-:S06]  /*10280*/  UISETP.NE.AND.EX UP1, UPT, UR9, URZ, UPT, UP1 ;  /* 0x0000003f0900728c */ /* 0x000fcc000bf25310 */
[----:B------:R-:W-:Y:S02]  /*10290*/  PLOP3.LUT P2, PT, PT, PT, UP1, 0x80, 0x0 ;  /* 0x000000000000781c */ /* 0x000fe40003f4f018 */
[----:B-1----:R-:W0:Y:S03]  /*102a0*/  @P1 LDC R11, c[0x0][0xbec] ;  /* 0x0002fb00ff0b1b82 */ /* 0x002e260000000800 */
[----:B------:R-:W-:-:S04]  /*102b0*/  @UP1 UIADD3 UR8, UP2, UR10, UR8, URZ ;  /* 0x000000080a081290 */ /* 0x000fc8000ff5e03f */
[----:B------:R-:W-:Y:S01]  /*102c0*/  @UP1 UIADD3.X UR9, UR11, UR9, URZ, UP2, !UPT ;  /* 0x000000090b091290 */ /* 0x000fe200097fe43f */
[----:B------:R-:W1:Y:S01]  /*102d0*/  @P1 LDC R13, c[0x0][0xbf0] ;  /* 0x0002fc00ff0d1b82 */ /* 0x000e620000000800 */
[----:B--2---:R-:W-:-:S04]  /*102e0*/  IMAD.U32 R14, RZ, RZ, UR8 ;  /* 0x00000008ff0e7e24 */ /* 0x004fc8000f8e00ff */
[----:B------:R-:W-:Y:S01]  /*102f0*/  IMAD.U32 R15, RZ, RZ, UR9 ;  /* 0x00000009ff0f7e24 */ /* 0x000fe2000f8e00ff */
[----:B---3--:R-:W-:Y:S01]  /*10300*/  @P0 R2UR UR4, R3 ;  /* 0x00000000030402ca */ /* 0x008fe200000e0000 */
[----:B------:R-:W-:-:S06]  /*10310*/  IMAD.U32 R3, RZ, RZ, UR7 ;  /* 0x00000007ff037e24 */ /* 0x000fcc000f8e00ff */
[----:B------:R2:W5:Y:S01]  /*10320*/  @P2 LDG.E R3, desc[UR12][R14.64] ;  /* 0x0000000c0e032981 */ /* 0x000562000c1e1900 */
[----:B01----:R-:W-:Y:S07]  /*10330*/  @P2 BRA `(.L_x_2626) ;  /* 0x0000000000142947 */ /* 0x003fee0003800000 */
[----:B------:R-:W-:Y:S05]  /*10340*/  @!P0 BRA `(.L_x_2626) ;  /* 0x0000000000108947 */ /* 0x000fea0003800000 */
[----:B------:R-:W-:Y:S02]  /*10350*/  ULDC.64 UR8, c[0x0][0x208] ;  /* 0x0000820000087ab9 */ /* 0x000fe40000000a00 */
[----:B------:R-:W3:Y:S04]  /*10360*/  LDG.E R6, desc[UR8][R8.64] ;  /* 0x0000000808067981 */ /* 0x000ee8000c1e1900 */
[----:B-----5:R-:W3:Y:S02]  /*10370*/  LDG.E R3, desc[UR8][R8.64+0x4] ;  /* 0x0000040808037981 */ /* 0x020ee4000c1e1900 */
[----:B---3--:R-:W-:-:S07]  /*10380*/  IMAD.IADD R3, R3, 0x1, -R6 ;  /* 0x0000000103037824 */ /* 0x008fce00078e0a06 */
.L_x_2626:
[----:B------:R-:W-:Y:S01]  /*10390*/  R2UR UR18, R219 ;  /* 0x00000000db1272ca */ /* 0x000fe200000e0000 */
[----:B------:R-:W-:Y:S01]  /*103a0*/  ULDC.64 UR12, c[0x0][0xb90] ;  /* 0x0002e400000c7ab9 */ /* 0x000fe20000000a00 */
[----:B------:R-:W-:Y:S01]  /*103b0*/  R2UR UR17, R23 ;  /* 0x00000000171172ca */ /* 0x000fe200000e0000 */
[----:B------:R-:W-:Y:S01]  /*103c0*/  USHF.R.S32.HI UR11, URZ, 0x1f, UR4 ;  /* 0x0000001f3f0b7899 */ /* 0x000fe20008011404 */
[----:B------:R-:W-:Y:S01]  /*103d0*/  R2UR UR16, R221 ;  /* 0x00000000dd1072ca */ /* 0x000fe200000e0000 */
[----:B------:R-:W-:Y:S01]  /*103e0*/  UMOV UR10, UR4 ;  /* 0x00000004000a7c82 */ /* 0x000fe20008000000 */
[----:B------:R-:W-:Y:S01]  /*103f0*/  R2UR UR15, R218 ;  /* 0x00000000da0f72ca */ /* 0x000fe200000e0000 */
[----:B------:R-:W-:Y:S01]  /*10400*/  IMAD R9, R220, 0x40, R18 ;  /* 0x00000040dc097824 */ /* 0x000fe200078e0212 */
[----:B------:R-:W0:Y:S01]  /*10410*/  @P1 LDC R17, c[0x0][0xbf0] ;  /* 0x0002fc00ff111b82 */ /* 0x000e220000000800 */
[----:B-----5:R-:W-:Y:S01]  /*10420*/  IMAD R81, R3, R76, RZ ;  /* 0x0000004c03517224 */ /* 0x020fe200078e02ff */
[----:B------:R-:W-:Y:S01]  /*10430*/  ULDC.64 UR20, c[0x0][0x208] ;  /* 0x0000820000147ab9 */ /* 0x000fe20000000a00 */
[----:B------:R-:W-:-:S02]  /*10440*/  IMAD.WIDE R4, R9, 0x2, R4 ;  /* 0x0000000209047825 */ /* 0x000fc400078e0204 */
[----:B------:R-:W-:Y:S02]  /*10450*/  USHF.R.S32.HI UR14, URZ, 0x1f, UR18 ;  /* 0x0000001f3f0e7899 */ /* 0x000fe40008011412 */
[----:B------:R-:W-:Y:S01]  /*10460*/  VIADD R10, R213, UR17 ;  /* 0x00000011d50a7c36 */ /* 0x000fe20008000000 */
[----:B------:R-:W-:Y:S01]  /*10470*/  UIMAD.WIDE.U32 UR8, UR18, UR12, UR10 ;  /* 0x0000000c120872a5 */ /* 0x000fe2000f8e000a */
[----:B------:R-:W-:Y:S01]  /*10480*/  IADD3 R29, P3, R4, 0x4000, RZ ;  /* 0x00004000041d7810 */ /* 0x000fe20007f7e0ff */
[----:B------:R-:W-:Y:S01]  /*10490*/  UIMAD UR7, UR14, UR12, URZ ;  /* 0x0000000c0e0772a4 */ /* 0x000fe2000f8e023f */
[----:B------:R-:W-:Y:S01]  /*104a0*/  @P1 IMAD.HI.U32 R6, R10, R11, RZ ;  /* 0x0000000b0a061227 */ /* 0x000fe200078e00ff */
[----:B------:R-:W-:Y:S01]  /*104b0*/  USEL UR16, UR16, URZ, !UP0 ;  /* 0x0000003f10107287 */ /* 0x000fe2000c000000 */
[----:B------:R-:W-:Y:S01]  /*104c0*/  LOP3.LUT R28, R29, 0x380, RZ, 0xc0, !PT ;  /* 0x000003801d1c7812 */ /* 0x000fe200078ec0ff */
[----:B------:R-:W-:Y:S01]  /*104d0*/  UIMAD UR7, UR18, UR13, UR7 ;  /* 0x0000000d120772a4 */ /* 0x000fe2000f8e0207 */
[----:B------:R-:W-:Y:S01]  /*104e0*/  IMAD.MOV.U32 R8, RZ, RZ, R10 ;  /* 0x000000ffff087224 */ /* 0x000fe200078e000a */
[----:B------:R-:W-:Y:S01]  /*104f0*/  @P1 SHF.R.U32.HI R8, RZ, R13, R6 ;  /* 0x0000000dff081219 */ /* 0x000fe20000011606 */
[----:B------:R-:W-:Y:S01]  /*10500*/  ULDC.64 UR12, c[0x0][0xb98] ;  /* 0x0002e600000c7ab9 */ /* 0x000fe20000000a00 */
[----:B------:R-:W-:Y:S01]  /*10510*/  UIADD3 UR9, UR9, UR7, URZ ;  /* 0x0000000709097290 */ /* 0x000fe2000fffe03f */
[----:B------:R-:W-:Y:S01]  /*10520*/  SHF.R.U64 R28, R28, 0x3, RZ ;  /* 0x000000031c1c7819 */ /* 0x000fe200000012ff */
[----:B------:R-:W-:Y:S01]  /*10530*/  USEL UR15, UR15, URZ, !UP0 ;  /* 0x0000003f0f0f7287 */ /* 0x000fe2000c000000 */
[--C-:B------:R-:W-:Y:S01]  /*10540*/  IMAD.MOV R11, RZ, RZ, -R8.reuse ;  /* 0x000000ffff0b7224 */ /* 0x100fe200078e0a08 */
[----:B------:R-:W-:Y:S01]  /*10550*/  UIMAD UR7, UR16, UR12, URZ ;  /* 0x0000000c100772a4 */ /* 0x000fe2000f8e023f */
[----:B------:R-:W-:Y:S01]  /*10560*/  SHF.R.S32.HI R9, RZ, 0x1f, R8 ;  /* 0x0000001fff097819 */ /* 0x000fe20000011408 */
[----:B------:R-:W-:Y:S01]  /*10570*/  UIMAD.WIDE.U32 UR8, UR15, UR12, UR8 ;  /* 0x0000000c0f0872a5 */ /* 0x000fe2000f8e0008 */
[----:B------:R-:W-:Y:S01]  /*10580*/  IMAD R11, R76, R11, R10 ;  /* 0x0000000b4c0b7224 */ /* 0x000fe200078e020a */
[----:B------:R-:W-:Y:S01]  /*10590*/  UIMAD UR7, UR15, UR13, UR7 ;  /* 0x0000000d0f0772a4 */ /* 0x000fe2000f8e0207 */
[----:B------:R-:W-:Y:S01]  /*105a0*/  LOP3.LUT R28, R28, R29, RZ, 0x3c, !PT ;  /* 0x0000001d1c1c7212 */ /* 0x000fe200078e3cff */
[----:B------:R-:W-:Y:S01]  /*105b0*/  IMAD.X R29, RZ, RZ, R5, P3 ;  /* 0x000000ffff1d7224 */ /* 0x000fe200018e0605 */
[----:B------:R-:W-:Y:S01]  /*105c0*/  IADD3 R45, P3, R4, 0xa000, RZ ;  /* 0x0000a000042d7810 */ /* 0x000fe20007f7e0ff */
[----:B--2---:R-:W-:Y:S01]  /*105d0*/  VIADD R14, R225, UR17 ;  /* 0x00000011e10e7c36 */ /* 0x004fe20008000000 */
[----:B------:R-:W-:Y:S01]  /*105e0*/  IADD3 R8, P0, R8, UR8, RZ ;  /* 0x0000000808087c10 */ /* 0x000fe2000ff1e0ff */
[----:B------:R-:W-:Y:S01]  /*105f0*/  IMAD.U32 R10, RZ, RZ, UR7 ;  /* 0x00000007ff0a7e24 */ /* 0x000fe2000f8e00ff */
[----:B------:R-:W-:Y:S01]  /*10600*/  SHF.R.S32.HI R6, RZ, 0x1f, R11 ;  /* 0x0000001fff067819 */ /* 0x000fe2000001140b */
[----:B------:R-:W-:Y:S01]  /*10610*/  ULDC.64 UR12, c[0x0][0xaa0] ;  /* 0x0002a800000c7ab9 */ /* 0x000fe20000000a00 */
[----:B------:R-:W-:-:S02]  /*10620*/  IADD3 R33, P2, R4, 0x5000, RZ ;  /* 0x0000500004217810 */ /* 0x000fc40007f5e0ff */
[----:B------:R-:W-:Y:S01]  /*10630*/  IADD3.X R9, R9, UR9, R10, P0, !PT ;  /* 0x0000000909097c10 */ /* 0x000fe200087fe40a */
[----:B------:R-:W-:Y:S01]  /*10640*/  ULDC.64 UR8, c[0x0][0xb88] ;  /* 0x0002e20000087ab9 */ /* 0x000fe20000000a00 */
[----:B------:R-:W-:Y:S01]  /*10650*/  LOP3.LUT R44, R45, 0x380, RZ, 0xc0, !PT ;  /* 0x000003802d2c7812 */ /* 0x000fe200078ec0ff */
[----:B------:R-:W-:Y:S01]  /*10660*/  IMAD R6, R6, UR8, RZ ;  /* 0x0000000806067c24 */ /* 0x000fe2000f8e02ff */
[----:B------:R-:W-:Y:S01]  /*10670*/  LOP3.LUT R32, R33, 0x380, RZ, 0xc0, !PT ;  /* 0x0000038021207812 */ /* 0x000fe200078ec0ff */
[C---:B------:R-:W-:Y:S01]  /*10680*/  IMAD.WIDE.U32 R8, R11.reuse, UR8, R8 ;  /* 0x000000080b087c25 */ /* 0x040fe2000f8e0008 */
[----:B------:R-:W-:Y:S02]  /*10690*/  SHF.R.U64 R44, R44, 0x3, RZ ;  /* 0x000000032c2c7819 */ /* 0x000fe400000012ff */
[----:B------:R-:W-:Y:S01]  /*106a0*/  SHF.R.U64 R32, R32, 0x3, RZ ;  /* 0x0000000320207819 */ /* 0x000fe200000012ff */
[----:B------:R-:W-:Y:S01]  /*106b0*/  IMAD R15, R11, UR9, R6 ;  /* 0x000000090b0f7c24 */ /* 0x000fe2000f8e0206 */
[----:B------:R-:W-:Y:S01]  /*106c0*/  ULDC.64 UR8, c[0x0][0xb50] ;  /* 0x0002d40000087ab9 */ /* 0x000fe20000000a00 */
[----:B------:R-:W-:Y:S01]  /*106d0*/  LOP3.LUT R44, R44, R45, RZ, 0x3c, !PT ;  /* 0x0000002d2c2c7212 */ /* 0x000fe200078e3cff */
[----:B------:R-:W-:Y:S01]  /*106e0*/  IMAD.X R45, RZ, RZ, R5, P3 ;  /* 0x000000ffff2d7224 */ /* 0x000fe200018e0605 */
[----:B------:R-:W-:Y:S01]  /*106f0*/  LEA R10, P0, R8, UR8, 0x2 ;  /* 0x00000008080a7c11 */ /* 0x000fe2000f8010ff */
[----:B------:R-:W-:Y:S01]  /*10700*/  IMAD.IADD R9, R9, 0x1, R15 ;  /* 0x0000000109097824 */ /* 0x000fe200078e020f */
[----:B------:R-:W-:Y:S01]  /*10710*/  IADD3 R13, P5, R4, 0x1000, RZ ;  /* 0x00001000040d7810 */ /* 0x000fe20007fbe0ff */
[----:B------:R-:W-:Y:S01]  /*10720*/  VIADD R6, R14, 0x8 ;  /* 0x000000080e067836 */ /* 0x000fe20000000000 */
[----:B------:R-:W-:Y:S01]  /*10730*/  IADD3 R21, P4, R4, 0x2000, RZ ;  /* 0x0000200004157810 */ /* 0x000fe20007f9e0ff */
[----:B------:R-:W-:Y:S01]  /*10740*/  SHFL.IDX PT, R46, R10, RZ, 0x1c1f ;  /* 0x001c1fff0a2e7589 */ /* 0x000fe200000e0000 */
[----:B------:R-:W-:-:S02]  /*10750*/  LEA.HI.X R11, R8, UR9, R9, 0x2, P0 ;  /* 0x00000009080b7c11 */ /* 0x000fc400080f1409 */
[----:B------:R-:W-:Y:S01]  /*10760*/  IADD3 R25, P0, R4, 0x3000, RZ ;  /* 0x0000300004197810 */ /* 0x000fe20007f1e0ff */
[----:B------:R-:W-:Y:S01]  /*10770*/  SHFL.IDX PT, R50, R10, 0x1, 0x1c1f ;  /* 0x003c1f000a327f89 */ /* 0x000fe200000e0000 */
[----:B------:R-:W-:Y:S01]  /*10780*/  LOP3.LUT R32, R32, R33, RZ, 0x3c, !PT ;  /* 0x0000002120207212 */ /* 0x000fe200078e3cff */
[----:B------:R-:W-:Y:S01]  /*10790*/  IMAD.X R33, RZ, RZ, R5, P2 ;  /* 0x000000ffff217224 */ /* 0x000fe200010e0605 */
[----:B------:R-:W-:Y:S01]  /*107a0*/  LOP3.LUT R24, R25, 0x380, RZ, 0xc0, !PT ;  /* 0x0000038019187812 */ /* 0x000fe200078ec0ff */
[----:B------:R-:W1:Y:S01]  /*107b0*/  SHFL.IDX PT, R47, R11, RZ, 0x1c1f ;  /* 0x001c1fff0b2f7589 */ /* 0x000e6200000e0000 */
[----:B------:R-:W-:Y:S02]  /*107c0*/  IADD3 R8, P3, R4, 0xf000, RZ ;  /* 0x0000f00004087810 */ /* 0x000fe40007f7e0ff */
[----:B------:R-:W-:Y:S01]  /*107d0*/  SHF.R.U64 R24, R24, 0x3, RZ ;  /* 0x0000000318187819 */ /* 0x000fe200000012ff */
[----:B------:R-:W2:Y:S01]  /*107e0*/  SHFL.IDX PT, R51, R11, 0x1, 0x1c1f ;  /* 0x003c1f000b337f89 */ /* 0x000ea200000e0000 */
[----:B------:R-:W-:-:S02]  /*107f0*/  IADD3 R49, P2, R4, 0xb000, RZ ;  /* 0x0000b00004317810 */ /* 0x000fc40007f5e0ff */
[----:B------:R-:W-:Y:S02]  /*10800*/  LOP3.LUT R12, R13, 0x380, RZ, 0xc0, !PT ;  /* 0x000003800d0c7812 */ /* 0x000fe400078ec0ff */
[----:B------:R-:W-:Y:S02]  /*10810*/  LOP3.LUT R20, R21, 0x380, RZ, 0xc0, !PT ;  /* 0x0000038015147812 */ /* 0x000fe400078ec0ff */
[----:B------:R-:W-:Y:S01]  /*10820*/  IADD3 R37, P6, R4, 0x6000, RZ ;  /* 0x0000600004257810 */ /* 0x000fe20007fde0ff */
[----:B------:R-:W-:Y:S01]  /*10830*/  UIMAD UR7, UR11, UR12, URZ ;  /* 0x0000000c0b0772a4 */ /* 0x000fe2000f8e023f */
[----:B------:R-:W-:Y:S01]  /*10840*/  LOP3.LUT R24, R24, R25, RZ, 0x3c, !PT ;  /* 0x0000001918187212 */ /* 0x000fe200078e3cff */
[--C-:B------:R-:W-:Y:S01]  /*10850*/  IMAD.X R25, RZ, RZ, R5.reuse, P0 ;  /* 0x000000ffff197224 */ /* 0x100fe200000e0605 */
[----:B------:R-:W-:Y:S01]  /*10860*/  IADD3 R57, P0, R4, 0x9000, RZ ;  /* 0x0000900004397810 */ /* 0x000fe20007f1e0ff */
[----:B------:R-:W-:Y:S01]  /*10870*/  UIMAD.WIDE.U32 UR8, UR4, UR12, URZ ;  /* 0x0000000c040872a5 */ /* 0x000fe2000f8e003f */
[----:B------:R-:W-:Y:S01]  /*10880*/  LOP3.LUT R3, R8, 0x380, RZ, 0xc0, !PT ;  /* 0x0000038008037812 */ /* 0x000fe200078ec0ff */
[----:B------:R-:W-:Y:S01]  /*10890*/  ULDC.64 UR10, c[0x0][0xae8] ;  /* 0x0002ba00000a7ab9 */ /* 0x000fe20000000a00 */
[----:B------:R-:W-:Y:S01]  /*108a0*/  LOP3.LUT R56, R57, 0x380, RZ, 0xc0, !PT ;  /* 0x0000038039387812 */ /* 0x000fe200078ec0ff */
[----:B------:R-:W-:Y:S01]  /*108b0*/  IMAD.X R53, RZ, RZ, R5, P3 ;  /* 0x000000ffff357224 */ /* 0x000fe200018e0605 */
[----:B------:R-:W-:-:S02]  /*108c0*/  LOP3.LUT R48, R49, 0x380, RZ, 0xc0, !PT ;  /* 0x0000038031307812 */ /* 0x000fc400078ec0ff */
[----:B------:R-:W-:Y:S02]  /*108d0*/  SHF.R.U64 R56, R56, 0x3, RZ ;  /* 0x0000000338387819 */ /* 0x000fe400000012ff */
[----:B------:R-:W-:Y:S02]  /*108e0*/  SHF.R.U64 R12, R12, 0x3, RZ ;  /* 0x000000030c0c7819 */ /* 0x000fe400000012ff */
[----:B------:R-:W-:Y:S02]  /*108f0*/  SHF.R.U64 R20, R20, 0x3, RZ ;  /* 0x0000000314147819 */ /* 0x000fe400000012ff */
[----:B------:R-:W-:Y:S02]  /*10900*/  SHF.R.U64 R3, R3, 0x3, RZ ;  /* 0x0000000303037819 */ /* 0x000fe400000012ff */
[----:B------:R-:W-:Y:S01]  /*10910*/  LOP3.LUT R56, R56, R57, RZ, 0x3c, !PT ;  /* 0x0000003938387212 */ /* 0x000fe200078e3cff */
[----:B------:R-:W-:Y:S01]  /*10920*/  IMAD.X R57, RZ, RZ, R5, P0 ;  /* 0x000000ffff397224 */ /* 0x000fe200000e0605 */
[----:B------:R-:W-:-:S02]  /*10930*/  SHF.R.U64 R48, R48, 0x3, RZ ;  /* 0x0000000330307819 */ /* 0x000fc400000012ff */
[----:B------:R-:W-:Y:S01]  /*10940*/  LOP3.LUT R12, R12, R13, RZ, 0x3c, !PT ;  /* 0x0000000d0c0c7212 */ /* 0x000fe200078e3cff */
[--C-:B------:R-:W-:Y:S01]  /*10950*/  IMAD.X R13, RZ, RZ, R5.reuse, P5 ;  /* 0x000000ffff0d7224 */ /* 0x100fe200028e0605 */
[----:B------:R-:W-:Y:S01]  /*10960*/  LOP3.LUT R20, R20, R21, RZ, 0x3c, !PT ;  /* 0x0000001514147212 */ /* 0x000fe200078e3cff */
[--C-:B------:R-:W-:Y:S01]  /*10970*/  IMAD.X R21, RZ, RZ, R5.reuse, P4 ;  /* 0x000000ffff157224 */ /* 0x100fe200020e0605 */
[----:B------:R-:W-:Y:S02]  /*10980*/  LOP3.LUT P0, RZ, R223, 0x3, RZ, 0xc0, !PT ;  /* 0x00000003dfff7812 */ /* 0x000fe4000780c0ff */
[C---:B------:R-:W-:Y:S02]  /*10990*/  IADD3 R41, P5, R4.reuse, 0x7000, RZ ;  /* 0x0000700004297810 */ /* 0x040fe40007fbe0ff */
[----:B------:R-:W-:Y:S02]  /*109a0*/  IADD3 R65, P4, R4, 0x8000, RZ ;  /* 0x0000800004417810 */ /* 0x000fe40007f9e0ff */
[----:B------:R-:W-:Y:S01]  /*109b0*/  LOP3.LUT R48, R48, R49, RZ, 0x3c, !PT ;  /* 0x0000003130307212 */ /* 0x000fe200078e3cff */
[----:B------:R-:W-:Y:S01]  /*109c0*/  IMAD.X R49, RZ, RZ, R5, P2 ;  /* 0x000000ffff317224 */ /* 0x000fe200010e0605 */
[----:B------:R-:W-:-:S02]  /*109d0*/  LOP3.LUT R52, R3, R8, RZ, 0x3c, !PT ;  /* 0x0000000803347212 */ /* 0x000fc400078e3cff */
[----:B------:R-:W3:Y:S01]  /*109e0*/  @P1 LDC R3, c[0x0][0xbec] ;  /* 0x0002fb00ff031b82 */ /* 0x000ee20000000800 */
[-C--:B------:R-:W-:Y:S02]  /*109f0*/  ISETP.GE.OR P2, PT, R14, R81.reuse, P0 ;  /* 0x000000510e00720c */ /* 0x080fe40000746670 */
[----:B------:R-:W-:Y:S02]  /*10a00*/  ISETP.GE.OR P0, PT, R6, R81, P0 ;  /* 0x000000510600720c */ /* 0x000fe40000706670 */
[----:B------:R-:W-:Y:S02]  /*10a10*/  LOP3.LUT R36, R37, 0x380, RZ, 0xc0, !PT ;  /* 0x0000038025247812 */ /* 0x000fe400078ec0ff */
[----:B------:R-:W-:Y:S02]  /*10a20*/  LOP3.LUT R40, R41, 0x380, RZ, 0xc0, !PT ;  /* 0x0000038029287812 */ /* 0x000fe400078ec0ff */
[----:B------:R-:W-:Y:S02]  /*10a30*/  LOP3.LUT R64, R65, 0x380, RZ, 0xc0, !PT ;  /* 0x0000038041407812 */ /* 0x000fe400078ec0ff */
[----:B------:R-:W-:-:S02]  /*10a40*/  LOP3.LUT R9, R4, 0x380, RZ, 0xc0, !PT ;  /* 0x0000038004097812 */ /* 0x000fc400078ec0ff */
[----:B------:R-:W-:Y:S01]  /*10a50*/  SHF.R.U64 R36, R36, 0x3, RZ ;  /* 0x0000000324247819 */ /* 0x000fe200000012ff */
[----:B------:R-:W-:Y:S01]  /*10a60*/  UIMAD UR7, UR4, UR13, UR7 ;  /* 0x0000000d040772a4 */ /* 0x000fe2000f8e0207 */
[----:B------:R-:W-:Y:S01]  /*10a70*/  SHF.R.U64 R40, R40, 0x3, RZ ;  /* 0x0000000328287819 */ /* 0x000fe200000012ff */
[----:B-1----:R-:W-:Y:S01]  /*10a80*/  @!P2 ST.E desc[UR20][R46.64], R2 ;  /* 0x000000022e00a985 */ /* 0x002fe2000c101914 */
[----:B------:R-:W-:Y:S02]  /*10a90*/  SHF.R.U64 R64, R64, 0x3, RZ ;  /* 0x0000000340407819 */ /* 0x000fe400000012ff */
[----:B------:R-:W-:Y:S01]  /*10aa0*/  SHF.R.U64 R9, R9, 0x3, RZ ;  /* 0x0000000309097819 */ /* 0x000fe200000012ff */
[----:B--2---:R1:W-:Y:S01]  /*10ab0*/  @!P0 ST.E desc[UR20][R50.64], R0 ;  /* 0x0000000032008985 */ /* 0x0043e2000c101914 */
[----:B------:R-:W-:Y:S01]  /*10ac0*/  LOP3.LUT R36, R36, R37, RZ, 0x3c, !PT ;  /* 0x0000002524247212 */ /* 0x000fe200078e3cff */
[--C-:B------:R-:W-:Y:S01]  /*10ad0*/  IMAD.X R37, RZ, RZ, R5.reuse, P6 ;  /* 0x000000ffff257224 */ /* 0x100fe200030e0605 */
[----:B------:R-:W-:Y:S01]  /*10ae0*/  LOP3.LUT R40, R40, R41, RZ, 0x3c, !PT ;  /* 0x0000002928287212 */ /* 0x000fe200078e3cff */
[--C-:B------:R-:W-:Y:S01]  /*10af0*/  IMAD.X R41, RZ, RZ, R5.reuse, P5 ;  /* 0x000000ffff297224 */ /* 0x100fe200028e0605 */
[----:B------:R-:W-:Y:S01]  /*10b00*/  LOP3.LUT R64, R64, R65, RZ, 0x3c, !PT ;  /* 0x0000004140407212 */ /* 0x000fe200078e3cff */
[----:B------:R-:W-:Y:S01]  /*10b10*/  IMAD.X R65, RZ, RZ, R5, P4 ;  /* 0x000000ffff417224 */ /* 0x000fe200020e0605 */
[C---:B------:R-:W-:Y:S01]  /*10b20*/  IADD3 R73, P6, R4.reuse, 0xc000, RZ ;  /* 0x0000c00004497810 */ /* 0x040fe20007fde0ff */
[----:B------:R-:W-:Y:S01]  /*10b30*/  UIADD3 UR9, UR9, UR7, URZ ;  /* 0x0000000709097290 */ /* 0x000fe2000fffe03f */
[C---:B------:R-:W-:Y:S01]  /*10b40*/  IADD3 R69, P5, R4.reuse, 0xd000, RZ ;  /* 0x0000d00004457810 */ /* 0x040fe20007fbe0ff */
[----:B------:R-:W-:Y:S01]  /*10b50*/  UIMAD UR4, UR14, UR10, URZ ;  /* 0x0000000a0e0472a4 */ /* 0x000fe2000f8e023f */
[----:B------:R-:W-:Y:S01]  /*10b60*/  IADD3 R61, P4, R4, 0xe000, RZ ;  /* 0x0000e000043d7810 */ /* 0x000fe20007f9e0ff */
[----:B-1----:R-:W-:Y:S01]  /*10b70*/  IMAD R0, R217, 0x20, R220 ;  /* 0x00000020d9007824 */ /* 0x002fe200078e02dc */
[----:B------:R-:W-:Y:S01]  /*10b80*/  LOP3.LUT R4, R9, R4, RZ, 0x3c, !PT ;  /* 0x0000000409047212 */ /* 0x000fe200078e3cff */
[----:B------:R-:W5:Y:S01]  /*10b90*/  LD.E.128 R12, desc[UR20][R12.64] ;  /* 0x000000140c0c7980 */ /* 0x000f62000c101d00 */
[----:B------:R-:W-:-:S02]  /*10ba0*/  LOP3.LUT R72, R73, 0x380, RZ, 0xc0, !PT ;  /* 0x0000038049487812 */ /* 0x000fc400078ec0ff */
[----:B------:R-:W-:Y:S01]  /*10bb0*/  LOP3.LUT R68, R69, 0x380, RZ, 0xc0, !PT ;  /* 0x0000038045447812 */ /* 0x000fe200078ec0ff */
[----:B------:R1:W5:Y:S01]  /*10bc0*/  LD.E.128 R8, desc[UR20][R4.64] ;  /* 0x0000001404087980 */ /* 0x000362000c101d00 */
[----:B------:R-:W-:Y:S01]  /*10bd0*/  LOP3.LUT R60, R61, 0x380, RZ, 0xc0, !PT ;  /* 0x000003803d3c7812 */ /* 0x000fe200078ec0ff */
[----:B------:R-:W-:Y:S01]  /*10be0*/  UIMAD UR4, UR18, UR11, UR4 ;  /* 0x0000000b120472a4 */ /* 0x000fe2000f8e0204 */
[----:B------:R-:W-:Y:S01]  /*10bf0*/  SHF.R.U64 R72, R72, 0x3, RZ ;  /* 0x0000000348487819 */ /* 0x000fe200000012ff */
[----:B------:R-:W-:Y:S01]  /*10c00*/  UIMAD.WIDE.U32 UR8, UR18, UR10, UR8 ;  /* 0x0000000a120872a5 */ /* 0x000fe2000f8e0008 */
[----:B------:R-:W-:Y:S01]  /*10c10*/  SHF.R.U64 R68, R68, 0x3, RZ ;  /* 0x0000000344447819 */ /* 0x000fe200000012ff */
[----:B------:R-:W5:Y:S01]  /*10c20*/  LD.E.128 R20, desc[UR20][R20.64] ;  /* 0x0000001414147980 */ /* 0x000f62000c101d00 */
[----:B------:R-:W-:Y:S01]  /*10c30*/  SHF.R.U64 R60, R60, 0x3, RZ ;  /* 0x000000033c3c7819 */ /* 0x000fe200000012ff */
[----:B------:R-:W-:Y:S01]  /*10c40*/  ULDC.64 UR10, c[0x0][0xaf0] ;  /* 0x0002bc00000a7ab9 */ /* 0x000fe20000000a00 */
[----:B-1----:R-:W-:Y:S01]  /*10c50*/  VIADD R4, R0, UR17 ;  /* 0x0000001100047c36 */ /* 0x002fe20008000000 */
[----:B------:R-:W-:Y:S01]  /*10c60*/  UIADD3 UR9, UR9, UR4, URZ ;  /* 0x0000000409097290 */ /* 0x000fe2000fffe03f */
[----:B------:R-:W-:Y:S01]  /*10c70*/  LOP3.LUT R72, R72, R73, RZ, 0x3c, !PT ;  /* 0x0000004948487212 */ /* 0x000fe200078e3cff */
[----:B------:R-:W5:Y:S01]  /*10c80*/  LD.E.128 R24, desc[UR20][R24.64] ;  /* 0x0000001418187980 */ /* 0x000f62000c101d00 */
[----:B---3--:R-:W-:Y:S01]  /*10c90*/  @P1 IMAD.HI.U32 R0, R4, R3, RZ ;  /* 0x0000000304001227 */ /* 0x008fe200078e00ff */
[----:B------:R-:W-:Y:S01]  /*10ca0*/  LOP3.LUT R68, R68, R69, RZ, 0x3c, !PT ;  /* 0x0000004544447212 */ /* 0x000fe200078e3cff */
[----:B------:R-:W-:Y:S01]  /*10cb0*/  UIMAD UR4, UR16, UR10, URZ ;  /* 0x0000000a100472a4 */ /* 0x000fe2000f8e023f */
[----:B------:R-:W-:Y:S01]  /*10cc0*/  LOP3.LUT R60, R60, R61, RZ, 0x3c, !PT ;  /* 0x0000003d3c3c7212 */ /* 0x000fe200078e3cff */
[--C-:B------:R-:W-:Y:S01]  /*10cd0*/  IMAD.X R73, RZ, RZ, R5.reuse, P6 ;  /* 0x000000ffff497224 */ /* 0x100fe200030e0605 */
[----:B------:R-:W5:Y:S01]  /*10ce0*/  LD.E.128 R28, desc[UR20][R28.64] ;  /* 0x000000141c1c7980 */ /* 0x000f62000c101d00 */
[----:B------:R-:W-:-:S02]  /*10cf0*/  IMAD.X R69, RZ, RZ, R5, P5 ;  /* 0x000000ffff457224 */ /* 0x000fc400028e0605 */
[----:B------:R-:W-:Y:S01]  /*10d00*/  IMAD.X R61, RZ, RZ, R5, P4 ;  /* 0x000000ffff3d7224 */ /* 0x000fe200020e0605 */
[----:B------:R-:W5:Y:S01]  /*10d10*/  LD.E.128 R32, desc[UR20][R32.64] ;  /* 0x0000001420207980 */ /* 0x000f62000c101d00 */
[----:B------:R-:W-:Y:S01]  /*10d20*/  IMAD.MOV.U32 R5, RZ, RZ, R4 ;  /* 0x000000ffff057224 */ /* 0x000fe200078e0004 */
[----:B0-----:R-:W-:Y:S01]  /*10d30*/  @P1 SHF.R.U32.HI R5, RZ, R17, R0 ;  /* 0x00000011ff051219 */ /* 0x001fe20000011600 */
[----:B------:R-:W-:Y:S01]  /*10d40*/  UIMAD UR4, UR15, UR11, UR4 ;  /* 0x0000000b0f0472a4 */ /* 0x000fe2000f8e0204 */
[----:B------:R-:W5:Y:S01]  /*10d50*/  LD.E.128 R36, desc[UR20][R36.64] ;  /* 0x0000001424247980 */ /* 0x000f62000c101d00 */
[----:B------:R-:W-:Y:S01]  /*10d60*/  UIMAD.WIDE.U32 UR8, UR15, UR10, UR8 ;  /* 0x0000000a0f0872a5 */ /* 0x000fe2000f8e0008 */
[--C-:B------:R-:W-:Y:S01]  /*10d70*/  SHF.R.S32.HI R0, RZ, 0x1f, R5.reuse ;  /* 0x0000001fff007819 */ /* 0x100fe20000011405 */
[----:B------:R-:W-:Y:S01]  /*10d80*/  IMAD.MOV R17, RZ, RZ, -R5 ;  /* 0x000000ffff117224 */ /* 0x000fe200078e0a05 */
[----:B------:R-:W-:Y:S01]  /*10d90*/  ULDC.64 UR10, c[0x0][0xae0] ;  /* 0x0002b800000a7ab9 */ /* 0x000fe20000000a00 */
[----:B------:R-:W-:Y:S01]  /*10da0*/  UIADD3 UR4, UR9, UR4, URZ ;  /* 0x0000000409047290 */ /* 0x000fe2000fffe03f */
[----:B------:R-:W5:Y:S01]  /*10db0*/  LD.E.128 R40, desc[UR20][R40.64] ;  /* 0x0000001428287980 */ /* 0x000f62000c101d00 */
[----:B------:R-:W-:-:S02]  /*10dc0*/  IMAD R0, R0, UR10, RZ ;  /* 0x0000000a00007c24 */ /* 0x000fc4000f8e02ff */
[----:B------:R-:W-:Y:S01]  /*10dd0*/  IMAD R17, R76, R17, R4 ;  /* 0x000000114c117224 */ /* 0x000fe200078e0204 */
[----:B------:R-:W5:Y:S01]  /*10de0*/  LD.E.128 R64, desc[UR20][R64.64] ;  /* 0x0000001440407980 */ /* 0x000f62000c101d00 */
[----:B------:R-:W-:Y:S02]  /*10df0*/  IMAD.U32 R3, RZ, RZ, UR9 ;  /* 0x00000009ff037e24 */ /* 0x000fe4000f8e00ff */
[----:B------:R-:W-:Y:S01]  /*10e00*/  IMAD.U32 R2, RZ, RZ, UR8 ;  /* 0x00000008ff027e24 */ /* 0x000fe2000f8e00ff */
[----:B------:R-:W5:Y:S01]  /*10e10*/  LD.E.128 R56, desc[UR20][R56.64] ;  /* 0x0000001438387980 */ /* 0x000f62000c101d00 */
[----:B------:R-:W-:Y:S01]  /*10e20*/  IMAD.U32 R3, RZ, RZ, UR4 ;  /* 0x00000004ff037e24 */ /* 0x000fe2000f8e00ff */
[----:B------:R-:W-:Y:S02]  /*10e30*/  ULDC.64 UR8, c[0x0][0xad8] ;  /* 0x0002b60000087ab9 */ /* 0x000fe40000000a00 */
[----:B------:R-:W5:Y:S01]  /*10e40*/  LD.E.128 R44, desc[UR20][R44.64] ;  /* 0x000000142c2c7980 */ /* 0x000f62000c101d00 */
[----:B------:R-:W-:-:S03]  /*10e50*/  IMAD R77, R5, UR11, R0 ;  /* 0x0000000b054d7c24 */ /* 0x000fc6000f8e0200 */
[----:B------:R-:W5:Y:S01]  /*10e60*/  LD.E.128 R48, desc[UR20][R48.64] ;  /* 0x0000001430307980 */ /* 0x000f62000c101d00 */
[----:B------:R-:W-:-:S03]  /*10e70*/  SHF.R.S32.HI R0, RZ, 0x1f, R17 ;  /* 0x0000001fff007819 */ /* 0x000fc60000011411 */
[----:B------:R-:W5:Y:S04]  /*10e80*/  LD.E.128 R72, desc[UR20][R72.64] ;  /* 0x0000001448487980 */ /* 0x000f68000c101d00 */
[----:B------:R-:W5:Y:S04]  /*10e90*/  LD.E.128 R68, desc[UR20][R68.64] ;  /* 0x0000001444447980 */ /* 0x000f68000c101d00 */
[----:B------:R-:W5:Y:S04]  /*10ea0*/  LD.E.128 R60, desc[UR20][R60.64] ;  /* 0x000000143c3c7980 */ /* 0x000f68000c101d00 */
[----:B------:R-:W5:Y:S01]  /*10eb0*/  LD.E.128 R52, desc[UR20][R52.64] ;  /* 0x0000001434347980 */ /* 0x000f62000c101d00 */
[----:B------:R-:W-:Y:S01]  /*10ec0*/  IMAD.WIDE.U32 R2, R5, UR10, R2 ;  /* 0x0000000a05027c25 */ /* 0x000fe2000f8e0002 */
[----:B------:R-:W-:Y:S01]  /*10ed0*/  @!PT LDS RZ, [RZ] ;  /* 0x00000000fffff984 */ /* 0x000fe20000000800 */
[----:B------:R-:W-:Y:S01]  /*10ee0*/  @!PT LDS RZ, [RZ] ;  /* 0x00000000fffff984 */ /* 0x000fe20000000800 */
[----:B------:R-:W-:Y:S01]  /*10ef0*/  @!PT LDS RZ, [RZ] ;  /* 0x00000000fffff984 */ /* 0x000fe20000000800 */
[----:B------:R-:W-:Y:S01]  /*10f00*/  @!PT LDS RZ, [RZ] ;  /* 0x00000000fffff984 */ /* 0x000fe20000000800 */
[----:B------:R0:W-:Y:S06]  /*10f10*/  MEMBAR.ALL.CTA ;  /* 0x0000000000007992 */ /* 0x0001ec0000008000 */
[----:B0-----:R-:W0:Y:S01]  /*10f20*/  FENCE.VIEW.ASYNC.S ;  /* 0x00000000000073c6 */ /* 0x001e220000000000 */
[----:B------:R-:W-:-:S02]  /*10f30*/  IMAD.IADD R3, R3, 0x1, R77 ;  /* 0x0000000103037824 */ /* 0x000fc400078e024d */
[----:B------:R-:W-:Y:S02]  /*10f40*/  IMAD R4, R0, UR8, RZ ;  /* 0x0000000800047c24 */ /* 0x000fe4000f8e02ff */
[----:B------:R-:W-:Y:S02]  /*10f50*/  VIADD R80, R220, UR17 ;  /* 0x00000011dc507c36 */ /* 0x000fe40008000000 */
[C---:B------:R-:W-:Y:S02]  /*10f60*/  IMAD R5, R17.reuse, UR9, R4 ;  /* 0x0000000911057c24 */ /* 0x040fe4000f8e0204 */
[----:B------:R-:W-:Y:S01]  /*10f70*/  IMAD.WIDE.U32 R2, R17, UR8, R2 ;  /* 0x0000000811027c25 */ /* 0x000fe2000f8e0002 */
[----:B------:R-:W-:Y:S01]  /*10f80*/  ISETP.GE.AND P2, PT, R80, R81, PT ;  /* 0x000000515000720c */ /* 0x000fe20003f46270 */
[----:B------:R-:W-:Y:S02]  /*10f90*/  ULDC.64 UR8, c[0x0][0xa80] ;  /* 0x0002a00000087ab9 */ /* 0x000fe40000000a00 */
[----:B------:R-:W-:Y:S01]  /*10fa0*/  VIADD R19, R19, 0x38820 ;  /* 0x0003882013137836 */ /* 0x000fe20000000000 */
[----:B------:R-:W-:Y:S01]  /*10fb0*/  LEA R6, P3, R2, UR8, 0x1 ;  /* 0x0000000802067c11 */ /* 0x000fe2000f8608ff */
[----:B------:R-:W-:-:S02]  /*10fc0*/  IMAD.IADD R3, R3, 0x1, R5 ;  /* 0x0000000103037824 */ /* 0x000fc400078e0205 */
[----:B------:R-:W-:Y:S01]  /*10fd0*/  VIADD R0, R80, 0x20 ;  /* 0x0000002050007836 */ /* 0x000fe20000000000 */
[----:B------:R-:W-:Y:S02]  /*10fe0*/  PRMT R19, RZ, 0x654, R19 ;  /* 0x00000654ff137816 */ /* 0x000fe40000000013 */
[----:B------:R-:W-:Y:S02]  /*10ff0*/  LEA.HI.X R17, R2, UR9, R3, 0x1, P3 ;  /* 0x0000000902117c11 */ /* 0x000fe400098f0c03 */
[-C--:B------:R-:W-:Y:S01]  /*11000*/  ISETP.GE.AND P1, PT, R0, R81.reuse, PT ;  /* 0x000000510000720c */ /* 0x080fe20003f26270 */
[----:B------:R-:W-:Y:S01]  /*11010*/  VIADD R0, R80, 0x40 ;  /* 0x0000004050007836 */ /* 0x000fe20000000000 */
[----:B0-----:R0:W-:Y:S01]  /*11020*/  SYNCS.ARRIVE.TRANS64.RED.A1T0 RZ, [R19+URZ], RZ ;  /* 0x000000ff13ff79a7 */ /* 0x0011e2000810043f */
[----:B------:R1:W2:Y:S01]  /*11030*/  SHFL.IDX PT, R79, R6, RZ, 0x181f ;  /* 0x00181fff064f7589 */ /* 0x0002a200000e0000 */
[----:B------:R-:W-:Y:S02]  /*11040*/  BSSY B1, `(.L_x_2627) ;  /* 0x0000016000017945 */ /* 0x000fe40003800000 */
[----:B------:R-:W-:Y:S01]  /*11050*/  ISETP.GE.AND P0, PT, R0, R81, PT ;  /* 0x000000510000720c */ /* 0x000fe20003f06270 */
[----:B0-----:R1:W0:Y:S01]  /*11060*/  SHFL.IDX PT, R19, R17, RZ, 0x181f ;  /* 0x00181fff11137589 */ /* 0x00122200000e0000 */
[----:B------:R-:W-:Y:S11]  /*11070*/  @P2 BRA `(.L_x_2628) ;  /* 0x0000000000482947 */ /* 0x000ff60003800000 */
[----:B------:R-:W-:Y:S01]  /*11080*/  ULDC UR4, c[0x0][0xac8] ;  /* 0x0002b20000047ab9 */ /* 0x000fe20000000800 */
[----:B------:R-:W-:Y:S01]  /*11090*/  ULDC.64 UR8, c[0x0][0x208] ;  /* 0x0000820000087ab9 */ /* 0x000fe20000000a00 */
[----:B------:R-:W-:Y:S02]  /*110a0*/  ISETP.GE.AND P5, PT, R18, UR4, PT ;  /* 0x0000000412007c0c */ /* 0x000fe4000bfa6270 */
[----:B------:R-:W-:Y:S02]  /*110b0*/  ISETP.GE.AND P4, PT, R215, UR4, PT ;  /* 0x00000004d7007c0c */ /* 0x000fe4000bf86270 */
[----:B------:R-:W-:Y:S02]  /*110c0*/  ISETP.GE.AND P3, PT, R214, UR4, PT ;  /* 0x00000004d6007c0c */ /* 0x000fe4000bf66270 */
[----:B------:R-:W-:-:S07]  /*110d0*/  ISETP.GE.AND P2, PT, R216, UR4, PT ;  /* 0x00000004d8007c0c */ /* 0x000fce000bf46270 */
[----:B--2---:R-:W-:-:S04]  /*110e0*/  @!P5 LEA R2, P6, R18, R79, 0x1 ;  /* 0x0000004f1202d211 */ /* 0x004fc800078c08ff */
[----:B0-----:R-:W-:Y:S02]  /*110f0*/  @!P5 LEA.HI.X R3, R18, R19, R231, 0x1, P6 ;  /* 0x000000131203d211 */ /* 0x001fe400030f0ce7 */
        /* <DEDUP_REMOVED lines=10> */
.L_x_2628:
[----:B------:R-:W-:Y:S05]  /*111a0*/  BSYNC B1 ;  /* 0x0000000000017941 */ /* 0x000fea0003800000 */
.L_x_2627:
        /* <DEDUP_REMOVED lines=22> */
.L_x_2630:
[----:B------:R-:W-:Y:S05]  /*11310*/  BSYNC B1 ;  /* 0x0000000000017941 */ /* 0x000fea0003800000 */
.L_x_2629:
        /* <DEDUP_REMOVED lines=22> */
.L_x_2632:
[----:B------:R-:W-:Y:S05]  /*11480*/  BSYNC B1 ;  /* 0x0000000000017941 */ /* 0x000fea0003800000 */
.L_x_2631:
[----:B------:R-:W-:Y:S01]  /*11490*/  VIADD R0, R80, 0x60 ;  /* 0x0000006050007836 */ /* 0x000fe20000000000 */
[----:B01-3--:R-:W3:Y:S04]  /*114a0*/  SHFL.IDX PT, R17, R17, 0x3, 0x181f ;  /* 0x00781f0011117f89 */ /* 0x00bee800000e0000 */
[----:B------:R-:W-:Y:S01]  /*114b0*/  ISETP.GE.AND P0, PT, R0, R81, PT ;  /* 0x000000510000720c */ /* 0x000fe20003f06270 */
[----:B----4-:R4:W0:-:S12]  /*114c0*/  SHFL.IDX PT, R11, R6, 0x3, 0x181f ;  /* 0x00781f00060b7f89 */ /* 0x01081800000e0000 */
[----:B----4-:R-:W-:Y:S05]  /*114d0*/  @P0 BRA `(.L_x_2633) ;  /* 0x0000000c00ec0947 */ /* 0x010fea0003800000 */
[----:B------:R-:W-:Y:S01]  /*114e0*/  ULDC UR4, c[0x0][0xac8] ;  /* 0x0002b20000047ab9 */ /* 0x000fe20000000800 */
[----:B------:R-:W-:Y:S01]  /*114f0*/  ULDC.64 UR8, c[0x0][0x208] ;  /* 0x0000820000087ab9 */ /* 0x000fe20000000a00 */
[----:B------:R-:W-:Y:S02]  /*11500*/  ISETP.GE.AND P3, PT, R18, UR4, PT ;  /* 0x0000000412007c0c */ /* 0x000fe4000bf66270 */
[----:B------:R-:W-:Y:S02]  /*11510*/  ISETP.GE.AND P4, PT, R215, UR4, PT ;  /* 0x00000004d7007c0c */ /* 0x000fe4000bf86270 */
[----:B------:R-:W-:-:S09]  /*11520*/  ISETP.GE.AND P5, PT, R214, UR4, PT ;  /* 0x00000004d6007c0c */ /* 0x000fd2000bfa6270 */
[CC--:B0-----:R-:W-:Y:S02]  /*11530*/  @!P3 LEA R2, P0, R18.reuse, R11.reuse, 0x1 ;  /* 0x0000000b1202b211 */ /* 0x0c1fe400078008ff */
[C---:B------:R-:W-:Y:S02]  /*11540*/  @!P4 LEA R4, P1, R215.reuse, R11, 0x1 ;  /* 0x0000000bd704c211 */ /* 0x040fe400078208ff */
[----:B---3--:R-:W-:Y:S02]  /*11550*/  @!P3 LEA.HI.X R3, R18, R17, R231, 0x1, P0 ;  /* 0x000000111203b211 */ /* 0x008fe400000f0ce7 */
        /* <DEDUP_REMOVED lines=13> */
.L_x_2625:
        /* <DEDUP_REMOVED lines=37> */
.L_x_2634:
        /* <DEDUP_REMOVED lines=50> */
.L_x_2636:
[----:B------:R-:W-:Y:S05]  /*11ba0*/  BSYNC B1 ;  /* 0x0000000000017941 */ /* 0x000fea0003800000 */
.L_x_2635:
        /* <DEDUP_REMOVED lines=13> */
[----:B------:R-:W-:Y:S02]  /*11c80*/  UIMAD.WIDE.U32 UR8, UR17, UR14, UR8 ;  /* 0x0000000e110872a5 */ /* 0x000fe4000f8e0008 */
        /* <DEDUP_REMOVED lines=24> */
[----:B------:R-:W-:Y:S02]  /*11e10*/  VIADD R6, R220, UR16 ;  /* 0x00000010dc067c36 */ /* 0x000fe40008000000 */
        /* <DEDUP_REMOVED lines=33> */
.L_x_2638:
[----:B------:R-:W-:Y:S05]  /*12030*/  BSYNC B1 ;  /* 0x0000000000017941 */ /* 0x000fea0003800000 */
.L_x_2637:
        /* <DEDUP_REMOVED lines=22> */
.L_x_2640:
[----:B------:R-:W-:Y:S05]  /*121a0*/  BSYNC B1 ;  /* 0x0000000000017941 */ /* 0x000fea0003800000 */
.L_x_2639:
        /* <DEDUP_REMOVED lines=22> */
.L_x_2642:
[----:B------:R-:W-:Y:S05]  /*12310*/  BSYNC B1 ;  /* 0x0000000000017941 */ /* 0x000fea0003800000 */
.L_x_2641:
        /* <DEDUP_REMOVED lines=23> */
.L_x_2633:
[----:B------:R-:W-:Y:S05]  /*12490*/  BSYNC B0 ;  /* 0x0000000000007941 */ /* 0x000fea0003800000 */
.L_x_2624:
[----:B------:R-:W-:Y:S02]  /*124a0*/  ULDC UR4, c[0x0][0xc3c] ;  /* 0x00030f0000047ab9 */ /* 0x000fe40000000800 */
[----:B------:R-:W-:-:S13]  /*124b0*/  ISETP.GE.AND P0, PT, R7, UR4, PT ;  /* 0x0000000407007c0c */ /* 0x000fda000bf06270 */
[----:B------:R-:W-:Y:S05]  /*124c0*/  @!P0 BRA `(.L_x_2643) ;  /* 0xfffffee800688947 */ /* 0x000fea000383ffff */
[----:B------:R-:W-:Y:S05]  /*124d0*/  EXIT ;  /* 0x000000000000794d */ /* 0x000fea0003800000 */
.L_x_2588:
[----:B------:R-:W-:-:S08]  /*124e0*/  NOP ;  /* 0x0000000000007918 */ /* 0x000fd00000000000 */
[----:B0-----:R-:W0:-:S00]  /*124f0*/  USETMAXREG.DEALLOC.CTAPOOL 0x18 ;  /* 0x00000018000079c8 */ /* 0x001e0000080e0500 */
[----:B0-----:R-:W-:Y:S01]  /*12500*/  LOP3.LUT R0, R0, 0x3, RZ, 0xc0, !PT ;  /* 0x0000000300007812 */ /* 0x001fe200078ec0ff */
[----:B------:R-:W-:-:S05]  /*12510*/  IMAD.MOV.U32 R5, RZ, RZ, RZ ;  /* 0x000000ffff057224 */ /* 0x000fca00078e00ff */
[----:B------:R-:W0:Y:S02]  /*12520*/  SHFL.IDX PT, R0, R0, RZ, 0x1f ;  /* 0x00001fff00007589 */ /* 0x000e2400000e0000 */
[----:B0-----:R-:W-:-:S04]  /*12530*/  ISETP.NE.AND P0, PT, R0, RZ, PT ;  /* 0x000000ff0000720c */ /* 0x001fc80003f05270 */
        /* <DEDUP_REMOVED lines=10> */
.L_x_2644:
        /* <DEDUP_REMOVED lines=43> */
.L_x_2650:
        /* <DEDUP_REMOVED lines=13> */
.L_x_2649:
[----:B------:R-:W-:Y:S05]  /*12960*/  BSYNC B0 ;  /* 0x0000000000007941 */ /* 0x000fea0003800000 */
.L_x_2648:
        /* <DEDUP_REMOVED lines=21> */
.L_x_2646:
        /* <DEDUP_REMOVED lines=21> */
.L_x_2651:
        /* <DEDUP_REMOVED lines=57> */
.L_x_2647:
[----:B------:R-:W-:Y:S02]  /*12fa0*/  IMAD.MOV.U32 R17, RZ, RZ, RZ ;  /* 0x000000ffff117224 */ /* 0x000fe400078e00ff */
[----:B------:R-:W-:Y:S02]  /*12fb0*/  IMAD.U32 R16, RZ, RZ, UR6 ;  /* 0x00000006ff107e24 */ /* 0x000fe4000f8e00ff */
[----:B------:R-:W-:-:S07]  /*12fc0*/  IMAD.MOV.U32 R18, RZ, RZ, RZ ;  /* 0x000000ffff127224 */ /* 0x000fce00078e00ff */
.L_x_2652:
[----:B------:R-:W-:-:S13]  /*12fd0*/  ISETP.NE.AND P0, PT, R0, RZ, PT ;  /* 0x000000ff0000720c */ /* 0x000fda0003f05270 */
[----:B------:R-:W1:Y:S01]  /*12fe0*/  @!P0 S2R R3, SR_CgaCtaId ;  /* 0x0000000000038919 */ /* 0x000e620000008800 */
[----:B------:R-:W-:-:S04]  /*12ff0*/  @!P0 MOV R0, 0x400 ;  /* 0x0000040000008802 */ /* 0x000fc80000000f00 */
[----:B-1----:R-:W-:-:S05]  /*13000*/  @!P0 LEA R0, R3, R0, 0x18 ;  /* 0x0000000003008211 */ /* 0x002fca00078ec0ff */
[----:B------:R2:W-:Y:S01]  /*13010*/  @!P0 STS.128 [R0+0x388d0], R16 ;  /* 0x0388d01000008388 */ /* 0x0005e20000000c00 */
[----:B------:R-:W-:Y:S06]  /*13020*/  BAR.ARV 0x5, 0x180 ;  /* 0x0146000000007b1d */ /* 0x000fec0000002000 */
.L_x_2645:
[----:B0-2---:R-:W-:Y:S01]  /*13030*/  IMAD.MOV.U32 R0, RZ, RZ, 0x1 ;  /* 0x00000001ff007424 */ /* 0x005fe200078e00ff */
        /* <DEDUP_REMOVED lines=34> */
.L_x_2766:
[----:B-1----:R-:W1:Y:S01]  /*13260*/  LDC.64 R2, c[0x0][0xc88] ;  /* 0x00032200ff027b82 */ /* 0x002e620000000a00 */
[----:B------:R-:W-:Y:S01]  /*13270*/  ULDC.64 UR4, c[0x0][0x208] ;  /* 0x0000820000047ab9 */ /* 0x000fe20000000a00 */
[----:B-1----:R-:W-:-:S05]  /*13280*/  IMAD.WIDE R2, R19, 0x4, R2 ;  /* 0x0000000413027825 */ /* 0x002fca00078e0202 */
[----:B--2---:R-:W2:Y:S01]  /*13290*/  LDG.E R12, desc[UR4][R2.64] ;  /* 0x00000004020c7981 */ /* 0x004ea2000c1e1900 */
        /* <DEDUP_REMOVED lines=20> */
[----:B---3--:R-:W-:Y:S01]  /*133e0*/  IMAD.MOV.U32 R8, RZ, RZ, RZ ;  /* 0x000000ffff087224 */ /* 0x008fe200078e00ff */
        /* <DEDUP_REMOVED lines=34> */
.L_x_2654:
[----:B------:R-:W-:Y:S01]  /*13610*/  IMAD.MOV.U32 R2, RZ, RZ, R12 ;  /* 0x000000ffff027224 */ /* 0x000fe200078e000c */
[----:B------:R-:W-:Y:S01]  /*13620*/  ULDC.64 UR4, c[0x0][0xa20] ;  /* 0x0002880000047ab9 */ /* 0x000fe20000000a00 */
[----:B-----5:R-:W-:Y:S01]  /*13630*/  IMAD.IADD R3, R8, 0x1, R0 ;  /* 0x0000000108037824 */ /* 0x020fe200078e0200 */
[----:B------:R-:W-:Y:S02]  /*13640*/  ISETP.NE.U32.AND P1, PT, RZ, UR4, PT ;  /* 0x00000004ff007c0c */ /* 0x000fe4000bf25070 */
[----:B------:R3:W-:Y:S02]  /*13650*/  STL [R1+0x10], R2 ;  /* 0x0000100201007387 */ /* 0x0007e40000100800 */
[----:B------:R-:W-:Y:S02]  /*13660*/  ISETP.NE.AND.EX P1, PT, RZ, UR5, PT, P1 ;  /* 0x00000005ff007c0c */ /* 0x000fe4000bf25310 */
[----:B------:R3:W-:Y:S11]  /*13670*/  STL [R1+0x18], R3 ;  /* 0x0000180301007387 */ /* 0x0007f60000100800 */
[----:B---3--:R-:W-:Y:S05]  /*13680*/  @!P1 BRA `(.L_x_2655) ;  /* 0x0000000000149947 */ /* 0x008fea0003800000 */
[----:B------:R-:W-:Y:S01]  /*13690*/  IADD3 R6, P0, R11, UR4, RZ ;  /* 0x000000040b067c10 */ /* 0x000fe2000ff1e0ff */
[----:B------:R-:W-:-:S03]  /*136a0*/  ULDC.64 UR6, c[0x0][0x208] ;  /* 0x0000820000067ab9 */ /* 0x000fc60000000a00 */
[----:B------:R-:W-:-:S05]  /*136b0*/  IADD3.X R7, R10, UR5, RZ, P0, !PT ;  /* 0x000000050a077c10 */ /* 0x000fca00087fe4ff */
[----:B------:R3:W5:Y:S01]  /*136c0*/  LDG.E R6, desc[UR6][R6.64] ;  /* 0x0000000606067981 */ /* 0x000762000c1e1900 */
[----:B------:R-:W-:Y:S05]  /*136d0*/  BRA `(.L_x_2656) ;  /* 0x0000000000147947 */ /* 0x000fea0003800000 */
.L_x_2655:
[----:B------:R-:W-:Y:S05]  /*136e0*/  @!P0 BRA `(.L_x_2656) ;  /* 0x0000000000108947 */ /* 0x000fea0003800000 */
[----:B------:R-:W-:Y:S02]  /*136f0*/  ULDC.64 UR4, c[0x0][0x208] ;  /* 0x0000820000047ab9 */ /* 0x000fe40000000a00 */
[----:B------:R-:W3:Y:S04]  /*13700*/  LDG.E R6, desc[UR4][R4.64] ;  /* 0x0000000404067981 */ /* 0x000ee8000c1e1900 */
[----:B------:R-:W3:Y:S02]  /*13710*/  LDG.E R4, desc[UR4][R4.64+0x4] ;  /* 0x0000040404047981 */ /* 0x000ee4000c1e1900 */
[----:B---3--:R-:W-:-:S07]  /*13720*/  IMAD.IADD R6, R4, 0x1, -R6 ;  /* 0x0000000104067824 */ /* 0x008fce00078e0a06 */
.L_x_2656:
[----:B-----5:R-:W-:Y:S01]  /*13730*/  IMAD.IADD R6, R6, 0x1, -R0 ;  /* 0x0000000106067824 */ /* 0x020fe200078e0a00 */
[----:B------:R-:W-:Y:S01]  /*13740*/  BSSY B7, `(.L_x_2657) ;  /* 0x0000508000077945 */ /* 0x000fe20003800000 */
[----:B------:R-:W4:Y:S02]  /*13750*/  LDC R0, c[0x0][0x448] ;  /* 0x00011200ff007b82 */ /* 0x000f240000000800 */
[----:B----4-:R-:W-:Y:S01]  /*13760*/  ISETP.NE.AND P0, PT, R0, 0x1, PT ;  /* 0x000000010000780c */ /* 0x010fe20003f05270 */
[----:B------:R-:W-:-:S04]  /*13770*/  IMAD.SHL.U32 R0, R17, 0x80, RZ ;  /* 0x0000008011007824 */ /* 0x000fc800078e00ff */
[----:B------:R-:W-:-:S08]  /*13780*/  VIADD R0, R0, 0x7f ;  /* 0x0000007f00007836 */ /* 0x000fd00000000000 */
[----:B------:R-:W4:Y:S08]  /*13790*/  @P0 LDC R2, c[0x0][0x44c] ;  /* 0x00011300ff020b82 */ /* 0x000f300000000800 */
[----:B------:R-:W0:Y:S01]  /*137a0*/  @P0 LDC R3, c[0x0][0x450] ;  /* 0x00011400ff030b82 */ /* 0x000e220000000800 */
[----:B----4-:R-:W-:-:S05]  /*137b0*/  @P0 IMAD.HI.U32 R2, R0, R2, RZ ;  /* 0x0000000200020227 */ /* 0x010fca00078e00ff */
[----:B0-----:R-:W-:Y:S01]  /*137c0*/  @P0 SHF.R.U32.HI R0, RZ, R3, R2 ;  /* 0x00000003ff000219 */ /* 0x001fe20000011602 */
[C---:B------:R-:W-:Y:S01]  /*137d0*/  VIADD R2, R6.reuse, 0x4f ;  /* 0x0000004f06027836 */ /* 0x040fe20000000000 */
[----:B------:R-:W-:-:S03]  /*137e0*/  IADD3 R6, R6, 0x50, -R9 ;  /* 0x0000005006067810 */ /* 0x000fc60007ffe809 */
[----:B------:R-:W-:-:S04]  /*137f0*/  IMAD.HI R2, R2, 0x66666667, RZ ;  /* 0x6666666702027827 */ /* 0x000fc800078e02ff */
[----:B------:R-:W-:Y:S01]  /*13800*/  IMAD.IADD R0, R6, 0x1, R0 ;  /* 0x0000000106007824 */ /* 0x000fe200078e0200 */
[----:B------:R-:W-:-:S03]  /*13810*/  SHF.R.U32.HI R3, RZ, 0x1f, R2 ;  /* 0x0000001fff037819 */ /* 0x000fc60000011602 */
[----:B------:R-:W-:Y:S01]  /*13820*/  IMAD.HI R0, R0, 0x66666667, RZ ;  /* 0x6666666700007827 */ /* 0x000fe200078e02ff */
[----:B------:R-:W-:-:S04]  /*13830*/  LEA.HI.SX32 R3, R2, R3, 0x1b ;  /* 0x0000000302037211 */ /* 0x000fc800078fdaff */
[----:B------:R-:W-:-:S04]  /*13840*/  SHF.R.U32.HI R2, RZ, 0x1f, R0 ;  /* 0x0000001fff027819 */ /* 0x000fc80000011600 */
[----:B------:R-:W-:-:S04]  /*13850*/  LEA.HI.SX32 R2, R0, R2, 0x1b ;  /* 0x0000000200027211 */ /* 0x000fc800078fdaff */
[----:B------:R-:W-:-:S04]  /*13860*/  VIMNMX R4, R3, R2, PT ;  /* 0x0000000203047248 */ /* 0x000fc80003fe0100 */
[----:B------:R-:W-:Y:S01]  /*13870*/  ISETP.GT.AND P0, PT, R4, RZ, PT ;  /* 0x000000ff0400720c */ /* 0x000fe20003f04270 */
[----:B------:R0:W-:-:S12]  /*13880*/  STL [R1+0x2c], R4 ;  /* 0x00002c0401007387 */ /* 0x0001d80000100800 */
[----:B0-----:R-:W-:Y:S05]  /*13890*/  @P0 BRA `(.L_x_2658) ;  /* 0x0000000000480947 */ /* 0x001fea0003800000 */
[----:B------:R-:W0:Y:S02]  /*138a0*/  S2R R4, SR_TID.X ;  /* 0x0000000000047919 */ /* 0x000e240000002100 */
[----:B0-----:R-:W-:-:S04]  /*138b0*/  LOP3.LUT R4, R4, 0x7f, RZ, 0xc0, !PT ;  /* 0x0000007f04047812 */ /* 0x001fc800078ec0ff */
[----:B------:R-:W-:-:S13]  /*138c0*/  ISETP.NE.AND P0, PT, R4, RZ, PT ;  /* 0x000000ff0400720c */ /* 0x000fda0003f05270 */
[----:B------:R-:W-:Y:S05]  /*138d0*/  @P0 BRA `(.L_x_2659) ;  /* 0x0000004c00b80947 */ /* 0x000fea0003800000 */
[----:B------:R-:W0:Y:S01]  /*138e0*/  S2R R3, SR_LANEID ;  /* 0x0000000000037919 */ /* 0x000e220000000000 */
[----:B------:R-:W-:Y:S01]  /*138f0*/  VOTEU.ANY UR4, UPT, PT ;  /* 0x0000000000047886 */ /* 0x000fe200038e0100 */
[----:B------:R-:W-:Y:S01]  /*13900*/  ULDC.64 UR6, c[0x0][0x208] ;  /* 0x0000820000067ab9 */ /* 0x000fe20000000a00 */
[----:B------:R-:W0:Y:S08]  /*13910*/  FLO.U32 R0, UR4 ;  /* 0x0000000400007d00 */ /* 0x000e3000080e0000 */
[----:B------:R-:W4:Y:S01]  /*13920*/  POPC R5, UR4 ;  /* 0x0000000400057d09 */ /* 0x000f220008000000 */
[----:B0-----:R-:W-:-:S02]  /*13930*/  ISETP.EQ.U32.AND P0, PT, R0, R3, PT ;  /* 0x000000030000720c */ /* 0x001fc40003f02070 */
[----:B------:R-:W4:Y:S11]  /*13940*/  LDC.64 R2, c[0x0][0xc60] ;  /* 0x00031800ff027b82 */ /* 0x000f360000000a00 */
[----:B----4-:R-:W4:Y:S01]  /*13950*/  @P0 ATOMG.E.ADD.STRONG.GPU PT, R3, desc[UR6][R2.64], R5 ;  /* 0x00000005020309a8 */ /* 0x010f2200081ee1c6 */
[----:B------:R-:W0:Y:S02]  /*13960*/  S2R R4, SR_LTMASK ;  /* 0x0000000000047919 */ /* 0x000e240000003900 */
[----:B0-----:R-:W-:-:S04]  /*13970*/  LOP3.LUT R4, R4, UR4, RZ, 0xc0, !PT ;  /* 0x0000000404047c12 */ /* 0x001fc8000f8ec0ff */
[----:B---3--:R-:W0:Y:S01]  /*13980*/  POPC R7, R4 ;  /* 0x0000000400077309 */ /* 0x008e220000000000 */
[----:B----4-:R-:W0:Y:S02]  /*13990*/  SHFL.IDX PT, R0, R3, R0, 0x1f ;  /* 0x00001f0003007589 */ /* 0x010e2400000e0000 */
[----:B0-----:R-:W-:Y:S01]  /*139a0*/  IADD3 R16, R0, UR38, R7 ;  /* 0x0000002600107c10 */ /* 0x001fe2000fffe007 */
[----:B------:R-:W-:Y:S06]  /*139b0*/  BRA `(.L_x_2659) ;  /* 0x0000004c00807947 */ /* 0x000fec0003800000 */
.L_x_2658:
[----:B------:R-:W4:Y:S01]  /*139c0*/  LDL R0, [R1+0x4] ;  /* 0x0000040001007983 */ /* 0x000f220000100800 */
[----:B------:R-:W-:Y:S01]  /*139d0*/  BSSY B6, `(.L_x_2660) ;  /* 0x0000014000067945 */ /* 0x000fe20003800000 */
[----:B----4-:R-:W-:-:S05]  /*139e0*/  VIADD R0, R0, 0x24400 ;  /* 0x0002440000007836 */ /* 0x010fca0000000000 */
        /* <DEDUP_REMOVED lines=10> */
[----:B---3--:R-:W-:-:S02]  /*13a90*/  IMAD.U32 R7, RZ, RZ, UR9 ;  /* 0x00000009ff077e24 */ /* 0x008fc4000f8e00ff */
[----:B------:R-:W-:Y:S02]  /*13aa0*/  IMAD.U32 R10, RZ, RZ, UR4 ;  /* 0x00000004ff0a7e24 */ /* 0x000fe4000f8e00ff */
[----:B------:R-:W-:Y:S02]  /*13ab0*/  IMAD.U32 R11, RZ, RZ, UR5 ;  /* 0x00000005ff0b7e24 */ /* 0x000fe4000f8e00ff */
[----:B------:R-:W-:Y:S02]  /*13ac0*/  IMAD.MOV.U32 R8, RZ, RZ, 0x70 ;  /* 0x00000070ff087424 */ /* 0x000fe400078e00ff */
[----:B------:R-:W-:Y:S02]  /*13ad0*/  IMAD.MOV.U32 R12, RZ, RZ, 0x1 ;  /* 0x00000001ff0c7424 */ /* 0x000fe400078e00ff */
[----:B------:R-:W-:-:S07]  /*13ae0*/  IMAD.MOV.U32 R13, RZ, RZ, RZ ;  /* 0x000000ffff0d7224 */ /* 0x000fce00078e00ff */
[----:B------:R-:W-:-:S07]  /*13af0*/  LEPC R20, `(.L_x_2661) ;  /* 0x000000001014794e */ /* 0x000fce0000000000 */
[----:B012---:R-:W-:Y:S05]  /*13b00*/  CALL.ABS.NOINC R2 ;  /* 0x0000000002007343 */ /* 0x007fea0003c00000 */
.L_x_2661:
[----:B------:R-:W-:Y:S05]  /*13b10*/  BSYNC B6 ;  /* 0x0000000000067941 */ /* 0x000fea0003800000 */
.L_x_2660:
        /* <DEDUP_REMOVED lines=13> */
[----:B---3--:R-:W-:-:S02]  /*13bf0*/  IMAD.U32 R7, RZ, RZ, UR9 ;  /* 0x00000009ff077e24 */ /* 0x008fc4000f8e00ff */
[----:B------:R-:W-:Y:S02]  /*13c00*/  IMAD.U32 R10, RZ, RZ, UR4 ;  /* 0x00000004ff0a7e24 */ /* 0x000fe4000f8e00ff */
[----:B------:R-:W-:Y:S02]  /*13c10*/  IMAD.U32 R11, RZ, RZ, UR5 ;  /* 0x00000005ff0b7e24 */ /* 0x000fe4000f8e00ff */
[----:B------:R-:W-:Y:S02]  /*13c20*/  IMAD.MOV.U32 R8, RZ, RZ, 0x70 ;  /* 0x00000070ff087424 */ /* 0x000fe400078e00ff */
[----:B------:R-:W-:Y:S02]  /*13c30*/  IMAD.MOV.U32 R12, RZ, RZ, 0x1 ;  /* 0x00000001ff0c7424 */ /* 0x000fe400078e00ff */
[----:B0-----:R-:W-:-:S07]  /*13c40*/  IMAD.MOV.U32 R13, RZ, RZ, RZ ;  /* 0x000000ffff0d7224 */ /* 0x001fce00078e00ff */
[----:B------:R-:W-:-:S07]  /*13c50*/  LEPC R20, `(.L_x_2664) ;  /* 0x000000001014794e */ /* 0x000fce0000000000 */
[----:B-12-4-:R-:W-:Y:S05]  /*13c60*/  CALL.ABS.NOINC R2 ;  /* 0x0000000002007343 */ /* 0x016fea0003c00000 */
.L_x_2664:
        /* <DEDUP_REMOVED lines=16> */
.L_x_2663:
[----:B------:R-:W-:Y:S05]  /*13d70*/  BSYNC B6 ;  /* 0x0000000000067941 */ /* 0x000fea0003800000 */
.L_x_2662:
[----:B------:R-:W4:Y:S01]  /*13d80*/  LDL.LU R2, [R1] ;  /* 0x0000000001027983 */ /* 0x000f220000300800 */
[----:B------:R-:W-:-:S03]  /*13d90*/  ULDC.64 UR4, c[0x0][0x9f8] ;  /* 0x00027e0000047ab9 */ /* 0x000fc60000000a00 */
[----:B------:R-:W5:Y:S04]  /*13da0*/  LDL.LU R4, [R1+0xc] ;  /* 0x00000c0001047983 */ /* 0x000f680000300800 */
[----:B---3--:R-:W3:Y:S01]  /*13db0*/  LDL R7, [R1+0x10] ;  /* 0x0000100001077983 */ /* 0x008ee20000100800 */
[----:B------:R-:W-:Y:S01]  /*13dc0*/  ISETP.NE.U32.AND P0, PT, RZ, UR4, PT ;  /* 0x00000004ff007c0c */ /* 0x000fe2000bf05070 */
[----:B------:R-:W-:Y:S02]  /*13dd0*/  ULDC.64 UR6, c[0x0][0x208] ;  /* 0x0000820000067ab9 */ /* 0x000fe40000000a00 */
[----:B------:R-:W2:Y:S01]  /*13de0*/  LDL R0, [R1+0x2c] ;  /* 0x00002c0001007983 */ /* 0x000ea20000100800 */
[----:B------:R-:W-:-:S13]  /*13df0*/  ISETP.NE.AND.EX P0, PT, RZ, UR5, PT, P0 ;  /* 0x00000005ff007c0c */ /* 0x000fda000bf05300 */
[----:B----4-:R-:W-:-:S04]  /*13e00*/  @P0 IADD3 R2, P1, R2, UR4, RZ ;  /* 0x0000000402020c10 */ /* 0x010fc8000ff3e0ff */
[----:B-----5:R-:W-:Y:S01]  /*13e10*/  @P0 IADD3.X R3, R4, UR5, RZ, P1, !PT ;  /* 0x0000000504030c10 */ /* 0x020fe20008ffe4ff */
[----:B------:R-:W-:-:S04]  /*13e20*/  ULDC.64 UR4, c[0x0][0xa08] ;  /* 0x0002820000047ab9 */ /* 0x000fc80000000a00 */
[----:B---3--:R0:W3:Y:S02]  /*13e30*/  @P0 LDG.E R7, desc[UR6][R2.64] ;  /* 0x0000000602070981 */ /* 0x0080e4000c1e1900 */
[----:B0-----:R-:W0:Y:S01]  /*13e40*/  LDC.64 R2, c[0x0][0x418] ;  /* 0x00010600ff027b82 */ /* 0x001e220000000a00 */
[----:B--2---:R-:W-:Y:S01]  /*13e50*/  VIADD R4, R0, 0xffffffff ;  /* 0xffffffff00047836 */ /* 0x004fe20000000000 */
[----:B---3--:R-:W-:Y:S01]  /*13e60*/  SHF.R.S32.HI R8, RZ, 0x1f, R7 ;  /* 0x0000001fff087819 */ /* 0x008fe20000011407 */
[----:B------:R2:W-:Y:S04]  /*13e70*/  @P0 STL [R1+0x10], R7 ;  /* 0x0000100701000387 */ /* 0x0005e80000100800 */
        /* <DEDUP_REMOVED lines=10> */
.L_x_2782:
[----:B------:R-:W-:Y:S01]  /*13f20*/  PLOP3.LUT P1, PT, PT, PT, PT, 0x8, 0x0 ;  /* 0x000000000000781c */ /* 0x000fe20003f2e170 */
[----:B------:R3:W-:Y:S01]  /*13f30*/  STL [R1], R0 ;  /* 0x0000000001007387 */ /* 0x0007e20000100800 */
[----:B--2---:R-:W-:-:S03]  /*13f40*/  ISETP.NE.AND P0, PT, R14, RZ, PT ;  /* 0x000000ff0e00720c */ /* 0x004fc60003f05270 */
[----:B------:R2:W-:Y:S01]  /*13f50*/  STL [R1+0xc], R4 ;  /* 0x00000c0401007387 */ /* 0x0005e20000100800 */
[----:B---3--:R-:W-:-:S05]  /*13f60*/  P2R R0, PR, RZ, 0x2 ;  /* 0x00000002ff007803 */ /* 0x008fca0000000000 */
[----:B------:R2:W-:Y:S04]  /*13f70*/  STL [R1+0x20], R0 ;  /* 0x0000200001007387 */ /* 0x0005e80000100800 */
[----:B------:R-:W-:Y:S05]  /*13f80*/  @P0 BRA `(.L_x_2666) ;  /* 0x00000004005c0947 */ /* 0x000fea0003800000 */
[----:B------:R-:W-:-:S03]  /*13f90*/  UMOV UR4, 0xffffffff ;  /* 0xffffffff00047882 */ /* 0x000fc60000000000 */
[----:B------:R-:W-:Y:S05]  /*13fa0*/  BRA.DIV UR4, `(.L_x_2667) ;  /* 0x0000005e040c7947 */ /* 0x000fea000b800000 */
[----:B------:R-:W-:-:S13]  /*13fb0*/  ELECT P6, URZ, PT ;  /* 0x00000000003f782f */ /* 0x000fda00038c0000 */
.L_x_2785:
[----:B------:R-:W-:Y:S05]  /*13fc0*/  @!P6 BRA `(.L_x_2666) ;  /* 0x00000004004ce947 */ /* 0x000fea0003800000 */
[----:B------:R-:W-:-:S04]  /*13fd0*/  ISETP.NE.U32.AND P0, PT, R2, RZ, PT ;  /* 0x000000ff0200720c */ /* 0x000fc80003f05070 */
[----:B------:R-:W-:-:S13]  /*13fe0*/  ISETP.NE.AND.EX P0, PT, R3, RZ, PT, P0 ;  /* 0x000000ff0300720c */ /* 0x000fda0003f05300 */
[----:B------:R-:W-:Y:S05]  /*13ff0*/  @!P0 BRA `(.L_x_2668) ;  /* 0x0000000000588947 */ /* 0x000fea0003800000 */
[----:B------:R-:W3:Y:S01]  /*14000*/  LDC R6, c[0x0][0x43c] ;  /* 0x00010f00ff067b82 */ /* 0x000ee20000000800 */
[----:B-1----:R-:W-:Y:S01]  /*14010*/  IMAD.MOV.U32 R9, RZ, RZ, R4 ;  /* 0x000000ffff097224 */ /* 0x002fe200078e0004 */
[----:B------:R-:W-:Y:S01]  /*14020*/  ULDC.64 UR4, c[0x0][0x428] ;  /* 0x00010a0000047ab9 */ /* 0x000fe20000000a00 */
[----:B------:R-:W-:Y:S02]  /*14030*/  ULDC.64 UR6, c[0x0][0x208] ;  /* 0x0000820000067ab9 */ /* 0x000fe40000000a00 */
[----:B--2---:R-:W-:Y:S01]  /*14040*/  IMAD.MOV.U32 R0, RZ, RZ, R9 ;  /* 0x000000ffff007224 */ /* 0x004fe200078e0009 */
[----:B---3--:R-:W-:-:S13]  /*14050*/  ISETP.NE.AND P0, PT, R6, 0x1, PT ;  /* 0x000000010600780c */ /* 0x008fda0003f05270 */
[----:B0-----:R-:W0:Y:S02]  /*14060*/  @P0 LDC.64 R4, c[0x0][0x440] ;  /* 0x00011000ff040b82 */ /* 0x001e240000000a00 */
[----:B0-----:R-:W-:-:S05]  /*14070*/  @P0 IMAD.HI.U32 R4, R9, R4, RZ ;  /* 0x0000000409040227 */ /* 0x001fca00078e00ff */
        /* <DEDUP_REMOVED lines=12> */
[----:B------:R-:W2:Y:S04]  /*14140*/  LDG.E R0, desc[UR6][R2.64] ;  /* 0x0000000602007981 */ /* 0x000ea8000c1e1900 */
[----:B--2---:R3:W-:Y:S02]  /*14150*/  STL [R1], R0 ;  /* 0x0000000001007387 */ /* 0x0047e40000100800 */
.L_x_2668:
[----:B------:R-:W4:Y:S04]  /*14160*/  LDL R7, [R1+0x4] ;  /* 0x0000040001077983 */ /* 0x000f280000100800 */
[----:B--23--:R-:W4:Y:S04]  /*14170*/  LDL R0, [R1+0x8] ;  /* 0x0000080001007983 */ /* 0x00cf280000100800 */
[----:B------:R-:W2:Y:S01]  /*14180*/  LDL R2, [R1+0x14] ;  /* 0x0000140001027983 */ /* 0x000ea20000100800 */
[----:B----4-:R-:W-:Y:S01]  /*14190*/  IMAD R0, R0, 0x8, R7 ;  /* 0x0000000800007824 */ /* 0x010fe200078e0207 */
[----:B--2---:R-:W-:-:S04]  /*141a0*/  SHF.L.U32 R2, R2, 0x1f, RZ ;  /* 0x0000001f02027819 */ /* 0x004fc800000006ff */
[----:B------:R-:W2:Y:S02]  /*141b0*/  SYNCS.PHASECHK.TRANS64.TRYWAIT P0, [R0+URZ+0x38840], R2 ;  /* 0x03884002000075a7 */ /* 0x000ea4000800017f */
[----:B--2---:R-:W-:Y:S05]  /*141c0*/  @!P0 BRA `(.L_x_2669) ;  /* 0x0000005800a48947 */ /* 0x004fea0003800000 */
.L_x_2786:
        /* <DEDUP_REMOVED lines=11> */
.L_x_2670:
[----:B------:R-:W3:Y:S04]  /*14280*/  LDL R6, [R1+0x4] ;  /* 0x0000040001067983 */ /* 0x000ee80000100800 */
[----:B0-----:R-:W3:Y:S04]  /*14290*/  LDL R5, [R1+0x8] ;  /* 0x0000080001057983 */ /* 0x001ee80000100800 */
[----:B------:R-:W4:Y:S04]  /*142a0*/  LDL R4, [R1+0xc] ;  /* 0x00000c0001047983 */ /* 0x000f280000100800 */
[----:B------:R-:W5:Y:S04]  /*142b0*/  LDL R3, [R1+0x18] ;  /* 0x0000180001037983 */ /* 0x000f680000100800 */
[----:B--2---:R-:W2:Y:S01]  /*142c0*/  LDL R2, [R1] ;  /* 0x0000000001027983 */ /* 0x004ea20000100800 */
        /* <DEDUP_REMOVED lines=9> */
[----:B---3--:R-:W-:Y:S01]  /*14360*/  IMAD R0, R5, 0xa000, R6 ;  /* 0x0000a00005007824 */ /* 0x008fe200078e0206 */
[----:B----4-:R-:W-:-:S04]  /*14370*/  R2UR UR11, R4 ;  /* 0x00000000040b72ca */ /* 0x010fc800000e0000 */
[----:B------:R-:W-:Y:S02]  /*14380*/  R2UR UR14, R0 ;  /* 0x00000000000e72ca */ /* 0x000fe400000e0000 */
[----:B-----5:R-:W-:Y:S02]  /*14390*/  R2UR UR5, R3 ;  /* 0x00000000030572ca */ /* 0x020fe400000e0000 */
[----:B------:R-:W-:Y:S02]  /*143a0*/  P2R R0, PR, RZ, 0x1 ;  /* 0x00000001ff007803 */ /* 0x000fe40000000000 */
[----:B--2---:R-:W-:-:S03]  /*143b0*/  R2UR UR13, R2 ;  /* 0x00000000020d72ca */ /* 0x004fc600000e0000 */
        /* <DEDUP_REMOVED lines=9> */
[----:B0-----:R-:W-:Y:S01]  /*14450*/  UMOV UR8, UR15 ;  /* 0x0000000f00087c82 */ /* 0x001fe20008000000 */
[----:B------:R-:W-:Y:S02]  /*14460*/  UMOV UR10, UR16 ;  /* 0x00000010000a7c82 */ /* 0x000fe40008000000 */
[----:B------:R0:W-:Y:S02]  /*14470*/  UTMALDG.4D [UR8], [UR4], desc[UR6] ;  /* 0x00000608040075b4 */ /* 0x0001e40008019000 */
[----:B0-----:R-:W-:Y:S01]  /*14480*/  UMOV UR8, UR17 ;  /* 0x0000001100087c82 */ /* 0x001fe20008000000 */
[----:B------:R-:W-:Y:S01]  /*14490*/  UMOV UR10, UR14 ;  /* 0x0000000e000a7c82 */ /* 0x000fe20008000000 */
[----:B------:R-:W-:Y:S01]  /*144a0*/  UMOV UR14, 0xc0 ;  /* 0x000000c0000e7882 */ /* 0x000fe20000000000 */
[----:B------:R0:W-:Y:S02]  /*144b0*/  UTMALDG.4D [UR8], [UR4], desc[UR6] ;  /* 0x00000608040075b4 */ /* 0x0001e40008019000 */
[----:B0-----:R-:W-:Y:S01]  /*144c0*/  UMOV UR8, UR18 ;  /* 0x0000001200087c82 */ /* 0x001fe20008000000 */
[----:B------:R-:W-:-:S02]  /*144d0*/  UMOV UR10, UR14 ;  /* 0x0000000e000a7c82 */ /* 0x000fc40008000000 */
[----:B------:R3:W-:Y:S02]  /*144e0*/  UTMALDG.4D [UR8], [UR4], desc[UR6] ;  /* 0x00000608040075b4 */ /* 0x0007e40008019000 */
[----:B---3--:R-:W-:Y:S01]  /*144f0*/  NOP ;  /* 0x0000000000007918 */ /* 0x008fe20000000000 */
.L_x_2666:
[----:B------:R-:W3:Y:S04]  /*14500*/  LDL R2, [R1+0x4] ;  /* 0x0000040001027983 */ /* 0x000ee80000100800 */
[----:B------:R-:W4:Y:S04]  /*14510*/  LDL.LU R3, [R1+0x30] ;  /* 0x0000300001037983 */ /* 0x000f280000300800 */
[----:B0-----:R-:W5:Y:S04]  /*14520*/  LDL.LU R5, [R1+0x28] ;  /* 0x0000280001057983 */ /* 0x001f680000300800 */
        /* <DEDUP_REMOVED lines=8> */
[----:B---3--:R-:W-:Y:S01]  /*145b0*/  VIADD R2, R2, 0x14400 ;  /* 0x0001440002027836 */ /* 0x008fe20000000000 */
[----:B----4-:R-:W-:-:S04]  /*145c0*/  SHF.R.S32.HI R0, RZ, 0x1f, R3 ;  /* 0x0000001fff007819 */ /* 0x010fc80000011403 */
        /* <DEDUP_REMOVED lines=30> */
.L_x_2672:
[----:B------:R-:W-:Y:S05]  /*147b0*/  BSYNC B6 ;  /* 0x0000000000067941 */ /* 0x000fea0003800000 */
.L_x_2671:
[----:B--2---:R-:W2:Y:S01]  /*147c0*/  LDL.LU R5, [R1+0x30] ;  /* 0x0000300001057983 */ /* 0x004ea20000300800 */
[----:B------:R-:W-:Y:S01]  /*147d0*/  ULDC.64 UR4, c[0x0][0x2d8] ;  /* 0x0000b60000047ab9 */ /* 0x000fe20000000a00 */
[----:B------:R-:W0:Y:S01]  /*147e0*/  LDC R7, c[0x0][0x448] ;  /* 0x00011200ff077b82 */ /* 0x000e220000000800 */
[----:B------:R-:W-:Y:S01]  /*147f0*/  ULDC.64 UR6, c[0x0][0x280] ;  /* 0x0000a00000067ab9 */ /* 0x000fe20000000a00 */
[----:B------:R-:W2:Y:S04]  /*14800*/  LDL.LU.64 R2, [R1+0x40] ;  /* 0x0000400001027983 */ /* 0x000ea80000300a00 */
[----:B------:R-:W3:Y:S04]  /*14810*/  LDL.LU R0, [R1+0x38] ;  /* 0x0000380001007983 */ /* 0x000ee80000300800 */
        /* <DEDUP_REMOVED lines=9> */
[C---:B------:R-:W-:Y:S02]  /*148b0*/  LOP3.LUT R11, R8.reuse, 0x80, RZ, 0xfc, !PT ;  /* 0x00000080080b7812 */ /* 0x040fe400078efcff */
[----:B------:R-:W-:Y:S02]  /*148c0*/  LOP3.LUT R8, R8, 0xc0, RZ, 0xfc, !PT ;  /* 0x000000c008087812 */ /* 0x000fe400078efcff */
[----:B------:R-:W-:Y:S01]  /*148d0*/  LOP3.LUT R9, R9, 0x38, RZ, 0xc0, !PT ;  /* 0x0000003809097812 */ /* 0x000fe200078ec0ff */
[----:B--2---:R-:W-:Y:S02]  /*148e0*/  IMAD.MOV.U32 R3, RZ, RZ, R5 ;  /* 0x000000ffff037224 */ /* 0x004fe400078e0005 */
[----:B------:R-:W0:Y:S01]  /*148f0*/  S2R R5, SR_TID.X ;  /* 0x0000000000057919 */ /* 0x000e220000002100 */
[----:B---3--:R-:W-:-:S02]  /*14900*/  IMAD R0, R0, UR4, RZ ;  /* 0x0000000400007c24 */ /* 0x008fc4000f8e02ff */
[----:B------:R-:W-:-:S04]  /*14910*/  IMAD.WIDE.U32 R2, R18, UR4, R2 ;  /* 0x0000000412027c25 */ /* 0x000fc8000f8e0002 */
[----:B------:R-:W-:Y:S01]  /*14920*/  IMAD R0, R18, UR5, R0 ;  /* 0x0000000512007c24 */ /* 0x000fe2000f8e0200 */
[----:B------:R-:W-:-:S03]  /*14930*/  ULDC.64 UR4, c[0x0][0x2e0] ;  /* 0x0000b80000047ab9 */ /* 0x000fc60000000a00 */
[----:B------:R-:W-:Y:S02]  /*14940*/  IMAD.IADD R3, R3, 0x1, R0 ;  /* 0x0000000103037824 */ /* 0x000fe400078e0200 */
[----:B----4-:R-:W-:Y:S02]  /*14950*/  IMAD R0, R6, UR4, RZ ;  /* 0x0000000406007c24 */ /* 0x010fe4000f8e02ff */
[C---:B------:R-:W-:Y:S01]  /*14960*/  IMAD.WIDE.U32 R2, R4.reuse, UR4, R2 ;  /* 0x0000000404027c25 */ /* 0x040fe2000f8e0002 */
[----:B------:R-:W1:Y:S03]  /*14970*/  @P0 LDC R6, c[0x0][0x450] ;  /* 0x00011400ff060b82 */ /* 0x000e660000000800 */
[----:B------:R-:W-:Y:S01]  /*14980*/  IMAD R0, R4, UR5, R0 ;  /* 0x0000000504007c24 */ /* 0x000fe2000f8e0200 */
[----:B------:R-:W-:Y:S01]  /*14990*/  ULDC.64 UR4, c[0x0][0x2d0] ;  /* 0x0000b40000047ab9 */ /* 0x000fe20000000a00 */
[----:B------:R-:W2:Y:S02]  /*149a0*/  S2R R4, SR_TID.X ;  /* 0x0000000000047919 */ /* 0x000ea40000002100 */
[----:B------:R-:W-:Y:S01]  /*149b0*/  IMAD.IADD R3, R3, 0x1, R0 ;  /* 0x0000000103037824 */ /* 0x000fe200078e0200 */
[----:B0-----:R-:W-:-:S04]  /*149c0*/  LOP3.LUT R5, R5, 0x7f, RZ, 0xc0, !PT ;  /* 0x0000007f05057812 */ /* 0x001fc800078ec0ff */
[----:B------:R-:W-:Y:S01]  /*149d0*/  SHF.R.U32.HI R5, RZ, 0x3, R5 ;  /* 0x00000003ff057819 */ /* 0x000fe20000011605 */
[----:B--2---:R-:W-:-:S05]  /*149e0*/  IMAD.SHL.U32 R4, R4, 0x10, RZ ;  /* 0x0000001004047824 */ /* 0x004fca00078e00ff */
[----:B------:R-:W-:Y:S02]  /*149f0*/  LOP3.LUT R4, R5, 0x70, R4, 0xf8, !PT ;  /* 0x0000007005047812 */ /* 0x000fe400078ef804 */
[----:B------:R-:W0:Y:S03]  /*14a00*/  @P0 LDC R5, c[0x0][0x44c] ;  /* 0x00011300ff050b82 */ /* 0x000e260000000800 */
[----:B------:R-:W-:-:S04]  /*14a10*/  IMAD R0, R17, 0x80, R4 ;  /* 0x0000008011007824 */ /* 0x000fc800078e0204 */
        /* <DEDUP_REMOVED lines=11> */
[----:B------:R-:W-:-:S05]  /*14ad0*/  SHF.R.S32.HI R4, RZ, 0x1f, R0 ;  /* 0x0000001fff047819 */ /* 0x000fca0000011400 */
[----:B------:R-:W-:Y:S02]  /*14ae0*/  IMAD R6, R4, UR4, RZ ;  /* 0x0000000404067c24 */ /* 0x000fe4000f8e02ff */
[----:B------:R-:W-:Y:S01]  /*14af0*/  IMAD.WIDE.U32 R4, R0, UR4, R2 ;  /* 0x0000000400047c25 */ /* 0x000fe2000f8e0002 */
[----:B------:R-:W-:Y:S02]  /*14b00*/  ULDC UR4, c[0x0][0x2b8] ;  /* 0x0000ae0000047ab9 */ /* 0x000fe40000000800 */
[----:B------:R-:W-:Y:S01]  /*14b10*/  ISETP.GE.AND P3, PT, R8, UR4, PT ;  /* 0x0000000408007c0c */ /* 0x000fe2000bf66270 */
[----:B------:R-:W-:Y:S01]  /*14b20*/  IMAD R0, R0, UR5, R6 ;  /* 0x0000000500007c24 */ /* 0x000fe2000f8e0206 */
[----:B------:R0:W5:Y:S01]  /*14b30*/  LDL R8, [R1+0x24] ;  /* 0x0000240001087983 */ /* 0x0001620000100800 */
[----:B------:R-:W-:Y:S02]  /*14b40*/  LEA R3, P4, R4, UR6, 0x1 ;  /* 0x0000000604037c11 */ /* 0x000fe4000f8808ff */
[----:B------:R-:W-:Y:S01]  /*14b50*/  IMAD.IADD R0, R5, 0x1, R0 ;  /* 0x0000000105007824 */ /* 0x000fe200078e0200 */
[----:B------:R-:W-:-:S02]  /*14b60*/  ISETP.GE.AND P0, PT, R9, UR4, PT ;  /* 0x0000000409007c0c */ /* 0x000fc4000bf06270 */
[----:B------:R-:W-:Y:S02]  /*14b70*/  ISETP.GE.AND P1, PT, R12, UR4, PT ;  /* 0x000000040c007c0c */ /* 0x000fe4000bf26270 */
[----:B------:R-:W-:Y:S01]  /*14b80*/  ISETP.GE.AND P2, PT, R11, UR4, PT ;  /* 0x000000040b007c0c */ /* 0x000fe2000bf46270 */
[----:B------:R-:W-:Y:S01]  /*14b90*/  UMOV UR4, 0xffffffff ;  /* 0xffffffff00047882 */ /* 0x000fe20000000000 */
[----:B------:R-:W-:Y:S02]  /*14ba0*/  LOP3.LUT R10, R10, 0x7f, RZ, 0xc0, !PT ;  /* 0x0000007f0a0a7812 */ /* 0x000fe400078ec0ff */
[----:B------:R-:W-:Y:S02]  /*14bb0*/  LEA.HI.X R0, R4, UR7, R0, 0x1, P4 ;  /* 0x0000000704007c11 */ /* 0x000fe4000a0f0c00 */
[----:B------:R-:W-:Y:S01]  /*14bc0*/  SHF.R.U32.HI R10, RZ, 0x3, R10 ;  /* 0x00000003ff0a7819 */ /* 0x000fe2000001160a */
[----:B0-----:R-:W-:Y:S06]  /*14bd0*/  BRA.DIV UR4, `(.L_x_2673) ;  /* 0x0000005204347947 */ /* 0x001fec000b800000 */
[----:B------:R-:W2:Y:S01]  /*14be0*/  LDL.LU R4, [R1+0x34] ;  /* 0x0000340001047983 */ /* 0x000ea20000300800 */
[----:B------:R-:W-:Y:S01]  /*14bf0*/  IMAD R17, R17, 0x80, R10 ;  /* 0x0000008011117824 */ /* 0x000fe200078e020a */
[----:B------:R-:W-:Y:S02]  /*14c00*/  ULDC.64 UR4, c[0x0][0x208] ;  /* 0x0000820000047ab9 */ /* 0x000fe40000000a00 */
[----:B------:R-:W0:Y:S04]  /*14c10*/  SHFL.IDX PT, R5, R3, RZ, 0x181f ;  /* 0x00181fff03057589 */ /* 0x000e2800000e0000 */
[----:B------:R-:W-:Y:S01]  /*14c20*/  SHFL.IDX PT, R6, R0, 0x6, 0x181f ;  /* 0x00d81f0000067f89 */ /* 0x000fe200000e0000 */
[----:B--2---:R-:W-:-:S03]  /*14c30*/  IMAD R2, R4, R7, RZ ;  /* 0x0000000704027224 */ /* 0x004fc600078e02ff */
[----:B------:R-:W1:Y:S02]  /*14c40*/  SHFL.IDX PT, R4, R0, RZ, 0x181f ;  /* 0x00181fff00047589 */ /* 0x000e6400000e0000 */
        /* <DEDUP_REMOVED lines=75> */
[----:B0-----:R-:W0:Y:S01]  /*15100*/  SHFL.IDX PT, R5, R3, 0x6, 0x181f ;  /* 0x00d81f0003057f89 */ /* 0x001e2200000e0000 */
[----:B------:R-:W-:-:S03]  /*15110*/  VIADD R4, R17, 0x60 ;  /* 0x0000006011047836 */ /* 0x000fc60000000000 */
[----:B------:R-:W1:Y:S02]  /*15120*/  SHFL.IDX PT, R3, R3, 0x7, 0x181f ;  /* 0x00f81f0003037f89 */ /* 0x000e6400000e0000 */
[----:B------:R-:W-:-:S13]  /*15130*/  ISETP.GE.AND P5, PT, R4, R2, PT ;  /* 0x000000020400720c */ /* 0x000fda0003fa6270 */
[----:B0-----:R-:W-:-:S05]  /*15140*/  @!P5 LEA R5, P4, R9, R5, 0x1 ;  /* 0x000000050905d211 */ /* 0x001fca00078808ff */
[----:B------:R-:W-:Y:S02]  /*15150*/  @!P5 IMAD.X R4, RZ, RZ, R6, P4 ;  /* 0x000000ffff04d224 */ /* 0x000fe400020e0606 */
[----:B------:R0:W2:Y:S03]  /*15160*/  SHFL.IDX PT, R6, R0, 0x7, 0x181f ;  /* 0x00f81f0000067f89 */ /* 0x0000a600000e0000 */
[----:B------:R-:W-:-:S04]  /*15170*/  @!P5 LOP3.LUT R5, R5, R4, RZ, 0x3c, !PT ;  /* 0x000000040505d212 */ /* 0x000fc800078e3cff */
[----:B------:R-:W-:-:S04]  /*15180*/  @!P5 LOP3.LUT R4, R5, R4, RZ, 0x3c, !PT ;  /* 0x000000040504d212 */ /* 0x000fc800078e3cff */
[----:B------:R-:W-:-:S05]  /*15190*/  @!P5 LOP3.LUT R5, R5, R4, RZ, 0x3c, !PT ;  /* 0x000000040505d212 */ /* 0x000fca00078e3cff */
[----:B------:R0:W-:Y:S04]  /*151a0*/  @!P5 LDGSTS.E.BYPASS.LTC128B.128 [R8+0x17400], desc[UR4][R4.64], !P0 ;  /* 0x174000000408dfae */ /* 0x0001e8000c101d44 */
[----:B------:R0:W-:Y:S04]  /*151b0*/  @!P5 LDGSTS.E.BYPASS.LTC128B.128 [R8+0x1b400], desc[UR4][R4.64+0x80], !P1 ;  /* 0x1b4000800408dfae */ /* 0x0001e8000c901d44 */
[----:B------:R0:W-:Y:S04]  /*151c0*/  @!P5 LDGSTS.E.BYPASS.LTC128B.128 [R8+0x1f400], desc[UR4][R4.64+0x100], !P2 ;  /* 0x1f4001000408dfae */ /* 0x0001e8000d101d44 */
[----:B-12---:R0:W-:Y:S02]  /*151d0*/  @!P5 LDGSTS.E.BYPASS.LTC128B.128 [R8+0x23400], desc[UR4][R4.64+0x180], !P3 ;  /* 0x234001800408dfae */ /* 0x0061e4000d901d44 */
.L_x_2803:
[----:B------:R-:W-:Y:S01]  /*151e0*/  VIADD R17, R17, 0x70 ;  /* 0x0000007011117836 */ /* 0x000fe20000000000 */
[----:B------:R-:W-:Y:S04]  /*151f0*/  BSSY B0, `(.L_x_2674) ;  /* 0x000000d000007945 */ /* 0x000fe80003800000 */
[----:B------:R-:W-:-:S13]  /*15200*/  ISETP.GE.AND P4, PT, R17, R2, PT ;  /* 0x000000021100720c */ /* 0x000fda0003f86270 */
[----:B------:R-:W-:Y:S05]  /*15210*/  @P4 BRA `(.L_x_2675) ;  /* 0x0000000000284947 */ /* 0x000fea0003800000 */
[----:B------:R-:W-:Y:S01]  /*15220*/  LEA R2, P4, R9, R3, 0x1 ;  /* 0x0000000309027211 */ /* 0x000fe200078808ff */
        /* <DEDUP_REMOVED lines=9> */
.L_x_2675:
[----:B------:R-:W-:Y:S05]  /*152c0*/  BSYNC B0 ;  /* 0x0000000000007941 */ /* 0x000fea0003800000 */
.L_x_2674:
[----:B01----:R-:W2:Y:S01]  /*152d0*/  LDL R8, [R1+0x4] ;  /* 0x0000040001087983 */ /* 0x003ea20000100800 */
[----:B------:R-:W-:Y:S01]  /*152e0*/  PLOP3.LUT P0, PT, PT, PT, PT, 0x80, 0x0 ;  /* 0x000000000000781c */ /* 0x000fe20003f0f070 */
[----:B------:R-:W-:Y:S01]  /*152f0*/  NOP ;  /* 0x0000000000007918 */ /* 0x000fe20000000000 */
[----:B--2---:R-:W-:-:S11]  /*15300*/  VIADD R6, R8, 0x38800 ;  /* 0x0003880008067836 */ /* 0x004fd60000000000 */
.L_x_2676:
        /* <DEDUP_REMOVED lines=19> */
.L_x_2804:
[----:B------:R-:W-:Y:S05]  /*15440*/  BSYNC B0 ;  /* 0x0000000000007941 */ /* 0x000fea0003800000 */
.L_x_2677:
[----:B0-----:R-:W2:Y:S01]  /*15450*/  LDL R2, [R1+0x2c] ;  /* 0x00002c0001027983 */ /* 0x001ea20000100800 */
[----:B------:R-:W-:Y:S01]  /*15460*/  BSSY B0, `(.L_x_2679) ;  /* 0x00002b7000007945 */ /* 0x000fe20003800000 */
[----:B--2---:R-:W-:-:S13]  /*15470*/  ISETP.GE.AND P0, PT, R2, 0x2, PT ;  /* 0x000000020200780c */ /* 0x004fda0003f06270 */
[----:B------:R-:W-:Y:S05]  /*15480*/  @!P0 BRA `(.L_x_2680) ;  /* 0x0000002800d08947 */ /* 0x000fea0003800000 */
[C---:B------:R-:W-:Y:S01]  /*15490*/  LOP3.LUT R0, R2.reuse, 0x1, RZ, 0xc0, !PT ;  /* 0x0000000102007812 */ /* 0x040fe200078ec0ff */
[----:B------:R-:W-:Y:S01]  /*154a0*/  VIADD R4, R2, 0xfffffffe ;  /* 0xfffffffe02047836 */ /* 0x000fe20000000000 */
[----:B------:R-:W-:Y:S02]  /*154b0*/  BSSY B2, `(.L_x_2681) ;  /* 0x00000ed000027945 */ /* 0x000fe40003800000 */
[----:B------:R-:W-:Y:S01]  /*154c0*/  ISETP.NE.U32.AND P0, PT, R0, 0x1, PT ;  /* 0x000000010000780c */ /* 0x000fe20003f05070 */
[----:B------:R-:W-:-:S12]  /*154d0*/  IMAD.MOV.U32 R0, RZ, RZ, R4 ;  /* 0x000000ffff007224 */ /* 0x000fd800078e0004 */
[----:B------:R-:W-:Y:S05]  /*154e0*/  @!P0 BRA `(.L_x_2682) ;  /* 0x0000000c00a48947 */ /* 0x000fea0003800000 */
        /* <DEDUP_REMOVED lines=14> */
[----:B------:R-:W-:Y:S01]  /*155d0*/  ISETP.NE.AND.EX P0, PT, RZ, UR5, PT, P0 ;  /* 0x00000005ff007c0c */ /* 0x000fe2000bf05300 */
[----:B------:R-:W-:-:S12]  /*155e0*/  IMAD.MOV.U32 R8, RZ, RZ, R4 ;  /* 0x000000ffff087224 */ /* 0x000fd800078e0004 */
[----:B0-----:R-:W-:Y:S05]  /*155f0*/  @!P0 BRA `(.L_x_2685) ;  /* 0x0000000000548947 */ /* 0x001fea0003800000 */
[----:B------:R-:W2:Y:S01]  /*15600*/  LDL R10, [R1+0x1c] ;  /* 0x00001c00010a7983 */ /* 0x000ea20000100800 */
[----:B-----5:R-:W0:Y:S03]  /*15610*/  LDC R5, c[0x0][0x43c] ;  /* 0x00010f00ff057b82 */ /* 0x020e260000000800 */
[----:B------:R-:W3:Y:S01]  /*15620*/  LDL R7, [R1+0x10] ;  /* 0x0000100001077983 */ /* 0x000ee20000100800 */
[----:B------:R-:W-:Y:S01]  /*15630*/  IMAD.MOV.U32 R0, RZ, RZ, R4 ;  /* 0x000000ffff007224 */ /* 0x000fe200078e0004 */
[----:B------:R-:W-:Y:S01]  /*15640*/  ULDC.64 UR6, c[0x0][0x428] ;  /* 0x00010a0000067ab9 */ /* 0x000fe20000000a00 */
[----:B------:R-:W-:Y:S01]  /*15650*/  ULDC.64 UR8, c[0x0][0x208] ;  /* 0x0000820000087ab9 */ /* 0x000fe20000000a00 */
[----:B0-----:R-:W-:-:S13]  /*15660*/  ISETP.NE.AND P0, PT, R5, 0x1, PT ;  /* 0x000000010500780c */ /* 0x001fda0003f05270 */
[----:B------:R-:W0:Y:S02]  /*15670*/  @P0 LDC.64 R2, c[0x0][0x440] ;  /* 0x00011000ff020b82 */ /* 0x000e240000000a00 */
[----:B0-----:R-:W-:-:S05]  /*15680*/  @P0 IMAD.HI.U32 R2, R4, R2, RZ ;  /* 0x0000000204020227 */ /* 0x001fca00078e00ff */
[----:B------:R-:W-:-:S04]  /*15690*/  @P0 SHF.R.U32.HI R0, RZ, R3, R2 ;  /* 0x00000003ff000219 */ /* 0x000fc80000011602 */
[--C-:B------:R-:W-:Y:S01]  /*156a0*/  SHF.R.S32.HI R3, RZ, 0x1f, R0.reuse ;  /* 0x0000001fff037819 */ /* 0x100fe20000011400 */
[----:B------:R-:W-:-:S04]  /*156b0*/  IMAD.MOV R8, RZ, RZ, -R0 ;  /* 0x000000ffff087224 */ /* 0x000fc800078e0a00 */
[----:B------:R-:W-:Y:S02]  /*156c0*/  IMAD R8, R5, R8, R4 ;  /* 0x0000000805087224 */ /* 0x000fe400078e0204 */
[----:B--2---:R-:W-:-:S04]  /*156d0*/  IMAD R2, R10, UR6, RZ ;  /* 0x000000060a027c24 */ /* 0x004fc8000f8e02ff */
[----:B---3--:R-:W-:Y:S02]  /*156e0*/  IMAD R5, R7, UR7, R2 ;  /* 0x0000000707057c24 */ /* 0x008fe4000f8e0202 */
[----:B------:R-:W-:-:S04]  /*156f0*/  IMAD.MOV.U32 R2, RZ, RZ, R0 ;  /* 0x000000ffff027224 */ /* 0x000fc800078e0000 */
[----:B------:R-:W-:-:S04]  /*15700*/  IMAD.WIDE.U32 R2, R7, UR6, R2 ;  /* 0x0000000607027c25 */ /* 0x000fc8000f8e0002 */
[----:B------:R-:W-:Y:S01]  /*15710*/  IMAD.IADD R0, R5, 0x1, R3 ;  /* 0x0000000105007824 */ /* 0x000fe200078e0203 */
[----:B------:R-:W-:-:S04]  /*15720*/  LEA R10, P0, R2, UR4, 0x2 ;  /* 0x00000004020a7c11 */ /* 0x000fc8000f8010ff */
[----:B------:R-:W-:-:S05]  /*15730*/  LEA.HI.X R11, R2, UR5, R0, 0x2, P0 ;  /* 0x00000005020b7c11 */ /* 0x000fca00080f1400 */
[----:B------:R0:W5:Y:S04]  /*15740*/  LDG.E R5, desc[UR8][R10.64] ;  /* 0x000000080a057981 */ /* 0x000168000c1e1900 */
.L_x_2685:
[----:B------:R-:W2:Y:S01]  /*15750*/  LDL R0, [R1+0x4] ;  /* 0x0000040001007983 */ /* 0x000ea20000100800 */
[----:B------:R-:W-:Y:S01]  /*15760*/  BSSY B3, `(.L_x_2686) ;  /* 0x0000005000037945 */ /* 0x000fe20003800000 */
[----:B--2---:R-:W-:Y:S01]  /*15770*/  IMAD R2, R9, 0x8, R0 ;  /* 0x0000000809027824 */ /* 0x004fe200078e0200 */
[----:B------:R-:W-:-:S04]  /*15780*/  SHF.L.U32 R0, R12, 0x1f, RZ ;  /* 0x0000001f0c007819 */ /* 0x000fc800000006ff */
[----:B------:R-:W1:Y:S02]  /*15790*/  SYNCS.PHASECHK.TRANS64.TRYWAIT P0, [R2+URZ+0x38840], R0 ;  /* 0x03884000020075a7 */ /* 0x000e64000800017f */
[----:B-1----:R-:W-:Y:S05]  /*157a0*/  @!P0 BRA `(.L_x_2687) ;  /* 0x0000005000708947 */ /* 0x002fea0003800000 */
.L_x_2805:
[----:B------:R-:W-:Y:S05]  /*157b0*/  BSYNC B3 ;  /* 0x0000000000037941 */ /* 0x000fea0003800000 */
.L_x_2686:
[----:B------:R-:W2:Y:S01]  /*157c0*/  S2R R3, SR_TID.X ;  /* 0x0000000000037919 */ /* 0x000ea20000002100 */
[----:B------:R-:W-:Y:S01]  /*157d0*/  BSSY B3, `(.L_x_2688) ;  /* 0x000000b000037945 */ /* 0x000fe20003800000 */
        /* <DEDUP_REMOVED lines=10> */
.L_x_2689:
[----:B------:R-:W-:Y:S05]  /*15880*/  BSYNC B3 ;  /* 0x0000000000037941 */ /* 0x000fea0003800000 */
.L_x_2688:
        /* <DEDUP_REMOVED lines=13> */
.L_x_2690:
        /* <DEDUP_REMOVED lines=16> */
.L_x_2691:
        /* <DEDUP_REMOVED lines=16> */
.L_x_2692:
        /* <DEDUP_REMOVED lines=16> */
.L_x_2693:
        /* <DEDUP_REMOVED lines=10> */
[----:B0-----:R-:W2:Y:S04]  /*15d00*/  LDL.LU R10, [R1+0x14] ;  /* 0x00001400010a7983 */ /* 0x001ea80000300800 */
[----:B------:R-:W3:Y:S01]  /*15d10*/  LDL R7, [R1+0x8] ;  /* 0x0000080001077983 */ /* 0x000ee20000100800 */
[----:B------:R-:W-:Y:S01]  /*15d20*/  BSSY B3, `(.L_x_2694) ;  /* 0x0000005000037945 */ /* 0x000fe20003800000 */
[----:B--2---:R-:W-:Y:S01]  /*15d30*/  SHF.L.U32 R0, R10, 0x1f, RZ ;  /* 0x0000001f0a007819 */ /* 0x004fe200000006ff */
[----:B---3--:R-:W-:-:S04]  /*15d40*/  IMAD R2, R7, 0x8, R6 ;  /* 0x0000000807027824 */ /* 0x008fc800078e0206 */
[----:B------:R-:W0:Y:S02]  /*15d50*/  SYNCS.PHASECHK.TRANS64.TRYWAIT P0, [R2+URZ+0x60], R0 ;  /* 0x00006000020075a7 */ /* 0x000e24000800017f */
[----:B0-----:R-:W-:Y:S05]  /*15d60*/  @!P0 BRA `(.L_x_2695) ;  /* 0x0000004c00148947 */ /* 0x001fea0003800000 */
.L_x_2806:
[----:B------:R-:W-:Y:S05]  /*15d70*/  BSYNC B3 ;  /* 0x0000000000037941 */ /* 0x000fea0003800000 */
.L_x_2694:
        /* <DEDUP_REMOVED lines=14> */
.L_x_2697:
[----:B------:R-:W-:Y:S05]  /*15e60*/  BSYNC B3 ;  /* 0x0000000000037941 */ /* 0x000fea0003800000 */
.L_x_2696:
        /* <DEDUP_REMOVED lines=15> */
.L_x_2698:
        /* <DEDUP_REMOVED lines=16> */
.L_x_2699:
        /* <DEDUP_REMOVED lines=16> */
.L_x_2700:
        /* <DEDUP_REMOVED lines=16> */
.L_x_2701:
        /* <DEDUP_REMOVED lines=13> */
.L_x_2684:
[----:B------:R-:W-:Y:S05]  /*16330*/  BSYNC B1 ;  /* 0x0000000000017941 */ /* 0x000fea0003800000 */
.L_x_2683:
[----:B------:R-:W2:Y:S04]  /*16340*/  LDL.LU R0, [R1+0x2c] ;  /* 0x00002c0001007983 */ /* 0x000ea80000300800 */
[----:B------:R1:W-:Y:S04]  /*16350*/  STL [R1+0x8], R9 ;  /* 0x0000080901007387 */ /* 0x0003e80000100800 */
[----:B------:R1:W-:Y:S02]  /*16360*/  STL [R1+0x14], R12 ;  /* 0x0000140c01007387 */ /* 0x0003e40000100800 */
[----:B-12---:R-:W-:-:S07]  /*16370*/  VIADD R0, R0, 0xfffffffd ;  /* 0xfffffffd00007836 */ /* 0x006fce0000000000 */
.L_x_2682:
[----:B------:R-:W-:Y:S05]  /*16380*/  BSYNC B2 ;  /* 0x0000000000027941 */ /* 0x000fea0003800000 */
.L_x_2681:
[----:B------:R-:W-:-:S13]  /*16390*/  ISETP.NE.AND P0, PT, R4, RZ, PT ;  /* 0x000000ff0400720c */ /* 0x000fda0003f05270 */
[----:B------:R-:W-:Y:S05]  /*163a0*/  @!P0 BRA `(.L_x_2680) ;  /* 0x0000001c00088947 */ /* 0x000fea0003800000 */
[----:B0-----:R0:W5:Y:S02]  /*163b0*/  LDL R8, [R1] ;  /* 0x0000000001087983 */ /* 0x0011640000100800 */
.L_x_2740:
        /* <DEDUP_REMOVED lines=8> */
[----:B------:R-:W-:Y:S02]  /*16440*/  SEL R5, RZ, 0x1, P0 ;  /* 0x00000001ff057807 */ /* 0x000fe40000000000 */
[----:B------:R-:W-:Y:S02]  /*16450*/  SEL R4, R4, RZ, P0 ;  /* 0x000000ff04047207 */ /* 0x000fe40000000000 */
[----:B----4-:R-:W-:Y:S01]  /*16460*/  LOP3.LUT R5, R2, R5, RZ, 0x3c, !PT ;  /* 0x0000000502057212 */ /* 0x010fe200078e3cff */
[----:B-1----:R-:W-:Y:S06]  /*16470*/  @!P1 BRA `(.L_x_2703) ;  /* 0x0000000c004c9947 */ /* 0x002fec0003800000 */
        /* <DEDUP_REMOVED lines=25> */
.L_x_2704:
[----:B------:R-:W2:Y:S01]  /*16610*/  LDL R2, [R1+0x4] ;  /* 0x0000040001027983 */ /* 0x000ea20000100800 */
[----:B------:R-:W-:Y:S01]  /*16620*/  BSSY B2, `(.L_x_2705) ;  /* 0x0000005000027945 */ /* 0x000fe20003800000 */
[----:B--2---:R-:W-:Y:S01]  /*16630*/  IMAD R3, R4, 0x8, R2 ;  /* 0x0000000804037824 */ /* 0x004fe200078e0202 */
[----:B------:R-:W-:-:S04]  /*16640*/  SHF.L.U32 R2, R5, 0x1f, RZ ;  /* 0x0000001f05027819 */ /* 0x000fc800000006ff */
[----:B------:R-:W2:Y:S02]  /*16650*/  SYNCS.PHASECHK.TRANS64.TRYWAIT P0, [R3+URZ+0x38840], R2 ;  /* 0x03884002030075a7 */ /* 0x000ea4000800017f */
[----:B--2---:R-:W-:Y:S05]  /*16660*/  @!P0 BRA `(.L_x_2706) ;  /* 0x0000004000e88947 */ /* 0x004fea0003800000 */
.L_x_2807:
[----:B------:R-:W-:Y:S05]  /*16670*/  BSYNC B2 ;  /* 0x0000000000027941 */ /* 0x000fea0003800000 */
.L_x_2705:
        /* <DEDUP_REMOVED lines=12> */
.L_x_2708:
[----:B------:R-:W-:Y:S05]  /*16740*/  BSYNC B2 ;  /* 0x0000000000027941 */ /* 0x000fea0003800000 */
.L_x_2707:
        /* <DEDUP_REMOVED lines=13> */
.L_x_2709:
        /* <DEDUP_REMOVED lines=16> */
.L_x_2710:
        /* <DEDUP_REMOVED lines=16> */
.L_x_2711:
        /* <DEDUP_REMOVED lines=16> */
.L_x_2712:
        /* <DEDUP_REMOVED lines=17> */
.L_x_2808:
[----:B------:R-:W-:Y:S05]  /*16c30*/  BSYNC B2 ;  /* 0x0000000000027941 */ /* 0x000fea0003800000 */
.L_x_2713:
        /* <DEDUP_REMOVED lines=11> */
.L_x_2716:
[----:B------:R-:W-:Y:S05]  /*16cf0*/  BSYNC B2 ;  /* 0x0000000000027941 */ /* 0x000fea0003800000 */
.L_x_2715:
        /* <DEDUP_REMOVED lines=14> */
.L_x_2717:
        /* <DEDUP_REMOVED lines=16> */
.L_x_2718:
        /* <DEDUP_REMOVED lines=16> */
.L_x_2719:
        /* <DEDUP_REMOVED lines=16> */
.L_x_2720:
        /* <DEDUP_REMOVED lines=13> */
.L_x_2703:
[----:B------:R-:W-:Y:S05]  /*171b0*/  BSYNC B1 ;  /* 0x0000000000017941 */ /* 0x000fea0003800000 */
.L_x_2702:
        /* <DEDUP_REMOVED lines=36> */
.L_x_2723:
[----:B------:R-:W3:Y:S01]  /*17400*/  LDL R2, [R1+0x4] ;  /* 0x0000040001027983 */ /* 0x000ee20000100800 */
[----:B------:R-:W-:Y:S01]  /*17410*/  SHF.L.U32 R3, R10, 0x1f, RZ ;  /* 0x0000001f0a037819 */ /* 0x000fe200000006ff */
[----:B------:R-:W-:Y:S01]  /*17420*/  BSSY B2, `(.L_x_2724) ;  /* 0x0000004000027945 */ /* 0x000fe20003800000 */
[----:B---3--:R-:W-:-:S04]  /*17430*/  IMAD R2, R11, 0x8, R2 ;  /* 0x000000080b027824 */ /* 0x008fc800078e0202 */
[----:B------:R-:W3:Y:S02]  /*17440*/  SYNCS.PHASECHK.TRANS64.TRYWAIT P0, [R2+URZ+0x38840], R3 ;  /* 0x03884003020075a7 */ /* 0x000ee4000800017f */
[----:B---3--:R-:W-:Y:S05]  /*17450*/  @!P0 BRA `(.L_x_2725) ;  /* 0x0000003400948947 */ /* 0x008fea0003800000 */
.L_x_2809:
[----:B------:R-:W-:Y:S05]  /*17460*/  BSYNC B2 ;  /* 0x0000000000027941 */ /* 0x000fea0003800000 */
.L_x_2724:
        /* <DEDUP_REMOVED lines=12> */
.L_x_2727:
[----:B------:R-:W-:Y:S05]  /*17530*/  BSYNC B2 ;  /* 0x0000000000027941 */ /* 0x000fea0003800000 */
.L_x_2726:
        /* <DEDUP_REMOVED lines=15> */
.L_x_2728:
        /* <DEDUP_REMOVED lines=16> */
.L_x_2729:
        /* <DEDUP_REMOVED lines=16> */
.L_x_2730:
        /* <DEDUP_REMOVED lines=16> */
.L_x_2731:
        /* <DEDUP_REMOVED lines=15> */
.L_x_2810:
[----:B------:R-:W-:Y:S05]  /*17a20*/  BSYNC B2 ;  /* 0x0000000000027941 */ /* 0x000fea0003800000 */
.L_x_2732:
        /* <DEDUP_REMOVED lines=11> */
.L_x_2735:
[----:B------:R-:W-:Y:S05]  /*17ae0*/  BSYNC B2 ;  /* 0x0000000000027941 */ /* 0x000fea0003800000 */
.L_x_2734:
        /* <DEDUP_REMOVED lines=13> */
.L_x_2736:
        /* <DEDUP_REMOVED lines=16> */
.L_x_2737:
        /* <DEDUP_REMOVED lines=16> */
.L_x_2738:
        /* <DEDUP_REMOVED lines=16> */
.L_x_2739:
        /* <DEDUP_REMOVED lines=13> */
.L_x_2722:
[----:B------:R-:W-:Y:S05]  /*17f90*/  BSYNC B1 ;  /* 0x0000000000017941 */ /* 0x000fea0003800000 */
.L_x_2721:
[C---:B------:R-:W-:Y:S01]  /*17fa0*/  ISETP.GT.AND P0, PT, R0.reuse, 0x1, PT ;  /* 0x000000010000780c */ /* 0x040fe20003f04270 */
[----:B------:R-:W-:-:S12]  /*17fb0*/  VIADD R0, R0, 0xfffffffe ;  /* 0xfffffffe00007836 */ /* 0x000fd80000000000 */
[----:B------:R-:W-:Y:S05]  /*17fc0*/  @P0 BRA `(.L_x_2740) ;  /* 0xffffffe000fc0947 */ /* 0x000fea000383ffff */
.L_x_2680:
[----:B------:R-:W-:Y:S05]  /*17fd0*/  BSYNC B0 ;  /* 0x0000000000007941 */ /* 0x000fea0003800000 */
.L_x_2679:
[----:B------:R-:W4:Y:S01]  /*17fe0*/  S2R R2, SR_TID.X ;  /* 0x0000000000027919 */ /* 0x000f220000002100 */
[----:B------:R-:W-:Y:S01]  /*17ff0*/  BSSY B0, `(.L_x_2741) ;  /* 0x0000011000007945 */ /* 0x000fe20003800000 */
[----:B----4-:R-:W-:-:S04]  /*18000*/  LOP3.LUT R3, R2, 0x7f, RZ, 0xc0, !PT ;  /* 0x0000007f02037812 */ /* 0x010fc800078ec0ff */
[----:B------:R-:W-:-:S13]  /*18010*/  ISETP.NE.AND P0, PT, R3, RZ, PT ;  /* 0x000000ff0300720c */ /* 0x000fda0003f05270 */
[----:B------:R-:W-:Y:S05]  /*18020*/  @P0 BRA `(.L_x_2742) ;  /* 0x0000000000340947 */ /* 0x000fea0003800000 */
[----:B------:R-:W4:Y:S01]  /*18030*/  S2R R2, SR_LANEID ;  /* 0x0000000000027919 */ /* 0x000f220000000000 */
[----:B------:R-:W-:Y:S01]  /*18040*/  VOTEU.ANY UR4, UPT, PT ;  /* 0x0000000000047886 */ /* 0x000fe200038e0100 */
[----:B0-----:R-:W0:Y:S01]  /*18050*/  LDC.64 R4, c[0x0][0xc60] ;  /* 0x00031800ff047b82 */ /* 0x001e220000000a00 */
[----:B------:R-:W4:Y:S01]  /*18060*/  FLO.U32 R0, UR4 ;  /* 0x0000000400007d00 */ /* 0x000f2200080e0000 */
[----:B------:R-:W-:Y:S01]  /*18070*/  ULDC.64 UR6, c[0x0][0x208] ;  /* 0x0000820000067ab9 */ /* 0x000fe20000000a00 */
[----:B----4-:R-:W-:-:S06]  /*18080*/  ISETP.EQ.U32.AND P0, PT, R0, R2, PT ;  /* 0x000000020000720c */ /* 0x010fcc0003f02070 */
[----:B------:R-:W0:Y:S07]  /*18090*/  POPC R2, UR4 ;  /* 0x0000000400027d09 */ /* 0x000e2e0008000000 */
[----:B0-----:R-:W4:Y:S04]  /*180a0*/  @P0 ATOMG.E.ADD.STRONG.GPU PT, R2, desc[UR6][R4.64], R2 ;  /* 0x00000002040209a8 */ /* 0x001f2800081ee1c6 */
[----:B----4-:R0:W4:Y:S02]  /*180b0*/  SHFL.IDX PT, R2, R2, R0, 0x1f ;  /* 0x00001f0002027589 */ /* 0x01012400000e0000 */
[----:B0-----:R-:W0:Y:S02]  /*180c0*/  S2R R0, SR_LTMASK ;  /* 0x0000000000007919 */ /* 0x001e240000003900 */
[----:B0-----:R-:W-:-:S06]  /*180d0*/  LOP3.LUT R0, R0, UR4, RZ, 0xc0, !PT ;  /* 0x0000000400007c12 */ /* 0x001fcc000f8ec0ff */
[----:B------:R-:W4:Y:S02]  /*180e0*/  POPC R0, R0 ;  /* 0x0000000000007309 */ /* 0x000f240000000000 */
[----:B----4-:R-:W-:-:S07]  /*180f0*/  IADD3 R16, R2, UR38, R0 ;  /* 0x0000002602107c10 */ /* 0x010fce000fffe000 */
.L_x_2742:
[----:B------:R-:W-:Y:S05]  /*18100*/  BSYNC B0 ;  /* 0x0000000000007941 */ /* 0x000fea0003800000 */
.L_x_2741:
        /* <DEDUP_REMOVED lines=13> */
.L_x_2811:
[----:B------:R-:W-:Y:S05]  /*181e0*/  BSYNC B1 ;  /* 0x0000000000017941 */ /* 0x000fea0003800000 */
.L_x_2745:
        /* <DEDUP_REMOVED lines=9> */
.L_x_2748:
[----:B------:R-:W-:Y:S05]  /*18280*/  BSYNC B1 ;  /* 0x0000000000017941 */ /* 0x000fea0003800000 */
.L_x_2747:
[----:B0-----:R-:W4:Y:S04]  /*18290*/  LDL.LU R5, [R1+0x18] ;  /* 0x0000180001057983 */ /* 0x001f280000300800 */
[----:B------:R-:W4:Y:S04]  /*182a0*/  LDL.LU R3, [R1+0xc] ;  /* 0x00000c0001037983 */ /* 0x000f280000300800 */
[----:B------:R-:W3:Y:S04]  /*182b0*/  LDL R4, [R1+0x4] ;  /* 0x0000040001047983 */ /* 0x000ee80000100800 */
[----:B--2---:R-:W3:Y:S01]  /*182c0*/  LDL R2, [R1+0x8] ;  /* 0x0000080001027983 */ /* 0x004ee20000100800 */
        /* <DEDUP_REMOVED lines=8> */
[----:B---3--:R-:W-:-:S04]  /*18350*/  IMAD R2, R2, 0xa000, R4 ;  /* 0x0000a00002027824 */ /* 0x008fc800078e0204 */
[----:B------:R-:W-:-:S07]  /*18360*/  VIADD R4, R2, 0x400 ;  /* 0x0000040002047836 */ /* 0x000fce0000000000 */
.L_x_2749:
        /* <DEDUP_REMOVED lines=11> */
[----:B------:R-:W-:Y:S01]  /*18420*/  PLOP3.LUT P0, PT, PT, PT, PT, 0x80, 0x0 ;  /* 0x000000000000781c */ /* 0x000fe20003f0f070 */
[----:B------:R-:W-:Y:S01]  /*18430*/  VIADD R4, R2, 0x2c00 ;  /* 0x00002c0002047836 */ /* 0x000fe20000000000 */
[----:B------:R-:W-:Y:S01]  /*18440*/  UMOV UR6, 0x0 ;  /* 0x0000000000067882 */ /* 0x000fe20000000000 */
[----:B------:R-:W-:Y:S01]  /*18450*/  UMOV UR7, 0x14f00000 ;  /* 0x14f0000000077882 */ /* 0x000fe20000000000 */
[----:B------:R-:W-:-:S09]  /*18460*/  UMOV UR10, 0x40 ;  /* 0x00000040000a7882 */ /* 0x000fd20000000000 */
.L_x_2750:
        /* <DEDUP_REMOVED lines=16> */
.L_x_2751:
        /* <DEDUP_REMOVED lines=16> */
.L_x_2752:
        /* <DEDUP_REMOVED lines=11> */
.L_x_2744:
[----:B------:R-:W-:Y:S05]  /*18720*/  BSYNC B0 ;  /* 0x0000000000007941 */ /* 0x000fea0003800000 */
.L_x_2743:
[----:B0-----:R-:W4:Y:S04]  /*18730*/  LDL.LU R5, [R1+0x8] ;  /* 0x0000080001057983 */ /* 0x001f280000300800 */
        /* <DEDUP_REMOVED lines=8> */
.L_x_2659:
[----:B------:R-:W-:Y:S05]  /*187c0*/  BSYNC B7 ;  /* 0x0000000000077941 */ /* 0x000fea0003800000 */
.L_x_2657:
[----:B0-----:R-:W4:Y:S02]  /*187d0*/  LDL R0, [R1+0x50] ;  /* 0x0000500001007983 */ /* 0x001f240000100800 */
[----:B----4-:R-:W-:-:S13]  /*187e0*/  ISETP.NE.AND P0, PT, R0, RZ, PT ;  /* 0x000000ff0000720c */ /* 0x010fda0003f05270 */
[----:B------:R-:W-:Y:S05]  /*187f0*/  @!P0 BRA `(.L_x_2753) ;  /* 0x0000000000288947 */ /* 0x000fea0003800000 */
[----:B------:R-:W-:Y:S05]  /*18800*/  WARPSYNC.ALL ;  /* 0x0000000000007948 */ /* 0x000fea0003800000 */
[----:B------:R-:W0:Y:S08]  /*18810*/  S2UR UR5, SR_CgaCtaId ;  /* 0x00000000000579c3 */ /* 0x000e300000008800 */
[----:B------:R-:W-:Y:S06]  /*18820*/  BAR.SYNC.DEFER_BLOCKING 0x5, 0x180 ;  /* 0x0146000000007b1d */ /* 0x000fec0000010000 */
[----:B------:R-:W-:-:S02]  /*18830*/  UMOV UR4, 0x400 ;  /* 0x0000040000047882 */ /* 0x000fc40000000000 */
[----:B0-----:R-:W-:-:S06]  /*18840*/  ULEA UR4, UR5, UR4, 0x18 ;  /* 0x0000000405047291 */ /* 0x001fcc000f8ec03f */
[----:B------:R-:W-:-:S05]  /*18850*/  IMAD.U32 R0, RZ, RZ, UR4 ;  /* 0x00000004ff007e24 */ /* 0x000fca000f8e00ff */
[----:B------:R4:W0:Y:S04]  /*18860*/  LDS.128 R16, [R0+0x388d0] ;  /* 0x0388d00000107984 */ /* 0x0008280000000c00 */
[----:B------:R4:W-:Y:S01]  /*18870*/  STL [R1+0x4], R0 ;  /* 0x0000040001007387 */ /* 0x0009e20000100800 */
[----:B------:R-:W-:Y:S06]  /*18880*/  BAR.ARV 0x4, 0x180 ;  /* 0x0106000000007b1d */ /* 0x000fec0000002000 */
[----:B------:R-:W-:Y:S05]  /*18890*/  BRA `(.L_x_2754) ;  /* 0x0000000800e47947 */ /* 0x000fea0003800000 */
.L_x_2753:
[----:B------:R-:W0:Y:S01]  /*188a0*/  S2R R0, SR_TID.X ;  /* 0x0000000000007919 */ /* 0x000e220000002100 */
[----:B------:R-:W-:Y:S01]  /*188b0*/  UMOV UR4, 0xffffffff ;  /* 0xffffffff00047882 */ /* 0x000fe20000000000 */
[----:B0-----:R-:W-:-:S04]  /*188c0*/  LOP3.LUT R6, R0, 0x1f, RZ, 0xc0, !PT ;  /* 0x0000001f00067812 */ /* 0x001fc800078ec0ff */
[----:B------:R-:W-:Y:S01]  /*188d0*/  ISETP.NE.AND P0, PT, R6, 0x1f, PT ;  /* 0x0000001f0600780c */ /* 0x000fe20003f05270 */
[----:B------:R-:W-:-:S12]  /*188e0*/  BRA.DIV UR4, `(.L_x_2755) ;  /* 0x0000002204ac7947 */ /* 0x000fd8000b800000 */
[----:B------:R-:W-:Y:S01]  /*188f0*/  IMAD.IADD R5, R19, 0x1, R6 ;  /* 0x0000000113057824 */ /* 0x000fe200078e0206 */
[----:B------:R-:W-:Y:S01]  /*18900*/  ULDC UR4, c[0x0][0xc3c] ;  /* 0x00030f0000047ab9 */ /* 0x000fe20000000800 */
[----:B------:R-:W-:-:S03]  /*18910*/  ULDC.64 UR6, c[0x0][0x208] ;  /* 0x0000820000067ab9 */ /* 0x000fc60000000a00 */
[----:B------:R-:W-:-:S13]  /*18920*/  ISETP.GE.OR P1, PT, R5, UR4, !P0 ;  /* 0x0000000405007c0c */ /* 0x000fda000c726670 */
[----:B------:R-:W0:Y:S02]  /*18930*/  @!P1 LDC.64 R2, c[0x0][0xc80] ;  /* 0x00032000ff029b82 */ /* 0x000e240000000a00 */
[----:B0-----:R-:W-:-:S06]  /*18940*/  @!P1 IMAD.WIDE R2, R5, 0x4, R2 ;  /* 0x0000000405029825 */ /* 0x001fcc00078e0202 */
[----:B------:R0:W4:Y:S01]  /*18950*/  @!P1 LDG.E R3, desc[UR6][R2.64] ;  /* 0x0000000602039981 */ /* 0x000122000c1e1900 */
[C---:B------:R-:W-:Y:S02]  /*18960*/  ISETP.GE.U32.AND P2, PT, R6.reuse, 0x2, PT ;  /* 0x000000020600780c */ /* 0x040fe40003f46070 */
[C---:B------:R-:W-:Y:S01]  /*18970*/  ISETP.GE.U32.AND P3, PT, R6.reuse, 0x4, PT ;  /* 0x000000040600780c */ /* 0x040fe20003f66070 */
[----:B------:R-:W-:Y:S01]  /*18980*/  SHFL.IDX PT, R0, R16, RZ, 0x1f ;  /* 0x00001fff10007589 */ /* 0x000fe200000e0000 */
[C---:B------:R-:W-:Y:S02]  /*18990*/  ISETP.GE.U32.AND P4, PT, R6.reuse, 0x8, PT ;  /* 0x000000080600780c */ /* 0x040fe40003f86070 */
[C---:B------:R-:W-:Y:S01]  /*189a0*/  ISETP.GE.U32.AND P5, PT, R6.reuse, 0x10, PT ;  /* 0x000000100600780c */ /* 0x040fe20003fa6070 */
[----:B0-----:R-:W-:Y:S02]  /*189b0*/  IMAD.MOV.U32 R2, RZ, RZ, RZ ;  /* 0x000000ffff027224 */ /* 0x001fe400078e00ff */
[----:B----4-:R-:W-:Y:S01]  /*189c0*/  @!P1 IMAD.MOV.U32 R2, RZ, RZ, R3 ;  /* 0x000000ffff029224 */ /* 0x010fe200078e0003 */
[----:B------:R-:W-:-:S04]  /*189d0*/  ISETP.NE.AND P1, PT, R6, RZ, PT ;  /* 0x000000ff0600720c */ /* 0x000fc80003f25270 */
[----:B------:R-:W0:Y:S02]  /*189e0*/  SHFL.UP PT, R3, R2, 0x1, RZ ;  /* 0x0420000002037989 */ /* 0x000e2400000e00ff */
[----:B0-----:R-:W-:-:S05]  /*189f0*/  SEL R5, R3, RZ, P1 ;  /* 0x000000ff03057207 */ /* 0x001fca0000800000 */
[----:B------:R-:W-:Y:S02]  /*18a00*/  IMAD.IADD R3, R2, 0x1, R5 ;  /* 0x0000000102037824 */ /* 0x000fe400078e0205 */
[----:B------:R-:W-:Y:S04]  /*18a10*/  SHFL.IDX PT, R5, R16, 0x1, 0x1f ;  /* 0x00201f0010057f89 */ /* 0x000fe800000e0000 */
        /* <DEDUP_REMOVED lines=12> */
[----:B------:R0:W4:Y:S02]  /*18ae0*/  SHFL.IDX PT, R16, R3, 0x1f, 0x1f ;  /* 0x03e01f0003107f89 */ /* 0x00012400000e0000 */
.L_x_2821:
[----:B------:R-:W-:Y:S02]  /*18af0*/  ULDC UR4, c[0x0][0xc38] ;  /* 0x00030e0000047ab9 */ /* 0x000fe40000000800 */
[----:B------:R-:W-:-:S04]  /*18b00*/  IMAD.U32 R4, RZ, RZ, UR4 ;  /* 0x00000004ff047e24 */ /* 0x000fc8000f8e00ff */
[----:B----4-:R-:W-:-:S04]  /*18b10*/  IMAD R16, R16, R4, RZ ;  /* 0x0000000410107224 */ /* 0x010fc800078e02ff */
[----:B------:R-:W-:-:S05]  /*18b20*/  IMAD.IADD R5, R5, 0x1, R16 ;  /* 0x0000000105057824 */ /* 0x000fca00078e0210 */
[----:B------:R-:W-:-:S13]  /*18b30*/  ISETP.GT.AND P6, PT, R5, R0, PT ;  /* 0x000000000500720c */ /* 0x000fda0003fc4270 */
[----:B------:R-:W-:Y:S05]  /*18b40*/  @P6 BRA `(.L_x_2756) ;  /* 0x0000000000a06947 */ /* 0x000fea0003800000 */
.L_x_2761:
[----:B0-----:R-:W0:Y:S01]  /*18b50*/  LDC R3, c[0x0][0xc3c] ;  /* 0x00030f00ff037b82 */ /* 0x001e220000000800 */
[----:B------:R-:W-:-:S05]  /*18b60*/  VIADD R19, R19, 0x1f ;  /* 0x0000001f13137836 */ /* 0x000fca0000000000 */
[----:B0-----:R-:W-:-:S13]  /*18b70*/  ISETP.GE.AND P6, PT, R19, R3, PT ;  /* 0x000000031300720c */ /* 0x001fda0003fc6270 */
[----:B------:R-:W-:Y:S05]  /*18b80*/  @P6 BRA `(.L_x_2757) ;  /* 0x0000000400dc6947 */ /* 0x000fea0003800000 */
[----:B------:R-:W0:Y:S01]  /*18b90*/  S2R R2, SR_TID.X ;  /* 0x0000000000027919 */ /* 0x000e220000002100 */
[----:B------:R-:W-:Y:S01]  /*18ba0*/  BSSY B0, `(.L_x_2758) ;  /* 0x000000a000007945 */ /* 0x000fe20003800000 */
[----:B0-----:R-:W-:-:S05]  /*18bb0*/  LOP3.LUT R2, R2, 0x1f, RZ, 0xc0, !PT ;  /* 0x0000001f02027812 */ /* 0x001fca00078ec0ff */
[----:B------:R-:W-:Y:S02]  /*18bc0*/  IMAD.IADD R4, R19, 0x1, R2 ;  /* 0x0000000113047824 */ /* 0x000fe400078e0202 */
[----:B------:R-:W-:-:S03]  /*18bd0*/  IMAD.MOV.U32 R2, RZ, RZ, RZ ;  /* 0x000000ffff027224 */ /* 0x000fc600078e00ff */
[----:B------:R-:W-:-:S13]  /*18be0*/  ISETP.GE.OR P6, PT, R4, R3, !P0 ;  /* 0x000000030400720c */ /* 0x000fda00047c6670 */
[----:B------:R-:W-:Y:S05]  /*18bf0*/  @P6 BRA `(.L_x_2759) ;  /* 0x0000000000106947 */ /* 0x000fea0003800000 */
[----:B------:R-:W0:Y:S01]  /*18c00*/  LDC.64 R2, c[0x0][0xc80] ;  /* 0x00032000ff027b82 */ /* 0x000e220000000a00 */
[----:B------:R-:W-:Y:S01]  /*18c10*/  ULDC.64 UR4, c[0x0][0x208] ;  /* 0x0000820000047ab9 */ /* 0x000fe20000000a00 */
[----:B0-----:R-:W-:-:S06]  /*18c20*/  IMAD.WIDE R2, R4, 0x4, R2 ;  /* 0x0000000404027825 */ /* 0x001fcc00078e0202 */
[----:B------:R0:W5:Y:S02]  /*18c30*/  LDG.E R2, desc[UR4][R2.64] ;  /* 0x0000000402027981 */ /* 0x000164000c1e1900 */
.L_x_2759:
[----:B------:R-:W-:Y:S05]  /*18c40*/  BSYNC B0 ;  /* 0x0000000000007941 */ /* 0x000fea0003800000 */
.L_x_2758:
[----:B------:R-:W-:-:S03]  /*18c50*/  UMOV UR4, 0xffffffff ;  /* 0xffffffff00047882 */ /* 0x000fc60000000000 */
[----:B------:R-:W-:Y:S05]  /*18c60*/  BRA.DIV UR4, `(.L_x_2760) ;  /* 0x00000026040c7947 */ /* 0x000fea000b800000 */
[----:B-----5:R-:W0:Y:S02]  /*18c70*/  SHFL.UP PT, R14, R2, 0x1, RZ ;  /* 0x04200000020e7989 */ /* 0x020e2400000e00ff */
        /* <DEDUP_REMOVED lines=15> */
.L_x_2829:
[----:B------:R-:W-:Y:S02]  /*18d70*/  ULDC UR4, c[0x0][0xc38] ;  /* 0x00030e0000047ab9 */ /* 0x000fe40000000800 */
[----:B------:R-:W-:-:S04]  /*18d80*/  IMAD.U32 R4, RZ, RZ, UR4 ;  /* 0x00000004ff047e24 */ /* 0x000fc8000f8e00ff */
[----:B----4-:R-:W-:-:S04]  /*18d90*/  IMAD R16, R16, R4, RZ ;  /* 0x0000000410107224 */ /* 0x010fc800078e02ff */
[----:B------:R-:W-:-:S05]  /*18da0*/  IMAD.IADD R5, R16, 0x1, R5 ;  /* 0x0000000110057824 */ /* 0x000fca00078e0205 */
[----:B------:R-:W-:-:S13]  /*18db0*/  ISETP.GT.AND P6, PT, R5, R0, PT ;  /* 0x000000000500720c */ /* 0x000fda0003fc4270 */
[----:B------:R-:W-:Y:S05]  /*18dc0*/  @!P6 BRA `(.L_x_2761) ;  /* 0xfffffffc0060e947 */ /* 0x000fea000383ffff */
.L_x_2756:
        /* <DEDUP_REMOVED lines=8> */
.L_x_2833:
[----:B------:R-:W-:Y:S01]  /*18e50*/  ISETP.NE.AND P0, PT, R5, RZ, PT ;  /* 0x000000ff0500720c */ /* 0x000fe20003f05270 */
[----:B------:R-:W-:-:S12]  /*18e60*/  IMAD.MOV.U32 R5, RZ, RZ, RZ ;  /* 0x000000ffff057224 */ /* 0x000fd800078e00ff */
[----:B------:R-:W-:Y:S05]  /*18e70*/  @!P0 BRA `(.L_x_2763) ;  /* 0x0000000000148947 */ /* 0x000fea0003800000 */
[----:B------:R-:W-:Y:S01]  /*18e80*/  UMOV UR4, 0xffffffff ;  /* 0xffffffff00047882 */ /* 0x000fe20000000000 */
[----:B------:R-:W-:Y:S02]  /*18e90*/  VIADD R12, R6, 0xffffffff ;  /* 0xffffffff060c7836 */ /* 0x000fe40000000000 */
[----:B------:R-:W-:Y:S05]  /*18ea0*/  BRA.DIV UR4, `(.L_x_2764) ;  /* 0x0000002604987947 */ /* 0x000fea000b800000 */
[----:B0-----:R0:W0:Y:S02]  /*18eb0*/  SHFL.IDX PT, R3, R3, R12, 0x1f ;  /* 0x00001f0c03037589 */ /* 0x00102400000e0000 */
.L_x_2836:
[----:B0-----:R-:W-:-:S07]  /*18ec0*/  IMAD.MOV.U32 R5, RZ, RZ, R3 ;  /* 0x000000ffff057224 */ /* 0x001fce00078e0003 */
.L_x_2763:
[----:B0---4-:R-:W0:Y:S01]  /*18ed0*/  LDC.64 R2, c[0x0][0xc90] ;  /* 0x00032400ff027b82 */ /* 0x011e220000000a00 */
[----:B------:R-:W-:Y:S01]  /*18ee0*/  IMAD.IADD R19, R6, 0x1, R19 ;  /* 0x0000000106137824 */ /* 0x000fe200078e0213 */
[----:B------:R-:W-:-:S03]  /*18ef0*/  ULDC.64 UR4, c[0x0][0x208] ;  /* 0x0000820000047ab9 */ /* 0x000fc60000000a00 */
[----:B0-----:R-:W-:-:S05]  /*18f00*/  IMAD.WIDE R2, R19, 0x4, R2 ;  /* 0x0000000413027825 */ /* 0x001fca00078e0202 */
[----:B-1-3--:R-:W3:Y:S01]  /*18f10*/  LDG.E R7, desc[UR4][R2.64] ;  /* 0x0000000402077981 */ /* 0x00aee2000c1e1900 */
[----:B------:R-:W-:-:S04]  /*18f20*/  IMAD R16, R5, R4, R16 ;  /* 0x0000000405107224 */ /* 0x000fc800078e0210 */
[----:B------:R-:W-:Y:S02]  /*18f30*/  IMAD.IADD R0, R0, 0x1, -R16 ;  /* 0x0000000100007824 */ /* 0x000fe400078e0a10 */
[----:B---3--:R-:W-:-:S05]  /*18f40*/  IMAD R6, R17, R7, RZ ;  /* 0x0000000711067224 */ /* 0x008fca00078e02ff */
[----:B-----5:R-:W-:-:S04]  /*18f50*/  IABS R8, R6 ;  /* 0x0000000600087213 */ /* 0x020fc80000000000 */
        /* <DEDUP_REMOVED lines=58> */
.L_x_2757:
[----:B------:R-:W-:Y:S01]  /*19300*/  UMOV UR4, URZ ;  /* 0x0000003f00047c82 */ /* 0x000fe20008000000 */
[----:B------:R-:W-:Y:S01]  /*19310*/  UMOV UR5, URZ ;  /* 0x0000003f00057c82 */ /* 0x000fe20008000000 */
[----:B------:R-:W-:Y:S01]  /*19320*/  ULDC UR6, c[0x0][0xc3c] ;  /* 0x00030f0000067ab9 */ /* 0x000fe20000000800 */
[----:B------:R-:W-:Y:S02]  /*19330*/  IMAD.MOV.U32 R16, RZ, RZ, R0 ;  /* 0x000000ffff107224 */ /* 0x000fe400078e0000 */
[----:B------:R-:W-:Y:S02]  /*19340*/  IMAD.U32 R17, RZ, RZ, UR4 ;  /* 0x00000004ff117e24 */ /* 0x000fe4000f8e00ff */
[----:B------:R-:W-:Y:S02]  /*19350*/  IMAD.U32 R18, RZ, RZ, UR5 ;  /* 0x00000005ff127e24 */ /* 0x000fe4000f8e00ff */
[----:B------:R-:W-:-:S07]  /*19360*/  IMAD.U32 R19, RZ, RZ, UR6 ;  /* 0x00000006ff137e24 */ /* 0x000fce000f8e00ff */
.L_x_2765:
[----:B------:R0:W4:Y:S01]  /*19370*/  LDL R3, [R1+0x4] ;  /* 0x0000040001037983 */ /* 0x0001220000100800 */
[----:B------:R-:W1:Y:S01]  /*19380*/  S2R R0, SR_TID.X ;  /* 0x0000000000007919 */ /* 0x000e620000002100 */
[----:B------:R-:W-:Y:S05]  /*19390*/  WARPSYNC.ALL ;  /* 0x0000000000007948 */ /* 0x000fea0003800000 */
[----:B-1----:R-:W-:Y:S01]  /*193a0*/  LOP3.LUT R0, R0, 0x1f, RZ, 0xc0, !PT ;  /* 0x0000001f00007812 */ /* 0x002fe200078ec0ff */
        /* <DEDUP_REMOVED lines=8> */
.L_x_2754:
[----:B------:R-:W-:Y:S02]  /*19430*/  ULDC UR4, c[0x0][0xc3c] ;  /* 0x00030f0000047ab9 */ /* 0x000fe40000000800 */
[----:B0-----:R-:W-:-:S13]  /*19440*/  ISETP.GE.AND P0, PT, R19, UR4, PT ;  /* 0x0000000413007c0c */ /* 0x001fda000bf06270 */
[----:B------:R-:W-:Y:S05]  /*19450*/  @!P0 BRA `(.L_x_2766) ;  /* 0xffffff9c00808947 */ /* 0x000fea000383ffff */
[----:B------:R-:W-:Y:S05]  /*19460*/  BSYNC B8 ;  /* 0x0000000000087941 */ /* 0x000fea0003800000 */
.L_x_2653:
[----:B----4-:R-:W4:Y:S01]  /*19470*/  LDL.LU R0, [R1+0x48] ;  /* 0x0000480001007983 */ /* 0x010f220000300800 */
[----:B------:R-:W-:Y:S01]  /*19480*/  BSSY B0, `(.L_x_2767) ;  /* 0x000000b000007945 */ /* 0x000fe20003800000 */
[----:B------:R-:W0:Y:S01]  /*19490*/  S2R R5, SR_CgaCtaId ;  /* 0x0000000000057919 */ /* 0x000e220000008800 */
[----:B----4-:R-:W-:-:S05]  /*194a0*/  VIADD R0, R0, 0x1 ;  /* 0x0000000100007836 */ /* 0x010fca0000000000 */
[----:B------:R-:W-:-:S04]  /*194b0*/  LEA.HI R2, R0, R0, RZ, 0x1 ;  /* 0x0000000000027211 */ /* 0x000fc800078f08ff */
[----:B------:R-:W-:-:S05]  /*194c0*/  LOP3.LUT R3, R2, 0xfffffffe, RZ, 0xc0, !PT ;  /* 0xfffffffe02037812 */ /* 0x000fca00078ec0ff */
[----:B------:R-:W-:Y:S01]  /*194d0*/  IMAD.IADD R3, R0, 0x1, -R3 ;  /* 0x0000000100037824 */ /* 0x000fe200078e0a03 */
[----:B------:R-:W-:-:S04]  /*194e0*/  MOV R0, 0x400 ;  /* 0x0000040000007802 */ /* 0x000fc80000000f00 */
[----:B0-----:R-:W-:Y:S02]  /*194f0*/  LEA R0, R5, R0, 0x18 ;  /* 0x0000000005007211 */ /* 0x001fe400078ec0ff */
[----:B------:R-:W-:-:S04]  /*19500*/  SHF.L.U32 R3, R3, 0x1f, RZ ;  /* 0x0000001f03037819 */ /* 0x000fc800000006ff */
[----:B------:R-:W0:Y:S02]  /*19510*/  SYNCS.PHASECHK.TRANS64.TRYWAIT P0, [R0+URZ+0x38820], R3 ;  /* 0x03882003000075a7 */ /* 0x000e24000800017f */
[----:B0-----:R-:W-:Y:S05]  /*19520*/  @!P0 BRA `(.L_x_2768) ;  /* 0x0000002000208947 */ /* 0x001fea0003800000 */
.L_x_2837:
[----:B------:R-:W-:Y:S05]  /*19530*/  BSYNC B0 ;  /* 0x0000000000007941 */ /* 0x000fea0003800000 */
.L_x_2767:
[----:B------:R-:W-:-:S03]  /*19540*/  UMOV UR4, 0xffffffff ;  /* 0xffffffff00047882 */ /* 0x000fc60000000000 */
[----:B------:R-:W-:Y:S05]  /*19550*/  BRA.DIV UR4, `(.L_x_2769) ;  /* 0x0000002204287947 */ /* 0x000fea000b800000 */
[----:B------:R-:W4:Y:S02]  /*19560*/  S2R R2, SR_TID.X ;  /* 0x0000000000027919 */ /* 0x000f240000002100 */
[----:B----4-:R-:W-:-:S04]  /*19570*/  SHF.R.U32.HI R2, RZ, 0x5, R2 ;  /* 0x00000005ff027819 */ /* 0x010fc80000011602 */
[----:B------:R-:W-:-:S05]  /*19580*/  LOP3.LUT R2, R2, 0x3, RZ, 0xc0, !PT ;  /* 0x0000000302027812 */ /* 0x000fca00078ec0ff */
[----:B------:R4:W0:Y:S02]  /*19590*/  SHFL.IDX PT, R14, R2, RZ, 0x1f ;  /* 0x00001fff020e7589 */ /* 0x00082400000e0000 */
.L_x_2840:
[----:B0-----:R-:W-:Y:S01]  /*195a0*/  ISETP.NE.AND P0, PT, R14, RZ, PT ;  /* 0x000000ff0e00720c */ /* 0x001fe20003f05270 */
[----:B------:R-:W-:-:S12]  /*195b0*/  BSSY B0, `(.L_x_2770) ;  /* 0x0000029000007945 */ /* 0x000fd80003800000 */
[----:B------:R-:W-:Y:S05]  /*195c0*/  @P0 BRA `(.L_x_2771) ;  /* 0x00000000009c0947 */ /* 0x000fea0003800000 */
[----:B------:R-:W-:-:S03]  /*195d0*/  UMOV UR4, 0xffffffff ;  /* 0xffffffff00047882 */ /* 0x000fc60000000000 */
[----:B------:R-:W-:Y:S05]  /*195e0*/  BRA.DIV UR4, `(.L_x_2772) ;  /* 0x0000002204387947 */ /* 0x000fea000b800000 */
[----:B------:R-:W-:-:S13]  /*195f0*/  ELECT P6, URZ, PT ;  /* 0x00000000003f782f */ /* 0x000fda00038c0000 */
.L_x_2843:
[----:B------:R-:W-:Y:S05]  /*19600*/  @!P6 BRA `(.L_x_2771) ;  /* 0x00000000008ce947 */ /* 0x000fea0003800000 */
[----:B----4-:R-:W4:Y:S02]  /*19610*/  LDL R2, [R1+0x54] ;  /* 0x0000540001027983 */ /* 0x010f240000100800 */
[----:B----4-:R-:W-:-:S13]  /*19620*/  R2UR UR4, R2 ;  /* 0x00000000020472ca */ /* 0x010fda00000e0000 */
[----:B------:R-:W-:-:S06]  /*19630*/  ULOP3.LUT UR4, UR4, 0x2, URZ, 0xfc, !UPT ;  /* 0x0000000204047892 */ /* 0x000fcc000f8efc3f */
[----:B------:R-:W-:-:S05]  /*19640*/  IMAD.U32 R2, RZ, RZ, UR4 ;  /* 0x00000004ff027e24 */ /* 0x000fca000f8e00ff */
[----:B------:R-:W-:-:S13]  /*19650*/  ISETP.NE.AND P2, PT, R2, 0x3, PT ;  /* 0x000000030200780c */ /* 0x000fda0003f45270 */
[----:B------:R-:W-:Y:S05]  /*19660*/  @!P2 BRA `(.L_x_2773) ;  /* 0x000000000004a947 */ /* 0x000fea0003800000 */
[----:B------:R-:W-:Y:S01]  /*19670*/  BPT.TRAP 0x1 ;  /* 0x000000040000795c */ /* 0x000fe20000300000 */
.L_x_2773:
[----:B------:R-:W4:Y:S04]  /*19680*/  LDL R3, [R1+0x8] ;  /* 0x0000080001037983 */ /* 0x000f280000100800 */
[----:B-1-3--:R-:W3:Y:S01]  /*19690*/  LDL.LU R7, [R1+0x14] ;  /* 0x0000140001077983 */ /* 0x00aee20000300800 */
[----:B------:R-:W-:-:S04]  /*196a0*/  VIADD R2, R0, 0x38840 ;  /* 0x0003884000027836 */ /* 0x000fc80000000000 */
[C---:B----4-:R-:W-:Y:S02]  /*196b0*/  IMAD R6, R3.reuse, 0x8, R2 ;  /* 0x0000000803067824 */ /* 0x050fe400078e0202 */
        /* <DEDUP_REMOVED lines=10> */
.L_x_2844:
[----:B------:R-:W1:Y:S02]  /*19760*/  SYNCS.PHASECHK.TRANS64.TRYWAIT P0, [R7+URZ], R2 ;  /* 0x00000002070075a7 */ /* 0x000e64000800017f */
[----:B-1----:R-:W-:Y:S05]  /*19770*/  @!P0 BRA `(.L_x_2775) ;  /* 0x0000002000088947 */ /* 0x002fea0003800000 */
.L_x_2845:
[----:B------:R-:W-:Y:S05]  /*19780*/  @!P2 BRA `(.L_x_2776) ;  /* 0x000000000004a947 */ /* 0x000fea0003800000 */
[----:B------:R-:W-:Y:S01]  /*19790*/  BPT.TRAP 0x1 ;  /* 0x000000040000795c */ /* 0x000fe20000300000 */
.L_x_2776:
[----:B------:R-:W3:Y:S01]  /*197a0*/  LDL.LU R4, [R1+0x8] ;  /* 0x0000080001047983 */ /* 0x000ee20000300800 */
[----:B------:R-:W-:-:S04]  /*197b0*/  VIADD R0, R0, 0x38860 ;  /* 0x0003886000007836 */ /* 0x000fc80000000000 */
[----:B---3--:R-:W-:-:S04]  /*197c0*/  IMAD R4, R4, 0x8, R0 ;  /* 0x0000000804047824 */ /* 0x008fc800078e0200 */
[----:B------:R-:W3:Y:S02]  /*197d0*/  SYNCS.PHASECHK.TRANS64.TRYWAIT P0, [R4+URZ], R5 ;  /* 0x00000005040075a7 */ /* 0x000ee4000800017f */
[----:B---3--:R-:W-:Y:S05]  /*197e0*/  @!P0 BRA `(.L_x_2777) ;  /* 0x0000002000008947 */ /* 0x008fea0003800000 */
.L_x_2846:
[----:B------:R-:W-:-:S07]  /*197f0*/  IMAD R3, R3, 0x8, R0 ;  /* 0x0000000803037824 */ /* 0x000fce00078e0200 */
.L_x_2778:
[----:B----4-:R4:W0:Y:S02]  /*19800*/  SYNCS.PHASECHK.TRANS64.TRYWAIT P0, [R3+URZ], R2 ;  /* 0x00000002030075a7 */ /* 0x010824000800017f */
[----:B0-----:R-:W-:Y:S05]  /*19810*/  @!P0 NANOSLEEP.SYNCS 0x989680 ;  /* 0x009896800000895d */ /* 0x001fea0003900000 */
[----:B------:R-:W0:Y:S02]  /*19820*/  @!P0 SYNCS.PHASECHK.TRANS64 P0, [R3+URZ], R2 ;  /* 0x00000002030085a7 */ /* 0x000e24000800007f */
[----:B0-----:R-:W-:Y:S05]  /*19830*/  @!P0 BRA `(.L_x_2778) ;  /* 0xfffffffc00f08947 */ /* 0x001fea000383ffff */
.L_x_2771:
[----:B------:R-:W-:Y:S05]  /*19840*/  BSYNC B0 ;  /* 0x0000000000007941 */ /* 0x000fea0003800000 */
.L_x_2770:
[----:B------:R-:W-:Y:S05]  /*19850*/  EXIT ;  /* 0x000000000000794d */ /* 0x000fea0003800000 */
.L_x_2595:
[----:B------:R-:W-:-:S13]  /*19860*/  R2UR UR4, R17 ;  /* 0x00000000110472ca */ /* 0x000fda00000e0000 */
[----:B0-----:R-:W-:-:S04]  /*19870*/  IMAD.U32 R3, RZ, RZ, UR4 ;  /* 0x00000004ff037e24 */ /* 0x001fc8000f8e00ff */
[----:B------:R0:W1:Y:S03]  /*19880*/  SYNCS.PHASECHK.TRANS64.TRYWAIT P1, [R3+URZ+0x38800], R0 ;  /* 0x03880000030075a7 */ /* 0x000066000802017f */
[----:B-1----:R-:W-:Y:S05]  /*19890*/  @!P1 NANOSLEEP.SYNCS 0x989680 ;  /* 0x009896800000995d */ /* 0x002fea0003900000 */
[----:B------:R-:W1:Y:S02]  /*198a0*/  @!P1 SYNCS.PHASECHK.TRANS64 P1, [R3+URZ+0x38800], R0 ;  /* 0x03880000030095a7 */ /* 0x000e64000802007f */
[----:B-1----:R-:W-:Y:S05]  /*198b0*/  @!P1 BRA `(.L_x_2595) ;  /* 0xfffffffc00e89947 */ /* 0x002fea000383ffff */
[----:B------:R-:W-:Y:S05]  /*198c0*/  BRA `(.L_x_2779) ;  /* 0xfffffe8000e47947 */ /* 0x000fea000383ffff */
.L_x_2599:
[----:B-1----:R1:W2:Y:S02]  /*198d0*/  SYNCS.PHASECHK.TRANS64.TRYWAIT P2, [R0+URZ+0x38830], R3 ;  /* 0x03883003000075a7 */ /* 0x0022a4000804017f */
[----:B--2---:R-:W-:Y:S05]  /*198e0*/  @!P2 NANOSLEEP.SYNCS 0x989680 ;  /* 0x009896800000a95d */ /* 0x004fea0003900000 */
[----:B------:R-:W2:Y:S02]  /*198f0*/  @!P2 SYNCS.PHASECHK.TRANS64 P2, [R0+URZ+0x38830], R3 ;  /* 0x038830030000a5a7 */ /* 0x000ea4000804007f */
[----:B--2---:R-:W-:Y:S05]  /*19900*/  @!P2 BRA `(.L_x_2599) ;  /* 0xfffffffc00f0a947 */ /* 0x004fea000383ffff */
[----:B------:R-:W-:Y:S05]  /*19910*/  BRA `(.L_x_2598) ;  /* 0xfffffe8400107947 */ /* 0x000fea000383ffff */
.L_x_2604:
[----:B------:R-:W-:-:S13]  /*19920*/  R2UR UR4, R4 ;  /* 0x00000000040472ca */ /* 0x000fda00000e0000 */
[----:B-1----:R-:W-:-:S04]  /*19930*/  IMAD.U32 R152, RZ, RZ, UR4 ;  /* 0x00000004ff987e24 */ /* 0x002fc8000f8e00ff */
[----:B------:R1:W2:Y:S03]  /*19940*/  SYNCS.PHASECHK.TRANS64.TRYWAIT P3, [R152+URZ+0x38830], R3 ;  /* 0x03883003980075a7 */ /* 0x0002a6000806017f */
[----:B--2---:R-:W-:Y:S05]  /*19950*/  @!P3 NANOSLEEP.SYNCS 0x989680 ;  /* 0x009896800000b95d */ /* 0x004fea0003900000 */
[----:B------:R-:W2:Y:S02]  /*19960*/  @!P3 SYNCS.PHASECHK.TRANS64 P3, [R152+URZ+0x38830], R3 ;  /* 0x038830039800b5a7 */ /* 0x000ea4000806007f */
[----:B--2---:R-:W-:Y:S05]  /*19970*/  @!P3 BRA `(.L_x_2604) ;  /* 0xfffffffc00e8b947 */ /* 0x004fea000383ffff */
[----:B------:R-:W-:Y:S05]  /*19980*/  BRA `(.L_x_2603) ;  /* 0xfffffec400907947 */ /* 0x000fea000383ffff */
.L_x_2608:
[----:B0-----:R-:W-:-:S04]  /*19990*/  IMAD.U32 R3, RZ, RZ, UR4 ;  /* 0x00000004ff037e24 */ /* 0x001fc8000f8e00ff */
[----:B------:R0:W2:Y:S03]  /*199a0*/  SYNCS.PHASECHK.TRANS64.TRYWAIT P3, [R3+URZ+0x38850], R0 ;  /* 0x03885000030075a7 */ /* 0x0000a6000806017f */
[----:B--2---:R-:W-:Y:S05]  /*199b0*/  @!P3 NANOSLEEP.SYNCS 0x989680 ;  /* 0x009896800000b95d */ /* 0x004fea0003900000 */
[----:B------:R-:W2:Y:S02]  /*199c0*/  @!P3 SYNCS.PHASECHK.TRANS64 P3, [R3+URZ+0x38850], R0 ;  /* 0x038850000300b5a7 */ /* 0x000ea4000806007f */
[----:B--2---:R-:W-:Y:S05]  /*199d0*/  @!P3 BRA `(.L_x_2608) ;  /* 0xfffffffc00ecb947 */ /* 0x004fea000383ffff */
[----:B------:R-:W-:Y:S05]  /*199e0*/  BRA `(.L_x_2607) ;  /* 0xfffffee800b87947 */ /* 0x000fea000383ffff */
.L_x_2614:
[----:B-1----:R-:W-:-:S04]  /*199f0*/  IMAD.U32 R4, RZ, RZ, UR4 ;  /* 0x00000004ff047e24 */ /* 0x002fc8000f8e00ff */
[----:B------:R1:W2:Y:S03]  /*19a00*/  SYNCS.PHASECHK.TRANS64.TRYWAIT P2, [R4+URZ+0x38830], R3 ;  /* 0x03883003040075a7 */ /* 0x0002a6000804017f */
[----:B--2---:R-:W-:Y:S05]  /*19a10*/  @!P2 NANOSLEEP.SYNCS 0x989680 ;  /* 0x009896800000a95d */ /* 0x004fea0003900000 */
[----:B------:R-:W2:Y:S02]  /*19a20*/  @!P2 SYNCS.PHASECHK.TRANS64 P2, [R4+URZ+0x38830], R3 ;  /* 0x038830030400a5a7 */ /* 0x000ea4000804007f */
[----:B--2---:R-:W-:Y:S05]  /*19a30*/  @!P2 BRA `(.L_x_2614) ;  /* 0xfffffffc00eca947 */ /* 0x004fea000383ffff */
[----:B------:R-:W-:Y:S05]  /*19a40*/  BRA `(.L_x_2613) ;  /* 0xffffff0400ec7947 */ /* 0x000fea000383ffff */
.L_x_2618:
[----:B01----:R-:W-:-:S04]  /*19a50*/  IMAD.U32 R3, RZ, RZ, UR4 ;  /* 0x00000004ff037e24 */ /* 0x003fc8000f8e00ff */
[----:B------:R0:W1:Y:S03]  /*19a60*/  SYNCS.PHASECHK.TRANS64.TRYWAIT P2, [R3+URZ+0x38850], R0 ;  /* 0x03885000030075a7 */ /* 0x000066000804017f */
[----:B-1----:R-:W-:Y:S05]  /*19a70*/  @!P2 NANOSLEEP.SYNCS 0x989680 ;  /* 0x009896800000a95d */ /* 0x002fea0003900000 */
[----:B------:R-:W1:Y:S02]  /*19a80*/  @!P2 SYNCS.PHASECHK.TRANS64 P2, [R3+URZ+0x38850], R0 ;  /* 0x038850000300a5a7 */ /* 0x000e64000804007f */
[----:B-1----:R-:W-:Y:S05]  /*19a90*/  @!P2 BRA `(.L_x_2618) ;  /* 0xfffffffc00eca947 */ /* 0x002fea000383ffff */
[----:B------:R-:W-:Y:S05]  /*19aa0*/  BRA `(.L_x_2617) ;  /* 0xffffff3000107947 */ /* 0x000fea000383ffff */
.L_x_2623:
[----:B-1----:R-:W-:-:S04]  /*19ab0*/  IMAD.U32 R7, RZ, RZ, UR7 ;  /* 0x00000007ff077e24 */ /* 0x002fc8000f8e00ff */
[----:B------:R1:W2:Y:S03]  /*19ac0*/  SYNCS.PHASECHK.TRANS64.TRYWAIT P0, [R7+URZ+0x38850], R0 ;  /* 0x03885000070075a7 */ /* 0x0002a6000800017f */
[----:B--2---:R-:W-:Y:S05]  /*19ad0*/  @!P0 NANOSLEEP.SYNCS 0x989680 ;  /* 0x009896800000895d */ /* 0x004fea0003900000 */
[----:B------:R-:W2:Y:S02]  /*19ae0*/  @!P0 SYNCS.PHASECHK.TRANS64 P0, [R7+URZ+0x38850], R0 ;  /* 0x03885000070085a7 */ /* 0x000ea4000800007f */
[----:B--2---:R-:W-:Y:S05]  /*19af0*/  @!P0 BRA `(.L_x_2623) ;  /* 0xfffffffc00ec8947 */ /* 0x004fea000383ffff */
[----:B------:R-:W-:Y:S05]  /*19b00*/  BRA `(.L_x_2622) ;  /* 0xffffff4c005c7947 */ /* 0x000fea000383ffff */
.L_x_2665:
        /* <DEDUP_REMOVED lines=11> */
.L_x_2781:
[----:B------:R-:W-:Y:S05]  /*19bc0*/  BSYNC B0 ;  /* 0x0000000000007941 */ /* 0x000fea0003800000 */
.L_x_2780:
[----:B------:R-:W-:Y:S05]  /*19bd0*/  BRA `(.L_x_2782) ;  /* 0xffffffa000d07947 */ /* 0x000fea000383ffff */
.L_x_2667:
[----:B------:R-:W-:Y:S01]  /*19be0*/  BSSY B0, `(.L_x_2783) ;  /* 0x0000006000007945 */ /* 0x000fe20003800000 */
[----:B------:R-:W-:-:S07]  /*19bf0*/  IMAD.MOV.U32 R15, RZ, RZ, -0x1 ;  /* 0xffffffffff0f7424 */ /* 0x000fce00078e00ff */
[----:B012---:R-:W-:Y:S05]  /*19c00*/  WARPSYNC.COLLECTIVE R15, `(.L_x_2784) ;  /* 0x000000000f0c7348 */ /* 0x007fea0003c00000 */
[----:B------:R-:W-:Y:S02]  /*19c10*/  ELECT P6, UR62, PT ;  /* 0x00000000003e782f */ /* 0x000fe400038c0000 */
[----:B------:R-:W-:Y:S01]  /*19c20*/  MOV R14, UR62 ;  /* 0x0000003e000e7c02 */ /* 0x000fe20008000f00 */
[----:B012---:R-:W-:Y:S10]  /*19c30*/  ENDCOLLECTIVE ;  /* 0x000000000000791b */ /* 0x007ff40003800000 */
.L_x_2784:
[----:B------:R-:W-:Y:S05]  /*19c40*/  BSYNC B0 ;  /* 0x0000000000007941 */ /* 0x000fea0003800000 */
.L_x_2783:
[----:B------:R-:W-:Y:S05]  /*19c50*/  BRA `(.L_x_2785) ;  /* 0xffffffa000d87947 */ /* 0x000fea000383ffff */
.L_x_2669:
[----:B--2---:R2:W3:Y:S02]  /*19c60*/  SYNCS.PHASECHK.TRANS64.TRYWAIT P0, [R0+URZ+0x38840], R2 ;  /* 0x03884002000075a7 */ /* 0x0044e4000800017f */
[----:B---3--:R-:W-:Y:S05]  /*19c70*/  @!P0 NANOSLEEP.SYNCS 0x989680 ;  /* 0x009896800000895d */ /* 0x008fea0003900000 */
[----:B------:R-:W3:Y:S02]  /*19c80*/  @!P0 SYNCS.PHASECHK.TRANS64 P0, [R0+URZ+0x38840], R2 ;  /* 0x03884002000085a7 */ /* 0x000ee4000800007f */
[----:B---3--:R-:W-:Y:S05]  /*19c90*/  @!P0 BRA `(.L_x_2669) ;  /* 0xfffffffc00f08947 */ /* 0x008fea000383ffff */
[----:B------:R-:W-:Y:S05]  /*19ca0*/  BRA `(.L_x_2786) ;  /* 0xffffffa400487947 */ /* 0x000fea000383ffff */
.L_x_2673:
[----:B------:R-:W2:Y:S01]  /*19cb0*/  LDL.LU R11, [R1+0x34] ;  /* 0x00003400010b7983 */ /* 0x000ea20000300800 */
[----:B------:R-:W-:Y:S02]  /*19cc0*/  IMAD.MOV.U32 R13, RZ, RZ, R0 ;  /* 0x000000ffff0d7224 */ /* 0x000fe400078e0000 */
[----:B------:R-:W-:Y:S02]  /*19cd0*/  IMAD.MOV.U32 R12, RZ, RZ, RZ ;  /* 0x000000ffff0c7224 */ /* 0x000fe400078e00ff */
[----:B------:R-:W-:Y:S02]  /*19ce0*/  IMAD.MOV.U32 R15, RZ, RZ, -0x1 ;  /* 0xffffffffff0f7424 */ /* 0x000fe400078e00ff */
[----:B------:R-:W-:Y:S02]  /*19cf0*/  IMAD R17, R17, 0x80, R10 ;  /* 0x0000008011117824 */ /* 0x000fe400078e020a */
[----:B--2---:R-:W-:Y:S02]  /*19d00*/  IMAD R2, R11, R7, RZ ;  /* 0x000000070b027224 */ /* 0x004fe400078e02ff */
[----:B------:R-:W-:-:S02]  /*19d10*/  IMAD.MOV.U32 R11, RZ, RZ, 0x181f ;  /* 0x0000181fff0b7424 */ /* 0x000fc400078e00ff */
[C---:B------:R-:W-:Y:S01]  /*19d20*/  VIADD R7, R17.reuse, 0x60 ;  /* 0x0000006011077836 */ /* 0x040fe20000000000 */
[----:B------:R-:W-:-:S13]  /*19d30*/  ISETP.GE.AND P5, PT, R17, R2, PT ;  /* 0x000000021100720c */ /* 0x000fda0003fa6270 */
[----:B-----5:R-:W-:Y:S05]  /*19d40*/  WARPSYNC.COLLECTIVE R15, `(.L_x_2787) ;  /* 0x000000000f087348 */ /* 0x020fea0003c00000 */
[----:B------:R0:W1:Y:S02]  /*19d50*/  SHFL.IDX P6, R14, R13, R12, R11 ;  /* 0x0000000c0d0e7389 */ /* 0x00006400000c000b */
[----:B01---5:R-:W-:Y:S01]  /*19d60*/  ENDCOLLECTIVE ;  /* 0x000000000000791b */ /* 0x023fe20003800000 */
.L_x_2787:
[----:B------:R-:W-:Y:S02]  /*19d70*/  IMAD.MOV.U32 R13, RZ, RZ, R3 ;  /* 0x000000ffff0d7224 */ /* 0x000fe400078e0003 */
[----:B------:R-:W-:-:S07]  /*19d80*/  IMAD.MOV.U32 R4, RZ, RZ, R14 ;  /* 0x000000ffff047224 */ /* 0x000fce00078e000e */
[----:B------:R-:W-:Y:S05]  /*19d90*/  WARPSYNC.COLLECTIVE R15, `(.L_x_2788) ;  /* 0x000000000f087348 */ /* 0x000fea0003c00000 */
[----:B------:R0:W1:Y:S02]  /*19da0*/  SHFL.IDX P6, R14, R13, R12, R11 ;  /* 0x0000000c0d0e7389 */ /* 0x00006400000c000b */
[----:B01----:R-:W-:Y:S01]  /*19db0*/  ENDCOLLECTIVE ;  /* 0x000000000000791b */ /* 0x003fe20003800000 */
.L_x_2788:
        /* <DEDUP_REMOVED lines=19> */
.L_x_2789:
[----:B------:R-:W-:-:S05]  /*19ef0*/  VIADD R4, R17, 0x10 ;  /* 0x0000001011047836 */ /* 0x000fca0000000000 */
[----:B------:R-:W-:Y:S01]  /*19f00*/  ISETP.GE.AND P5, PT, R4, R2, PT ;  /* 0x000000020400720c */ /* 0x000fe20003fa6270 */
[----:B------:R-:W-:Y:S02]  /*19f10*/  IMAD.MOV.U32 R13, RZ, RZ, R3 ;  /* 0x000000ffff0d7224 */ /* 0x000fe400078e0003 */
[----:B------:R-:W-:-:S10]  /*19f20*/  IMAD.MOV.U32 R4, RZ, RZ, R14 ;  /* 0x000000ffff047224 */ /* 0x000fd400078e000e */
[----:B------:R-:W-:Y:S05]  /*19f30*/  WARPSYNC.COLLECTIVE R15, `(.L_x_2790) ;  /* 0x000000000f087348 */ /* 0x000fea0003c00000 */
[----:B------:R0:W1:Y:S02]  /*19f40*/  SHFL.IDX P6, R14, R13, R12, R11 ;  /* 0x0000000c0d0e7389 */ /* 0x00006400000c000b */
[----:B01----:R-:W-:Y:S01]  /*19f50*/  ENDCOLLECTIVE ;  /* 0x000000000000791b */ /* 0x003fe20003800000 */
.L_x_2790:
        /* <DEDUP_REMOVED lines=19> */
.L_x_2791:
[----:B------:R-:W-:-:S05]  /*1a090*/  VIADD R4, R17, 0x20 ;  /* 0x0000002011047836 */ /* 0x000fca0000000000 */
[----:B------:R-:W-:Y:S01]  /*1a0a0*/  ISETP.GE.AND P5, PT, R4, R2, PT ;  /* 0x000000020400720c */ /* 0x000fe20003fa6270 */
[----:B------:R-:W-:Y:S02]  /*1a0b0*/  IMAD.MOV.U32 R13, RZ, RZ, R3 ;  /* 0x000000ffff0d7224 */ /* 0x000fe400078e0003 */
[----:B------:R-:W-:-:S10]  /*1a0c0*/  IMAD.MOV.U32 R4, RZ, RZ, R14 ;  /* 0x000000ffff047224 */ /* 0x000fd400078e000e */
[----:B------:R-:W-:Y:S05]  /*1a0d0*/  WARPSYNC.COLLECTIVE R15, `(.L_x_2792) ;  /* 0x000000000f087348 */ /* 0x000fea0003c00000 */
[----:B------:R0:W1:Y:S02]  /*1a0e0*/  SHFL.IDX P6, R14, R13, R12, R11 ;  /* 0x0000000c0d0e7389 */ /* 0x00006400000c000b */
[----:B01----:R-:W-:Y:S01]  /*1a0f0*/  ENDCOLLECTIVE ;  /* 0x000000000000791b */ /* 0x003fe20003800000 */
.L_x_2792:
        /* <DEDUP_REMOVED lines=19> */
.L_x_2793:
[----:B------:R-:W-:-:S05]  /*1a230*/  VIADD R4, R17, 0x30 ;  /* 0x0000003011047836 */ /* 0x000fca0000000000 */
[----:B------:R-:W-:Y:S01]  /*1a240*/  ISETP.GE.AND P5, PT, R4, R2, PT ;  /* 0x000000020400720c */ /* 0x000fe20003fa6270 */
[----:B------:R-:W-:Y:S02]  /*1a250*/  IMAD.MOV.U32 R13, RZ, RZ, R3 ;  /* 0x000000ffff0d7224 */ /* 0x000fe400078e0003 */
[----:B------:R-:W-:-:S10]  /*1a260*/  IMAD.MOV.U32 R4, RZ, RZ, R14 ;  /* 0x000000ffff047224 */ /* 0x000fd400078e000e */
[----:B------:R-:W-:Y:S05]  /*1a270*/  WARPSYNC.COLLECTIVE R15, `(.L_x_2794) ;  /* 0x000000000f087348 */ /* 0x000fea0003c00000 */
[----:B------:R0:W1:Y:S02]  /*1a280*/  SHFL.IDX P6, R14, R13, R12, R11 ;  /* 0x0000000c0d0e7389 */ /* 0x00006400000c000b */
[----:B01----:R-:W-:Y:S01]  /*1a290*/  ENDCOLLECTIVE ;  /* 0x000000000000791b */ /* 0x003fe20003800000 */
.L_x_2794:
        /* <DEDUP_REMOVED lines=19> */
.L_x_2795:
[----:B------:R-:W-:-:S05]  /*1a3d0*/  VIADD R4, R17, 0x40 ;  /* 0x0000004011047836 */ /* 0x000fca0000000000 */
[----:B------:R-:W-:Y:S01]  /*1a3e0*/  ISETP.GE.AND P5, PT, R4, R2, PT ;  /* 0x000000020400720c */ /* 0x000fe20003fa6270 */
[----:B------:R-:W-:Y:S02]  /*1a3f0*/  IMAD.MOV.U32 R13, RZ, RZ, R3 ;  /* 0x000000ffff0d7224 */ /* 0x000fe400078e0003 */
[----:B------:R-:W-:-:S10]  /*1a400*/  IMAD.MOV.U32 R4, RZ, RZ, R14 ;  /* 0x000000ffff047224 */ /* 0x000fd400078e000e */
[----:B------:R-:W-:Y:S05]  /*1a410*/  WARPSYNC.COLLECTIVE R15, `(.L_x_2796) ;  /* 0x000000000f087348 */ /* 0x000fea0003c00000 */
[----:B------:R0:W1:Y:S02]  /*1a420*/  SHFL.IDX P6, R14, R13, R12, R11 ;  /* 0x0000000c0d0e7389 */ /* 0x00006400000c000b */
[----:B01----:R-:W-:Y:S01]  /*1a430*/  ENDCOLLECTIVE ;  /* 0x000000000000791b */ /* 0x003fe20003800000 */
.L_x_2796:
        /* <DEDUP_REMOVED lines=19> */
.L_x_2797:
[----:B------:R-:W-:-:S05]  /*1a570*/  VIADD R4, R17, 0x50 ;  /* 0x0000005011047836 */ /* 0x000fca0000000000 */
[----:B------:R-:W-:Y:S01]  /*1a580*/  ISETP.GE.AND P5, PT, R4, R2, PT ;  /* 0x000000020400720c */ /* 0x000fe20003fa6270 */
[----:B------:R-:W-:Y:S02]  /*1a590*/  IMAD.MOV.U32 R13, RZ, RZ, R3 ;  /* 0x000000ffff0d7224 */ /* 0x000fe400078e0003 */
[----:B------:R-:W-:-:S10]  /*1a5a0*/  IMAD.MOV.U32 R4, RZ, RZ, R14 ;  /* 0x000000ffff047224 */ /* 0x000fd400078e000e */
[----:B------:R-:W-:Y:S05]  /*1a5b0*/  WARPSYNC.COLLECTIVE R15, `(.L_x_2798) ;  /* 0x000000000f087348 */ /* 0x000fea0003c00000 */
[----:B------:R0:W1:Y:S02]  /*1a5c0*/  SHFL.IDX P6, R14, R13, R12, R11 ;  /* 0x0000000c0d0e7389 */ /* 0x00006400000c000b */
[----:B01----:R-:W-:Y:S01]  /*1a5d0*/  ENDCOLLECTIVE ;  /* 0x000000000000791b */ /* 0x003fe20003800000 */
.L_x_2798:
        /* <DEDUP_REMOVED lines=20> */
.L_x_2799:
[----:B------:R-:W-:Y:S02]  /*1a720*/  IMAD.MOV.U32 R13, RZ, RZ, R3 ;  /* 0x000000ffff0d7224 */ /* 0x000fe400078e0003 */
[----:B------:R-:W-:-:S07]  /*1a730*/  IMAD.MOV.U32 R6, RZ, RZ, R14 ;  /* 0x000000ffff067224 */ /* 0x000fce00078e000e */
[----:B------:R-:W-:Y:S05]  /*1a740*/  WARPSYNC.COLLECTIVE R15, `(.L_x_2800) ;  /* 0x000000000f087348 */ /* 0x000fea0003c00000 */
[----:B------:R0:W1:Y:S02]  /*1a750*/  SHFL.IDX P6, R14, R13, R12, R11 ;  /* 0x0000000c0d0e7389 */ /* 0x00006400000c000b */
[----:B01----:R-:W-:Y:S01]  /*1a760*/  ENDCOLLECTIVE ;  /* 0x000000000000791b */ /* 0x003fe20003800000 */
.L_x_2800:
        /* <DEDUP_REMOVED lines=19> */
.L_x_2801:
[----:B------:R-:W-:Y:S02]  /*1a8a0*/  IMAD.MOV.U32 R13, RZ, RZ, R3 ;  /* 0x000000ffff0d7224 */ /* 0x000fe400078e0003 */
[----:B------:R-:W-:-:S07]  /*1a8b0*/  IMAD.MOV.U32 R6, RZ, RZ, R14 ;  /* 0x000000ffff067224 */ /* 0x000fce00078e000e */
[----:B------:R-:W-:Y:S05]  /*1a8c0*/  WARPSYNC.COLLECTIVE R15, `(.L_x_2802) ;  /* 0x000000000f087348 */ /* 0x000fea0003c00000 */
[----:B------:R0:W1:Y:S02]  /*1a8d0*/  SHFL.IDX P6, R14, R13, R12, R11 ;  /* 0x0000000c0d0e7389 */ /* 0x00006400000c000b */
[----:B01----:R-:W-:Y:S01]  /*1a8e0*/  ENDCOLLECTIVE ;  /* 0x000000000000791b */ /* 0x003fe20003800000 */
.L_x_2802:
[----:B------:R-:W-:Y:S01]  /*1a8f0*/  IMAD.MOV.U32 R3, RZ, RZ, R14 ;  /* 0x000000ffff037224 */ /* 0x000fe200078e000e */
[----:B------:R-:W-:Y:S06]  /*1a900*/  BRA `(.L_x_2803) ;  /* 0xffffffa800347947 */ /* 0x000fec000383ffff */
.L_x_2678:
[----:B0-----:R-:W2:Y:S02]  /*1a910*/  LDL R2, [R1+0x4] ;  /* 0x0000040001027983 */ /* 0x001ea40000100800 */
[----:B--2---:R0:W1:Y:S02]  /*1a920*/  SYNCS.PHASECHK.TRANS64.TRYWAIT P0, [R2+URZ+0x38820], R0 ;  /* 0x03882000020075a7 */ /* 0x004064000800017f */
[----:B-1----:R-:W-:Y:S05]  /*1a930*/  @!P0 NANOSLEEP.SYNCS 0x989680 ;  /* 0x009896800000895d */ /* 0x002fea0003900000 */
[----:B------:R-:W1:Y:S02]  /*1a940*/  @!P0 SYNCS.PHASECHK.TRANS64 P0, [R2+URZ+0x38820], R0 ;  /* 0x03882000020085a7 */ /* 0x000e64000800007f */
[----:B-1----:R-:W-:Y:S05]  /*1a950*/  @!P0 BRA `(.L_x_2678) ;  /* 0xfffffffc00ec8947 */ /* 0x002fea000383ffff */
[----:B------:R-:W-:Y:S05]  /*1a960*/  BRA `(.L_x_2804) ;  /* 0xffffffa800b47947 */ /* 0x000fea000383ffff */
.L_x_2687:
[----:B-1----:R1:W2:Y:S02]  /*1a970*/  SYNCS.PHASECHK.TRANS64.TRYWAIT P0, [R2+URZ+0x38840], R0 ;  /* 0x03884000020075a7 */ /* 0x0022a4000800017f */
[----:B--2---:R-:W-:Y:S05]  /*1a980*/  @!P0 NANOSLEEP.SYNCS 0x989680 ;  /* 0x009896800000895d */ /* 0x004fea0003900000 */
[----:B------:R-:W2:Y:S02]  /*1a990*/  @!P0 SYNCS.PHASECHK.TRANS64 P0, [R2+URZ+0x38840], R0 ;  /* 0x03884000020085a7 */ /* 0x000ea4000800007f */
[----:B--2---:R-:W-:Y:S05]  /*1a9a0*/  @!P0 BRA `(.L_x_2687) ;  /* 0xfffffffc00f08947 */ /* 0x004fea000383ffff */
[----:B------:R-:W-:Y:S05]  /*1a9b0*/  BRA `(.L_x_2805) ;  /* 0xffffffac007c7947 */ /* 0x000fea000383ffff */
.L_x_2695:
[----:B0-----:R0:W1:Y:S02]  /*1a9c0*/  SYNCS.PHASECHK.TRANS64.TRYWAIT P0, [R2+URZ+0x60], R0 ;  /* 0x00006000020075a7 */ /* 0x001064000800017f */
[----:B-1----:R-:W-:Y:S05]  /*1a9d0*/  @!P0 NANOSLEEP.SYNCS 0x989680 ;  /* 0x009896800000895d */ /* 0x002fea0003900000 */
[----:B------:R-:W1:Y:S02]  /*1a9e0*/  @!P0 SYNCS.PHASECHK.TRANS64 P0, [R2+URZ+0x60], R0 ;  /* 0x00006000020085a7 */ /* 0x000e64000800007f */
[----:B-1----:R-:W-:Y:S05]  /*1a9f0*/  @!P0 BRA `(.L_x_2695) ;  /* 0xfffffffc00f08947 */ /* 0x002fea000383ffff */
[----:B------:R-:W-:Y:S05]  /*1aa00*/  BRA `(.L_x_2806) ;  /* 0xffffffb000d87947 */ /* 0x000fea000383ffff */
.L_x_2706:
[----:B--2---:R2:W3:Y:S02]  /*1aa10*/  SYNCS.PHASECHK.TRANS64.TRYWAIT P0, [R3+URZ+0x38840], R2 ;  /* 0x03884002030075a7 */ /* 0x0044e4000800017f */
[----:B---3--:R-:W-:Y:S05]  /*1aa20*/  @!P0 NANOSLEEP.SYNCS 0x989680 ;  /* 0x009896800000895d */ /* 0x008fea0003900000 */
[----:B------:R-:W3:Y:S02]  /*1aa30*/  @!P0 SYNCS.PHASECHK.TRANS64 P0, [R3+URZ+0x38840], R2 ;  /* 0x03884002030085a7 */ /* 0x000ee4000800007f */
[----:B---3--:R-:W-:Y:S05]  /*1aa40*/  @!P0 BRA `(.L_x_2706) ;  /* 0xfffffffc00f08947 */ /* 0x008fea000383ffff */
[----:B------:R-:W-:Y:S05]  /*1aa50*/  BRA `(.L_x_2807) ;  /* 0xffffffbc00047947 */ /* 0x000fea000383ffff */
.L_x_2714:
[----:B-1----:R1:W2:Y:S02]  /*1aa60*/  SYNCS.PHASECHK.TRANS64.TRYWAIT P0, [R2+URZ+0x60], R3 ;  /* 0x00006003020075a7 */ /* 0x0022a4000800017f */
[----:B--2---:R-:W-:Y:S05]  /*1aa70*/  @!P0 NANOSLEEP.SYNCS 0x989680 ;  /* 0x009896800000895d */ /* 0x004fea0003900000 */
[----:B------:R-:W2:Y:S02]  /*1aa80*/  @!P0 SYNCS.PHASECHK.TRANS64 P0, [R2+URZ+0x60], R3 ;  /* 0x00006003020085a7 */ /* 0x000ea4000800007f */
[----:B--2---:R-:W-:Y:S05]  /*1aa90*/  @!P0 BRA `(.L_x_2714) ;  /* 0xfffffffc00f08947 */ /* 0x004fea000383ffff */
[----:B------:R-:W-:Y:S05]  /*1aaa0*/  BRA `(.L_x_2808) ;  /* 0xffffffc000607947 */ /* 0x000fea000383ffff */
.L_x_2725:
[----:B---3--:R3:W4:Y:S02]  /*1aab0*/  SYNCS.PHASECHK.TRANS64.TRYWAIT P0, [R2+URZ+0x38840], R3 ;  /* 0x03884003020075a7 */ /* 0x008724000800017f */
[----:B----4-:R-:W-:Y:S05]  /*1aac0*/  @!P0 NANOSLEEP.SYNCS 0x989680 ;  /* 0x009896800000895d */ /* 0x010fea0003900000 */
[----:B------:R-:W4:Y:S02]  /*1aad0*/  @!P0 SYNCS.PHASECHK.TRANS64 P0, [R2+URZ+0x38840], R3 ;  /* 0x03884003020085a7 */ /* 0x000f24000800007f */
[----:B----4-:R-:W-:Y:S05]  /*1aae0*/  @!P0 BRA `(.L_x_2725) ;  /* 0xfffffffc00f08947 */ /* 0x010fea000383ffff */
[----:B------:R-:W-:Y:S05]  /*1aaf0*/  BRA `(.L_x_2809) ;  /* 0xffffffc800587947 */ /* 0x000fea000383ffff */
.L_x_2733:
[----:B-1----:R1:W2:Y:S02]  /*1ab00*/  SYNCS.PHASECHK.TRANS64.TRYWAIT P0, [R2+URZ+0x60], R5 ;  /* 0x00006005020075a7 */ /* 0x0022a4000800017f */
[----:B--2---:R-:W-:Y:S05]  /*1ab10*/  @!P0 NANOSLEEP.SYNCS 0x989680 ;  /* 0x009896800000895d */ /* 0x004fea0003900000 */
[----:B------:R-:W2:Y:S02]  /*1ab20*/  @!P0 SYNCS.PHASECHK.TRANS64 P0, [R2+URZ+0x60], R5 ;  /* 0x00006005020085a7 */ /* 0x000ea4000800007f */
[----:B--2---:R-:W-:Y:S05]  /*1ab30*/  @!P0 BRA `(.L_x_2733) ;  /* 0xfffffffc00f08947 */ /* 0x004fea000383ffff */
[----:B------:R-:W-:Y:S05]  /*1ab40*/  BRA `(.L_x_2810) ;  /* 0xffffffcc00b47947 */ /* 0x000fea000383ffff */
.L_x_2746:
[----:B--2---:R2:W4:Y:S02]  /*1ab50*/  SYNCS.PHASECHK.TRANS64.TRYWAIT P0, [R0+URZ+0x38860], R2 ;  /* 0x03886002000075a7 */ /* 0x004524000800017f */
[----:B----4-:R-:W-:Y:S05]  /*1ab60*/  @!P0 NANOSLEEP.SYNCS 0x989680 ;  /* 0x009896800000895d */ /* 0x010fea0003900000 */
[----:B------:R-:W4:Y:S02]  /*1ab70*/  @!P0 SYNCS.PHASECHK.TRANS64 P0, [R0+URZ+0x38860], R2 ;  /* 0x03886002000085a7 */ /* 0x000f24000800007f */
[----:B----4-:R-:W-:Y:S05]  /*1ab80*/  @!P0 BRA `(.L_x_2746) ;  /* 0xfffffffc00f08947 */ /* 0x010fea000383ffff */
[----:B------:R-:W-:Y:S05]  /*1ab90*/  BRA `(.L_x_2811) ;  /* 0xffffffd400907947 */ /* 0x000fea000383ffff */
.L_x_2755:
[----:B------:R-:W-:Y:S01]  /*1aba0*/  BSSY B0, `(.L_x_2812) ;  /* 0x0000008000007945 */ /* 0x000fe20003800000 */
[----:B------:R-:W-:Y:S02]  /*1abb0*/  IMAD.MOV.U32 R13, RZ, RZ, R16 ;  /* 0x000000ffff0d7224 */ /* 0x000fe400078e0010 */
[----:B------:R-:W-:Y:S02]  /*1abc0*/  IMAD.MOV.U32 R12, RZ, RZ, RZ ;  /* 0x000000ffff0c7224 */ /* 0x000fe400078e00ff */
[----:B------:R-:W-:Y:S02]  /*1abd0*/  IMAD.MOV.U32 R11, RZ, RZ, 0x1f ;  /* 0x0000001fff0b7424 */ /* 0x000fe400078e00ff */
[----:B------:R-:W-:-:S07]  /*1abe0*/  IMAD.MOV.U32 R15, RZ, RZ, -0x1 ;  /* 0xffffffffff0f7424 */ /* 0x000fce00078e00ff */
[----:B-123-5:R-:W-:Y:S05]  /*1abf0*/  WARPSYNC.COLLECTIVE R15, `(.L_x_2813) ;  /* 0x000000000f087348 */ /* 0x02efea0003c00000 */
[----:B------:R0:W4:Y:S02]  /*1ac00*/  SHFL.IDX P6, R14, R13, R12, R11 ;  /* 0x0000000c0d0e7389 */ /* 0x00012400000c000b */
[----:B012345:R-:W-:Y:S01]  /*1ac10*/  ENDCOLLECTIVE ;  /* 0x000000000000791b */ /* 0x03ffe20003800000 */
.L_x_2813:
[----:B------:R-:W-:Y:S05]  /*1ac20*/  BSYNC B0 ;  /* 0x0000000000007941 */ /* 0x000fea0003800000 */
.L_x_2812:
        /* <DEDUP_REMOVED lines=9> */
.L_x_2814:
        /* <DEDUP_REMOVED lines=19> */
.L_x_2815:
        /* <DEDUP_REMOVED lines=8> */
.L_x_2816:
        /* <DEDUP_REMOVED lines=8> */
.L_x_2817:
        /* <DEDUP_REMOVED lines=8> */
.L_x_2818:
        /* <DEDUP_REMOVED lines=8> */
.L_x_2819:
        /* <DEDUP_REMOVED lines=9> */
.L_x_2820:
[----:B------:R-:W-:Y:S01]  /*1b080*/  IMAD.MOV.U32 R16, RZ, RZ, R14 ;  /* 0x000000ffff107224 */ /* 0x000fe200078e000e */
[----:B------:R-:W-:Y:S06]  /*1b090*/  BRA `(.L_x_2821) ;  /* 0xffffffd800947947 */ /* 0x000fec000383ffff */
.L_x_2760:
[----:B------:R-:W-:Y:S01]  /*1b0a0*/  BSSY B0, `(.L_x_2822) ;  /* 0x0000008000007945 */ /* 0x000fe20003800000 */
[----:B-----5:R-:W-:Y:S02]  /*1b0b0*/  IMAD.MOV.U32 R13, RZ, RZ, R2 ;  /* 0x000000ffff0d7224 */ /* 0x020fe400078e0002 */
[----:B------:R-:W-:Y:S02]  /*1b0c0*/  IMAD.MOV.U32 R12, RZ, RZ, 0x1 ;  /* 0x00000001ff0c7424 */ /* 0x000fe400078e00ff */
[----:B------:R-:W-:Y:S02]  /*1b0d0*/  IMAD.MOV.U32 R11, RZ, RZ, RZ ;  /* 0x000000ffff0b7224 */ /* 0x000fe400078e00ff */
[----:B------:R-:W-:-:S07]  /*1b0e0*/  IMAD.MOV.U32 R15, RZ, RZ, -0x1 ;  /* 0xffffffffff0f7424 */ /* 0x000fce00078e00ff */
[----:B0123--:R-:W-:Y:S05]  /*1b0f0*/  WARPSYNC.COLLECTIVE R15, `(.L_x_2823) ;  /* 0x000000000f087348 */ /* 0x00ffea0003c00000 */
[----:B------:R4:W0:Y:S02]  /*1b100*/  SHFL.UP P6, R14, R13, R12, R11 ;  /* 0x0400000c0d0e7389 */ /* 0x00082400000c000b */
[----:B01234-:R-:W-:Y:S01]  /*1b110*/  ENDCOLLECTIVE ;  /* 0x000000000000791b */ /* 0x01ffe20003800000 */
.L_x_2823:
[----:B------:R-:W-:Y:S05]  /*1b120*/  BSYNC B0 ;  /* 0x0000000000007941 */ /* 0x000fea0003800000 */
.L_x_2822:
        /* <DEDUP_REMOVED lines=9> */
.L_x_2824:
        /* <DEDUP_REMOVED lines=8> */
.L_x_2825:
        /* <DEDUP_REMOVED lines=8> */
.L_x_2826:
        /* <DEDUP_REMOVED lines=8> */
.L_x_2827:
        /* <DEDUP_REMOVED lines=9> */
.L_x_2828:
[----:B------:R-:W-:Y:S01]  /*1b3d0*/  IMAD.MOV.U32 R16, RZ, RZ, R14 ;  /* 0x000000ffff107224 */ /* 0x000fe200078e000e */
[----:B------:R-:W-:Y:S06]  /*1b3e0*/  BRA `(.L_x_2829) ;  /* 0xffffffd800607947 */ /* 0x000fec000383ffff */
.L_x_2762:
[----:B------:R-:W-:Y:S01]  /*1b3f0*/  BSSY B0, `(.L_x_2830) ;  /* 0x0000006000007945 */ /* 0x000fe20003800000 */
[----:B------:R-:W-:Y:S01]  /*1b400*/  PLOP3.LUT P6, PT, P6, PT, PT, 0x8, 0x0 ;  /* 0x000000000000781c */ /* 0x000fe200037ce170 */
[----:B------:R-:W-:-:S12]  /*1b410*/  IMAD.MOV.U32 R15, RZ, RZ, -0x1 ;  /* 0xffffffffff0f7424 */ /* 0x000fd800078e00ff */
[----:B0123-5:R-:W-:Y:S05]  /*1b420*/  WARPSYNC.COLLECTIVE R15, `(.L_x_2831) ;  /* 0x000000000f087348 */ /* 0x02ffea0003c00000 */
[----:B------:R-:W-:Y:S01]  /*1b430*/  VOTE.ANY R14, PT, P6 ;  /* 0x00000000000e7806 */ /* 0x000fe200030e0100 */
[----:B0123-5:R-:W-:Y:S06]  /*1b440*/  ENDCOLLECTIVE ;  /* 0x000000000000791b */ /* 0x02ffec0003800000 */
.L_x_2831:
[----:B------:R-:W-:Y:S05]  /*1b450*/  BSYNC B0 ;  /* 0x0000000000007941 */ /* 0x000fea0003800000 */
.L_x_2830:
        /* <DEDUP_REMOVED lines=9> */
.L_x_2832:
[----:B------:R-:W-:Y:S01]  /*1b4f0*/  IMAD.MOV.U32 R17, RZ, RZ, R14 ;  /* 0x000000ffff117224 */ /* 0x000fe200078e000e */
[----:B------:R-:W-:Y:S06]  /*1b500*/  BRA `(.L_x_2833) ;  /* 0xffffffd800507947 */ /* 0x000fec000383ffff */
.L_x_2764:
[----:B------:R-:W-:Y:S01]  /*1b510*/  BSSY B0, `(.L_x_2834) ;  /* 0x0000007000007945 */ /* 0x000fe20003800000 */
[----:B------:R-:W-:Y:S02]  /*1b520*/  IMAD.MOV.U32 R13, RZ, RZ, R3 ;  /* 0x000000ffff0d7224 */ /* 0x000fe400078e0003 */
[----:B------:R-:W-:Y:S02]  /*1b530*/  IMAD.MOV.U32 R11, RZ, RZ, 0x1f ;  /* 0x0000001fff0b7424 */ /* 0x000fe400078e00ff */
[----:B------:R-:W-:-:S07]  /*1b540*/  IMAD.MOV.U32 R15, RZ, RZ, -0x1 ;  /* 0xffffffffff0f7424 */ /* 0x000fce00078e00ff */
[----:B012345:R-:W-:Y:S05]  /*1b550*/  WARPSYNC.COLLECTIVE R15, `(.L_x_2835) ;  /* 0x000000000f087348 */ /* 0x03ffea0003c00000 */
[----:B------:R0:W0:Y:S02]  /*1b560*/  SHFL.IDX P6, R14, R13, R12, R11 ;  /* 0x0000000c0d0e7389 */ /* 0x00002400000c000b */
[----:B012345:R-:W-:Y:S01]  /*1b570*/  ENDCOLLECTIVE ;  /* 0x000000000000791b */ /* 0x03ffe20003800000 */
.L_x_2835:
[----:B------:R-:W-:Y:S05]  /*1b580*/  BSYNC B0 ;  /* 0x0000000000007941 */ /* 0x000fea0003800000 */
.L_x_2834:
[----:B------:R-:W-:Y:S01]  /*1b590*/  IMAD.MOV.U32 R3, RZ, RZ, R14 ;  /* 0x000000ffff037224 */ /* 0x000fe200078e000e */
[----:B------:R-:W-:Y:S06]  /*1b5a0*/  BRA `(.L_x_2836) ;  /* 0xffffffd800447947 */ /* 0x000fec000383ffff */
.L_x_2768:
[----:B0-----:R0:W4:Y:S02]  /*1b5b0*/  SYNCS.PHASECHK.TRANS64.TRYWAIT P0, [R0+URZ+0x38820], R3 ;  /* 0x03882003000075a7 */ /* 0x001124000800017f */
[----:B----4-:R-:W-:Y:S05]  /*1b5c0*/  @!P0 NANOSLEEP.SYNCS 0x989680 ;  /* 0x009896800000895d */ /* 0x010fea0003900000 */
[----:B------:R-:W4:Y:S02]  /*1b5d0*/  @!P0 SYNCS.PHASECHK.TRANS64 P0, [R0+URZ+0x38820], R3 ;  /* 0x03882003000085a7 */ /* 0x000f24000800007f */
[----:B----4-:R-:W-:Y:S05]  /*1b5e0*/  @!P0 BRA `(.L_x_2768) ;  /* 0xfffffffc00f08947 */ /* 0x010fea000383ffff */
[----:B------:R-:W-:Y:S05]  /*1b5f0*/  BRA `(.L_x_2837) ;  /* 0xffffffdc00cc7947 */ /* 0x000fea000383ffff */
.L_x_2769:
[----:B------:R-:W4:Y:S01]  /*1b600*/  S2R R2, SR_TID.X ;  /* 0x0000000000027919 */ /* 0x000f220000002100 */
[----:B------:R-:W-:Y:S01]  /*1b610*/  BSSY B0, `(.L_x_2838) ;  /* 0x000000a000007945 */ /* 0x000fe20003800000 */
[----:B------:R-:W-:Y:S02]  /*1b620*/  IMAD.MOV.U32 R12, RZ, RZ, RZ ;  /* 0x000000ffff0c7224 */ /* 0x000fe400078e00ff */
[----:B------:R-:W-:Y:S02]  /*1b630*/  IMAD.MOV.U32 R11, RZ, RZ, 0x1f ;  /* 0x0000001fff0b7424 */ /* 0x000fe400078e00ff */
[----:B------:R-:W-:Y:S01]  /*1b640*/  IMAD.MOV.U32 R15, RZ, RZ, -0x1 ;  /* 0xffffffffff0f7424 */ /* 0x000fe200078e00ff */
[----:B----4-:R-:W-:-:S04]  /*1b650*/  SHF.R.U32.HI R2, RZ, 0x5, R2 ;  /* 0x00000005ff027819 */ /* 0x010fc80000011602 */
[----:B------:R-:W-:-:S05]  /*1b660*/  LOP3.LUT R2, R2, 0x3, RZ, 0xc0, !PT ;  /* 0x0000000302027812 */ /* 0x000fca00078ec0ff */
[----:B------:R-:W-:-:S07]  /*1b670*/  IMAD.MOV.U32 R13, RZ, RZ, R2 ;  /* 0x000000ffff0d7224 */ /* 0x000fce00078e0002 */
[----:B0123-5:R-:W-:Y:S05]  /*1b680*/  WARPSYNC.COLLECTIVE R15, `(.L_x_2839) ;  /* 0x000000000f087348 */ /* 0x02ffea0003c00000 */
[----:B------:R4:W0:Y:S02]  /*1b690*/  SHFL.IDX P6, R14, R13, R12, R11 ;  /* 0x0000000c0d0e7389 */ /* 0x00082400000c000b */
[----:B012345:R-:W-:Y:S01]  /*1b6a0*/  ENDCOLLECTIVE ;  /* 0x000000000000791b */ /* 0x03ffe20003800000 */
.L_x_2839:
[----:B------:R-:W-:Y:S05]  /*1b6b0*/  BSYNC B0 ;  /* 0x0000000000007941 */ /* 0x000fea0003800000 */
.L_x_2838:
[----:B------:R-:W-:Y:S05]  /*1b6c0*/  BRA `(.L_x_2840) ;  /* 0xffffffdc00b47947 */ /* 0x000fea000383ffff */
.L_x_2772:
[----:B------:R-:W-:Y:S01]  /*1b6d0*/  BSSY B1, `(.L_x_2841) ;  /* 0x0000006000017945 */ /* 0x000fe20003800000 */
[----:B------:R-:W-:-:S07]  /*1b6e0*/  IMAD.MOV.U32 R15, RZ, RZ, -0x1 ;  /* 0xffffffffff0f7424 */ /* 0x000fce00078e00ff */
[----:B-12345:R-:W-:Y:S05]  /*1b6f0*/  WARPSYNC.COLLECTIVE R15, `(.L_x_2842) ;  /* 0x000000000f0c7348 */ /* 0x03efea0003c00000 */
[----:B------:R-:W-:Y:S02]  /*1b700*/  ELECT P6, UR62, PT ;  /* 0x00000000003e782f */ /* 0x000fe400038c0000 */
[----:B------:R-:W-:Y:S01]  /*1b710*/  MOV R14, UR62 ;  /* 0x0000003e000e7c02 */ /* 0x000fe20008000f00 */
[----:B-12345:R-:W-:Y:S10]  /*1b720*/  ENDCOLLECTIVE ;  /* 0x000000000000791b */ /* 0x03eff40003800000 */
.L_x_2842:
[----:B------:R-:W-:Y:S05]  /*1b730*/  BSYNC B1 ;  /* 0x0000000000017941 */ /* 0x000fea0003800000 */
.L_x_2841:
[----:B------:R-:W-:Y:S05]  /*1b740*/  BRA `(.L_x_2843) ;  /* 0xffffffdc00ac7947 */ /* 0x000fea000383ffff */
.L_x_2774:
[----:B0-----:R0:W1:Y:S02]  /*1b750*/  SYNCS.PHASECHK.TRANS64.TRYWAIT P0, [R6+URZ], R5 ;  /* 0x00000005060075a7 */ /* 0x001064000800017f */
[----:B-1----:R-:W-:Y:S05]  /*1b760*/  @!P0 NANOSLEEP.SYNCS 0x989680 ;  /* 0x009896800000895d */ /* 0x002fea0003900000 */
[----:B------:R-:W1:Y:S02]  /*1b770*/  @!P0 SYNCS.PHASECHK.TRANS64 P0, [R6+URZ], R5 ;  /* 0x00000005060085a7 */ /* 0x000e64000800007f */
[----:B-1----:R-:W-:Y:S05]  /*1b780*/  @!P0 BRA `(.L_x_2774) ;  /* 0xfffffffc00f08947 */ /* 0x002fea000383ffff */
[----:B------:R-:W-:Y:S05]  /*1b790*/  BRA `(.L_x_2844) ;  /* 0xffffffdc00f07947 */ /* 0x000fea000383ffff */
.L_x_2775:
[----:B-1----:R1:W3:Y:S02]  /*1b7a0*/  SYNCS.PHASECHK.TRANS64.TRYWAIT P0, [R7+URZ], R2 ;  /* 0x00000002070075a7 */ /* 0x0022e4000800017f */
[----:B---3--:R-:W-:Y:S05]  /*1b7b0*/  @!P0 NANOSLEEP.SYNCS 0x989680 ;  /* 0x009896800000895d */ /* 0x008fea0003900000 */
[----:B------:R-:W3:Y:S02]  /*1b7c0*/  @!P0 SYNCS.PHASECHK.TRANS64 P0, [R7+URZ], R2 ;  /* 0x00000002070085a7 */ /* 0x000ee4000800007f */
[----:B---3--:R-:W-:Y:S05]  /*1b7d0*/  @!P0 BRA `(.L_x_2775) ;  /* 0xfffffffc00f08947 */ /* 0x008fea000383ffff */
[----:B------:R-:W-:Y:S05]  /*1b7e0*/  BRA `(.L_x_2845) ;  /* 0xffffffdc00e47947 */ /* 0x000fea000383ffff */
.L_x_2777:
[----:B---3--:R3:W4:Y:S02]  /*1b7f0*/  SYNCS.PHASECHK.TRANS64.TRYWAIT P0, [R4+URZ], R5 ;  /* 0x00000005040075a7 */ /* 0x008724000800017f */
[----:B----4-:R-:W-:Y:S05]  /*1b800*/  @!P0 NANOSLEEP.SYNCS 0x989680 ;  /* 0x009896800000895d */ /* 0x010fea0003900000 */
[----:B------:R-:W4:Y:S02]  /*1b810*/  @!P0 SYNCS.PHASECHK.TRANS64 P0, [R4+URZ], R5 ;  /* 0x00000005040085a7 */ /* 0x000f24000800007f */
[----:B----4-:R-:W-:Y:S05]  /*1b820*/  @!P0 BRA `(.L_x_2777) ;  /* 0xfffffffc00f08947 */ /* 0x010fea000383ffff */
[----:B------:R-:W-:Y:S05]  /*1b830*/  BRA `(.L_x_2846) ;  /* 0xffffffdc00ec7947 */ /* 0x000fea000383ffff */
.L_x_2847:
        /* <DEDUP_REMOVED lines=12> */
.L_x_3432:


//--------------------- .text._ZN7cutlass13device_kernelIN5flash11enable_sm90INS1_16FlashAttnFwdSm90INS1_25CollectiveMainloopFwdSm90ILi2EN4cute5tupleIJNS5_1CILi1EEES8_S8_EEENS6_IJNS7_ILi128EEENS7_ILi80EEENS7_ILi256EEEEEELi256ENS_10bfloat16_tEfNS_4arch4Sm90ELb1ELb0ELb1ELb1ELb0ELb1ELb0ELb1ELb1ELb1ELb0ELb0EEENS1_21CollectiveEpilogueFwdINS6_IJSA_SC_SB_EEES9_SE_SG_Li256ELb1ELb1ELb0ELb0EEENS1_36VarlenDynamicPersistentTileSchedulerILi128ELi80ELi256ELi128ELb0ELb1ELb1ELb1ELb1ELb1EEEEEEEEEvNT_6ParamsE --------------------------
	.section	.text._ZN7cutlass13device_kernelIN5flash11enable_sm90INS1_16FlashAttnFwdSm90INS1_25CollectiveMainloopFwdSm90ILi2EN4cute5tupleIJNS5_1CILi1EEES8_S8_EEENS6_IJNS7_ILi128EEENS7_ILi80EEENS7_ILi256EEEEEELi256ENS_10bfloat16_tEfNS_4arch4Sm90ELb1ELb0ELb1ELb1ELb0ELb1ELb0ELb1ELb1ELb1ELb0ELb0EEENS1_21CollectiveEpilogueFwdINS6_IJSA_SC_SB_EEES9_SE_SG_Li256ELb1ELb1ELb0ELb0EEENS1_36VarlenDynamicPersistentTileSchedulerILi128ELi80ELi256ELi128ELb0ELb1ELb1ELb1ELb1ELb1EEEEEEEEEvNT_6ParamsE,"ax",@progbits
	.align	128
.text._ZN7cutlass13device_kernelIN5flash11enable_sm90INS1_16FlashAttnFwdSm90INS1_25CollectiveMainloopFwdSm90ILi2EN4cute5tupleIJNS5_1CILi1EEES8_S8_EEENS6_IJNS7_ILi128EEENS7_ILi80EEENS7_ILi256EEEEEELi256ENS_10bfloat16_tEfNS_4arch4Sm90ELb1ELb0ELb1ELb1ELb0ELb1ELb0ELb1ELb1ELb1ELb0ELb0EEENS1_21CollectiveEpilogueFwdINS6_IJSA_SC_SB_EEES9_SE_SG_Li256ELb1ELb1ELb0ELb0EEENS1_36VarlenDynamicPersistentTileSchedulerILi128ELi80ELi256ELi128ELb0ELb1ELb1ELb1ELb1ELb1EEEEEEEEEvNT_6ParamsE:
        .type           _ZN7cutlass13device_kernelIN5flash11enable_sm90INS1_16FlashAttnFwdSm90INS1_25CollectiveMainloopFwdSm90ILi2EN4cute5tupleIJNS5_1CILi1EEES8_S8_EEENS6_IJNS7_ILi128EEENS7_ILi80EEENS7_ILi256EEEEEELi256ENS_10bfloat16_tEfNS_4arch4Sm90ELb1ELb0ELb1ELb1ELb0ELb1ELb0ELb1ELb1ELb1ELb0ELb0EEENS1_21CollectiveEpilogueFwdINS6_IJSA_SC_SB_EEES9_SE_SG_Li256ELb1ELb1ELb0ELb0EEENS1_36VarlenDynamicPersistentTileSchedulerILi128ELi80ELi256ELi128ELb0ELb1ELb1ELb1ELb1ELb1EEEEEEEEEvNT_6ParamsE,@function
        .size           _ZN7cutlass13device_kernelIN5flash11enable_sm90INS1_16FlashAttnFwdSm90INS1_25CollectiveMainloopFwdSm90ILi2EN4cute5tupleIJNS5_1CILi1EEES8_S8_EEENS6_IJNS7_ILi128EEENS7_ILi80EEENS7_ILi256EEEEEELi256ENS_10bfloat16_tEfNS_4arch4Sm90ELb1ELb0ELb1ELb1ELb0ELb1ELb0ELb1ELb1ELb1ELb0ELb0EEENS1_21CollectiveEpilogueFwdINS6_IJSA_SC_SB_EEES9_SE_SG_Li256ELb1ELb1ELb0ELb0EEENS1_36VarlenDynamicPersistentTileSchedulerILi128ELi80ELi256ELi128ELb0ELb1ELb1ELb1ELb1ELb1EEEEEEEEEvNT_6ParamsE,(.L_x_3433 - _ZN7cutlass13device_kernelIN5flash11enable_sm90INS1_16FlashAttnFwdSm90INS1_25CollectiveMainloopFwdSm90ILi2EN4cute5tupleIJNS5_1CILi1EEES8_S8_EEENS6_IJNS7_ILi128EEENS7_ILi80EEENS7_ILi256EEEEEELi256ENS_10bfloat16_tEfNS_4arch4Sm90ELb1ELb0ELb1ELb1ELb0ELb1ELb0ELb1ELb1ELb1ELb0ELb0EEENS1_21CollectiveEpilogueFwdINS6_IJSA_SC_SB_EEES9_SE_SG_Li256ELb1ELb1ELb0ELb0EEENS1_36VarlenDynamicPersistentTileSchedulerILi128ELi80ELi256ELi128ELb0ELb1ELb1ELb1ELb1ELb1EEEEEEEEEvNT_6ParamsE)
        .other          _ZN7cutlass13device_kernelIN5flash11enable_sm90INS1_16FlashAttnFwdSm90INS1_25CollectiveMainloopFwdSm90ILi2EN4cute5tupleIJNS5_1CILi1EEES8_S8_EEENS6_IJNS7_ILi128EEENS7_ILi80EEENS7_ILi256EEEEEELi256ENS_10bfloat16_tEfNS_4arch4Sm90ELb1ELb0ELb1ELb1ELb0ELb1ELb0ELb1ELb1ELb1ELb0ELb0EEENS1_21CollectiveEpilogueFwdINS6_IJSA_SC_SB_EEES9_SE_SG_Li256ELb1ELb1ELb0ELb0EEENS1_36VarlenDynamicPersistentTileSchedulerILi128ELi80ELi256ELi128ELb0ELb1ELb1ELb1ELb1ELb1EEEEEEEEEvNT_6ParamsE,@"STO_CUDA_ENTRY STV_DEFAULT"
_ZN7cutlass13device_kernelIN5flash11enable_sm90INS1_16FlashAttnFwdSm90INS1_25CollectiveMainloopFwdSm90ILi2EN4cute5tupleIJNS5_1CILi1EEES8_S8_EEENS6_IJNS7_ILi128EEENS7_ILi80EEENS7_ILi256EEEEEELi256ENS_10bfloat16_tEfNS_4arch4Sm90ELb1ELb0ELb1ELb1ELb0ELb1ELb0ELb1ELb1ELb1ELb0ELb0EEENS1_21CollectiveEpilogueFwdINS6_IJSA_SC_SB_EEES9_SE_SG_Li256ELb1ELb1ELb0ELb0EEENS1_36VarlenDynamicPersistentTileSchedulerILi128ELi80ELi256ELi128ELb0ELb1ELb1ELb1ELb1ELb1EEEEEEEEEvNT_6ParamsE:
        /* <DEDUP_REMOVED lines=24> */
.L_x_2849:
[----:B------:R-:W-:Y:S05]  /*0180*/  BSYNC B0 ;  /* 0x0000000000007941 */ /* 0x000fea0003800000 */
.L_x_2848:
        /* <DEDUP_REMOVED lines=41> */
.L_x_2850:
        /* <DEDUP_REMOVED lines=22> */
.L_x_2851:
        /* <DEDUP_REMOVED lines=18> */
.L_x_2852:
        /* <DEDUP_REMOVED lines=22> */
.L_x_2853:
        /* <DEDUP_REMOVED lines=22> */
.L_x_2854:
[----:B0-----:R-:W-:Y:S01]  /*0960*/  UMOV UR4, 0x1 ;  /* 0x0000000100047882 */ /* 0x001fe20000000000 */
[----:B------:R-:W-:Y:S01]  /*0970*/  PLOP3.LUT P0, PT, PT, PT, UP0, 0x80, 0x0 ;  /* 0x000000000000781c */ /* 0x000fe20003f0f008 */
[----:B------:R-:W-:Y:S01]  /*0980*/  USEL UR4, UR4, 0x2, !UP0 ;  /* 0x0000000204047887 */ /* 0x000fe2000c000000 */
[----:B------:R-:W-:Y:S01]  /*0990*/  NOP ;  /* 0x0000000000007918 */ /* 0x000fe20000000000 */
[----:B------:R-:W-:Y:S04]  /*09a0*/  BSSY B9, `(.L_x_2855) ;  /* 0x0003127000097945 */ /* 0x000fe80003800000 */
[----:B------:R-:W-:-:S05]  /*09b0*/  IMAD.U32 R2, RZ, RZ, UR4 ;  /* 0x00000004ff027e24 */ /* 0x000fca000f8e00ff */
[----:B------:R0:W-:Y:S01]  /*09c0*/  STL [R1+0x88], R2 ;  /* 0x0000880201007387 */ /* 0x0001e20000100800 */
[----:B-12-4-:R-:W-:Y:S06]  /*09d0*/  BAR.SYNC.DEFER_BLOCKING 0x0 ;  /* 0x0000000000007b1d */ /* 0x016fec0000010000 */
[----:B------:R-:W-:Y:S05]  /*09e0*/  @!P0 BRA `(.L_x_2856) ;  /* 0x0000028000948947 */ /* 0x000fea0003800000 */
.L_x_2857:
        /* <DEDUP_REMOVED lines=15> */
[----:B------:R-:W2:Y:S01]  /*0ae0*/  LDL R0, [R1+0x88] ;  /* 0x0000880001007983 */ /* 0x000ea20000100800 */
[----:B------:R-:W-:Y:S01]  /*0af0*/  VIADD R4, R4, 0xffffff80 ;  /* 0xffffff8004047836 */ /* 0x000fe20000000000 */
[----:B------:R-:W-:Y:S01]  /*0b00*/  R2UR UR4, R18 ;  /* 0x00000000120472ca */ /* 0x000fe200000e0000 */
[----:B------:R-:W-:Y:S01]  /*0b10*/  IMAD.MOV.U32 R19, RZ, RZ, RZ ;  /* 0x000000ffff137224 */ /* 0x000fe200078e00ff */
[----:B------:R-:W-:Y:S01]  /*0b20*/  CS2R R218, SRZ ;  /* 0x0000000000da7805 */ /* 0x000fe2000001ff00 */
[----:B------:R-:W-:Y:S01]  /*0b30*/  IMAD.MOV.U32 R217, RZ, RZ, RZ ;  /* 0x000000ffffd97224 */ /* 0x000fe200078e00ff */
[----:B------:R-:W-:-:S04]  /*0b40*/  SHF.R.S32.HI R3, RZ, 0x1f, R4 ;  /* 0x0000001fff037819 */ /* 0x000fc80000011404 */
[CC--:B------:R-:W-:Y:S02]  /*0b50*/  LEA.HI R8, R3.reuse, R4.reuse, RZ, 0x2 ;  /* 0x0000000403087211 */ /* 0x0c0fe400078f10ff */
[CC--:B------:R-:W-:Y:S02]  /*0b60*/  LEA.HI R5, R3.reuse, R4.reuse, RZ, 0x5 ;  /* 0x0000000403057211 */ /* 0x0c0fe400078f28ff */
[----:B------:R-:W-:Y:S01]  /*0b70*/  LOP3.LUT R11, R8, 0xfffffffc, RZ, 0xc0, !PT ;  /* 0xfffffffc080b7812 */ /* 0x000fe200078ec0ff */
[----:B------:R-:W-:Y:S01]  /*0b80*/  UIADD3 UR4, UR4, 0x14400, URZ ;  /* 0x0001440004047890 */ /* 0x000fe2000fffe03f */
[-C--:B0-----:R-:W-:Y:S01]  /*0b90*/  LEA.HI R2, R3, R4.reuse, RZ, 0x4 ;  /* 0x0000000403027211 */ /* 0x081fe200078f20ff */
[----:B------:R-:W-:Y:S01]  /*0ba0*/  IMAD.SHL.U32 R6, R5, 0x20, RZ ;  /* 0x0000002005067824 */ /* 0x000fe200078e00ff */
[----:B------:R-:W-:Y:S01]  /*0bb0*/  LEA.HI R212, R3, R4, RZ, 0x3 ;  /* 0x0000000403d47211 */ /* 0x000fe200078f18ff */
[----:B------:R-:W-:Y:S01]  /*0bc0*/  IMAD.IADD R11, R4, 0x1, -R11 ;  /* 0x00000001040b7824 */ /* 0x000fe200078e0a0b */
[----:B------:R-:W-:-:S02]  /*0bd0*/  SHF.R.S32.HI R5, RZ, 0x4, R2 ;  /* 0x00000004ff057819 */ /* 0x000fc40000011402 */
[----:B------:R-:W-:Y:S02]  /*0be0*/  LEA.HI R12, R3, R4, RZ, 0x6 ;  /* 0x00000004030c7211 */ /* 0x000fe400078f30ff */
[----:B------:R-:W-:Y:S02]  /*0bf0*/  LOP3.LUT R237, R212, 0xfffffff8, RZ, 0xc0, !PT ;  /* 0xfffffff8d4ed7812 */ /* 0x000fe400078ec0ff */
[----:B------:R-:W-:Y:S01]  /*0c00*/  LOP3.LUT R6, R6, 0xfffffc00, RZ, 0xc0, !PT ;  /* 0xfffffc0006067812 */ /* 0x000fe200078ec0ff */
[----:B------:R-:W-:Y:S01]  /*0c10*/  IMAD.SHL.U32 R12, R12, 0x8, RZ ;  /* 0x000000080c0c7824 */ /* 0x000fe200078e00ff */
[----:B------:R-:W-:Y:S01]  /*0c20*/  SHF.R.S32.HI R212, RZ, 0x3, R212 ;  /* 0x00000003ffd47819 */ /* 0x000fe200000114d4 */
[----:B------:R-:W-:-:S03]  /*0c30*/  IMAD.IADD R237, R4, 0x1, -R237 ;  /* 0x0000000104ed7824 */ /* 0x000fc600078e0aed */
[----:B------:R-:W-:Y:S01]  /*0c40*/  LOP3.LUT R228, R12, 0xfffffe00, RZ, 0xc0, !PT ;  /* 0xfffffe000ce47812 */ /* 0x000fe200078ec0ff */
[C---:B------:R-:W-:Y:S02]  /*0c50*/  IMAD.SHL.U32 R22, R237.reuse, 0x4, RZ ;  /* 0x00000004ed167824 */ /* 0x040fe400078e00ff */
[----:B------:R-:W-:Y:S02]  /*0c60*/  IMAD.SHL.U32 R16, R237, 0x8, RZ ;  /* 0x00000008ed107824 */ /* 0x000fe400078e00ff */
[C---:B------:R-:W-:Y:S02]  /*0c70*/  VIADD R214, R22.reuse, 0x40 ;  /* 0x0000004016d67836 */ /* 0x040fe40000000000 */
[C---:B------:R-:W-:Y:S02]  /*0c80*/  VIADD R215, R22.reuse, 0x20 ;  /* 0x0000002016d77836 */ /* 0x040fe40000000000 */
[C---:B------:R-:W-:Y:S02]  /*0c90*/  IMAD.IADD R213, R22.reuse, 0x1, R214 ;  /* 0x0000000116d57824 */ /* 0x040fe400078e02d6 */
[----:B------:R-:W-:-:S02]  /*0ca0*/  VIADD R216, R22, 0x60 ;  /* 0x0000006016d87836 */ /* 0x000fc40000000000 */
[C---:B------:R-:W-:Y:S02]  /*0cb0*/  VIADD R220, R16.reuse, 0x80 ;  /* 0x0000008010dc7836 */ /* 0x040fe40000000000 */
[----:B------:R-:W-:Y:S01]  /*0cc0*/  VIADD R221, R16, 0xc0 ;  /* 0x000000c010dd7836 */ /* 0x000fe20000000000 */
[----:B--2---:R-:W-:Y:S02]  /*0cd0*/  R2UR UR5, R0 ;  /* 0x00000000000572ca */ /* 0x004fe400000e0000 */
[----:B------:R-:W-:Y:S02]  /*0ce0*/  LEA.HI R0, R3, R4, RZ, 0x7 ;  /* 0x0000000403007211 */ /* 0x000fe400078f38ff */
[----:B------:R-:W-:Y:S02]  /*0cf0*/  LOP3.LUT R3, R2, 0x3fffff0, RZ, 0xc0, !PT ;  /* 0x03fffff002037812 */ /* 0x000fe400078ec0ff */
[----:B------:R-:W-:Y:S02]  /*0d00*/  LOP3.LUT R7, R0, 0xffffff80, RZ, 0xc0, !PT ;  /* 0xffffff8000077812 */ /* 0x000fe400078ec0ff */
[----:B------:R-:W-:Y:S01]  /*0d10*/  LEA.HI R2, R2, R5, RZ, 0x1 ;  /* 0x0000000502027211 */ /* 0x000fe200078f08ff */
[C---:B------:R-:W-:Y:S01]  /*0d20*/  IMAD.IADD R3, R4.reuse, 0x1, -R3 ;  /* 0x0000000104037824 */ /* 0x040fe200078e0a03 */
[----:B------:R-:W-:Y:S01]  /*0d30*/  SHF.R.S32.HI R14, RZ, 0x7, R0 ;  /* 0x00000007ff0e7819 */ /* 0x000fe20000011400 */
[----:B------:R-:W-:Y:S01]  /*0d40*/  IMAD.IADD R13, R4, 0x1, -R7 ;  /* 0x00000001040d7824 */ /* 0x000fe200078e0a07 */
[----:B------:R-:W-:Y:S01]  /*0d50*/  LOP3.LUT R2, R2, 0x1ffffffe, RZ, 0xc0, !PT ;  /* 0x1ffffffe02027812 */ /* 0x000fe200078ec0ff */
[----:B------:R-:W-:Y:S01]  /*0d60*/  IMAD R3, R3, 0x40, R6 ;  /* 0x0000004003037824 */ /* 0x000fe200078e0206 */
[----:B------:R-:W-:Y:S01]  /*0d70*/  LEA.HI R0, R0, R14, RZ, 0x1 ;  /* 0x0000000e00007211 */ /* 0x000fe200078f08ff */
[----:B------:R-:W-:Y:S01]  /*0d80*/  VIADD R6, R212, 0x60 ;  /* 0x00000060d4067836 */ /* 0x000fe20000000000 */
[----:B------:R-:W-:Y:S01]  /*0d90*/  SHF.R.S32.HI R7, RZ, 0x1f, R13 ;  /* 0x0000001fff077819 */ /* 0x000fe2000001140d */
[----:B------:R-:W-:Y:S01]  /*0da0*/  IMAD.IADD R2, R5, 0x1, -R2 ;  /* 0x0000000105027824 */ /* 0x000fe200078e0a02 */
[----:B------:R-:W-:Y:S01]  /*0db0*/  LOP3.LUT R0, R0, 0x3fffffe, RZ, 0xc0, !PT ;  /* 0x03fffffe00007812 */ /* 0x000fe200078ec0ff */
[----:B------:R-:W-:Y:S01]  /*0dc0*/  STL [R1+0x6c], R13 ;  /* 0x00006c0d01007387 */ /* 0x000fe20000100800 */
[CC--:B------:R-:W-:Y:S01]  /*0dd0*/  LEA.HI R8, R7.reuse, R13.reuse, RZ, 0x2 ;  /* 0x0000000d07087211 */ /* 0x0c0fe200078f10ff */
[----:B------:R-:W-:Y:S01]  /*0de0*/  IMAD R2, R2, 0x8, R3 ;  /* 0x0000000802027824 */ /* 0x000fe200078e0203 */
[----:B------:R-:W-:Y:S01]  /*0df0*/  LEA.HI R7, R7, R13, RZ, 0x5 ;  /* 0x0000000d07077211 */ /* 0x000fe200078f28ff */
[----:B------:R-:W-:Y:S01]  /*0e00*/  IMAD.IADD R0, R14, 0x1, -R0 ;  /* 0x000000010e007824 */ /* 0x000fe200078e0a00 */
[--C-:B------:R-:W-:Y:S01]  /*0e10*/  SHF.R.S32.HI R9, RZ, 0x2, R8.reuse ;  /* 0x00000002ff097819 */ /* 0x100fe20000011408 */
[----:B------:R0:W-:Y:S01]  /*0e20*/  STL [R1+0x7c], R14 ;  /* 0x00007c0e01007387 */ /* 0x0001e20000100800 */
[----:B------:R-:W-:Y:S01]  /*0e30*/  SHF.R.S32.HI R10, RZ, 0x1f, R8 ;  /* 0x0000001fff0a7819 */ /* 0x000fe20000011408 */
[----:B------:R-:W-:Y:S01]  /*0e40*/  ULOP3.LUT UR5, UR5, 0x1, URZ, 0xfc, !UPT ;  /* 0x0000000105057892 */ /* 0x000fe2000f8efc3f */
[----:B------:R-:W-:Y:S01]  /*0e50*/  SHF.R.S32.HI R7, RZ, 0x5, R7 ;  /* 0x00000005ff077819 */ /* 0x000fe20000011407 */
[----:B------:R1:W-:Y:S01]  /*0e60*/  STL [R1+0x84], R2 ;  /* 0x0000840201007387 */ /* 0x0003e20000100800 */
[----:B------:R-:W-:-:S02]  /*0e70*/  LEA.HI R10, R10, R9, RZ, 0x3 ;  /* 0x000000090a0a7211 */ /* 0x000fc400078f18ff */
[----:B------:R-:W-:Y:S02]  /*0e80*/  SHF.R.S32.HI R5, RZ, 0x1f, R6 ;  /* 0x0000001fff057819 */ /* 0x000fe40000011406 */
[----:B------:R-:W-:Y:S01]  /*0e90*/  LOP3.LUT R10, R10, 0xfffffff8, RZ, 0xc0, !PT ;  /* 0xfffffff80a0a7812 */ /* 0x000fe200078ec0ff */
[----:B0-----:R-:W-:Y:S01]  /*0ea0*/  IMAD.SHL.U32 R14, R212, 0x40, RZ ;  /* 0x00000040d40e7824 */ /* 0x001fe200078e00ff */
[----:B------:R-:W-:Y:S02]  /*0eb0*/  LEA.HI R5, R5, R6, RZ, 0x3 ;  /* 0x0000000605057211 */ /* 0x000fe400078f18ff */
[----:B------:R-:W-:Y:S01]  /*0ec0*/  LEA.HI R4, R11, R11, RZ, 0x1 ;  /* 0x0000000b0b047211 */ /* 0x000fe200078f08ff */
[----:B------:R-:W-:Y:S01]  /*0ed0*/  IMAD.IADD R10, R9, 0x1, -R10 ;  /* 0x00000001090a7824 */ /* 0x000fe200078e0a0a */
[----:B------:R-:W-:Y:S01]  /*0ee0*/  LOP3.LUT R3, R14, 0x1c0, RZ, 0xc0, !PT ;  /* 0x000001c00e037812 */ /* 0x000fe200078ec0ff */
[----:B-1----:R-:W-:Y:S01]  /*0ef0*/  IMAD.SHL.U32 R2, R6, 0x40, RZ ;  /* 0x0000004006027824 */ /* 0x002fe200078e00ff */
[----:B------:R-:W-:Y:S01]  /*0f00*/  LOP3.LUT R4, R4, 0x1ffffffe, RZ, 0xc0, !PT ;  /* 0x1ffffffe04047812 */ /* 0x000fe200078ec0ff */
[----:B------:R-:W-:Y:S01]  /*0f10*/  IMAD R7, R7, 0x10, R10 ;  /* 0x0000001007077824 */ /* 0x000fe200078e020a */
[----:B------:R-:W-:Y:S01]  /*0f20*/  SHF.R.U32.HI R229, RZ, 0x3, R3 ;  /* 0x00000003ffe57819 */ /* 0x000fe20000011603 */
[----:B------:R-:W-:Y:S01]  /*0f30*/  VIADD R10, R212, 0x40 ;  /* 0x00000040d40a7836 */ /* 0x000fe20000000000 */
[----:B------:R-:W-:Y:S01]  /*0f40*/  LOP3.LUT R12, R2, 0x1c0, RZ, 0xc0, !PT ;  /* 0x000001c0020c7812 */ /* 0x000fe200078ec0ff */
[----:B------:R-:W-:Y:S01]  /*0f50*/  IMAD R9, R0, 0x40, R7 ;  /* 0x0000004000097824 */ /* 0x000fe200078e0207 */
[----:B------:R-:W-:Y:S01]  /*0f60*/  SHF.R.S32.HI R2, RZ, 0x1f, R213 ;  /* 0x0000001fff027819 */ /* 0x000fe200000114d5 */
[----:B------:R-:W-:Y:S01]  /*0f70*/  IMAD.SHL.U32 R224, R10, 0x40, RZ ;  /* 0x000000400ae07824 */ /* 0x000fe200078e00ff */
[----:B------:R-:W-:Y:S01]  /*0f80*/  SHF.R.S32.HI R0, RZ, 0x1f, R10 ;  /* 0x0000001fff007819 */ /* 0x000fe2000001140a */
[----:B------:R-:W-:Y:S01]  /*0f90*/  IMAD.SHL.U32 R6, R5, 0x40, RZ ;  /* 0x0000004005067824 */ /* 0x000fe200078e00ff */
[-C--:B------:R-:W-:Y:S01]  /*0fa0*/  LEA.HI R5, R2, R213.reuse, RZ, 0x3 ;  /* 0x000000d502057211 */ /* 0x080fe200078f18ff */
[----:B------:R-:W-:Y:S01]  /*0fb0*/  IMAD.IADD R4, R11, 0x1, -R4 ;  /* 0x000000010b047824 */ /* 0x000fe200078e0a04 */
[----:B------:R-:W-:Y:S01]  /*0fc0*/  LEA.HI R0, R0, R10, RZ, 0x3 ;  /* 0x0000000a00007211 */ /* 0x000fe200078f18ff */
[----:B------:R-:W-:Y:S01]  /*0fd0*/  STL [R1+0x80], R9 ;  /* 0x0000800901007387 */ /* 0x000fe20000100800 */
[----:B------:R-:W-:Y:S01]  /*0fe0*/  LOP3.LUT R224, R224, 0x1c0, RZ, 0xc0, !PT ;  /* 0x000001c0e0e07812 */ /* 0x000fe200078ec0ff */
[----:B------:R-:W-:Y:S01]  /*0ff0*/  IMAD R235, R4, 0x8, R9 ;  /* 0x0000000804eb7824 */ /* 0x000fe200078e0209 */
[----:B------:R-:W-:Y:S01]  /*1000*/  LEA.HI R2, R2, R213, RZ, 0x6 ;  /* 0x000000d502027211 */ /* 0x000fe200078f30ff */
[----:B------:R-:W-:Y:S01]  /*1010*/  IMAD.SHL.U32 R0, R0, 0x40, RZ ;  /* 0x0000004000007824 */ /* 0x000fe200078e00ff */
[----:B------:R-:W-:-:S02]  /*1020*/  LOP3.LUT R10, R6, 0xfffffe00, RZ, 0xc0, !PT ;  /* 0xfffffe00060a7812 */ /* 0x000fc400078ec0ff */
[--C-:B------:R-:W-:Y:S01]  /*1030*/  LOP3.LUT R6, R224, 0x38, R5.reuse, 0xf8, !PT ;  /* 0x00000038e0067812 */ /* 0x100fe200078ef805 */
[----:B------:R-:W-:Y:S01]  /*1040*/  IMAD.SHL.U32 R2, R2, 0x80, RZ ;  /* 0x0000008002027824 */ /* 0x000fe200078e00ff */
[----:B------:R-:W-:Y:S01]  /*1050*/  LOP3.LUT R227, R0, 0xfffffe00, RZ, 0xc0, !PT ;  /* 0xfffffe0000e37812 */ /* 0x000fe200078ec0ff */
[----:B------:R-:W-:Y:S01]  /*1060*/  STL [R1+0x68], R10 ;  /* 0x0000680a01007387 */ /* 0x000fe20000100800 */
[----:B------:R-:W-:Y:S02]  /*1070*/  LOP3.LUT R0, R5, 0x38, RZ, 0xc0, !PT ;  /* 0x0000003805007812 */ /* 0x000fe400078ec0ff */
[----:B------:R-:W-:Y:S01]  /*1080*/  SHF.R.U32.HI R7, RZ, 0x3, R12 ;  /* 0x00000003ff077819 */ /* 0x000fe2000001160c */
[----:B------:R-:W-:Y:S01]  /*1090*/  STL [R1+0x60], RZ ;  /* 0x000060ff01007387 */ /* 0x000fe20000100800 */
[----:B------:R-:W-:Y:S02]  /*10a0*/  LOP3.LUT R5, R12, 0x38, R5, 0xf8, !PT ;  /* 0x000000380c057812 */ /* 0x000fe400078ef805 */
[----:B------:R-:W-:-:S02]  /*10b0*/  SHF.R.U32.HI R11, RZ, 0x3, R224 ;  /* 0x00000003ff0b7819 */ /* 0x000fc400000116e0 */
[----:B------:R-:W-:Y:S02]  /*10c0*/  LOP3.LUT R0, R0, 0x1c0, R14, 0xf8, !PT ;  /* 0x000001c000007812 */ /* 0x000fe400078ef80e */
[----:B------:R-:W-:Y:S02]  /*10d0*/  LOP3.LUT R7, R5, R7, RZ, 0x3c, !PT ;  /* 0x0000000705077212 */ /* 0x000fe400078e3cff */
[----:B------:R-:W-:Y:S02]  /*10e0*/  LOP3.LUT R2, R2, 0xffffe000, RZ, 0xc0, !PT ;  /* 0xffffe00002027812 */ /* 0x000fe400078ec0ff */
[----:B------:R-:W-:Y:S01]  /*10f0*/  LOP3.LUT R6, R6, R11, RZ, 0x3c, !PT ;  /* 0x0000000b06067212 */ /* 0x000fe200078e3cff */
[----:B------:R-:W-:Y:S01]  /*1100*/  IMAD.U32 R11, RZ, RZ, UR4 ;  /* 0x00000004ff0b7e24 */ /* 0x000fe2000f8e00ff */
[----:B------:R-:W-:Y:S01]  /*1110*/  LOP3.LUT R5, R0, R229, RZ, 0x3c, !PT ;  /* 0x000000e500057212 */ /* 0x000fe200078e3cff */
[----:B------:R-:W-:Y:S01]  /*1120*/  IMAD.U32 R0, RZ, RZ, UR5 ;  /* 0x00000005ff007e24 */ /* 0x000fe2000f8e00ff */
[----:B------:R-:W-:-:S02]  /*1130*/  IADD3 R6, R6, R2, R227 ;  /* 0x0000000206067210 */ /* 0x000fc40007ffe0e3 */
[-C--:B------:R-:W-:Y:S02]  /*1140*/  IADD3 R7, R7, R2.reuse, R10 ;  /* 0x0000000207077210 */ /* 0x080fe40007ffe00a */
[----:B------:R-:W-:Y:S01]  /*1150*/  IADD3 R5, R5, R2, R228 ;  /* 0x0000000205057210 */ /* 0x000fe20007ffe0e4 */
[----:B------:R-:W-:Y:S01]  /*1160*/  VIADD R2, R212, 0x20 ;  /* 0x00000020d4027836 */ /* 0x000fe20000000000 */
[----:B------:R0:W-:Y:S01]  /*1170*/  STL [R1+0x58], R0 ;  /* 0x0000580001007387 */ /* 0x0001e20000100800 */
[----:B------:R-:W-:Y:S02]  /*1180*/  LOP3.LUT R233, R3, 0x38, R16, 0xf8, !PT ;  /* 0x0000003803e97812 */ /* 0x000fe400078ef810 */
[----:B------:R-:W-:Y:S01]  /*1190*/  IMAD.SHL.U32 R223, R2, 0x40, RZ ;  /* 0x0000004002df7824 */ /* 0x000fe200078e00ff */
[----:B------:R-:W-:Y:S01]  /*11a0*/  LEA R3, R6, UR4, 0x1 ;  /* 0x0000000406037c11 */ /* 0x000fe2000f8e08ff */
[----:B------:R1:W-:Y:S01]  /*11b0*/  STL [R1+0x64], R11 ;  /* 0x0000640b01007387 */ /* 0x0003e20000100800 */
[----:B------:R-:W-:-:S02]  /*11c0*/  LOP3.LUT R234, R8, 0x7ffffffc, RZ, 0xc0, !PT ;  /* 0x7ffffffc08ea7812 */ /* 0x000fc400078ec0ff */
[----:B------:R-:W-:Y:S01]  /*11d0*/  LOP3.LUT R223, R223, 0x1c0, RZ, 0xc0, !PT ;  /* 0x000001c0dfdf7812 */ /* 0x000fe200078ec0ff */
[----:B------:R1:W-:Y:S01]  /*11e0*/  STL [R1+0x74], R3 ;  /* 0x0000740301007387 */ /* 0x0003e20000100800 */
[----:B0-----:R-:W-:Y:S01]  /*11f0*/  SHF.R.S32.HI R0, RZ, 0x1f, R2 ;  /* 0x0000001fff007819 */ /* 0x001fe20000011402 */
[----:B------:R-:W-:Y:S01]  /*1200*/  IMAD.IADD R234, R13, 0x1, -R234 ;  /* 0x000000010dea7824 */ /* 0x000fe200078e0aea */
[----:B------:R-:W-:Y:S02]  /*1210*/  SHF.R.S32.HI R10, RZ, 0x1f, R212 ;  /* 0x0000001fff0a7819 */ /* 0x000fe400000114d4 */
[----:B------:R-:W-:Y:S02]  /*1220*/  LEA.HI R0, R0, R2, RZ, 0x3 ;  /* 0x0000000200007211 */ /* 0x000fe400078f18ff */
[----:B------:R-:W-:Y:S02]  /*1230*/  SHF.R.U32.HI R2, RZ, 0x3, R223 ;  /* 0x00000003ff027819 */ /* 0x000fe400000116df */
[----:B------:R-:W-:Y:S01]  /*1240*/  LEA R2, R7, UR4, 0x1 ;  /* 0x0000000407027c11 */ /* 0x000fe2000f8e08ff */
[----:B------:R-:W-:Y:S01]  /*1250*/  IMAD.SHL.U32 R0, R0, 0x40, RZ ;  /* 0x0000004000007824 */ /* 0x000fe200078e00ff */
[----:B------:R-:W-:-:S04]  /*1260*/  LOP3.LUT R233, R228, R233, R229, 0xf6, !PT ;  /* 0x000000e9e4e97212 */ /* 0x000fc800078ef6e5 */
[----:B------:R-:W-:Y:S02]  /*1270*/  LOP3.LUT R226, R0, 0xfffffe00, RZ, 0xc0, !PT ;  /* 0xfffffe0000e27812 */ /* 0x000fe400078ec0ff */
[----:B------:R-:W-:-:S05]  /*1280*/  LEA R0, R5, UR4, 0x1 ;  /* 0x0000000405007c11 */ /* 0x000fca000f8e08ff */
[----:B------:R1:W-:Y:S04]  /*1290*/  STL [R1+0x78], R0 ;  /* 0x0000780001007387 */ /* 0x0003e80000100800 */
[----:B------:R1:W-:Y:S02]  /*12a0*/  STL [R1+0x70], R2 ;  /* 0x0000700201007387 */ /* 0x0003e40000100800 */
.L_x_3114:
[----:B01-34-:R-:W0:Y:S01]  /*12b0*/  LDC.64 R2, c[0x0][0xc88] ;  /* 0x00032200ff027b82 */ /* 0x01be220000000a00 */
[----:B------:R-:W-:Y:S01]  /*12c0*/  ULDC.64 UR10, c[0x0][0x208] ;  /* 0x00008200000a7ab9 */ /* 0x000fe20000000a00 */
[----:B------:R-:W-:Y:S01]  /*12d0*/  ULDC.64 UR4, c[0x0][0xa28] ;  /* 0x00028a0000047ab9 */ /* 0x000fe20000000a00 */
[----:B------:R-:W-:Y:S01]  /*12e0*/  ULDC.64 UR6, c[0x0][0xa18] ;  /* 0x0002860000067ab9 */ /* 0x000fe20000000a00 */
[----:B------:R-:W-:Y:S01]  /*12f0*/  ULDC.64 UR8, c[0x0][0xa08] ;  /* 0x0002820000087ab9 */ /* 0x000fe20000000a00 */
[----:B0-----:R-:W-:-:S05]  /*1300*/  IMAD.WIDE R2, R55, 0x4, R2 ;  /* 0x0000000437027825 */ /* 0x001fca00078e0202 */
[----:B--2---:R-:W2:Y:S01]  /*1310*/  LDG.E R236, desc[UR10][R2.64] ;  /* 0x0000000a02ec7981 */ /* 0x004ea2000c1e1900 */
[----:B------:R-:W-:Y:S01]  /*1320*/  ISETP.NE.U32.AND P2, PT, RZ, UR4, PT ;  /* 0x00000004ff007c0c */ /* 0x000fe2000bf45070 */
[----:B------:R-:W-:Y:S01]  /*1330*/  IMAD.MOV.U32 R0, RZ, RZ, RZ ;  /* 0x000000ffff007224 */ /* 0x000fe200078e00ff */
[----:B------:R-:W-:Y:S01]  /*1340*/  ISETP.NE.U32.AND P1, PT, RZ, UR6, PT ;  /* 0x00000006ff007c0c */ /* 0x000fe2000bf25070 */
[----:B------:R-:W-:Y:S01]  /*1350*/  IMAD.MOV.U32 R26, RZ, RZ, RZ ;  /* 0x000000ffff1a7224 */ /* 0x000fe200078e00ff */
[----:B------:R-:W-:Y:S02]  /*1360*/  ISETP.NE.AND.EX P2, PT, RZ, UR5, PT, P2 ;  /* 0x00000005ff007c0c */ /* 0x000fe4000bf45320 */
[----:B------:R-:W-:Y:S01]  /*1370*/  ISETP.NE.AND.EX P1, PT, RZ, UR7, PT, P1 ;  /* 0x00000007ff007c0c */ /* 0x000fe2000bf25310 */
[----:B------:R0:W-:Y:S01]  /*1380*/  STL [R1+0x5c], R54 ;  /* 0x00005c3601007387 */ /* 0x0001e20000100800 */
[----:B------:R-:W-:-:S04]  /*1390*/  ISETP.NE.U32.AND P0, PT, RZ, UR8, PT ;  /* 0x00000008ff007c0c */ /* 0x000fc8000bf05070 */
[----:B------:R-:W-:Y:S02]  /*13a0*/  ISETP.NE.AND.EX P0, PT, RZ, UR9, PT, P0 ;  /* 0x00000009ff007c0c */ /* 0x000fe4000bf05300 */
[--C-:B--2---:R-:W-:Y:S01]  /*13b0*/  SHF.R.S32.HI R5, RZ, 0x1f, R236.reuse ;  /* 0x0000001fff057819 */ /* 0x104fe200000114ec */
[C---:B------:R-:W-:Y:S02]  /*13c0*/  IMAD.SHL.U32 R28, R236.reuse, 0x4, RZ ;  /* 0x00000004ec1c7824 */ /* 0x040fe400078e00ff */
[C---:B------:R-:W-:Y:S01]  /*13d0*/  @P2 LEA R2, P3, R236.reuse, UR4, 0x2 ;  /* 0x00000004ec022c11 */ /* 0x040fe2000f8610ff */
[----:B------:R-:W-:Y:S01]  /*13e0*/  ULDC UR4, c[0x0][0x288] ;  /* 0x0000a20000047ab9 */ /* 0x000fe20000000800 */
[C-C-:B------:R-:W-:Y:S02]  /*13f0*/  SHF.L.U64.HI R29, R236.reuse, 0x2, R5.reuse ;  /* 0x00000002ec1d7819 */ /* 0x140fe40000010205 */
[----:B------:R-:W-:Y:S01]  /*1400*/  @P2 LEA.HI.X R3, R236, UR5, R5, 0x2, P3 ;  /* 0x00000005ec032c11 */ /* 0x000fe200098f1405 */
[----:B------:R-:W-:Y:S01]  /*1410*/  IMAD.U32 R231, RZ, RZ, UR4 ;  /* 0x00000004ffe77e24 */ /* 0x000fe2000f8e00ff */
[----:B------:R-:W-:Y:S01]  /*1420*/  ULDC.64 UR4, c[0x0][0x418] ;  /* 0x0001060000047ab9 */ /* 0x000fe20000000a00 */
[C---:B------:R-:W-:Y:S01]  /*1430*/  IADD3 R6, P4, R28.reuse, UR8, RZ ;  /* 0x000000081c067c10 */ /* 0x040fe2000ff9e0ff */
[----:B------:R-:W-:Y:S01]  /*1440*/  UISETP.NE.U32.AND UP0, UPT, UR4, URZ, UPT ;  /* 0x0000003f0400728c */ /* 0x000fe2000bf05070 */
[----:B------:R0:W5:Y:S01]  /*1450*/  @P2 LDG.E R0, desc[UR10][R2.64] ;  /* 0x0000000a02002981 */ /* 0x000162000c1e1900 */
[----:B------:R-:W-:Y:S01]  /*1460*/  @P1 IADD3 R4, P2, R28, UR6, RZ ;  /* 0x000000061c041c10 */ /* 0x000fe2000ff5e0ff */
[----:B------:R-:W-:Y:S01]  /*1470*/  ULDC UR4, c[0x0][0x424] ;  /* 0x0001090000047ab9 */ /* 0x000fe20000000800 */
[----:B------:R-:W-:Y:S01]  /*1480*/  UISETP.NE.AND.EX UP0, UPT, UR5, URZ, UPT, UP0 ;  /* 0x0000003f0500728c */ /* 0x000fe2000bf05300 */
[C---:B------:R-:W-:Y:S01]  /*1490*/  IADD3.X R7, R29.reuse, UR9, RZ, P4, !PT ;  /* 0x000000091d077c10 */ /* 0x040fe2000a7fe4ff */
[----:B------:R-:W-:Y:S01]  /*14a0*/  ULDC UR8, c[0x0][0x2f0] ;  /* 0x0000bc0000087ab9 */ /* 0x000fe20000000800 */
[----:B------:R-:W-:Y:S01]  /*14b0*/  @P1 IADD3.X R5, R29, UR7, RZ, P2, !PT ;  /* 0x000000071d051c10 */ /* 0x000fe200097fe4ff */
[----:B------:R-:W-:Y:S01]  /*14c0*/  ULDC.64 UR6, c[0x0][0xa20] ;  /* 0x0002880000067ab9 */ /* 0x000fe20000000a00 */
[----:B------:R-:W-:Y:S01]  /*14d0*/  USEL UR4, UR4, 0x1, UP0 ;  /* 0x0000000104047887 */ /* 0x000fe20008000000 */
[----:B------:R-:W-:Y:S01]  /*14e0*/  ISETP.NE.U32.AND P2, PT, RZ, UR6, PT ;  /* 0x00000006ff007c0c */ /* 0x000fe2000bf45070 */
[----:B------:R0:W5:Y:S01]  /*14f0*/  @P0 LDG.E R26, desc[UR10][R6.64] ;  /* 0x0000000a061a0981 */ /* 0x000162000c1e1900 */
[----:B------:R-:W-:Y:S01]  /*1500*/  ULDC UR9, c[0x0][0x348] ;  /* 0x0000d20000097ab9 */ /* 0x000fe20000000800 */
[----:B------:R-:W-:Y:S01]  /*1510*/  UIMAD UR8, UR4, UR8, URZ ;  /* 0x00000008040872a4 */ /* 0x000fe2000f8e023f */
[----:B------:R-:W-:Y:S01]  /*1520*/  ISETP.NE.AND.EX P2, PT, RZ, UR7, PT, P2 ;  /* 0x00000007ff007c0c */ /* 0x000fe2000bf45320 */
[----:B------:R0:W5:Y:S01]  /*1530*/  @P1 LDG.E R231, desc[UR10][R4.64] ;  /* 0x0000000a04e71981 */ /* 0x000162000c1e1900 */
[----:B------:R-:W-:Y:S01]  /*1540*/  IMAD.MOV.U32 R25, RZ, RZ, R236 ;  /* 0x000000ffff197224 */ /* 0x000fe200078e00ec */
[----:B------:R-:W-:Y:S10]  /*1550*/  @P1 BRA `(.L_x_2859) ;  /* 0x0000000000281947 */ /* 0x000ff40003800000 */
        /* <DEDUP_REMOVED lines=10> */
.L_x_2859:
        /* <DEDUP_REMOVED lines=8> */
.L_x_2860:
[----:B------:R-:W-:Y:S05]  /*1680*/  @!P0 BRA `(.L_x_2861) ;  /* 0x0000000000108947 */ /* 0x000fea0003800000 */
[----:B------:R-:W-:Y:S02]  /*1690*/  ULDC.64 UR4, c[0x0][0x208] ;  /* 0x0000820000047ab9 */ /* 0x000fe40000000a00 */
[----:B------:R-:W2:Y:S04]  /*16a0*/  LDG.E R4, desc[UR4][R6.64] ;  /* 0x0000000406047981 */ /* 0x000ea8000c1e1900 */
[----:B------:R-:W2:Y:S02]  /*16b0*/  LDG.E R27, desc[UR4][R6.64+0x4] ;  /* 0x00000404061b7981 */ /* 0x000ea4000c1e1900 */
[----:B--2---:R-:W-:-:S07]  /*16c0*/  IMAD.IADD R27, R27, 0x1, -R4 ;  /* 0x000000011b1b7824 */ /* 0x004fce00078e0a04 */
.L_x_2861:
[----:B------:R-:W-:Y:S01]  /*16d0*/  ULDC.64 UR4, c[0x0][0xa10] ;  /* 0x0002840000047ab9 */ /* 0x000fe20000000a00 */
[----:B------:R-:W-:Y:S01]  /*16e0*/  ULDC.64 UR6, c[0x0][0x208] ;  /* 0x0000820000067ab9 */ /* 0x000fe20000000a00 */
[----:B------:R-:W-:Y:S01]  /*16f0*/  ISETP.NE.U32.AND P0, PT, RZ, UR4, PT ;  /* 0x00000004ff007c0c */ /* 0x000fe2000bf05070 */
[----:B------:R-:W1:Y:S03]  /*1700*/  LDC R9, c[0x0][0x448] ;  /* 0x00011200ff097b82 */ /* 0x000e660000000800 */
[----:B------:R-:W-:Y:S01]  /*1710*/  ISETP.NE.AND.EX P0, PT, RZ, UR5, PT, P0 ;  /* 0x00000005ff007c0c */ /* 0x000fe2000bf05300 */
[----:B------:R-:W-:-:S12]  /*1720*/  ULDC.64 UR4, c[0x0][0xa30] ;  /* 0x00028c0000047ab9 */ /* 0x000fd80000000a00 */
[----:B0-----:R-:W0:Y:S02]  /*1730*/  @P0 LDC.64 R4, c[0x0][0xa10] ;  /* 0x00028400ff040b82 */ /* 0x001e240000000a00 */
[----:B0-----:R-:W-:-:S05]  /*1740*/  @P0 IMAD.WIDE R4, R25, 0x4, R4 ;  /* 0x0000000419040825 */ /* 0x001fca00078e0204 */
[----:B------:R-:W2:Y:S04]  /*1750*/  @P0 LDG.E R3, desc[UR6][R4.64] ;  /* 0x0000000604030981 */ /* 0x000ea8000c1e1900 */
[----:B------:R0:W2:Y:S01]  /*1760*/  @P0 LDG.E R8, desc[UR6][R4.64+0x4] ;  /* 0x0000040604080981 */ /* 0x0000a2000c1e1900 */
[----:B------:R-:W-:Y:S01]  /*1770*/  ISETP.NE.U32.AND P1, PT, RZ, UR4, PT ;  /* 0x00000004ff007c0c */ /* 0x000fe2000bf25070 */
[----:B-----5:R-:W-:-:S03]  /*1780*/  IMAD.MOV.U32 R144, RZ, RZ, R27 ;  /* 0x000000ffff907224 */ /* 0x020fc600078e001b */
[----:B------:R-:W-:-:S13]  /*1790*/  ISETP.NE.AND.EX P1, PT, RZ, UR5, PT, P1 ;  /* 0x00000005ff007c0c */ /* 0x000fda000bf25310 */
[----:B------:R-:W-:-:S04]  /*17a0*/  @P1 IADD3 R6, P2, R28, UR4, RZ ;  /* 0x000000041c061c10 */ /* 0x000fc8000ff5e0ff */
[----:B------:R-:W-:-:S05]  /*17b0*/  @P1 IADD3.X R7, R29, UR5, RZ, P2, !PT ;  /* 0x000000051d071c10 */ /* 0x000fca00097fe4ff */
[----:B------:R3:W5:Y:S01]  /*17c0*/  @P1 LDG.E R144, desc[UR6][R6.64] ;  /* 0x0000000606901981 */ /* 0x000762000c1e1900 */
[----:B-1----:R-:W-:Y:S01]  /*17d0*/  ISETP.NE.AND P1, PT, R9, 0x1, PT ;  /* 0x000000010900780c */ /* 0x002fe20003f25270 */
[----:B------:R-:W-:Y:S01]  /*17e0*/  IMAD.SHL.U32 R230, R53, 0x80, RZ ;  /* 0x0000008035e67824 */ /* 0x000fe200078e00ff */
[----:B------:R-:W-:-:S03]  /*17f0*/  PLOP3.LUT P2, PT, PT, PT, PT, 0x80, 0x0 ;  /* 0x000000000000781c */ /* 0x000fc60003f4f070 */
[----:B0-----:R-:W-:-:S08]  /*1800*/  VIADD R4, R230, 0x7f ;  /* 0x0000007fe6047836 */ /* 0x001fd00000000000 */
[----:B------:R-:W0:Y:S08]  /*1810*/  @P1 LDC R9, c[0x0][0x44c] ;  /* 0x00011300ff091b82 */ /* 0x000e300000000800 */
[----:B------:R-:W1:Y:S01]  /*1820*/  @P1 LDC R5, c[0x0][0x450] ;  /* 0x00011400ff051b82 */ /* 0x000e620000000800 */
[----:B--2---:R-:W-:Y:S02]  /*1830*/  @P0 IMAD.IADD R2, R8, 0x1, -R3 ;  /* 0x0000000108020824 */ /* 0x004fe400078e0a03 */
[----:B------:R-:W-:-:S02]  /*1840*/  IMAD.IADD R8, R27, 0x1, -R0 ;  /* 0x000000011b087824 */ /* 0x000fc400078e0a00 */
[----:B0-----:R-:W-:-:S04]  /*1850*/  @P1 IMAD.HI.U32 R0, R4, R9, RZ ;  /* 0x0000000904001227 */ /* 0x001fc800078e00ff */
[----:B------:R-:W-:Y:S01]  /*1860*/  IMAD.IADD R232, R8, 0x1, R2 ;  /* 0x0000000108e87824 */ /* 0x000fe200078e0202 */
[----:B-1----:R-:W-:Y:S01]  /*1870*/  @P1 SHF.R.U32.HI R4, RZ, R5, R0 ;  /* 0x00000005ff041219 */ /* 0x002fe20000011600 */
[----:B------:R-:W-:Y:S02]  /*1880*/  IMAD.MOV R120, RZ, RZ, -R8 ;  /* 0x000000ffff787224 */ /* 0x000fe400078e0a08 */
[C---:B------:R-:W-:Y:S01]  /*1890*/  VIADD R0, R232.reuse, 0x4f ;  /* 0x0000004fe8007836 */ /* 0x040fe20000000000 */
[----:B------:R-:W-:Y:S02]  /*18a0*/  IADD3 R149, R232, 0x50, -R231 ;  /* 0x00000050e8957810 */ /* 0x000fe40007ffe8e7 */
[----:B------:R-:W-:Y:S01]  /*18b0*/  VIMNMX R120, RZ, R120, !PT ;  /* 0x00000078ff787248 */ /* 0x000fe20007fe0100 */
[----:B------:R-:W-:-:S04]  /*18c0*/  IMAD.HI R0, R0, 0x66666667, RZ ;  /* 0x6666666700007827 */ /* 0x000fc800078e02ff */
[----:B------:R-:W-:Y:S01]  /*18d0*/  IMAD.IADD R4, R149, 0x1, R4 ;  /* 0x0000000195047824 */ /* 0x000fe200078e0204 */
[----:B------:R-:W-:-:S03]  /*18e0*/  SHF.R.U32.HI R3, RZ, 0x1f, R0 ;  /* 0x0000001fff037819 */ /* 0x000fc60000011600 */
[----:B------:R-:W-:Y:S01]  /*18f0*/  IMAD.HI R4, R4, 0x66666667, RZ ;  /* 0x6666666704047827 */ /* 0x000fe200078e02ff */
[----:B------:R-:W-:-:S04]  /*1900*/  LEA.HI.SX32 R150, R0, R3, 0x1b ;  /* 0x0000000300967211 */ /* 0x000fc800078fdaff */
[----:B------:R-:W-:-:S04]  /*1910*/  SHF.R.U32.HI R5, RZ, 0x1f, R4 ;  /* 0x0000001fff057819 */ /* 0x000fc80000011604 */
[----:B------:R-:W-:-:S04]  /*1920*/  LEA.HI.SX32 R5, R4, R5, 0x1b ;  /* 0x0000000504057211 */ /* 0x000fc800078fdaff */
[----:B------:R-:W-:-:S05]  /*1930*/  VIMNMX R5, R150, R5, PT ;  /* 0x0000000596057248 */ /* 0x000fca0003fe0100 */
        /* <DEDUP_REMOVED lines=11> */
[----:B---3--:R-:W-:Y:S05]  /*19f0*/  @!P0 BRA `(.L_x_2862) ;  /* 0x0000009400b48947 */ /* 0x008fea0003800000 */
        /* <DEDUP_REMOVED lines=20> */
.L_x_2864:
[----:B------:R-:W-:Y:S05]  /*1b40*/  BSYNC B6 ;  /* 0x0000000000067941 */ /* 0x000fea0003800000 */
.L_x_2863:
        /* <DEDUP_REMOVED lines=20> */
.L_x_2866:
[----:B------:R-:W-:Y:S05]  /*1c90*/  BSYNC B6 ;  /* 0x0000000000067941 */ /* 0x000fea0003800000 */
.L_x_2865:
[----:B------:R-:W-:Y:S01]  /*1ca0*/  ULDC.64 UR4, c[0x0][0x9f8] ;  /* 0x00027e0000047ab9 */ /* 0x000fe20000000a00 */
[----:B------:R-:W-:Y:S01]  /*1cb0*/  ULDC.64 UR6, c[0x0][0x208] ;  /* 0x0000820000067ab9 */ /* 0x000fe20000000a00 */
[----:B------:R-:W-:Y:S01]  /*1cc0*/  ISETP.NE.U32.AND P0, PT, RZ, UR4, PT ;  /* 0x00000004ff007c0c */ /* 0x000fe2000bf05070 */
[----:B------:R-:W0:Y:S01]  /*1cd0*/  LDC.64 R98, c[0x0][0x300] ;  /* 0x0000c000ff627b82 */ /* 0x000e220000000a00 */
[----:B------:R-:W-:Y:S01]  /*1ce0*/  SHF.R.S32.HI R8, RZ, 0x1f, R54 ;  /* 0x0000001fff087819 */ /* 0x000fe20000011436 */
[----:B------:R-:W-:Y:S01]  /*1cf0*/  IMAD.IADD R113, R26, 0x1, R27 ;  /* 0x000000011a717824 */ /* 0x000fe200078e021b */
[----:B------:R-:W-:Y:S01]  /*1d00*/  ISETP.NE.AND.EX P0, PT, RZ, UR5, PT, P0 ;  /* 0x00000005ff007c0c */ /* 0x000fe2000bf05300 */
[----:B------:R-:W-:Y:S01]  /*1d10*/  ULDC UR8, c[0x0][0x2f4] ;  /* 0x0000bd0000087ab9 */ /* 0x000fe20000000800 */
[----:B------:R-:W-:-:S03]  /*1d20*/  SHF.R.S32.HI R17, RZ, 0x1f, R16 ;  /* 0x0000001fff117819 */ /* 0x000fc60000011410 */
[----:B------:R-:W1:Y:S08]  /*1d30*/  LDC R117, c[0x0][0x3f4] ;  /* 0x0000fd00ff757b82 */ /* 0x000e700000000800 */
[----:B------:R-:W-:Y:S01]  /*1d40*/  @P0 IADD3 R4, P1, R28, UR4, RZ ;  /* 0x000000041c040c10 */ /* 0x000fe2000ff3e0ff */
[----:B------:R-:W2:Y:S03]  /*1d50*/  LDC.64 R104, c[0x0][0x408] ;  /* 0x00010200ff687b82 */ /* 0x000ea60000000a00 */
[----:B------:R-:W-:Y:S01]  /*1d60*/  @P0 IADD3.X R5, R29, UR5, RZ, P1, !PT ;  /* 0x000000051d050c10 */ /* 0x000fe20008ffe4ff */
[----:B------:R-:W-:-:S04]  /*1d70*/  ULDC.64 UR4, c[0x0][0x330] ;  /* 0x0000cc0000047ab9 */ /* 0x000fc80000000a00 */
[----:B------:R3:W4:Y:S01]  /*1d80*/  @P0 LDG.E R25, desc[UR6][R4.64] ;  /* 0x0000000604190981 */ /* 0x000722000c1e1900 */
[----:B------:R-:W-:Y:S01]  /*1d90*/  IMAD R3, R8, UR4, RZ ;  /* 0x0000000408037c24 */ /* 0x000fe2000f8e02ff */
[----:B------:R-:W-:Y:S01]  /*1da0*/  SHF.R.S32.HI R11, RZ, 0x1f, R113 ;  /* 0x0000001fff0b7819 */ /* 0x000fe20000011471 */
[----:B------:R-:W-:Y:S01]  /*1db0*/  ULDC.64 UR6, c[0x0][0xa08] ;  /* 0x0002820000067ab9 */ /* 0x000fe20000000a00 */
[----:B------:R-:W-:Y:S01]  /*1dc0*/  ISETP.GE.AND P1, PT, R213, UR8, PT ;  /* 0x00000008d5007c0c */ /* 0x000fe2000bf26270 */
[----:B------:R-:W-:Y:S01]  /*1dd0*/  IMAD R13, R54, UR5, R3 ;  /* 0x00000005360d7c24 */ /* 0x000fe2000f8e0203 */
[----:B------:R-:W-:Y:S01]  /*1de0*/  ISETP.GE.AND P0, PT, R16, UR8, PT ;  /* 0x0000000810007c0c */ /* 0x000fe2000bf06270 */
[-C--:B0-----:R-:W-:Y:S01]  /*1df0*/  IMAD R0, R11, R98.reuse, RZ ;  /* 0x000000620b007224 */ /* 0x081fe200078e02ff */
[----:B------:R-:W-:Y:S01]  /*1e00*/  SEL R3, RZ, 0xffffffff, P1 ;  /* 0xffffffffff037807 */ /* 0x000fe20000800000 */
[----:B------:R-:W-:Y:S01]  /*1e10*/  IMAD.WIDE.U32 R6, R54, UR4, R16 ;  /* 0x0000000436067c25 */ /* 0x000fe2000f8e0010 */
[----:B------:R-:W-:Y:S01]  /*1e20*/  ULDC.64 UR4, c[0x0][0x308] ;  /* 0x0000c20000047ab9 */ /* 0x000fe20000000a00 */
[----:B------:R-:W-:Y:S01]  /*1e30*/  ISETP.GE.AND P1, PT, R220, UR8, PT ;  /* 0x00000008dc007c0c */ /* 0x000fe2000bf26270 */
[----:B------:R-:W0:Y:S01]  /*1e40*/  LDC.64 R110, c[0x0][0x3f8] ;  /* 0x0000fe00ff6e7b82 */ /* 0x000e220000000a00 */
[----:B------:R-:W-:Y:S01]  /*1e50*/  IMAD R9, R113, R99, R0 ;  /* 0x0000006371097224 */ /* 0x000fe200078e0200 */
[----:B------:R-:W-:Y:S01]  /*1e60*/  SEL R0, RZ, 0x1, P0 ;  /* 0x00000001ff007807 */ /* 0x000fe20000000000 */
[----:B------:R-:W-:Y:S01]  /*1e70*/  IMAD.SHL.U32 R3, R3, 0x2, RZ ;  /* 0x0000000203037824 */ /* 0x000fe200078e00ff */
[----:B------:R-:W-:Y:S01]  /*1e80*/  ISETP.NE.U32.AND P0, PT, RZ, UR6, PT ;  /* 0x00000006ff007c0c */ /* 0x000fe2000bf05070 */
[----:B---3--:R-:W-:Y:S01]  /*1e90*/  IMAD.WIDE.U32 R4, R113, R98, RZ ;  /* 0x0000006271047225 */ /* 0x008fe200078e00ff */
[----:B------:R-:W-:Y:S01]  /*1ea0*/  SHF.R.S32.HI R20, RZ, 0x1f, R212 ;  /* 0x0000001fff147819 */ /* 0x000fe200000114d4 */
[----:B------:R-:W3:Y:S01]  /*1eb0*/  S2R R151, SR_TID.X ;  /* 0x0000000000977919 */ /* 0x000ee20000002100 */
[----:B------:R-:W-:Y:S01]  /*1ec0*/  LOP3.LUT R0, R3, 0x2, R0, 0xe2, !PT ;  /* 0x0000000203007812 */ /* 0x000fe200078ee200 */
[----:B------:R-:W-:Y:S01]  /*1ed0*/  IMAD R3, R8, UR4, RZ ;  /* 0x0000000408037c24 */ /* 0x000fe2000f8e02ff */
[----:B------:R-:W-:Y:S01]  /*1ee0*/  ISETP.NE.AND.EX P0, PT, RZ, UR7, PT, P0 ;  /* 0x00000007ff007c0c */ /* 0x000fe2000bf05300 */
[----:B------:R-:W-:Y:S01]  /*1ef0*/  IMAD.IADD R5, R5, 0x1, R9 ;  /* 0x0000000105057824 */ /* 0x000fe200078e0209 */
[----:B------:R-:W-:Y:S01]  /*1f00*/  ULDC.64 UR6, c[0x0][0x310] ;  /* 0x0000c40000067ab9 */ /* 0x000fe20000000a00 */
[C---:B------:R-:W-:Y:S01]  /*1f10*/  IMAD R9, R54.reuse, UR5, R3 ;  /* 0x0000000536097c24 */ /* 0x040fe2000f8e0203 */
[----:B------:R-:W-:Y:S01]  /*1f20*/  SEL R3, RZ, 0x4, P1 ;  /* 0x00000004ff037807 */ /* 0x000fe20000800000 */
[----:B------:R-:W-:Y:S01]  /*1f30*/  IMAD.WIDE.U32 R4, R54, UR4, R4 ;  /* 0x0000000436047c25 */ /* 0x000fe2000f8e0004 */
[----:B------:R-:W-:Y:S01]  /*1f40*/  ULDC.64 UR4, c[0x0][0x338] ;  /* 0x0000ce0000047ab9 */ /* 0x000fe20000000a00 */
[----:B------:R-:W-:-:S02]  /*1f50*/  SHF.R.S32.HI R23, RZ, 0x1f, R22 ;  /* 0x0000001fff177819 */ /* 0x000fc40000011416 */
[----:B------:R-:W-:Y:S01]  /*1f60*/  LOP3.LUT R3, R0, R3, RZ, 0xfc, !PT ;  /* 0x0000000300037212 */ /* 0x000fe200078efcff */
[----:B------:R-:W-:Y:S01]  /*1f70*/  IMAD.IADD R7, R7, 0x1, R13 ;  /* 0x0000000107077824 */ /* 0x000fe200078e020d */
[----:B------:R-:W-:Y:S01]  /*1f80*/  SHF.R.U32.HI R30, RZ, 0x3, R223 ;  /* 0x00000003ff1e7819 */ /* 0x000fe200000116df */
[----:B------:R-:W-:Y:S01]  /*1f90*/  IMAD.IADD R5, R5, 0x1, R9 ;  /* 0x0000000105057824 */ /* 0x000fe200078e0209 */
[----:B------:R-:W-:Y:S01]  /*1fa0*/  SHF.R.U32.HI R21, RZ, 0x3, R224 ;  /* 0x00000003ff157819 */ /* 0x000fe200000116e0 */
[CC--:B--2---:R-:W-:Y:S01]  /*1fb0*/  IMAD.WIDE.U32 R100, R212.reuse, R104.reuse, R22 ;  /* 0x00000068d4647225 */ /* 0x0c4fe200078e0016 */
[----:B------:R-:W-:Y:S02]  /*1fc0*/  ISETP.GE.AND P2, PT, R221, UR8, PT ;  /* 0x00000008dd007c0c */ /* 0x000fe4000bf46270 */
[C---:B------:R-:W-:Y:S01]  /*1fd0*/  IADD3 R112, P3, R212.reuse, R113, RZ ;  /* 0x00000071d4707210 */ /* 0x040fe20007f7e0ff */
[----:B------:R-:W-:Y:S01]  /*1fe0*/  IMAD.WIDE.U32 R102, R212, R104, R16 ;  /* 0x00000068d4667225 */ /* 0x000fe200078e0010 */
[----:B0-----:R-:W-:-:S02]  /*1ff0*/  SHF.L.U64.HI R29, R110, 0x6, R111 ;  /* 0x000000066e1d7819 */ /* 0x001fc4000001026f */
[----:B------:R-:W-:Y:S01]  /*2000*/  SHF.L.U64.HI R128, R98, 0x5, R99 ;  /* 0x0000000562807819 */ /* 0x000fe20000010263 */
[-C--:B------:R-:W-:Y:S01]  /*2010*/  IMAD.WIDE.U32 R106, R212, R110.reuse, R22 ;  /* 0x0000006ed46a7225 */ /* 0x080fe200078e0016 */
[----:B------:R-:W-:Y:S02]  /*2020*/  SHF.L.U64.HI R130, R98, 0x6, R99 ;  /* 0x0000000662827819 */ /* 0x000fe40000010263 */
[----:B------:R-:W-:Y:S01]  /*2030*/  SHF.L.U64.HI R34, R104, 0x5, R105 ;  /* 0x0000000568227819 */ /* 0x000fe20000010269 */
[----:B------:R-:W-:Y:S01]  /*2040*/  IMAD.WIDE.U32 R108, R212, R110, R16 ;  /* 0x0000006ed46c7225 */ /* 0x000fe200078e0010 */
[----:B------:R-:W-:Y:S02]  /*2050*/  SHF.L.U64.HI R33, R104, 0x6, R105 ;  /* 0x0000000668217819 */ /* 0x000fe40000010269 */
[----:B---3--:R-:W-:Y:S01]  /*2060*/  LEA.HI R151, R151, 0x8, RZ, 0x19 ;  /* 0x0000000897977811 */ /* 0x008fe200078fc8ff */
[----:B------:R-:W-:Y:S01]  /*2070*/  IMAD.SHL.U32 R31, R212, 0x40, RZ ;  /* 0x00000040d41f7824 */ /* 0x000fe200078e00ff */
[----:B------:R-:W-:Y:S01]  /*2080*/  LOP3.LUT R26, R3, 0x1, RZ, 0xc0, !PT ;  /* 0x00000001031a7812 */ /* 0x000fe200078ec0ff */
[----:B------:R-:W-:-:S02]  /*2090*/  IMAD.SHL.U32 R28, R110, 0x20, RZ ;  /* 0x000000206e1c7824 */ /* 0x000fc400078e00ff */
[----:B------:R-:W-:Y:S02]  /*20a0*/  IMAD.SHL.U32 R27, R110, 0x40, RZ ;  /* 0x000000406e1b7824 */ /* 0x000fe400078e00ff */
[----:B------:R-:W-:Y:S02]  /*20b0*/  VIADD R10, R212, 0x20 ;  /* 0x00000020d40a7836 */ /* 0x000fe40000000000 */
[----:B------:R-:W-:Y:S02]  /*20c0*/  IMAD R121, R99, 0x50, RZ ;  /* 0x0000005063797824 */ /* 0x000fe400078e02ff */
[C---:B------:R-:W-:Y:S01]  /*20d0*/  IMAD.SHL.U32 R129, R98.reuse, 0x20, RZ ;  /* 0x0000002062817824 */ /* 0x040fe200078e00ff */
[----:B------:R-:W-:Y:S01]  /*20e0*/  SHF.R.S32.HI R148, RZ, 0x1f, R10 ;  /* 0x0000001fff947819 */ /* 0x000fe2000001140a */
[----:B------:R-:W-:Y:S02]  /*20f0*/  IMAD.SHL.U32 R131, R98, 0x40, RZ ;  /* 0x0000004062837824 */ /* 0x000fe400078e00ff */
[----:B------:R-:W-:-:S02]  /*2100*/  IMAD R123, R105, 0x50, RZ ;  /* 0x00000050697b7824 */ /* 0x000fc400078e02ff */
[----:B------:R-:W-:Y:S02]  /*2110*/  IMAD.SHL.U32 R32, R104, 0x20, RZ ;  /* 0x0000002068207824 */ /* 0x000fe400078e00ff */
[----:B------:R-:W-:Y:S01]  /*2120*/  IMAD.X R113, R20, 0x1, R11, P3 ;  /* 0x0000000114717824 */ /* 0x000fe200018e060b */
[----:B----4-:R-:W-:Y:S02]  /*2130*/  SHF.R.S32.HI R8, RZ, 0x1f, R25 ;  /* 0x0000001fff087819 */ /* 0x010fe40000011419 */
[----:B------:R-:W-:Y:S02]  /*2140*/  SEL R97, R25, RZ, !P0 ;  /* 0x000000ff19617207 */ /* 0x000fe40004000000 */
[----:B------:R-:W-:Y:S02]  /*2150*/  SEL R8, R8, RZ, !P0 ;  /* 0x000000ff08087207 */ /* 0x000fe40004000000 */
[----:B-1----:R-:W-:Y:S01]  /*2160*/  ISETP.GE.AND P0, PT, R16, R117, PT ;  /* 0x000000751000720c */ /* 0x002fe20003f06270 */
        /* <DEDUP_REMOVED lines=11> */
[----:B------:R-:W-:Y:S02]  /*2220*/  IMAD R0, R20, R104, RZ ;  /* 0x0000006814007224 */ /* 0x000fe400078e02ff */
[----:B------:R-:W-:Y:S01]  /*2230*/  IMAD.WIDE.U32 R98, R98, 0x50, RZ ;  /* 0x0000005062627825 */ /* 0x000fe200078e00ff */
[----:B------:R-:W-:Y:S02]  /*2240*/  IADD3.X R35, R36, R5, R35, P1, !PT ;  /* 0x0000000524237210 */ /* 0x000fe40000ffe423 */
[----:B------:R-:W-:Y:S01]  /*2250*/  SEL R5, R117, RZ, P0 ;  /* 0x000000ff75057207 */ /* 0x000fe20000000000 */
[----:B------:R-:W-:Y:S01]  /*2260*/  IMAD R7, R212, R105, R0 ;  /* 0x00000069d4077224 */ /* 0x000fe200078e0200 */
[----:B------:R-:W-:Y:S01]  /*2270*/  ISETP.GE.AND P1, PT, R213, R117, PT ;  /* 0x00000075d500720c */ /* 0x000fe20003f26270 */
[----:B------:R-:W-:-:S02]  /*2280*/  IMAD R0, R20, R110, RZ ;  /* 0x0000006e14007224 */ /* 0x000fc400078e02ff */
[----:B------:R-:W-:Y:S01]  /*2290*/  IMAD.IADD R5, R16, 0x1, R5 ;  /* 0x0000000110057824 */ /* 0x000fe200078e0205 */
[----:B------:R-:W-:Y:S01]  /*22a0*/  SEL R4, R117, RZ, P1 ;  /* 0x000000ff75047207 */ /* 0x000fe20000800000 */
[----:B------:R-:W-:Y:S02]  /*22b0*/  IMAD.IADD R101, R101, 0x1, R7 ;  /* 0x0000000165657824 */ /* 0x000fe400078e0207 */
[----:B------:R-:W-:Y:S02]  /*22c0*/  IMAD.IADD R103, R7, 0x1, R103 ;  /* 0x0000000107677824 */ /* 0x000fe400078e0267 */
[----:B------:R-:W-:Y:S01]  /*22d0*/  IMAD R7, R212, R111, R0 ;  /* 0x0000006fd4077224 */ /* 0x000fe200078e0200 */
[----:B------:R-:W-:Y:S01]  /*22e0*/  SHF.R.S32.HI R0, RZ, 0x1f, R5 ;  /* 0x0000001fff007819 */ /* 0x000fe20000011405 */
[----:B------:R-:W-:Y:S02]  /*22f0*/  IMAD.IADD R4, R213, 0x1, R4 ;  /* 0x00000001d5047824 */ /* 0x000fe400078e0204 */
[----:B------:R-:W-:Y:S01]  /*2300*/  IMAD.IADD R107, R107, 0x1, R7 ;  /* 0x000000016b6b7824 */ /* 0x000fe200078e0207 */
[CC--:B------:R-:W-:Y:S01]  /*2310*/  LEA.HI R13, R0.reuse, R5.reuse, RZ, 0x3 ;  /* 0x00000005000d7211 */ /* 0x0c0fe200078f18ff */
[----:B------:R-:W-:Y:S01]  /*2320*/  IMAD.IADD R109, R7, 0x1, R109 ;  /* 0x00000001076d7824 */ /* 0x000fe200078e026d */
[----:B------:R-:W-:Y:S01]  /*2330*/  LEA.HI R0, R0, R5, RZ, 0x6 ;  /* 0x0000000500007211 */ /* 0x000fe200078f30ff */
[----:B-----5:R-:W-:Y:S01]  /*2340*/  IMAD.WIDE.U32 R106, R144, R110, R106 ;  /* 0x0000006e906a7225 */ /* 0x020fe200078e006a */
[----:B------:R-:W-:-:S02]  /*2350*/  SHF.R.S32.HI R7, RZ, 0x1f, R4 ;  /* 0x0000001fff077819 */ /* 0x000fc40000011404 */
[----:B------:R-:W-:Y:S01]  /*2360*/  SHF.R.S32.HI R5, RZ, 0x6, R0 ;  /* 0x00000006ff057819 */ /* 0x000fe20000011400 */
[----:B------:R-:W-:Y:S01]  /*2370*/  IMAD.WIDE.U32 R108, R144, R110, R108 ;  /* 0x0000006e906c7225 */ /* 0x000fe200078e006c */
[--C-:B------:R-:W-:Y:S02]  /*2380*/  LOP3.LUT R0, R223, 0x38, R13.reuse, 0xf8, !PT ;  /* 0x00000038df007812 */ /* 0x100fe400078ef80d */
[----:B------:R-:W-:Y:S01]  /*2390*/  LOP3.LUT R8, R224, 0x38, R13, 0xf8, !PT ;  /* 0x00000038e0087812 */ /* 0x000fe200078ef80d */
[C---:B------:R-:W-:Y:S01]  /*23a0*/  IMAD R135, R5.reuse, 0x1400, R226 ;  /* 0x0000140005877824 */ /* 0x040fe200078e02e2 */
[----:B------:R-:W-:Y:S01]  /*23b0*/  LOP3.LUT R6, R0, R30, RZ, 0x3c, !PT ;  /* 0x0000001e00067212 */ /* 0x000fe200078e3cff */
[----:B------:R-:W-:Y:S01]  /*23c0*/  IMAD R133, R5, 0x1400, R227 ;  /* 0x0000140005857824 */ /* 0x000fe200078e02e3 */
[-C--:B------:R-:W-:Y:S01]  /*23d0*/  LEA.HI R0, R7, R4.reuse, RZ, 0x6 ;  /* 0x0000000407007211 */ /* 0x080fe200078f30ff */
[----:B------:R-:W-:Y:S01]  /*23e0*/  IMAD R137, R5, 0x1400, R228 ;  /* 0x0000140005897824 */ /* 0x000fe200078e02e4 */
[----:B------:R-:W-:Y:S01]  /*23f0*/  LEA.HI R4, R7, R4, RZ, 0x3 ;  /* 0x0000000407047211 */ /* 0x000fe200078f18ff */
[----:B------:R-:W-:Y:S01]  /*2400*/  IMAD.IADD R135, R135, 0x1, R6 ;  /* 0x0000000187877824 */ /* 0x000fe200078e0206 */
[----:B------:R-:W-:Y:S01]  /*2410*/  SHF.R.S32.HI R7, RZ, 0x6, R0 ;  /* 0x00000006ff077819 */ /* 0x000fe20000011400 */
[----:B------:R-:W-:Y:S01]  /*2420*/  IMAD.WIDE.U32 R100, R144, R104, R100 ;  /* 0x0000006890647225 */ /* 0x000fe200078e0064 */
[----:B------:R-:W-:-:S02]  /*2430*/  LOP3.LUT R6, R4, 0x38, RZ, 0xc0, !PT ;  /* 0x0000003804067812 */ /* 0x000fc400078ec0ff */
[----:B------:R-:W-:Y:S01]  /*2440*/  LOP3.LUT R0, R13, 0x38, RZ, 0xc0, !PT ;  /* 0x000000380d007812 */ /* 0x000fe200078ec0ff */
[C---:B------:R-:W-:Y:S01]  /*2450*/  IMAD R136, R7.reuse, 0x1400, R228 ;  /* 0x0000140007887824 */ /* 0x040fe200078e02e4 */
[--C-:B------:R-:W-:Y:S01]  /*2460*/  LOP3.LUT R6, R6, 0x1c0, R31.reuse, 0xf8, !PT ;  /* 0x000001c006067812 */ /* 0x100fe200078ef81f */
[C---:B------:R-:W-:Y:S01]  /*2470*/  IMAD R134, R7.reuse, 0x1400, R226 ;  /* 0x0000140007867824 */ /* 0x040fe200078e02e2 */
[----:B------:R-:W-:Y:S01]  /*2480*/  LOP3.LUT R0, R0, 0x1c0, R31, 0xf8, !PT ;  /* 0x000001c000007812 */ /* 0x000fe200078ef81f */
[----:B------:R-:W-:Y:S01]  /*2490*/  IMAD R132, R7, 0x1400, R227 ;  /* 0x0000140007847824 */ /* 0x000fe200078e02e3 */
[-C--:B------:R-:W-:Y:S01]  /*24a0*/  LOP3.LUT R5, R6, R229.reuse, RZ, 0x3c, !PT ;  /* 0x000000e506057212 */ /* 0x080fe200078e3cff */
[----:B------:R-:W-:Y:S01]  /*24b0*/  IMAD.SHL.U32 R31, R104, 0x40, RZ ;  /* 0x00000040681f7824 */ /* 0x000fe200078e00ff */
[----:B------:R-:W-:Y:S01]  /*24c0*/  LOP3.LUT R0, R0, R229, RZ, 0x3c, !PT ;  /* 0x000000e500007212 */ /* 0x000fe200078e3cff */
[----:B------:R-:W-:Y:S01]  /*24d0*/  IMAD.WIDE.U32 R102, R144, R104, R102 ;  /* 0x0000006890667225 */ /* 0x000fe200078e0066 */
[----:B------:R-:W-:-:S02]  /*24e0*/  LOP3.LUT R9, R224, 0x38, R4, 0xf8, !PT ;  /* 0x00000038e0097812 */ /* 0x000fc400078ef804 */
[-C--:B------:R-:W-:Y:S01]  /*24f0*/  LOP3.LUT R8, R8, R21.reuse, RZ, 0x3c, !PT ;  /* 0x0000001508087212 */ /* 0x080fe200078e3cff */
[----:B------:R-:W-:Y:S01]  /*2500*/  IMAD.IADD R136, R136, 0x1, R5 ;  /* 0x0000000188887824 */ /* 0x000fe200078e0205 */
[----:B------:R-:W-:Y:S01]  /*2510*/  SHF.R.S32.HI R5, RZ, 0x1f, R144 ;  /* 0x0000001fff057819 */ /* 0x000fe20000011490 */
[----:B------:R-:W-:Y:S01]  /*2520*/  IMAD.IADD R137, R137, 0x1, R0 ;  /* 0x0000000189897824 */ /* 0x000fe200078e0200 */
[----:B------:R-:W-:Y:S01]  /*2530*/  LOP3.LUT R9, R9, R21, RZ, 0x3c, !PT ;  /* 0x0000001509097212 */ /* 0x000fe200078e3cff */
[----:B------:R-:W-:Y:S01]  /*2540*/  IMAD.IADD R133, R133, 0x1, R8 ;  /* 0x0000000185857824 */ /* 0x000fe200078e0208 */
[----:B------:R-:W-:Y:S01]  /*2550*/  LOP3.LUT R8, R223, 0x38, R4, 0xf8, !PT ;  /* 0x00000038df087812 */ /* 0x000fe200078ef804 */
[C---:B------:R-:W-:Y:S01]  /*2560*/  IMAD R0, R5.reuse, R104, RZ ;  /* 0x0000006805007224 */ /* 0x040fe200078e02ff */
[----:B------:R-:W-:Y:S01]  /*2570*/  SHF.R.S32.HI R14, RZ, 0x3, R13 ;  /* 0x00000003ff0e7819 */ /* 0x000fe2000001140d */
[----:B------:R-:W-:Y:S01]  /*2580*/  IMAD.IADD R132, R132, 0x1, R9 ;  /* 0x0000000184847824 */ /* 0x000fe200078e0209 */
[----:B------:R-:W-:Y:S01]  /*2590*/  LOP3.LUT R7, R8, R30, RZ, 0x3c, !PT ;  /* 0x0000001e08077212 */ /* 0x000fe200078e3cff */
[----:B------:R-:W-:Y:S01]  /*25a0*/  IMAD R21, R144, R105, R0 ;  /* 0x0000006990157224 */ /* 0x000fe200078e0200 */
[----:B------:R-:W-:Y:S01]  /*25b0*/  SHF.L.U64.HI R30, R110, 0x5, R111 ;  /* 0x000000056e1e7819 */ /* 0x000fe2000001026f */
[----:B------:R-:W-:Y:S01]  /*25c0*/  IMAD R0, R5, R110, RZ ;  /* 0x0000006e05007224 */ /* 0x000fe200078e02ff */
[----:B------:R-:W-:Y:S01]  /*25d0*/  LOP3.LUT R13, R13, 0xfffffff8, RZ, 0xc0, !PT ;  /* 0xfffffff80d0d7812 */ /* 0x000fe200078ec0ff */
[----:B------:R-:W-:Y:S01]  /*25e0*/  IMAD R5, R111, 0x50, RZ ;  /* 0x000000506f057824 */ /* 0x000fe200078e02ff */
[----:B------:R-:W-:Y:S01]  /*25f0*/  LOP3.LUT R11, R4, 0xfffffff8, RZ, 0xc0, !PT ;  /* 0xfffffff8040b7812 */ /* 0x000fe200078ec0ff */
[----:B------:R-:W-:Y:S01]  /*2600*/  IMAD R15, R144, R111, R0 ;  /* 0x0000006f900f7224 */ /* 0x000fe200078e0200 */
[----:B------:R-:W-:Y:S01]  /*2610*/  SEL R0, RZ, 0x8, P2 ;  /* 0x00000008ff007807 */ /* 0x000fe20001000000 */
[----:B------:R-:W-:Y:S01]  /*2620*/  VIADD R8, R212, 0x40 ;  /* 0x00000040d4087836 */ /* 0x000fe20000000000 */
[----:B------:R-:W-:Y:S01]  /*2630*/  SHF.R.S32.HI R12, RZ, 0x3, R4 ;  /* 0x00000003ff0c7819 */ /* 0x000fe20000011404 */
[----:B------:R-:W-:Y:S01]  /*2640*/  IMAD.WIDE.U32 R110, R110, 0x50, RZ ;  /* 0x000000506e6e7825 */ /* 0x000fe200078e00ff */
[----:B------:R-:W-:-:S02]  /*2650*/  LOP3.LUT R0, R3, R0, RZ, 0xfc, !PT ;  /* 0x0000000003007212 */ /* 0x000fc400078efcff */
[----:B------:R-:W-:Y:S01]  /*2660*/  SHF.R.S32.HI R146, RZ, 0x1f, R8 ;  /* 0x0000001fff927819 */ /* 0x000fe20000011408 */
[----:B------:R-:W-:Y:S01]  /*2670*/  IMAD.WIDE.U32 R104, R104, 0x50, RZ ;  /* 0x0000005068687825 */ /* 0x000fe200078e00ff */
[C---:B------:R-:W-:Y:S02]  /*2680*/  LOP3.LUT R10, R0.reuse, 0x2, RZ, 0xc0, !PT ;  /* 0x00000002000a7812 */ /* 0x040fe400078ec0ff */
[----:B------:R-:W-:Y:S01]  /*2690*/  LOP3.LUT R9, R0, 0x4, RZ, 0xc0, !PT ;  /* 0x0000000400097812 */ /* 0x000fe200078ec0ff */
[----:B------:R-:W-:Y:S01]  /*26a0*/  IMAD.IADD R134, R134, 0x1, R7 ;  /* 0x0000000186867824 */ /* 0x000fe200078e0207 */
[----:B------:R-:W-:Y:S01]  /*26b0*/  LOP3.LUT R8, R0, 0x8, RZ, 0xc0, !PT ;  /* 0x0000000800087812 */ /* 0x000fe200078ec0ff */
[----:B------:R-:W-:Y:S01]  /*26c0*/  IMAD.IADD R122, R111, 0x1, R5 ;  /* 0x000000016f7a7824 */ /* 0x000fe200078e0205 */
[----:B------:R-:W-:Y:S01]  /*26d0*/  SHF.R.S32.HI R7, RZ, 0x1f, R13 ;  /* 0x0000001fff077819 */ /* 0x000fe2000001140d */
[----:B------:R-:W-:Y:S01]  /*26e0*/  IMAD.IADD R25, R101, 0x1, R21 ;  /* 0x0000000165197824 */ /* 0x000fe200078e0215 */
[----:B------:R-:W-:Y:S01]  /*26f0*/  SHF.R.S32.HI R6, RZ, 0x1f, R11 ;  /* 0x0000001fff067819 */ /* 0x000fe2000001140b */
[----:B------:R-:W-:-:S02]  /*2700*/  IMAD.IADD R20, R107, 0x1, R15 ;  /* 0x000000016b147824 */ /* 0x000fc400078e020f */
[----:B------:R-:W-:Y:S02]  /*2710*/  IMAD.SHL.U32 R117, R117, 0x2, RZ ;  /* 0x0000000275757824 */ /* 0x000fe400078e00ff */
[----:B------:R-:W-:Y:S02]  /*2720*/  IMAD.IADD R121, R99, 0x1, R121 ;  /* 0x0000000163797824 */ /* 0x000fe400078e0279 */
[----:B------:R-:W-:Y:S02]  /*2730*/  IMAD.IADD R123, R105, 0x1, R123 ;  /* 0x00000001697b7824 */ /* 0x000fe400078e027b */
[----:B------:R-:W-:Y:S02]  /*2740*/  IMAD.IADD R21, R21, 0x1, R103 ;  /* 0x0000000115157824 */ /* 0x000fe400078e0267 */
[----:B------:R-:W-:Y:S02]  /*2750*/  IMAD.IADD R15, R15, 0x1, R109 ;  /* 0x000000010f0f7824 */ /* 0x000fe400078e026d */
[----:B------:R-:W-:-:S07]  /*2760*/  IMAD.IADD R5, R39, 0x1, R41 ;  /* 0x0000000127057824 */ /* 0x000fce00078e0229 */
.L_x_2974:
[----:B------:R-:W0:Y:S01]  /*2770*/  LDC.64 R118, c[0x0][0x2e8] ;  /* 0x0000ba00ff767b82 */ /* 0x000e220000000a00 */
[----:B------:R-:W-:Y:S01]  /*2780*/  VIADD R45, R24, 0xffffffff ;  /* 0xffffffff182d7836 */ /* 0x000fe20000000000 */
[----:B------:R-:W-:Y:S05]  /*2790*/  YIELD ;  /* 0x0000000000007946 */ /* 0x000fea0003800000 */
[----:B--2---:R-:W-:Y:S01]  /*27a0*/  SHF.R.S32.HI R42, RZ, 0x1f, R45 ;  /* 0x0000001fff2a7819 */ /* 0x004fe2000001142d */
[----:B------:R-:W1:Y:S01]  /*27b0*/  LDC R116, c[0x0][0x3f4] ;  /* 0x0000fd00ff747b82 */ /* 0x000e620000000800 */
[-C--:B------:R-:W-:Y:S01]  /*27c0*/  IMAD R3, R121, R45.reuse, RZ ;  /* 0x0000002d79037224 */ /* 0x080fe200078e02ff */
[----:B------:R-:W-:Y:S01]  /*27d0*/  BSSY B0, `(.L_x_2867) ;  /* 0x0000800000007945 */ /* 0x000fe20003800000 */
[----:B------:R-:W-:-:S04]  /*27e0*/  IMAD.WIDE.U32 R126, R98, R45, RZ ;  /* 0x0000002d627e7225 */ /* 0x000fc800078e00ff */
[----:B------:R-:W-:Y:S01]  /*27f0*/  IMAD R3, R42, R98, R3 ;  /* 0x000000622a037224 */ /* 0x000fe200078e0203 */
[CC--:B------:R-:W-:Y:S02]  /*2800*/  IADD3 R40, P2, R37.reuse, R126.reuse, RZ ;  /* 0x0000007e25287210 */ /* 0x0c0fe40007f5e0ff */
[-C--:B------:R-:W-:Y:S01]  /*2810*/  IADD3 R0, P3, P4, R37, R126.reuse, R131 ;  /* 0x0000007e25007210 */ /* 0x080fe20007c7e083 */
[----:B------:R-:W-:Y:S01]  /*2820*/  IMAD.IADD R92, R127, 0x1, R3 ;  /* 0x000000017f5c7824 */ /* 0x000fe200078e0203 */
[----:B------:R-:W-:-:S03]  /*2830*/  IADD3 R4, P5, P6, R37, R126, R129 ;  /* 0x0000007e25047210 */ /* 0x000fc60007ebe081 */
[----:B------:R-:W-:Y:S01]  /*2840*/  IMAD.X R41, R92, 0x1, R35, P2 ;  /* 0x000000015c297824 */ /* 0x000fe200010e0623 */
[C---:B0-----:R-:W-:Y:S02]  /*2850*/  LEA R52, P2, R0.reuse, R118, 0x1 ;  /* 0x0000007600347211 */ /* 0x041fe400078408ff */
[CC--:B------:R-:W-:Y:S02]  /*2860*/  IADD3.X R3, R35.reuse, R92.reuse, R130, P3, P4 ;  /* 0x0000005c23037210 */ /* 0x0c0fe40001fe8482 */
[----:B------:R-:W-:Y:S02]  /*2870*/  IADD3.X R24, R35, R92, R128, P5, P6 ;  /* 0x0000005c23187210 */ /* 0x000fe40002fec480 */
[----:B------:R-:W-:Y:S01]  /*2880*/  LEA.HI.X R53, R0, R119, R3, 0x1, P2 ;  /* 0x0000007700357211 */ /* 0x000fe200010f0c03 */
[----:B------:R-:W-:Y:S01]  /*2890*/  IMAD R3, R19, 0x5000, R233 ;  /* 0x0000500013037824 */ /* 0x000fe200078e02e9 */
[----:B-1----:R-:W-:Y:S02]  /*28a0*/  ISETP.GE.AND P2, PT, R116, 0x1, PT ;  /* 0x000000017400780c */ /* 0x002fe40003f46270 */
[----:B------:R-:W-:-:S02]  /*28b0*/  LEA R54, P5, R4, R118, 0x1 ;  /* 0x0000007604367211 */ /* 0x000fc400078a08ff */
[----:B------:R-:W-:Y:S02]  /*28c0*/  LEA R60, P6, R40, R118, 0x1 ;  /* 0x00000076283c7211 */ /* 0x000fe400078c08ff */
[----:B------:R-:W-:Y:S02]  /*28d0*/  ISETP.GT.AND P3, PT, R45, R120, PT ;  /* 0x000000782d00720c */ /* 0x000fe40003f64270 */
[-C--:B------:R-:W-:Y:S01]  /*28e0*/  LEA.HI.X R55, R4, R119.reuse, R24, 0x1, P5 ;  /* 0x0000007704377211 */ /* 0x080fe200028f0c18 */
[----:B------:R-:W-:Y:S01]  /*28f0*/  IMAD R4, R3, 0x2, R18 ;  /* 0x0000000203047824 */ /* 0x000fe200078e0212 */
[----:B------:R-:W-:Y:S01]  /*2900*/  LEA.HI.X R61, R40, R119, R41, 0x1, P6 ;  /* 0x00000077283d7211 */ /* 0x000fe200030f0c29 */
[----:B------:R-:W-:Y:S01]  /*2910*/  IMAD.MOV.U32 R24, RZ, RZ, R45 ;  /* 0x000000ffff187224 */ /* 0x000fe200078e002d */
[----:B------:R-:W-:Y:S01]  /*2920*/  P2R R114, PR, RZ, 0x8 ;  /* 0x00000008ff727803 */ /* 0x000fe20000000000 */
        /* <DEDUP_REMOVED lines=32> */
[----:B------:R-:W-:Y:S01]  /*2b30*/  LEA R40, P2, R41, UR4, 0x1 ;  /* 0x0000000429287c11 */ /* 0x000fe2000f8408ff */
        /* <DEDUP_REMOVED lines=24> */
.L_x_2871:
[----:B------:R-:W-:Y:S05]  /*2cc0*/  BSYNC B1 ;  /* 0x0000000000017941 */ /* 0x000fea0003800000 */
.L_x_2870:
        /* <DEDUP_REMOVED lines=74> */
.L_x_2873:
[----:B------:R-:W-:Y:S05]  /*3170*/  BSYNC B1 ;  /* 0x0000000000017941 */ /* 0x000fea0003800000 */
.L_x_2872:
        /* <DEDUP_REMOVED lines=9> */
[----:B------:R-:W-:Y:S01]  /*3210*/  CS2R R58, SRZ ;  /* 0x00000000003a7805 */ /* 0x000fe2000001ff00 */
[----:B-----5:R-:W-:Y:S01]  /*3220*/  IMAD.MOV.U32 R142, RZ, RZ, R66 ;  /* 0x000000ffff8e7224 */ /* 0x020fe200078e0042 */
[----:B------:R-:W-:-:S03]  /*3230*/  CS2R R64, SRZ ;  /* 0x0000000000407805 */ /* 0x000fc6000001ff00 */
[----:B------:R-:W-:Y:S05]  /*3240*/  @P5 BRA `(.L_x_2875) ;  /* 0x00000000007c5947 */ /* 0x000fea0003800000 */
[----:B------:R-:W-:Y:S01]  /*3250*/  IADD3 R90, P2, P6, R106, R27, R90 ;  /* 0x0000001b6a5a7210 */ /* 0x000fe20007e5e05a */
[----:B------:R-:W-:Y:S01]  /*3260*/  ULDC.64 UR4, c[0x0][0x3e8] ;  /* 0x0000fa0000047ab9 */ /* 0x000fe20000000a00 */
[----:B------:R-:W-:Y:S01]  /*3270*/  ULDC.64 UR6, c[0x0][0x400] ;  /* 0x0001000000067ab9 */ /* 0x000fe20000000a00 */
[----:B------:R-:W-:Y:S02]  /*3280*/  CS2R R62, SRZ ;  /* 0x00000000003e7805 */ /* 0x000fe4000001ff00 */
[----:B------:R-:W-:Y:S02]  /*3290*/  IADD3.X R41, R20, R29, R0, P2, P6 ;  /* 0x0000001d14297210 */ /* 0x000fe400017ec400 */
        /* <DEDUP_REMOVED lines=26> */
.L_x_2875:
[----:B------:R-:W-:Y:S05]  /*3440*/  BSYNC B1 ;  /* 0x0000000000017941 */ /* 0x000fea0003800000 */
.L_x_2874:
[----:B------:R-:W2:Y:S01]  /*3450*/  LDL R0, [R1+0x58] ;  /* 0x0000580001007983 */ /* 0x000ea20000100800 */
[----:B0-----:R-:W-:Y:S01]  /*3460*/  IMAD.MOV.U32 R40, RZ, RZ, R70 ;  /* 0x000000ffff287224 */ /* 0x001fe200078e0046 */
[----:B------:R-:W-:Y:S01]  /*3470*/  PRMT R164, R142, 0x7610, R164 ;  /* 0x000076108ea47816 */ /* 0x000fe200000000a4 */
        /* <DEDUP_REMOVED lines=45> */
[----:B--2---:R-:W-:Y:S01]  /*3750*/  R2UR UR4, R0 ;  /* 0x00000000000472ca */ /* 0x004fe200000e0000 */
[----:B------:R-:W-:-:S05]  /*3760*/  IMAD.MOV.U32 R0, RZ, RZ, R67 ;  /* 0x000000ffff007224 */ /* 0x000fca00078e0043 */
[----:B------:R-:W-:Y:S01]  /*3770*/  PRMT R165, R0, 0x7610, R165 ;  /* 0x0000761000a57816 */ /* 0x000fe200000000a5 */
[----:B------:R-:W-:-:S05]  /*3780*/  IMAD.MOV.U32 R0, RZ, RZ, R75 ;  /* 0x000000ffff007224 */ /* 0x000fca00078e004b */
[----:B------:R-:W-:Y:S01]  /*3790*/  PRMT R173, R0, 0x7610, R173 ;  /* 0x0000761000ad7816 */ /* 0x000fe200000000ad */
[----:B------:R-:W-:Y:S01]  /*37a0*/  IMAD.MOV.U32 R0, RZ, RZ, R69 ;  /* 0x000000ffff007224 */ /* 0x000fe200078e0045 */
[----:B------:R-:W-:-:S04]  /*37b0*/  UISETP.NE.AND UP0, UPT, UR4, 0x3, UPT ;  /* 0x000000030400788c */ /* 0x000fc8000bf05270 */
[----:B------:R-:W-:Y:S01]  /*37c0*/  PRMT R167, R0, 0x7610, R167 ;  /* 0x0000761000a77816 */ /* 0x000fe200000000a7 */
[----:B------:R-:W-:Y:S01]  /*37d0*/  IMAD.MOV.U32 R0, RZ, RZ, R44 ;  /* 0x000000ffff007224 */ /* 0x000fe200078e002c */
[----:B------:R-:W-:-:S04]  /*37e0*/  PLOP3.LUT P2, PT, PT, PT, UP0, 0x80, 0x0 ;  /* 0x000000000000781c */ /* 0x000fc80003f4f008 */
[----:B------:R-:W-:Y:S01]  /*37f0*/  PRMT R88, R0, 0x7610, R88 ;  /* 0x0000761000587816 */ /* 0x000fe20000000058 */
[----:B------:R-:W-:-:S05]  /*3800*/  IMAD.MOV.U32 R0, RZ, RZ, R56 ;  /* 0x000000ffff007224 */ /* 0x000fca00078e0038 */
[----:B------:R-:W-:Y:S01]  /*3810*/  PRMT R142, R0, 0x7610, R142 ;  /* 0x00007610008e7816 */ /* 0x000fe2000000008e */
[----:B------:R-:W-:-:S05]  /*3820*/  IMAD.MOV.U32 R0, RZ, RZ, R46 ;  /* 0x000000ffff007224 */ /* 0x000fca00078e002e */
[----:B------:R-:W-:Y:S01]  /*3830*/  PRMT R90, R0, 0x7610, R90 ;  /* 0x00007610005a7816 */ /* 0x000fe2000000005a */
[----:B------:R-:W-:-:S05]  /*3840*/  IMAD.MOV.U32 R0, RZ, RZ, R49 ;  /* 0x000000ffff007224 */ /* 0x000fca00078e0031 */
[----:B------:R-:W-:Y:S01]  /*3850*/  PRMT R141, R0, 0x7610, R141 ;  /* 0x00007610008d7816 */ /* 0x000fe2000000008d */
[----:B------:R-:W-:-:S05]  /*3860*/  IMAD.MOV.U32 R0, RZ, RZ, R65 ;  /* 0x000000ffff007224 */ /* 0x000fca00078e0041 */
[----:B------:R-:W-:Y:S01]  /*3870*/  PRMT R177, R0, 0x7610, R177 ;  /* 0x0000761000b17816 */ /* 0x000fe200000000b1 */
[----:B------:R-:W-:Y:S06]  /*3880*/  @!P2 BRA `(.L_x_2876) ;  /* 0x000000000004a947 */ /* 0x000fec0003800000 */
[----:B------:R-:W-:Y:S01]  /*3890*/  BPT.TRAP 0x1 ;  /* 0x000000040000795c */ /* 0x000fe20000300000 */
.L_x_2876:
[----:B------:R-:W-:Y:S01]  /*38a0*/  IMAD R0, R19, 0x8, R18 ;  /* 0x0000000813007824 */ /* 0x000fe200078e0212 */
[----:B------:R-:W-:Y:S01]  /*38b0*/  SHF.L.U32 R115, R219, 0x1f, RZ ;  /* 0x0000001fdb737819 */ /* 0x000fe200000006ff */
[----:B------:R-:W-:Y:S03]  /*38c0*/  BSSY B1, `(.L_x_2877) ;  /* 0x0000003000017945 */ /* 0x000fe60003800000 */
[----:B------:R-:W0:Y:S02]  /*38d0*/  SYNCS.PHASECHK.TRANS64.TRYWAIT P6, [R0+URZ+0x38890], R115 ;  /* 0x03889073000075a7 */ /* 0x000e2400080c017f */
[----:B0-----:R-:W-:Y:S05]  /*38e0*/  @!P6 BRA `(.L_x_2878) ;  /* 0x000002e000d0e947 */ /* 0x001fea0003800000 */
.L_x_3292:
[----:B------:R-:W-:Y:S05]  /*38f0*/  BSYNC B1 ;  /* 0x0000000000017941 */ /* 0x000fea0003800000 */
.L_x_2877:
        /* <DEDUP_REMOVED lines=9> */
[----:B------:R-:W-:Y:S02]  /*3990*/  SHF.R.U64 R152, R124, 0x10, R125 ;  /* 0x000000107c987819 */ /* 0x000fe4000000127d */
[--C-:B------:R-:W-:Y:S02]  /*39a0*/  SHF.R.U64 R153, R126, 0x10, R127.reuse ;  /* 0x000000107e997819 */ /* 0x100fe4000000127f */
[----:B------:R-:W-:Y:S02]  /*39b0*/  SHF.R.U32.HI R155, RZ, 0x10, R127 ;  /* 0x00000010ff9b7819 */ /* 0x000fe4000001167f */
[----:B------:R-:W-:Y:S01]  /*39c0*/  SHF.R.U32.HI R154, RZ, 0x10, R125 ;  /* 0x00000010ff9a7819 */ /* 0x000fe2000001167d */
[----:B--2---:R-:W-:Y:S01]  /*39d0*/  IMAD.U32 R125, R42, 0x10000, RZ ;  /* 0x000100002a7d7824 */ /* 0x004fe200078e00ff */
[----:B------:R-:W-:Y:S02]  /*39e0*/  PRMT R126, R140, 0x5432, R152 ;  /* 0x000054328c7e7816 */ /* 0x000fe40000000098 */
[----:B------:R-:W-:-:S02]  /*39f0*/  PRMT R152, R156, 0x5410, R153 ;  /* 0x000054109c987816 */ /* 0x000fc40000000099 */
[----:B------:R-:W-:Y:S01]  /*3a00*/  PRMT R153, R157, 0x5410, R155 ;  /* 0x000054109d997816 */ /* 0x000fe2000000009b */
[----:B------:R-:W-:Y:S01]  /*3a10*/  IMAD.U32 R155, R40, 0x10000, RZ ;  /* 0x00010000289b7824 */ /* 0x000fe200078e00ff */
[----:B------:R-:W-:Y:S01]  /*3a20*/  PRMT R127, R139, 0x5432, R154 ;  /* 0x000054328b7f7816 */ /* 0x000fe2000000009a */
[C---:B------:R-:W-:Y:S01]  /*3a30*/  IMAD.U32 R154, R41.reuse, 0x10000, RZ ;  /* 0x00010000299a7824 */ /* 0x040fe200078e00ff */
[----:B------:R-:W-:Y:S01]  /*3a40*/  LOP3.LUT R158, R41, 0xffff0000, RZ, 0xc0, !PT ;  /* 0xffff0000299e7812 */ /* 0x000fe200078ec0ff */
[----:B------:R-:W-:Y:S01]  /*3a50*/  IMAD.U32 R156, R153, 0x10000, RZ ;  /* 0x00010000999c7824 */ /* 0x000fe200078e00ff */
[----:B------:R-:W-:Y:S01]  /*3a60*/  LOP3.LUT R42, R42, 0xffff0000, RZ, 0xc0, !PT ;  /* 0xffff00002a2a7812 */ /* 0x000fe200078ec0ff */
[----:B------:R-:W-:Y:S01]  /*3a70*/  IMAD.U32 R157, R127, 0x10000, RZ ;  /* 0x000100007f9d7824 */ /* 0x000fe200078e00ff */
[C---:B------:R-:W-:Y:S01]  /*3a80*/  LOP3.LUT R41, R152.reuse, 0xffff0000, RZ, 0xc0, !PT ;  /* 0xffff000098297812 */ /* 0x040fe200078ec0ff */
[----:B------:R-:W-:Y:S01]  /*3a90*/  IMAD.U32 R152, R152, 0x10000, RZ ;  /* 0x0001000098987824 */ /* 0x000fe200078e00ff */
[----:B------:R-:W-:Y:S01]  /*3aa0*/  LOP3.LUT R159, R126, 0xffff0000, RZ, 0xc0, !PT ;  /* 0xffff00007e9f7812 */ /* 0x000fe200078ec0ff */
[-C--:B------:R-:W-:Y:S01]  /*3ab0*/  FMUL.FTZ R160, R42, R156.reuse ;  /* 0x0000009c2aa07220 */ /* 0x080fe20000410000 */
[----:B------:R-:W-:Y:S01]  /*3ac0*/  LOP3.LUT R124, R43, 0xffff0000, RZ, 0xc0, !PT ;  /* 0xffff00002b7c7812 */ /* 0x000fe200078ec0ff */
[----:B------:R-:W-:Y:S01]  /*3ad0*/  FMUL.FTZ R161, R158, R41 ;  /* 0x000000299ea17220 */ /* 0x000fe20000410000 */
[----:B------:R-:W-:Y:S01]  /*3ae0*/  FMUL.FTZ R42, R42, R157 ;  /* 0x0000009d2a2a7220 */ /* 0x000fe20000410000 */
[----:B------:R-:W-:Y:S01]  /*3af0*/  FMUL.FTZ R158, R158, R159 ;  /* 0x0000009f9e9e7220 */ /* 0x000fe20000410000 */
[----:B------:R-:W-:Y:S01]  /*3b00*/  LOP3.LUT R153, R153, 0xffff0000, RZ, 0xc0, !PT ;  /* 0xffff000099997812 */ /* 0x000fe200078ec0ff */
[----:B------:R-:W-:Y:S01]  /*3b10*/  IMAD.U32 R126, R126, 0x10000, RZ ;  /* 0x000100007e7e7824 */ /* 0x000fe200078e00ff */
[----:B------:R-:W-:Y:S01]  /*3b20*/  LOP3.LUT R127, R127, 0xffff0000, RZ, 0xc0, !PT ;  /* 0xffff00007f7f7812 */ /* 0x000fe200078ec0ff */
[C---:B------:R-:W-:Y:S01]  /*3b30*/  FFMA.FTZ R160, R125.reuse, R157, -R160 ;  /* 0x0000009d7da07223 */ /* 0x040fe200000108a0 */
[----:B------:R-:W-:Y:S01]  /*3b40*/  LOP3.LUT R40, R40, 0xffff0000, RZ, 0xc0, !PT ;  /* 0xffff000028287812 */ /* 0x000fe200078ec0ff */
[C---:B------:R-:W-:Y:S01]  /*3b50*/  FFMA.FTZ R161, R154.reuse, R159, -R161 ;  /* 0x0000009f9aa17223 */ /* 0x040fe200000108a1 */
[----:B------:R-:W-:Y:S01]  /*3b60*/  FFMA.FTZ R158, R154, R41, R158 ;  /* 0x000000299a9e7223 */ /* 0x000fe2000001009e */
[----:B------:R-:W-:Y:S01]  /*3b70*/  FFMA.FTZ R125, R125, R156, R42 ;  /* 0x0000009c7d7d7223 */ /* 0x000fe2000001002a */
[----:B------:R-:W-:-:S02]  /*3b80*/  IMAD.U32 R43, R43, 0x10000, RZ ;  /* 0x000100002b2b7824 */ /* 0x000fc400078e00ff */
        /* <DEDUP_REMOVED lines=8> */
[----:B------:R-:W-:Y:S02]  /*3c10*/  F2FP.BF16.F32.PACK_AB R158, R158, R161 ;  /* 0x000000a19e9e723e */ /* 0x000fe400000010ff */
[----:B------:R-:W-:-:S02]  /*3c20*/  F2FP.BF16.F32.PACK_AB R43, R43, R42 ;  /* 0x0000002a2b2b723e */ /* 0x000fc400000010ff */
[----:B------:R-:W-:Y:S01]  /*3c30*/  F2FP.BF16.F32.PACK_AB R40, R41, R124 ;  /* 0x0000007c2928723e */ /* 0x000fe200000010ff */
[----:B------:R-:W-:Y:S01]  /*3c40*/  IMAD.MOV.U32 R41, RZ, RZ, R158 ;  /* 0x000000ffff297224 */ /* 0x000fe200078e009e */
[----:B------:R-:W-:-:S07]  /*3c50*/  F2FP.BF16.F32.PACK_AB R42, R125, R160 ;  /* 0x000000a07d2a723e */ /* 0x000fce00000010ff */
.L_x_2884:
[----:B------:R-:W-:Y:S05]  /*3c60*/  BSYNC B3 ;  /* 0x0000000000037941 */ /* 0x000fea0003800000 */
.L_x_2883:
[----:B------:R-:W-:Y:S02]  /*3c70*/  ULDC.64 UR4, c[0x0][0x208] ;  /* 0x0000820000047ab9 */ /* 0x000fe40000000a00 */
[----:B--2---:R1:W-:Y:S03]  /*3c80*/  STG.E.128 desc[UR4][R60.64], R40 ;  /* 0x000000283c007986 */ /* 0x0043e6000c101d04 */
.L_x_2882:
[----:B------:R-:W-:Y:S05]  /*3c90*/  BSYNC B2 ;  /* 0x0000000000027941 */ /* 0x000fea0003800000 */
.L_x_2881:
        /* <DEDUP_REMOVED lines=52> */
.L_x_2888:
[----:B------:R-:W-:Y:S05]  /*3fe0*/  BSYNC B3 ;  /* 0x0000000000037941 */ /* 0x000fea0003800000 */
.L_x_2887:
[----:B------:R-:W-:Y:S02]  /*3ff0*/  ULDC.64 UR4, c[0x0][0x208] ;  /* 0x0000820000047ab9 */ /* 0x000fe40000000a00 */
[----:B--2---:R2:W-:Y:S03]  /*4000*/  STG.E.128 desc[UR4][R60.64+0x80], R40 ;  /* 0x000080283c007986 */ /* 0x0045e6000c101d04 */
.L_x_2886:
[----:B------:R-:W-:Y:S05]  /*4010*/  BSYNC B2 ;  /* 0x0000000000027941 */ /* 0x000fea0003800000 */
.L_x_2885:
        /* <DEDUP_REMOVED lines=52> */
.L_x_2892:
[----:B------:R-:W-:Y:S05]  /*4360*/  BSYNC B3 ;  /* 0x0000000000037941 */ /* 0x000fea0003800000 */
.L_x_2891:
[----:B------:R-:W-:Y:S02]  /*4370*/  ULDC.64 UR4, c[0x0][0x208] ;  /* 0x0000820000047ab9 */ /* 0x000fe40000000a00 */
[----:B--2---:R3:W-:Y:S03]  /*4380*/  STG.E.128 desc[UR4][R60.64+0x100], R40 ;  /* 0x000100283c007986 */ /* 0x0047e6000c101d04 */
.L_x_2890:
[----:B------:R-:W-:Y:S05]  /*4390*/  BSYNC B2 ;  /* 0x0000000000027941 */ /* 0x000fea0003800000 */
.L_x_2889:
[----:B------:R-:W-:-:S13]  /*43a0*/  ISETP.NE.AND P3, PT, R8, RZ, PT ;  /* 0x000000ff0800720c */ /* 0x000fda0003f65270 */
[----:B------:R-:W-:Y:S05]  /*43b0*/  @!P3 BRA `(.L_x_2880) ;  /* 0x0000000000ccb947 */ /* 0x000fea0003800000 */
[----:B-123--:R1:W2:Y:S01]  /*43c0*/  LDS.128 R40, [R4+0x2bc00] ;  /* 0x02bc000004287984 */ /* 0x00e2a20000000c00 */
[----:B------:R-:W-:Y:S01]  /*43d0*/  ISETP.GE.AND P3, PT, R216, R116, PT ;  /* 0x00000074d800720c */ /* 0x000fe20003f66270 */
[----:B------:R-:W-:-:S12]  /*43e0*/  BSSY B2, `(.L_x_2893) ;  /* 0x000002e000027945 */ /* 0x000fd80003800000 */
[----:B-1----:R-:W-:Y:S05]  /*43f0*/  @P3 BRA `(.L_x_2894) ;  /* 0x0000000000b03947 */ /* 0x002fea0003800000 */
[--C-:B------:R-:W-:Y:S02]  /*4400*/  SHF.R.U64 R87, R82, 0x10, R83.reuse ;  /* 0x0000001052577819 */ /* 0x100fe40000001253 */
[----:B------:R-:W-:Y:S02]  /*4410*/  SHF.R.U32.HI R82, RZ, 0x10, R83 ;  /* 0x00000010ff527819 */ /* 0x000fe40000011653 */
[--C-:B------:R-:W-:Y:S02]  /*4420*/  SHF.R.U64 R83, R84, 0x10, R85.reuse ;  /* 0x0000001054537819 */ /* 0x100fe40000001255 */
[----:B------:R-:W-:Y:S01]  /*4430*/  SHF.R.U32.HI R86, RZ, 0x10, R85 ;  /* 0x00000010ff567819 */ /* 0x000fe20000011655 */
[----:B--2---:R-:W-:Y:S01]  /*4440*/  IMAD.U32 R85, R42, 0x10000, RZ ;  /* 0x000100002a557824 */ /* 0x004fe200078e00ff */
[----:B------:R-:W-:Y:S02]  /*4450*/  PRMT R186, R186, 0x5410, R83 ;  /* 0x00005410baba7816 */ /* 0x000fe40000000053 */
[----:B------:R-:W-:-:S02]  /*4460*/  PRMT R180, R180, 0x5410, R87 ;  /* 0x00005410b4b47816 */ /* 0x000fc40000000057 */
[----:B------:R-:W-:Y:S01]  /*4470*/  PRMT R181, R181, 0x5410, R82 ;  /* 0x00005410b5b57816 */ /* 0x000fe20000000052 */
[----:B------:R-:W-:Y:S01]  /*4480*/  IMAD.U32 R82, R41, 0x10000, RZ ;  /* 0x0001000029527824 */ /* 0x000fe200078e00ff */
[----:B------:R-:W-:Y:S01]  /*4490*/  PRMT R187, R187, 0x5410, R86 ;  /* 0x00005410bbbb7816 */ /* 0x000fe20000000056 */
[----:B------:R-:W-:Y:S01]  /*44a0*/  IMAD.U32 R86, R40, 0x10000, RZ ;  /* 0x0001000028567824 */ /* 0x000fe200078e00ff */
[----:B------:R-:W-:Y:S01]  /*44b0*/  LOP3.LUT R94, R41, 0xffff0000, RZ, 0xc0, !PT ;  /* 0xffff0000295e7812 */ /* 0x000fe200078ec0ff */
[----:B------:R-:W-:Y:S01]  /*44c0*/  IMAD.U32 R92, R181, 0x10000, RZ ;  /* 0x00010000b55c7824 */ /* 0x000fe200078e00ff */
[----:B------:R-:W-:Y:S01]  /*44d0*/  LOP3.LUT R41, R186, 0xffff0000, RZ, 0xc0, !PT ;  /* 0xffff0000ba297812 */ /* 0x000fe200078ec0ff */
[----:B------:R-:W-:Y:S01]  /*44e0*/  IMAD.U32 R87, R187, 0x10000, RZ ;  /* 0x00010000bb577824 */ /* 0x000fe200078e00ff */
[----:B------:R-:W-:Y:S02]  /*44f0*/  LOP3.LUT R83, R180, 0xffff0000, RZ, 0xc0, !PT ;  /* 0xffff0000b4537812 */ /* 0x000fe400078ec0ff */
[----:B------:R-:W-:Y:S01]  /*4500*/  LOP3.LUT R42, R42, 0xffff0000, RZ, 0xc0, !PT ;  /* 0xffff00002a2a7812 */ /* 0x000fe200078ec0ff */
[C---:B------:R-:W-:Y:S01]  /*4510*/  FMUL.FTZ R93, R94.reuse, R41 ;  /* 0x000000295e5d7220 */ /* 0x040fe20000410000 */
[----:B------:R-:W-:Y:S01]  /*4520*/  LOP3.LUT R84, R43, 0xffff0000, RZ, 0xc0, !PT ;  /* 0xffff00002b547812 */ /* 0x000fe200078ec0ff */
[----:B------:R-:W-:Y:S01]  /*4530*/  FMUL.FTZ R94, R94, R83 ;  /* 0x000000535e5e7220 */ /* 0x000fe20000410000 */
[----:B------:R-:W-:Y:S01]  /*4540*/  LOP3.LUT R187, R187, 0xffff0000, RZ, 0xc0, !PT ;  /* 0xffff0000bbbb7812 */ /* 0x000fe200078ec0ff */
[C---:B------:R-:W-:Y:S01]  /*4550*/  FMUL.FTZ R118, R42.reuse, R87 ;  /* 0x000000572a767220 */ /* 0x040fe20000410000 */
[----:B------:R-:W-:Y:S01]  /*4560*/  FMUL.FTZ R42, R42, R92 ;  /* 0x0000005c2a2a7220 */ /* 0x000fe20000410000 */
[----:B------:R-:W-:Y:S01]  /*4570*/  LOP3.LUT R40, R40, 0xffff0000, RZ, 0xc0, !PT ;  /* 0xffff000028287812 */ /* 0x000fe200078ec0ff */
[C---:B------:R-:W-:Y:S01]  /*4580*/  FFMA.FTZ R94, R82.reuse, R41, R94 ;  /* 0x00000029525e7223 */ /* 0x040fe2000001005e */
[----:B------:R-:W-:Y:S01]  /*4590*/  LOP3.LUT R181, R181, 0xffff0000, RZ, 0xc0, !PT ;  /* 0xffff0000b5b57812 */ /* 0x000fe200078ec0ff */
[----:B------:R-:W-:Y:S01]  /*45a0*/  FFMA.FTZ R93, R82, R83, -R93 ;  /* 0x00000053525d7223 */ /* 0x000fe2000001085d */
[----:B------:R-:W-:-:S02]  /*45b0*/  IMAD.U32 R41, R186, 0x10000, RZ ;  /* 0x00010000ba297824 */ /* 0x000fc400078e00ff */
[C---:B------:R-:W-:Y:S01]  /*45c0*/  FFMA.FTZ R118, R85.reuse, R92, -R118 ;  /* 0x0000005c55767223 */ /* 0x040fe20000010876 */
[----:B------:R-:W-:Y:S02]  /*45d0*/  IMAD.U32 R83, R180, 0x10000, RZ ;  /* 0x00010000b4537824 */ /* 0x000fe400078e00ff */
[----:B------:R-:W-:Y:S01]  /*45e0*/  FFMA.FTZ R85, R85, R87, R42 ;  /* 0x0000005755557223 */ /* 0x000fe2000001002a */
[----:B------:R-:W-:Y:S02]  /*45f0*/  IMAD.U32 R43, R43, 0x10000, RZ ;  /* 0x000100002b2b7824 */ /* 0x000fe400078e00ff */
[C---:B------:R-:W-:Y:S01]  /*4600*/  FMUL.FTZ R42, R84.reuse, R187 ;  /* 0x000000bb542a7220 */ /* 0x040fe20000410000 */
        /* <DEDUP_REMOVED lines=10> */
[----:B------:R-:W-:-:S07]  /*46b0*/  F2FP.BF16.F32.PACK_AB R40, R40, R87 ;  /* 0x000000572828723e */ /* 0x000fce00000010ff */
.L_x_2894:
[----:B------:R-:W-:Y:S05]  /*46c0*/  BSYNC B2 ;  /* 0x0000000000027941 */ /* 0x000fea0003800000 */
.L_x_2893:
[----:B------:R-:W-:Y:S02]  /*46d0*/  ULDC.64 UR4, c[0x0][0x208] ;  /* 0x0000820000047ab9 */ /* 0x000fe40000000a00 */
[----:B--2---:R4:W-:Y:S03]  /*46e0*/  STG.E.128 desc[UR4][R60.64+0x180], R40 ;  /* 0x000180283c007986 */ /* 0x0049e6000c101d04 */
.L_x_2880:
[----:B------:R-:W-:Y:S05]  /*46f0*/  BSYNC B1 ;  /* 0x0000000000017941 */ /* 0x000fea0003800000 */
.L_x_2879:
        /* <DEDUP_REMOVED lines=18> */
[----:B------:R-:W-:Y:S01]  /*4820*/  LOP3.LUT R79, R41, 0xffff0000, RZ, 0xc0, !PT ;  /* 0xffff0000294f7812 */ /* 0x000fe200078ec0ff */
[----:B------:R-:W-:Y:S01]  /*4830*/  IMAD.U32 R41, R40, 0x10000, RZ ;  /* 0x0001000028297824 */ /* 0x000fe200078e00ff */
[C---:B------:R-:W-:Y:S01]  /*4840*/  LOP3.LUT R84, R190.reuse, 0xffff0000, RZ, 0xc0, !PT ;  /* 0xffff0000be547812 */ /* 0x040fe200078ec0ff */
[----:B------:R-:W-:Y:S01]  /*4850*/  IMAD.U32 R190, R190, 0x10000, RZ ;  /* 0x00010000bebe7824 */ /* 0x000fe200078e00ff */
[C---:B------:R-:W-:Y:S01]  /*4860*/  LOP3.LUT R80, R178.reuse, 0xffff0000, RZ, 0xc0, !PT ;  /* 0xffff0000b2507812 */ /* 0x040fe200078ec0ff */
[----:B------:R-:W-:Y:S01]  /*4870*/  IMAD.U32 R178, R178, 0x10000, RZ ;  /* 0x00010000b2b27824 */ /* 0x000fe200078e00ff */
[----:B------:R-:W-:Y:S01]  /*4880*/  PRMT R179, R179, 0x5410, R78 ;  /* 0x00005410b3b37816 */ /* 0x000fe2000000004e */
[----:B------:R-:W-:Y:S01]  /*4890*/  FMUL.FTZ R86, R79, R84 ;  /* 0x000000544f567220 */ /* 0x000fe20000410000 */
[----:B------:R-:W-:Y:S01]  /*48a0*/  LOP3.LUT R61, R42, 0xffff0000, RZ, 0xc0, !PT ;  /* 0xffff00002a3d7812 */ /* 0x000fe200078ec0ff */
[----:B------:R-:W-:-:S02]  /*48b0*/  IMAD.U32 R78, R191, 0x10000, RZ ;  /* 0x00010000bf4e7824 */ /* 0x000fc400078e00ff */
[-C--:B------:R-:W-:Y:S01]  /*48c0*/  FMUL.FTZ R83, R79, R80.reuse ;  /* 0x000000504f537220 */ /* 0x080fe20000410000 */
[----:B------:R-:W-:Y:S01]  /*48d0*/  IMAD.U32 R82, R179, 0x10000, RZ ;  /* 0x00010000b3527824 */ /* 0x000fe200078e00ff */
[----:B------:R-:W-:Y:S01]  /*48e0*/  LOP3.LUT R79, R40, 0xffff0000, RZ, 0xc0, !PT ;  /* 0xffff0000284f7812 */ /* 0x000fe200078ec0ff */
[----:B------:R-:W-:Y:S01]  /*48f0*/  FFMA.FTZ R40, R81, R80, -R86 ;  /* 0x0000005051287223 */ /* 0x000fe20000010856 */
[----:B------:R-:W-:Y:S01]  /*4900*/  FMUL.FTZ R85, R61, R78 ;  /* 0x0000004e3d557220 */ /* 0x000fe20000410000 */
[----:B------:R-:W-:Y:S01]  /*4910*/  FFMA.FTZ R81, R81, R84, R83 ;  /* 0x0000005451517223 */ /* 0x000fe20000010053 */
[----:B------:R-:W-:Y:S01]  /*4920*/  LOP3.LUT R42, R43, 0xffff0000, RZ, 0xc0, !PT ;  /* 0xffff00002b2a7812 */ /* 0x000fe200078ec0ff */
[-C--:B------:R-:W-:Y:S01]  /*4930*/  FMUL.FTZ R83, R61, R82.reuse ;  /* 0x000000523d537220 */ /* 0x080fe20000410000 */
[----:B------:R-:W-:Y:S01]  /*4940*/  LOP3.LUT R191, R191, 0xffff0000, RZ, 0xc0, !PT ;  /* 0xffff0000bfbf7812 */ /* 0x000fe200078ec0ff */
[C---:B------:R-:W-:Y:S01]  /*4950*/  FFMA.FTZ R61, R60.reuse, R82, -R85 ;  /* 0x000000523c3d7223 */ /* 0x040fe20000010855 */
[----:B------:R-:W-:Y:S01]  /*4960*/  LOP3.LUT R179, R179, 0xffff0000, RZ, 0xc0, !PT ;  /* 0xffff0000b3b37812 */ /* 0x000fe200078ec0ff */
        /* <DEDUP_REMOVED lines=15> */
.L_x_2900:
[----:B------:R-:W-:Y:S05]  /*4a60*/  BSYNC B3 ;  /* 0x0000000000037941 */ /* 0x000fea0003800000 */
.L_x_2899:
[----:B------:R-:W-:Y:S02]  /*4a70*/  ULDC.64 UR4, c[0x0][0x208] ;  /* 0x0000820000047ab9 */ /* 0x000fe40000000a00 */
[----:B--2---:R1:W-:Y:S03]  /*4a80*/  STG.E.128 desc[UR4][R54.64], R40 ;  /* 0x0000002836007986 */ /* 0x0043e6000c101d04 */
.L_x_2898:
[----:B------:R-:W-:Y:S05]  /*4a90*/  BSYNC B2 ;  /* 0x0000000000027941 */ /* 0x000fea0003800000 */
.L_x_2897:
        /* <DEDUP_REMOVED lines=9> */
[----:B------:R-:W-:Y:S02]  /*4b30*/  SHF.R.U64 R79, R74, 0x10, R75 ;  /* 0x000000104a4f7819 */ /* 0x000fe4000000124b */
[----:B------:R-:W-:Y:S02]  /*4b40*/  SHF.R.U32.HI R76, RZ, 0x10, R77 ;  /* 0x00000010ff4c7819 */ /* 0x000fe4000001164d */
[----:B------:R-:W-:Y:S02]  /*4b50*/  SHF.R.U32.HI R74, RZ, 0x10, R75 ;  /* 0x00000010ff4a7819 */ /* 0x000fe4000001164b */
[----:B------:R-:W-:Y:S01]  /*4b60*/  PRMT R174, R174, 0x5410, R61 ;  /* 0x00005410aeae7816 */ /* 0x000fe2000000003d */
[----:B------:R-:W-:Y:S01]  /*4b70*/  IMAD.U32 R61, R41, 0x10000, RZ ;  /* 0x00010000293d7824 */ /* 0x000fe200078e00ff */
[----:B------:R-:W-:-:S02]  /*4b80*/  PRMT R172, R172, 0x5410, R79 ;  /* 0x00005410acac7816 */ /* 0x000fc4000000004f */
[----:B------:R-:W-:Y:S02]  /*4b90*/  PRMT R175, R175, 0x5410, R76 ;  /* 0x00005410afaf7816 */ /* 0x000fe4000000004c */
[----:B------:R-:W-:Y:S02]  /*4ba0*/  PRMT R173, R173, 0x5410, R74 ;  /* 0x00005410adad7816 */ /* 0x000fe4000000004a */
[----:B------:R-:W-:Y:S01]  /*4bb0*/  LOP3.LUT R74, R41, 0xffff0000, RZ, 0xc0, !PT ;  /* 0xffff0000294a7812 */ /* 0x000fe200078ec0ff */
[----:B------:R-:W-:Y:S01]  /*4bc0*/  IMAD.U32 R79, R175, 0x10000, RZ ;  /* 0x00010000af4f7824 */ /* 0x000fe200078e00ff */
[----:B------:R-:W-:Y:S01]  /*4bd0*/  LOP3.LUT R78, R174, 0xffff0000, RZ, 0xc0, !PT ;  /* 0xffff0000ae4e7812 */ /* 0x000fe200078ec0ff */
[----:B------:R-:W-:Y:S01]  /*4be0*/  IMAD.U32 R77, R173, 0x10000, RZ ;  /* 0x00010000ad4d7824 */ /* 0x000fe200078e00ff */
[----:B------:R-:W-:Y:S01]  /*4bf0*/  LOP3.LUT R75, R42, 0xffff0000, RZ, 0xc0, !PT ;  /* 0xffff00002a4b7812 */ /* 0x000fe200078ec0ff */
[----:B------:R-:W-:Y:S01]  /*4c00*/  IMAD.U32 R41, R40, 0x10000, RZ ;  /* 0x0001000028297824 */ /* 0x000fe200078e00ff */
[----:B------:R-:W-:Y:S01]  /*4c10*/  LOP3.LUT R76, R172, 0xffff0000, RZ, 0xc0, !PT ;  /* 0xffff0000ac4c7812 */ /* 0x000fe200078ec0ff */
[C---:B------:R-:W-:Y:S01]  /*4c20*/  FMUL.FTZ R80, R74.reuse, R78 ;  /* 0x0000004e4a507220 */ /* 0x040fe20000410000 */
[----:B------:R-:W-:Y:S01]  /*4c30*/  LOP3.LUT R42, R43, 0xffff0000, RZ, 0xc0, !PT ;  /* 0xffff00002b2a7812 */ /* 0x000fe200078ec0ff */
[----:B------:R-:W-:Y:S01]  /*4c40*/  FMUL.FTZ R83, R75, R79 ;  /* 0x0000004f4b537220 */ /* 0x000fe20000410000 */
[----:B------:R-:W-:Y:S01]  /*4c50*/  LOP3.LUT R175, R175, 0xffff0000, RZ, 0xc0, !PT ;  /* 0xffff0000afaf7812 */ /* 0x000fe200078ec0ff */
[----:B------:R-:W-:Y:S01]  /*4c60*/  FMUL.FTZ R81, R74, R76 ;  /* 0x0000004c4a517220 */ /* 0x000fe20000410000 */
[----:B------:R-:W-:Y:S01]  /*4c70*/  LOP3.LUT R173, R173, 0xffff0000, RZ, 0xc0, !PT ;  /* 0xffff0000adad7812 */ /* 0x000fe200078ec0ff */
[----:B------:R-:W-:Y:S01]  /*4c80*/  FMUL.FTZ R75, R75, R77 ;  /* 0x0000004d4b4b7220 */ /* 0x000fe20000410000 */
[----:B------:R-:W-:Y:S01]  /*4c90*/  LOP3.LUT R40, R40, 0xffff0000, RZ, 0xc0, !PT ;  /* 0xffff000028287812 */ /* 0x000fe200078ec0ff */
[----:B------:R-:W-:-:S02]  /*4ca0*/  IMAD.U32 R174, R174, 0x10000, RZ ;  /* 0x00010000aeae7824 */ /* 0x000fc400078e00ff */
[C---:B------:R-:W-:Y:S01]  /*4cb0*/  FFMA.FTZ R80, R61.reuse, R76, -R80 ;  /* 0x0000004c3d507223 */ /* 0x040fe20000010850 */
[----:B------:R-:W-:Y:S02]  /*4cc0*/  IMAD.U32 R172, R172, 0x10000, RZ ;  /* 0x00010000acac7824 */ /* 0x000fe400078e00ff */
[----:B------:R-:W-:Y:S01]  /*4cd0*/  FFMA.FTZ R81, R61, R78, R81 ;  /* 0x0000004e3d517223 */ /* 0x000fe20000010051 */
[----:B------:R-:W-:Y:S01]  /*4ce0*/  FFMA.FTZ R83, R60, R77, -R83 ;  /* 0x0000004d3c537223 */ /* 0x000fe20000010853 */
[C---:B------:R-:W-:Y:S01]  /*4cf0*/  FMUL.FTZ R74, R42.reuse, R175 ;  /* 0x000000af2a4a7220 */ /* 0x040fe20000410000 */
[----:B------:R-:W-:Y:S01]  /*4d00*/  FMUL.FTZ R76, R42, R173 ;  /* 0x000000ad2a4c7220 */ /* 0x000fe20000410000 */
[----:B------:R-:W-:Y:S02]  /*4d10*/  IMAD.U32 R43, R43, 0x10000, RZ ;  /* 0x000100002b2b7824 */ /* 0x000fe400078e00ff */
        /* <DEDUP_REMOVED lines=11> */
[----:B------:R-:W-:-:S07]  /*4dd0*/  F2FP.BF16.F32.PACK_AB R43, R43, R74 ;  /* 0x0000004a2b2b723e */ /* 0x000fce00000010ff */
.L_x_2904:
[----:B------:R-:W-:Y:S05]  /*4de0*/  BSYNC B3 ;  /* 0x0000000000037941 */ /* 0x000fea0003800000 */
.L_x_2903:
[----:B------:R-:W-:Y:S02]  /*4df0*/  ULDC.64 UR4, c[0x0][0x208] ;  /* 0x0000820000047ab9 */ /* 0x000fe40000000a00 */
[----:B--2---:R1:W-:Y:S03]  /*4e00*/  STG.E.128 desc[UR4][R54.64+0x80], R40 ;  /* 0x0000802836007986 */ /* 0x0043e6000c101d04 */
.L_x_2902:
[----:B------:R-:W-:Y:S05]  /*4e10*/  BSYNC B2 ;  /* 0x0000000000027941 */ /* 0x000fea0003800000 */
.L_x_2901:
        /* <DEDUP_REMOVED lines=53> */
.L_x_2908:
[----:B------:R-:W-:Y:S05]  /*5170*/  BSYNC B3 ;  /* 0x0000000000037941 */ /* 0x000fea0003800000 */
.L_x_2907:
[----:B------:R-:W-:Y:S02]  /*5180*/  ULDC.64 UR4, c[0x0][0x208] ;  /* 0x0000820000047ab9 */ /* 0x000fe40000000a00 */
[----:B--2---:R1:W-:Y:S03]  /*5190*/  STG.E.128 desc[UR4][R54.64+0x100], R40 ;  /* 0x0001002836007986 */ /* 0x0043e6000c101d04 */
.L_x_2906:
[----:B------:R-:W-:Y:S05]  /*51a0*/  BSYNC B2 ;  /* 0x0000000000027941 */ /* 0x000fea0003800000 */
.L_x_2905:
[----:B------:R-:W-:-:S13]  /*51b0*/  ISETP.NE.AND P3, PT, R8, RZ, PT ;  /* 0x000000ff0800720c */ /* 0x000fda0003f65270 */
        /* <DEDUP_REMOVED lines=51> */
.L_x_2910:
[----:B------:R-:W-:Y:S05]  /*54f0*/  BSYNC B2 ;  /* 0x0000000000027941 */ /* 0x000fea0003800000 */
.L_x_2909:
[----:B------:R-:W-:Y:S02]  /*5500*/  ULDC.64 UR4, c[0x0][0x208] ;  /* 0x0000820000047ab9 */ /* 0x000fe40000000a00 */
[----:B--2---:R1:W-:Y:S03]  /*5510*/  STG.E.128 desc[UR4][R54.64+0x180], R40 ;  /* 0x0001802836007986 */ /* 0x0043e6000c101d04 */
.L_x_2896:
[----:B------:R-:W-:Y:S05]  /*5520*/  BSYNC B1 ;  /* 0x0000000000017941 */ /* 0x000fea0003800000 */
.L_x_2895:
        /* <DEDUP_REMOVED lines=54> */
.L_x_2915:
[----:B------:R-:W-:Y:S05]  /*5890*/  BSYNC B2 ;  /* 0x0000000000027941 */ /* 0x000fea0003800000 */
.L_x_2914:
[----:B------:R-:W-:Y:S02]  /*58a0*/  ULDC.64 UR4, c[0x0][0x208] ;  /* 0x0000820000047ab9 */ /* 0x000fe40000000a00 */
[----:B--2---:R1:W-:Y:S03]  /*58b0*/  STG.E.128 desc[UR4][R52.64], R40 ;  /* 0x0000002834007986 */ /* 0x0043e6000c101d04 */
.L_x_2913:
[----:B------:R-:W-:Y:S05]  /*58c0*/  BSYNC B1 ;  /* 0x0000000000017941 */ /* 0x000fea0003800000 */
.L_x_2912:
        /* <DEDUP_REMOVED lines=53> */
.L_x_2919:
[----:B------:R-:W-:Y:S05]  /*5c20*/  BSYNC B2 ;  /* 0x0000000000027941 */ /* 0x000fea0003800000 */
.L_x_2918:
[----:B------:R-:W-:Y:S02]  /*5c30*/  ULDC.64 UR4, c[0x0][0x208] ;  /* 0x0000820000047ab9 */ /* 0x000fe40000000a00 */
[----:B--2---:R1:W-:Y:S03]  /*5c40*/  STG.E.128 desc[UR4][R52.64+0x80], R40 ;  /* 0x0000802834007986 */ /* 0x0043e6000c101d04 */
.L_x_2917:
[----:B------:R-:W-:Y:S05]  /*5c50*/  BSYNC B1 ;  /* 0x0000000000017941 */ /* 0x000fea0003800000 */
.L_x_2916:
        /* <DEDUP_REMOVED lines=30> */
[C---:B------:R-:W-:Y:S01]  /*5e40*/  FMUL.FTZ R59, R43.reuse, R56 ;  /* 0x000000382b3b7220 */ /* 0x040fe20000410000 */
        /* <DEDUP_REMOVED lines=22> */
.L_x_2923:
[----:B------:R-:W-:Y:S05]  /*5fb0*/  BSYNC B2 ;  /* 0x0000000000027941 */ /* 0x000fea0003800000 */
.L_x_2922:
[----:B------:R-:W-:Y:S02]  /*5fc0*/  ULDC.64 UR4, c[0x0][0x208] ;  /* 0x0000820000047ab9 */ /* 0x000fe40000000a00 */
[----:B--2---:R1:W-:Y:S03]  /*5fd0*/  STG.E.128 desc[UR4][R52.64+0x100], R40 ;  /* 0x0001002834007986 */ /* 0x0043e6000c101d04 */
.L_x_2921:
[----:B------:R-:W-:Y:S05]  /*5fe0*/  BSYNC B1 ;  /* 0x0000000000017941 */ /* 0x000fea0003800000 */
.L_x_2920:
        /* <DEDUP_REMOVED lines=52> */
.L_x_2925:
[----:B------:R-:W-:Y:S05]  /*6330*/  BSYNC B1 ;  /* 0x0000000000017941 */ /* 0x000fea0003800000 */
.L_x_2924:
[----:B------:R-:W-:Y:S02]  /*6340*/  ULDC.64 UR4, c[0x0][0x208] ;  /* 0x0000820000047ab9 */ /* 0x000fe40000000a00 */
[----:B--2---:R1:W-:Y:S01]  /*6350*/  STG.E.128 desc[UR4][R52.64+0x180], R40 ;  /* 0x0001802834007986 */ /* 0x0043e2000c101d04 */
[----:B------:R-:W-:Y:S05]  /*6360*/  BRA `(.L_x_2911) ;  /* 0x0000004400187947 */ /* 0x000fea0003800000 */
.L_x_2869:
        /* <DEDUP_REMOVED lines=37> */
.L_x_2927:
[----:B------:R-:W-:Y:S05]  /*65c0*/  BSYNC B1 ;  /* 0x0000000000017941 */ /* 0x000fea0003800000 */
.L_x_2926:
        /* <DEDUP_REMOVED lines=67> */
.L_x_2929:
[----:B------:R-:W-:Y:S05]  /*6a00*/  BSYNC B1 ;  /* 0x0000000000017941 */ /* 0x000fea0003800000 */
.L_x_2928:
        /* <DEDUP_REMOVED lines=34> */
.L_x_2931:
[----:B------:R-:W-:Y:S05]  /*6c30*/  BSYNC B1 ;  /* 0x0000000000017941 */ /* 0x000fea0003800000 */
.L_x_2930:
[----:B------:R-:W2:Y:S01]  /*6c40*/  LDL R0, [R1+0x58] ;  /* 0x0000580001007983 */ /* 0x000ea20000100800 */
[----:B0-----:R-:W-:Y:S01]  /*6c50*/  IMAD.MOV.U32 R88, RZ, RZ, R56 ;  /* 0x000000ffff587224 */ /* 0x001fe200078e0038 */
[----:B------:R-:W-:Y:S01]  /*6c60*/  PRMT R170, R93, 0x7610, R170 ;  /* 0x000076105daa7816 */ /* 0x000fe200000000aa */
[----:B------:R-:W-:Y:S02]  /*6c70*/  IMAD.MOV.U32 R89, RZ, RZ, R57 ;  /* 0x000000ffff597224 */ /* 0x000fe400078e0039 */
[----:B------:R-:W-:-:S03]  /*6c80*/  IMAD.MOV.U32 R90, RZ, RZ, R62 ;  /* 0x000000ffff5a7224 */ /* 0x000fc600078e003e */
        /* <DEDUP_REMOVED lines=10> */
[----:B------:R-:W-:-:S03]  /*6d30*/  IMAD.MOV.U32 R90, RZ, RZ, R70 ;  /* 0x000000ffff5a7224 */ /* 0x000fc600078e0046 */
[----:B------:R-:W-:Y:S01]  /*6d40*/  PRMT R173, R88, 0x5410, R89 ;  /* 0x0000541058ad7816 */ /* 0x000fe20000000059 */
[----:B------:R-:W-:Y:S02]  /*6d50*/  IMAD.MOV.U32 R88, RZ, RZ, R68 ;  /* 0x000000ffff587224 */ /* 0x000fe400078e0044 */
[----:B------:R-:W-:-:S03]  /*6d60*/  IMAD.MOV.U32 R89, RZ, RZ, R69 ;  /* 0x000000ffff597224 */ /* 0x000fc600078e0045 */
[----:B------:R-:W-:Y:S01]  /*6d70*/  PRMT R177, R177, 0x5410, R88 ;  /* 0x00005410b1b17816 */ /* 0x000fe20000000058 */
[----:B-----5:R-:W-:Y:S01]  /*6d80*/  IMAD.MOV.U32 R88, RZ, RZ, R73 ;  /* 0x000000ffff587224 */ /* 0x020fe200078e0049 */
[----:B--2---:R-:W-:Y:S01]  /*6d90*/  R2UR UR4, R0 ;  /* 0x00000000000472ca */ /* 0x004fe200000e0000 */
[----:B------:R-:W-:-:S05]  /*6da0*/  IMAD.MOV.U32 R0, RZ, RZ, R59 ;  /* 0x000000ffff007224 */ /* 0x000fca00078e003b */
[----:B------:R-:W-:Y:S01]  /*6db0*/  PRMT R170, R170, 0x5410, R0 ;  /* 0x00005410aaaa7816 */ /* 0x000fe20000000000 */
[----:B------:R-:W-:-:S05]  /*6dc0*/  IMAD.MOV.U32 R0, RZ, RZ, R63 ;  /* 0x000000ffff007224 */ /* 0x000fca00078e003f */
[----:B------:R-:W-:Y:S01]  /*6dd0*/  PRMT R174, R0, 0x7610, R174 ;  /* 0x0000761000ae7816 */ /* 0x000fe200000000ae */
[----:B------:R-:W-:Y:S01]  /*6de0*/  IMAD.MOV.U32 R0, RZ, RZ, R67 ;  /* 0x000000ffff007224 */ /* 0x000fe200078e0043 */
[----:B------:R-:W-:Y:S02]  /*6df0*/  UISETP.NE.AND UP0, UPT, UR4, 0x3, UPT ;  /* 0x000000030400788c */ /* 0x000fe4000bf05270 */
[----:B------:R-:W-:Y:S01]  /*6e00*/  PRMT R174, R174, 0x5410, R90 ;  /* 0x00005410aeae7816 */ /* 0x000fe2000000005a */
[----:B------:R-:W-:Y:S01]  /*6e10*/  IMAD.MOV.U32 R90, RZ, RZ, R74 ;  /* 0x000000ffff5a7224 */ /* 0x000fe200078e004a */
[----:B------:R-:W-:Y:S01]  /*6e20*/  PRMT R172, R172, 0x5410, R0 ;  /* 0x00005410acac7816 */ /* 0x000fe20000000000 */
[----:B------:R-:W-:Y:S01]  /*6e30*/  IMAD.MOV.U32 R0, RZ, RZ, R71 ;  /* 0x000000ffff007224 */ /* 0x000fe200078e0047 */
[----:B------:R-:W-:Y:S02]  /*6e40*/  PLOP3.LUT P2, PT, PT, PT, UP0, 0x80, 0x0 ;  /* 0x000000000000781c */ /* 0x000fe40003f4f008 */
[----:B------:R-:W-:Y:S01]  /*6e50*/  PRMT R153, R153, 0x5410, R90 ;  /* 0x0000541099997816 */ /* 0x000fe2000000005a */
[----:B------:R-:W-:Y:S01]  /*6e60*/  IMAD.MOV.U32 R90, RZ, RZ, R75 ;  /* 0x000000ffff5a7224 */ /* 0x000fe200078e004b */
[----:B------:R-:W-:Y:S01]  /*6e70*/  PRMT R175, R0, 0x5410, R89 ;  /* 0x0000541000af7816 */ /* 0x000fe20000000059 */
[----:B------:R-:W-:-:S02]  /*6e80*/  IMAD.MOV.U32 R89, RZ, RZ, R72 ;  /* 0x000000ffff597224 */ /* 0x000fc400078e0048 */
[----:B------:R-:W-:Y:S01]  /*6e90*/  IMAD.MOV.U32 R0, RZ, RZ, R78 ;  /* 0x000000ffff007224 */ /* 0x000fe200078e004e */
[----:B------:R-:W-:Y:S01]  /*6ea0*/  PRMT R153, R90, 0x7610, R153 ;  /* 0x000076105a997816 */ /* 0x000fe20000000099 */
        /* <DEDUP_REMOVED lines=14> */
[----:B------:R-:W-:-:S03]  /*6f90*/  IMAD.MOV.U32 R89, RZ, RZ, R87 ;  /* 0x000000ffff597224 */ /* 0x000fc600078e0057 */
[----:B------:R-:W-:Y:S01]  /*6fa0*/  PRMT R155, R88, 0x5410, R0 ;  /* 0x00005410589b7816 */ /* 0x000fe20000000000 */
[----:B------:R-:W-:Y:S01]  /*6fb0*/  IMAD.MOV.U32 R88, RZ, RZ, R84 ;  /* 0x000000ffff587224 */ /* 0x000fe200078e0054 */
[----:B------:R-:W-:Y:S01]  /*6fc0*/  PRMT R156, R89, 0x5410, R90 ;  /* 0x00005410599c7816 */ /* 0x000fe2000000005a */
[----:B------:R-:W-:-:S05]  /*6fd0*/  IMAD.MOV.U32 R0, RZ, RZ, R85 ;  /* 0x000000ffff007224 */ /* 0x000fca00078e0055 */
[----:B------:R-:W-:Y:S01]  /*6fe0*/  PRMT R169, R88, 0x5410, R0 ;  /* 0x0000541058a97816 */ /* 0x000fe20000000000 */
[----:B------:R-:W-:Y:S06]  /*6ff0*/  @!P2 BRA `(.L_x_2932) ;  /* 0x000000000004a947 */ /* 0x000fec0003800000 */
[----:B------:R-:W-:Y:S01]  /*7000*/  BPT.TRAP 0x1 ;  /* 0x000000040000795c */ /* 0x000fe20000300000 */
.L_x_2932:
[----:B------:R-:W-:Y:S01]  /*7010*/  IMAD R0, R19, 0x8, R18 ;  /* 0x0000000813007824 */ /* 0x000fe200078e0212 */
[----:B------:R-:W-:Y:S01]  /*7020*/  SHF.L.U32 R115, R219, 0x1f, RZ ;  /* 0x0000001fdb737819 */ /* 0x000fe200000006ff */
[----:B------:R-:W0:Y:S01]  /*7030*/  LDC R145, c[0x0][0x2f4] ;  /* 0x0000bd00ff917b82 */ /* 0x000e220000000800 */
[----:B------:R-:W-:Y:S02]  /*7040*/  BSSY B1, `(.L_x_2933) ;  /* 0x0000004000017945 */ /* 0x000fe40003800000 */
[----:B------:R-:W1:Y:S05]  /*7050*/  SYNCS.PHASECHK.TRANS64.TRYWAIT P6, [R0+URZ+0x38890], R115 ;  /* 0x03889073000075a7 */ /* 0x000e6a00080c017f */
[----:B------:R-:W2:Y:S01]  /*7060*/  LDC.64 R124, c[0x0][0x300] ;  /* 0x0000c000ff7c7b82 */ /* 0x000ea20000000a00 */
[----:B-1----:R-:W-:Y:S05]  /*7070*/  @!P6 BRA `(.L_x_2934) ;  /* 0x000002ac0000e947 */ /* 0x002fea0003800000 */
.L_x_3293:
[----:B------:R-:W-:Y:S05]  /*7080*/  BSYNC B1 ;  /* 0x0000000000017941 */ /* 0x000fea0003800000 */
.L_x_2933:
        /* <DEDUP_REMOVED lines=61> */
[----:B------:R-:W-:Y:S01]  /*7460*/  PRMT R53, R181, 0x5410, R53 ;  /* 0x00005410b5357816 */ /* 0x000fe20000000035 */
[----:B------:R-:W-:Y:S01]  /*7470*/  FFMA.FTZ R163, R162, R163, -R166 ;  /* 0x000000a3a2a37223 */ /* 0x000fe200000108a6 */
[----:B------:R-:W-:-:S02]  /*7480*/  IMAD.U32 R166, R95, 0x10000, RZ ;  /* 0x000100005fa67824 */ /* 0x000fc400078e00ff */
[----:B------:R-:W-:Y:S01]  /*7490*/  FFMA.FTZ R162, R162, R164, R165 ;  /* 0x000000a4a2a27223 */ /* 0x000fe200000100a5 */
[----:B------:R-:W-:Y:S02]  /*74a0*/  LOP3.LUT R164, R161, 0xffff0000, RZ, 0xc0, !PT ;  /* 0xffff0000a1a47812 */ /* 0x000fe400078ec0ff */
[----:B------:R-:W-:Y:S02]  /*74b0*/  LOP3.LUT R161, R160, 0xffff0000, RZ, 0xc0, !PT ;  /* 0xffff0000a0a17812 */ /* 0x000fe400078ec0ff */
[----:B------:R-:W-:Y:S02]  /*74c0*/  SHF.R.U64 R54, R54, 0x10, R55 ;  /* 0x0000001036367819 */ /* 0x000fe40000001237 */
[----:B------:R-:W-:Y:S01]  /*74d0*/  SHF.R.U64 R46, R46, 0x10, R47 ;  /* 0x000000102e2e7819 */ /* 0x000fe2000000122f */
        /* <DEDUP_REMOVED lines=9> */
[----:B------:R-:W-:Y:S01]  /*7570*/  PRMT R93, R168, 0x5410, R93 ;  /* 0x00005410a85d7816 */ /* 0x000fe2000000005d */
[----:B------:R-:W-:Y:S01]  /*7580*/  IMAD.U32 R47, R90, 0x10000, RZ ;  /* 0x000100005a2f7824 */ /* 0x000fe200078e00ff */
[----:B------:R-:W-:Y:S02]  /*7590*/  PRMT R161, R167, 0x5410, R161 ;  /* 0x00005410a7a17816 */ /* 0x000fe400000000a1 */
[----:B------:R-:W-:Y:S01]  /*75a0*/  PRMT R46, R183, 0x5432, R46 ;  /* 0x00005432b72e7816 */ /* 0x000fe2000000002e */
[C---:B------:R-:W-:Y:S01]  /*75b0*/  IMAD.U32 R165, R93.reuse, 0x10000, RZ ;  /* 0x000100005da57824 */ /* 0x040fe200078e00ff */
[----:B------:R-:W-:Y:S01]  /*75c0*/  LOP3.LUT R93, R93, 0xffff0000, RZ, 0xc0, !PT ;  /* 0xffff00005d5d7812 */ /* 0x000fe200078ec0ff */
[----:B------:R-:W-:Y:S01]  /*75d0*/  IMAD.U32 R167, R161, 0x10000, RZ ;  /* 0x00010000a1a77824 */ /* 0x000fe200078e00ff */
[----:B------:R-:W-:Y:S01]  /*75e0*/  LOP3.LUT R94, R94, 0xffff0000, RZ, 0xc0, !PT ;  /* 0xffff00005e5e7812 */ /* 0x000fe200078ec0ff */
[----:B------:R-:W-:Y:S01]  /*75f0*/  FMUL.FTZ R168, R166, R165 ;  /* 0x000000a5a6a87220 */ /* 0x000fe20000410000 */
[----:B------:R-:W-:Y:S01]  /*7600*/  LOP3.LUT R90, R90, 0xffff0000, RZ, 0xc0, !PT ;  /* 0xffff00005a5a7812 */ /* 0x000fe200078ec0ff */
[----:B------:R-:W-:Y:S01]  /*7610*/  FMUL.FTZ R166, R166, R167 ;  /* 0x000000a7a6a67220 */ /* 0x000fe20000410000 */
[----:B------:R-:W-:Y:S01]  /*7620*/  F2FP.BF16.F32.PACK_AB R160, R160, R163 ;  /* 0x000000a3a0a0723e */ /* 0x000fe200000010ff */
[C---:B------:R-:W-:Y:S01]  /*7630*/  FFMA.FTZ R167, R164.reuse, R167, -R168 ;  /* 0x000000a7a4a77223 */ /* 0x040fe200000108a8 */
[----:B------:R-:W-:Y:S01]  /*7640*/  F2FP.BF16.F32.PACK_AB R162, R89, R162 ;  /* 0x000000a259a2723e */ /* 0x000fe200000010ff */
[----:B------:R-:W-:Y:S01]  /*7650*/  FFMA.FTZ R166, R164, R165, R166 ;  /* 0x000000a5a4a67223 */ /* 0x000fe200000100a6 */
[----:B------:R-:W-:Y:S01]  /*7660*/  SHF.R.U64 R164, R44, 0x10, R45 ;  /* 0x000000102ca47819 */ /* 0x000fe2000000122d */
[----:B------:R-:W-:Y:S01]  /*7670*/  IMAD.MOV.U32 R89, RZ, RZ, R160 ;  /* 0x000000ffff597224 */ /* 0x000fe200078e00a0 */
[----:B------:R-:W-:-:S02]  /*7680*/  LOP3.LUT R45, R161, 0xffff0000, RZ, 0xc0, !PT ;  /* 0xffff0000a12d7812 */ /* 0x000fc400078ec0ff */
[----:B------:R-:W-:Y:S01]  /*7690*/  LOP3.LUT R44, R91, 0xffff0000, RZ, 0xc0, !PT ;  /* 0xffff00005b2c7812 */ /* 0x000fe200078ec0ff */
[C---:B------:R-:W-:Y:S02]  /*76a0*/  FMUL.FTZ R91, R52.reuse, R93 ;  /* 0x0000005d345b7220 */ /* 0x040fe40000410000 */
[-C--:B------:R-:W-:Y:S02]  /*76b0*/  FMUL.FTZ R52, R52, R45.reuse ;  /* 0x0000002d34347220 */ /* 0x080fe40000410000 */
[----:B------:R-:W-:Y:S01]  /*76c0*/  FFMA.FTZ R45, R44, R45, -R91 ;  /* 0x0000002d2c2d7223 */ /* 0x000fe2000001085b */
[----:B------:R-:W-:Y:S02]  /*76d0*/  IMAD.U32 R91, R88, 0x10000, RZ ;  /* 0x00010000585b7824 */ /* 0x000fe400078e00ff */
[----:B------:R-:W-:Y:S01]  /*76e0*/  FFMA.FTZ R44, R44, R93, R52 ;  /* 0x0000005d2c2c7223 */ /* 0x000fe20000010034 */
[----:B------:R-:W-:Y:S01]  /*76f0*/  PRMT R52, R184, 0x5432, R164 ;  /* 0x00005432b8347816 */ /* 0x000fe200000000a4 */
[C---:B------:R-:W-:Y:S01]  /*7700*/  IMAD.U32 R164, R92.reuse, 0x10000, RZ ;  /* 0x000100005ca47824 */ /* 0x040fe200078e00ff */
[----:B------:R-:W-:Y:S01]  /*7710*/  LOP3.LUT R92, R92, 0xffff0000, RZ, 0xc0, !PT ;  /* 0xffff00005c5c7812 */ /* 0x000fe200078ec0ff */
        /* <DEDUP_REMOVED lines=11> */
[CC--:B------:R-:W-:Y:S01]  /*77d0*/  FMUL.FTZ R91, R92.reuse, R53.reuse ;  /* 0x000000355c5b7220 */ /* 0x0c0fe20000410000 */
[-C--:B------:R-:W-:Y:S01]  /*77e0*/  FMUL.FTZ R92, R92, R52.reuse ;  /* 0x000000345c5c7220 */ /* 0x080fe20000410000 */
[C---:B------:R-:W-:Y:S01]  /*77f0*/  IMAD.U32 R93, R46.reuse, 0x10000, RZ ;  /* 0x000100002e5d7824 */ /* 0x040fe200078e00ff */
[----:B------:R-:W-:Y:S01]  /*7800*/  LOP3.LUT R46, R46, 0xffff0000, RZ, 0xc0, !PT ;  /* 0xffff00002e2e7812 */ /* 0x000fe200078ec0ff */
[----:B------:R-:W-:Y:S01]  /*7810*/  FFMA.FTZ R91, R88, R52, -R91 ;  /* 0x00000034585b7223 */ /* 0x000fe2000001085b */
[C---:B------:R-:W-:Y:S01]  /*7820*/  IMAD.U32 R52, R54.reuse, 0x10000, RZ ;  /* 0x0001000036347824 */ /* 0x040fe200078e00ff */
        /* <DEDUP_REMOVED lines=11> */
[----:B------:R-:W-:Y:S01]  /*78e0*/  F2FP.BF16.F32.PACK_AB R92, R92, R164 ;  /* 0x000000a45c5c723e */ /* 0x000fe200000010ff */
[----:B------:R-:W-:-:S02]  /*78f0*/  IMAD.MOV.U32 R93, RZ, RZ, R162 ;  /* 0x000000ffff5d7224 */ /* 0x000fc400078e00a2 */
[----:B------:R-:W-:Y:S01]  /*7900*/  F2FP.BF16.F32.PACK_AB R53, R55, R53 ;  /* 0x000000353735723e */ /* 0x000fe200000010ff */
[----:B------:R-:W-:Y:S01]  /*7910*/  IMAD.MOV.U32 R95, RZ, RZ, R44 ;  /* 0x000000ffff5f7224 */ /* 0x000fe200078e002c */
[----:B------:R-:W-:Y:S01]  /*7920*/  F2FP.BF16.F32.PACK_AB R94, R94, R88 ;  /* 0x000000585e5e723e */ /* 0x000fe200000010ff */
[----:B------:R-:W-:Y:S02]  /*7930*/  IMAD.MOV.U32 R88, RZ, RZ, R91 ;  /* 0x000000ffff587224 */ /* 0x000fe400078e005b */
[----:B------:R-:W-:Y:S02]  /*7940*/  IMAD.MOV.U32 R90, RZ, RZ, R53 ;  /* 0x000000ffff5a7224 */ /* 0x000fe400078e0035 */
[----:B------:R-:W-:-:S07]  /*7950*/  IMAD.MOV.U32 R91, RZ, RZ, R45 ;  /* 0x000000ffff5b7224 */ /* 0x000fce00078e002d */
.L_x_2940:
[----:B------:R-:W-:Y:S05]  /*7960*/  BSYNC B3 ;  /* 0x0000000000037941 */ /* 0x000fea0003800000 */
.L_x_2939:
[----:B------:R-:W-:Y:S02]  /*7970*/  ULDC.64 UR4, c[0x0][0x208] ;  /* 0x0000820000047ab9 */ /* 0x000fe40000000a00 */
[----:B0-----:R0:W-:Y:S04]  /*7980*/  STG.E.128 desc[UR4][R140.64], R88 ;  /* 0x000000588c007986 */ /* 0x0011e8000c101d04 */
[----:B--2---:R0:W-:Y:S02]  /*7990*/  @!P5 STG.E.128 desc[UR4][R142.64], R92 ;  /* 0x0000005c8e00d986 */ /* 0x0041e4000c101d04 */
.L_x_2938:
[----:B------:R-:W-:Y:S05]  /*79a0*/  BSYNC B2 ;  /* 0x0000000000027941 */ /* 0x000fea0003800000 */
.L_x_2937:
        /* <DEDUP_REMOVED lines=19> */
[----:B------:R-:W-:Y:S01]  /*7ae0*/  LEA.HI.X R89, R47, R119, R46, 0x1, P6 ;  /* 0x000000772f597211 */ /* 0x000fe200030f0c2e */
[----:B------:R-:W-:Y:S01]  /*7af0*/  IMAD R47, R19, 0x5000, R136 ;  /* 0x00005000132f7824 */ /* 0x000fe200078e0288 */
        /* <DEDUP_REMOVED lines=9> */
[----:B------:R-:W-:-:S04]  /*7b90*/  IMAD.IADD R44, R45, 0x1, R44 ;  /* 0x000000012d2c7824 */ /* 0x000fc800078e022c */
[----:B------:R-:W-:Y:S02]  /*7ba0*/  IMAD R45, R19, 0x5000, R44 ;  /* 0x00005000132d7824 */ /* 0x000fe400078e022c */
[--C-:B------:R-:W-:Y:S02]  /*7bb0*/  IMAD R44, R47, 0x2, R18.reuse ;  /* 0x000000022f2c7824 */ /* 0x100fe400078e0212 */
[----:B------:R-:W-:-:S04]  /*7bc0*/  IMAD R52, R45, 0x2, R18 ;  /* 0x000000022d347824 */ /* 0x000fc800078e0212 */
        /* <DEDUP_REMOVED lines=13> */
[----:B------:R-:W-:Y:S02]  /*7ca0*/  PRMT R48, R180, 0x5432, R48 ;  /* 0x00005432b4307816 */ /* 0x000fe40000000030 */
        /* <DEDUP_REMOVED lines=82> */
.L_x_2942:
[----:B------:R-:W-:Y:S05]  /*81d0*/  BSYNC B2 ;  /* 0x0000000000027941 */ /* 0x000fea0003800000 */
.L_x_2941:
[----:B------:R-:W-:Y:S02]  /*81e0*/  ULDC.64 UR4, c[0x0][0x208] ;  /* 0x0000820000047ab9 */ /* 0x000fe40000000a00 */
[----:B0-----:R3:W-:Y:S04]  /*81f0*/  STG.E.128 desc[UR4][R88.64], R44 ;  /* 0x0000002c58007986 */ /* 0x0017e8000c101d04 */
[----:B--2---:R3:W-:Y:S02]  /*8200*/  @!P5 STG.E.128 desc[UR4][R90.64], R52 ;  /* 0x000000345a00d986 */ /* 0x0047e4000c101d04 */
.L_x_2936:
[----:B------:R-:W-:Y:S05]  /*8210*/  BSYNC B1 ;  /* 0x0000000000017941 */ /* 0x000fea0003800000 */
.L_x_2935:
        /* <DEDUP_REMOVED lines=17> */
[----:B------:R-:W-:-:S05]  /*8330*/  LEA.HI.SX32 R44, R41, R14, 0x1c ;  /* 0x0000000e292c7211 */ /* 0x000fca00078fe2ff */
[----:B------:R-:W-:-:S05]  /*8340*/  IMAD.SHL.U32 R45, R44, 0x8, RZ ;  /* 0x000000082c2d7824 */ /* 0x000fca00078e00ff */
[----:B------:R-:W-:-:S13]  /*8350*/  ISETP.GE.AND P3, PT, R45, R145, PT ;  /* 0x000000912d00720c */ /* 0x000fda0003f66270 */
[--C-:B------:R-:W-:Y:S02]  /*8360*/  @!P3 SHF.R.S32.HI R47, RZ, 0x1f, R45.reuse ;  /* 0x0000001fff2fb819 */ /* 0x100fe4000001142d */
[----:B------:R-:W-:-:S04]  /*8370*/  @!P3 IADD3 R41, P5, P6, R96, R48, R45 ;  /* 0x000000306029b210 */ /* 0x000fc80007ebe02d */
[----:B------:R-:W-:Y:S02]  /*8380*/  @!P3 IADD3.X R40, R36, R54, R47, P5, P6 ;  /* 0x000000362428b210 */ /* 0x000fe40002fec42f */
[----:B------:R-:W-:Y:S02]  /*8390*/  SHF.R.S32.HI R47, RZ, 0x1f, R44 ;  /* 0x0000001fff2f7819 */ /* 0x000fe4000001142c */
[----:B------:R-:W-:Y:S02]  /*83a0*/  LEA R50, P5, R42, R118, 0x1 ;  /* 0x000000762a327211 */ /* 0x000fe400078a08ff */
[----:B------:R-:W-:Y:S02]  /*83b0*/  LEA.HI R47, R47, R44, RZ, 0x3 ;  /* 0x0000002c2f2f7211 */ /* 0x000fe400078f18ff */
[----:B------:R-:W-:Y:S02]  /*83c0*/  LOP3.LUT R44, R223, 0x38, R45, 0xf8, !PT ;  /* 0x00000038df2c7812 */ /* 0x000fe400078ef82d */
[----:B------:R-:W-:-:S02]  /*83d0*/  SHF.R.S32.HI R47, RZ, 0x3, R47 ;  /* 0x00000003ff2f7819 */ /* 0x000fc4000001142f */
[----:B------:R-:W-:Y:S02]  /*83e0*/  LOP3.LUT R44, R44, R46, RZ, 0x3c, !PT ;  /* 0x0000002e2c2c7212 */ /* 0x000fe400078e3cff */
[----:B------:R-:W-:Y:S01]  /*83f0*/  LEA.HI.X R51, R42, R119, R43, 0x1, P5 ;  /* 0x000000772a337211 */ /* 0x000fe200028f0c2b */
[----:B------:R-:W-:Y:S01]  /*8400*/  IMAD R45, R47, 0x1400, R226 ;  /* 0x000014002f2d7824 */ /* 0x000fe200078e02e2 */
[----:B------:R-:W-:-:S03]  /*8410*/  @!P3 LEA R52, P5, R41, R118, 0x1 ;  /* 0x000000762934b211 */ /* 0x000fc600078a08ff */
[----:B------:R-:W-:Y:S01]  /*8420*/  IMAD.IADD R44, R45, 0x1, R44 ;  /* 0x000000012d2c7824 */ /* 0x000fe200078e022c */
[----:B------:R-:W-:Y:S01]  /*8430*/  @!P3 LEA.HI.X R53, R41, R119, R40, 0x1, P5 ;  /* 0x000000772935b211 */ /* 0x000fe200028f0c28 */
[C---:B------:R-:W-:Y:S01]  /*8440*/  IMAD R45, R19.reuse, 0x5000, R135 ;  /* 0x00005000132d7824 */ /* 0x040fe200078e0287 */
[----:B------:R-:W-:Y:S01]  /*8450*/  ISETP.GE.AND P5, PT, R16, R116, PT ;  /* 0x000000741000720c */ /* 0x000fe20003fa6270 */
[----:B------:R-:W-:Y:S02]  /*8460*/  IMAD R47, R19, 0x5000, R44 ;  /* 0x00005000132f7824 */ /* 0x000fe400078e022c */
[--C-:B------:R-:W-:Y:S02]  /*8470*/  IMAD R42, R45, 0x2, R18.reuse ;  /* 0x000000022d2a7824 */ /* 0x100fe400078e0212 */
[----:B------:R-:W-:-:S04]  /*8480*/  IMAD R47, R47, 0x2, R18 ;  /* 0x000000022f2f7824 */ /* 0x000fc800078e0212 */
[----:B------:R-:W2:Y:S04]  /*8490*/  LDS.128 R40, [R42+0x24400] ;  /* 0x024400002a287984 */ /* 0x000ea80000000c00 */
[----:B------:R-:W3:Y:S01]  /*84a0*/  LDS.128 R44, [R47+0x24400] ;  /* 0x024400002f2c7984 */ /* 0x000ee20000000c00 */
        /* <DEDUP_REMOVED lines=51> */
[----:B------:R-:W-:Y:S01]  /*87e0*/  FFMA.FTZ R88, R43, R63, -R88 ;  /* 0x0000003f2b587223 */ /* 0x000fe20000010858 */
[----:B------:R-:W-:Y:S01]  /*87f0*/  LOP3.LUT R62, R62, 0xffff0000, RZ, 0xc0, !PT ;  /* 0xffff00003e3e7812 */ /* 0x000fe200078ec0ff */
[C---:B------:R-:W-:Y:S01]  /*8800*/  IMAD.U32 R41, R40.reuse, 0x10000, RZ ;  /* 0x0001000028297824 */ /* 0x040fe200078e00ff */
[----:B------:R-:W-:Y:S01]  /*8810*/  LOP3.LUT R63, R55, 0xffff0000, RZ, 0xc0, !PT ;  /* 0xffff0000373f7812 */ /* 0x000fe200078ec0ff */
[CC--:B------:R-:W-:Y:S01]  /*8820*/  FMUL.FTZ R55, R45.reuse, R71.reuse ;  /* 0x000000472d377220 */ /* 0x0c0fe20000410000 */
[----:B------:R-:W-:Y:S01]  /*8830*/  FMUL.FTZ R45, R45, R68 ;  /* 0x000000442d2d7220 */ /* 0x000fe20000410000 */
[----:B------:R-:W-:Y:S01]  /*8840*/  LOP3.LUT R40, R40, 0xffff0000, RZ, 0xc0, !PT ;  /* 0xffff000028287812 */ /* 0x000fe200078ec0ff */
[----:B------:R-:W-:Y:S01]  /*8850*/  FFMA.FTZ R70, R43, R70, R47 ;  /* 0x000000462b467223 */ /* 0x000fe2000001002f */
[----:B------:R-:W-:Y:S01]  /*8860*/  PRMT R61, R176, 0x5432, R61 ;  /* 0x00005432b03d7816 */ /* 0x000fe2000000003d */
[C---:B------:R-:W-:Y:S01]  /*8870*/  FMUL.FTZ R43, R44.reuse, R62 ;  /* 0x0000003e2c2b7220 */ /* 0x040fe20000410000 */
        /* <DEDUP_REMOVED lines=13> */
[----:B------:R-:W-:Y:S01]  /*8950*/  FFMA.FTZ R93, R92, R138, R93 ;  /* 0x0000008a5c5d7223 */ /* 0x000fe2000001005d */
[----:B------:R-:W-:Y:S01]  /*8960*/  FMUL.FTZ R94, R94, R43 ;  /* 0x0000002b5e5e7220 */ /* 0x000fe20000410000 */
[----:B------:R-:W-:Y:S01]  /*8970*/  FMUL.FTZ R46, R46, R61 ;  /* 0x0000003d2e2e7220 */ /* 0x000fe20000410000 */
[C---:B------:R-:W-:Y:S01]  /*8980*/  FFMA.FTZ R43, R91.reuse, R43, -R62 ;  /* 0x0000002b5b2b7223 */ /* 0x040fe2000001083e */
[C---:B------:R-:W-:Y:S01]  /*8990*/  FFMA.FTZ R62, R42.reuse, R61, -R41 ;  /* 0x0000003d2a3e7223 */ /* 0x040fe20000010829 */
[----:B------:R-:W-:Y:S01]  /*89a0*/  FFMA.FTZ R47, R91, R47, R94 ;  /* 0x0000002f5b2f7223 */ /* 0x000fe2000001005e */
        /* <DEDUP_REMOVED lines=12> */
[----:B------:R-:W-:-:S02]  /*8a70*/  IMAD.MOV.U32 R43, RZ, RZ, R60 ;  /* 0x000000ffff2b7224 */ /* 0x000fc400078e003c */
[----:B------:R-:W-:-:S07]  /*8a80*/  IMAD.MOV.U32 R47, RZ, RZ, R70 ;  /* 0x000000ffff2f7224 */ /* 0x000fce00078e0046 */
.L_x_2948:
[----:B------:R-:W-:Y:S05]  /*8a90*/  BSYNC B3 ;  /* 0x0000000000037941 */ /* 0x000fea0003800000 */
.L_x_2947:
[----:B------:R-:W-:Y:S02]  /*8aa0*/  ULDC.64 UR4, c[0x0][0x208] ;  /* 0x0000820000047ab9 */ /* 0x000fe40000000a00 */
[----:B--2---:R2:W-:Y:S04]  /*8ab0*/  STG.E.128 desc[UR4][R50.64], R40 ;  /* 0x0000002832007986 */ /* 0x0045e8000c101d04 */
[----:B---3--:R2:W-:Y:S02]  /*8ac0*/  @!P3 STG.E.128 desc[UR4][R52.64], R44 ;  /* 0x0000002c3400b986 */ /* 0x0085e4000c101d04 */
.L_x_2946:
[----:B------:R-:W-:Y:S05]  /*8ad0*/  BSYNC B2 ;  /* 0x0000000000027941 */ /* 0x000fea0003800000 */
.L_x_2945:
        /* <DEDUP_REMOVED lines=35> */
[----:B--2---:R-:W-:Y:S01]  /*8d10*/  IMAD.U32 R62, R43, 0x10000, RZ ;  /* 0x000100002b3e7824 */ /* 0x004fe200078e00ff */
[----:B------:R-:W-:Y:S01]  /*8d20*/  SHF.R.U32.HI R64, RZ, 0x10, R65 ;  /* 0x00000010ff407819 */ /* 0x000fe20000011641 */
[----:B---3--:R-:W-:Y:S01]  /*8d30*/  IMAD.U32 R65, R45, 0x10000, RZ ;  /* 0x000100002d417824 */ /* 0x008fe200078e00ff */
[--C-:B------:R-:W-:Y:S01]  /*8d40*/  SHF.R.U64 R52, R56, 0x10, R57.reuse ;  /* 0x0000001038347819 */ /* 0x100fe20000001239 */
[----:B------:R-:W-:Y:S01]  /*8d50*/  IMAD.U32 R61, R42, 0x10000, RZ ;  /* 0x000100002a3d7824 */ /* 0x000fe200078e00ff */
[----:B------:R-:W-:Y:S01]  /*8d60*/  SHF.R.U32.HI R56, RZ, 0x10, R57 ;  /* 0x00000010ff387819 */ /* 0x000fe20000011639 */
[----:B------:R-:W-:Y:S01]  /*8d70*/  IMAD.U32 R57, R41, 0x10000, RZ ;  /* 0x0001000029397824 */ /* 0x000fe200078e00ff */
[--C-:B------:R-:W-:Y:S01]  /*8d80*/  SHF.R.U64 R55, R66, 0x10, R67.reuse ;  /* 0x0000001042377819 */ /* 0x100fe20000001243 */
[----:B------:R-:W-:Y:S01]  /*8d90*/  IMAD.U32 R66, R47, 0x10000, RZ ;  /* 0x000100002f427824 */ /* 0x000fe200078e00ff */
[----:B------:R-:W-:-:S02]  /*8da0*/  SHF.R.U32.HI R67, RZ, 0x10, R67 ;  /* 0x00000010ff437819 */ /* 0x000fc40000011643 */
[----:B------:R-:W-:Y:S02]  /*8db0*/  PRMT R64, R173, 0x5432, R64 ;  /* 0x00005432ad407816 */ /* 0x000fe40000000040 */
[--C-:B------:R-:W-:Y:S02]  /*8dc0*/  SHF.R.U64 R53, R58, 0x10, R59.reuse ;  /* 0x000000103a357819 */ /* 0x100fe4000000123b */
[----:B------:R-:W-:Y:S01]  /*8dd0*/  SHF.R.U32.HI R59, RZ, 0x10, R59 ;  /* 0x00000010ff3b7819 */ /* 0x000fe2000001163b */
[----:B------:R-:W-:Y:S01]  /*8de0*/  IMAD.U32 R68, R64, 0x10000, RZ ;  /* 0x0001000040447824 */ /* 0x000fe200078e00ff */
[----:B------:R-:W-:Y:S02]  /*8df0*/  PRMT R56, R171, 0x5432, R56 ;  /* 0x00005432ab387816 */ /* 0x000fe40000000038 */
[C---:B------:R-:W-:Y:S01]  /*8e00*/  PRMT R55, R172.reuse, 0x5410, R55 ;  /* 0x00005410ac377816 */ /* 0x040fe20000000037 */
[----:B------:R-:W-:Y:S01]  /*8e10*/  FMUL.FTZ R70, R65, R68 ;  /* 0x0000004441467220 */ /* 0x000fe20000410000 */
[----:B------:R-:W-:-:S02]  /*8e20*/  PRMT R172, R172, 0x5432, R67 ;  /* 0x00005432acac7816 */ /* 0x000fc40000000043 */
[----:B------:R-:W-:Y:S01]  /*8e30*/  LOP3.LUT R60, R45, 0xffff0000, RZ, 0xc0, !PT ;  /* 0xffff00002d3c7812 */ /* 0x000fe200078ec0ff */
[----:B------:R-:W-:Y:S01]  /*8e40*/  IMAD.U32 R45, R44, 0x10000, RZ ;  /* 0x000100002c2d7824 */ /* 0x000fe200078e00ff */
[----:B------:R-:W-:Y:S01]  /*8e50*/  LOP3.LUT R67, R64, 0xffff0000, RZ, 0xc0, !PT ;  /* 0xffff000040437812 */ /* 0x000fe200078ec0ff */
[----:B------:R-:W-:Y:S01]  /*8e60*/  IMAD.U32 R69, R172, 0x10000, RZ ;  /* 0x00010000ac457824 */ /* 0x000fe200078e00ff */
[C---:B------:R-:W-:Y:S02]  /*8e70*/  PRMT R53, R170.reuse, 0x5410, R53 ;  /* 0x00005410aa357816 */ /* 0x040fe40000000035 */
[----:B------:R-:W-:Y:S01]  /*8e80*/  PRMT R170, R170, 0x5432, R59 ;  /* 0x00005432aaaa7816 */ /* 0x000fe2000000003b */
[----:B------:R-:W-:Y:S01]  /*8e90*/  FMUL.FTZ R71, R60, R67 ;  /* 0x000000433c477220 */ /* 0x000fe20000410000 */
[----:B------:R-:W-:Y:S01]  /*8ea0*/  PRMT R173, R173, 0x5410, R54 ;  /* 0x00005410adad7816 */ /* 0x000fe20000000036 */
[C---:B------:R-:W-:Y:S01]  /*8eb0*/  IMAD.U32 R54, R56.reuse, 0x10000, RZ ;  /* 0x0001000038367824 */ /* 0x040fe200078e00ff */
[----:B------:R-:W-:-:S02]  /*8ec0*/  LOP3.LUT R59, R56, 0xffff0000, RZ, 0xc0, !PT ;  /* 0xffff0000383b7812 */ /* 0x000fc400078ec0ff */
[----:B------:R-:W-:Y:S01]  /*8ed0*/  LOP3.LUT R58, R41, 0xffff0000, RZ, 0xc0, !PT ;  /* 0xffff0000293a7812 */ /* 0x000fe200078ec0ff */
[-C--:B------:R-:W-:Y:S01]  /*8ee0*/  FMUL.FTZ R64, R65, R54.reuse ;  /* 0x0000003641407220 */ /* 0x080fe20000410000 */
[----:B------:R-:W-:Y:S01]  /*8ef0*/  PRMT R52, R171, 0x5410, R52 ;  /* 0x00005410ab347816 */ /* 0x000fe20000000034 */
[-C--:B0-----:R-:W-:Y:S01]  /*8f00*/  FMUL.FTZ R89, R60, R59.reuse ;  /* 0x0000003b3c597220 */ /* 0x081fe20000410000 */
[C---:B------:R-:W-:Y:S01]  /*8f10*/  FFMA.FTZ R54, R57.reuse, R54, -R70 ;  /* 0x0000003639367223 */ /* 0x040fe20000010846 */
[----:B------:R-:W-:Y:S01]  /*8f20*/  FFMA.FTZ R59, R58, R59, -R71 ;  /* 0x0000003b3a3b7223 */ /* 0x000fe20000010847 */
[----:B------:R-:W-:Y:S02]  /*8f30*/  IMAD.U32 R65, R170, 0x10000, RZ ;  /* 0x00010000aa417824 */ /* 0x000fe400078e00ff */
[----:B------:R-:W-:Y:S01]  /*8f40*/  FMUL.FTZ R71, R66, R69 ;  /* 0x0000004542477220 */ /* 0x000fe20000410000 */
[----:B------:R-:W-:Y:S01]  /*8f50*/  FFMA.FTZ R57, R57, R68, R64 ;  /* 0x0000004439397223 */ /* 0x000fe20000010040 */
[----:B------:R-:W-:-:S02]  /*8f60*/  IMAD.U32 R64, R173, 0x10000, RZ ;  /* 0x00010000ad407824 */ /* 0x000fc400078e00ff */
[-C--:B------:R-:W-:Y:S01]  /*8f70*/  FMUL.FTZ R66, R66, R65.reuse ;  /* 0x0000004142427220 */ /* 0x080fe20000410000 */
[----:B------:R-:W-:Y:S02]  /*8f80*/  IMAD.U32 R60, R52, 0x10000, RZ ;  /* 0x00010000343c7824 */ /* 0x000fe400078e00ff */
[----:B------:R-:W-:Y:S01]  /*8f90*/  FFMA.FTZ R56, R62, R65, -R71 ;  /* 0x000000413e387223 */ /* 0x000fe20000010847 */
[----:B------:R-:W-:Y:S01]  /*8fa0*/  LOP3.LUT R44, R44, 0xffff0000, RZ, 0xc0, !PT ;  /* 0xffff00002c2c7812 */ /* 0x000fe200078ec0ff */
[----:B------:R-:W-:Y:S01]  /*8fb0*/  IMAD.U32 R41, R40, 0x10000, RZ ;  /* 0x0001000028297824 */ /* 0x000fe200078e00ff */
[----:B------:R-:W-:Y:S01]  /*8fc0*/  LOP3.LUT R173, R173, 0xffff0000, RZ, 0xc0, !PT ;  /* 0xffff0000adad7812 */ /* 0x000fe200078ec0ff */
[----:B------:R-:W-:Y:S01]  /*8fd0*/  FFMA.FTZ R58, R58, R67, R89 ;  /* 0x000000433a3a7223 */ /* 0x000fe20000010059 */
[----:B------:R-:W-:Y:S01]  /*8fe0*/  LOP3.LUT R65, R52, 0xffff0000, RZ, 0xc0, !PT ;  /* 0xffff000034417812 */ /* 0x000fe200078ec0ff */
[----:B------:R-:W-:Y:S01]  /*8ff0*/  FMUL.FTZ R52, R45, R64 ;  /* 0x000000402d347220 */ /* 0x000fe20000410000 */
[----:B------:R-:W-:Y:S01]  /*9000*/  LOP3.LUT R47, R47, 0xffff0000, RZ, 0xc0, !PT ;  /* 0xffff00002f2f7812 */ /* 0x000fe200078ec0ff */
[-C--:B------:R-:W-:Y:S01]  /*9010*/  FMUL.FTZ R45, R45, R60.reuse ;  /* 0x0000003c2d2d7220 */ /* 0x080fe20000410000 */
[----:B------:R-:W-:Y:S01]  /*9020*/  LOP3.LUT R172, R172, 0xffff0000, RZ, 0xc0, !PT ;  /* 0xffff0000acac7812 */ /* 0x000fe200078ec0ff */
[----:B------:R-:W-:Y:S01]  /*9030*/  FFMA.FTZ R62, R62, R69, R66 ;  /* 0x000000453e3e7223 */ /* 0x000fe20000010042 */
[----:B------:R-:W-:Y:S01]  /*9040*/  LOP3.LUT R170, R170, 0xffff0000, RZ, 0xc0, !PT ;  /* 0xffff0000aaaa7812 */ /* 0x000fe200078ec0ff */
[----:B------:R-:W-:Y:S01]  /*9050*/  FMUL.FTZ R67, R44, R173 ;  /* 0x000000ad2c437220 */ /* 0x000fe20000410000 */
[----:B------:R-:W-:Y:S01]  /*9060*/  LOP3.LUT R40, R40, 0xffff0000, RZ, 0xc0, !PT ;  /* 0xffff000028287812 */ /* 0x000fe200078ec0ff */
[-C--:B------:R-:W-:Y:S01]  /*9070*/  FMUL.FTZ R69, R44, R65.reuse ;  /* 0x000000412c457220 */ /* 0x080fe20000410000 */
[----:B------:R-:W-:Y:S01]  /*9080*/  LOP3.LUT R63, R42, 0xffff0000, RZ, 0xc0, !PT ;  /* 0xffff00002a3f7812 */ /* 0x000fe200078ec0ff */
[C---:B------:R-:W-:Y:S01]  /*9090*/  IMAD.U32 R42, R46.reuse, 0x10000, RZ ;  /* 0x000100002e2a7824 */ /* 0x040fe200078e00ff */
[----:B------:R-:W-:Y:S01]  /*90a0*/  LOP3.LUT R43, R43, 0xffff0000, RZ, 0xc0, !PT ;  /* 0xffff00002b2b7812 */ /* 0x000fe200078ec0ff */
[C---:B------:R-:W-:Y:S01]  /*90b0*/  FFMA.FTZ R52, R41.reuse, R60, -R52 ;  /* 0x0000003c29347223 */ /* 0x040fe20000010834 */
[----:B------:R-:W-:Y:S01]  /*90c0*/  FFMA.FTZ R45, R41, R64, R45 ;  /* 0x00000040292d7223 */ /* 0x000fe2000001002d */
[----:B------:R-:W-:Y:S01]  /*90d0*/  IMAD.U32 R44, R55, 0x10000, RZ ;  /* 0x00010000372c7824 */ /* 0x000fe200078e00ff */
[----:B------:R-:W-:Y:S01]  /*90e0*/  LOP3.LUT R46, R46, 0xffff0000, RZ, 0xc0, !PT ;  /* 0xffff00002e2e7812 */ /* 0x000fe200078ec0ff */
[----:B------:R-:W-:Y:S01]  /*90f0*/  FMUL.FTZ R66, R47, R172 ;  /* 0x000000ac2f427220 */ /* 0x000fe20000410000 */
[----:B------:R-:W-:Y:S01]  /*9100*/  IMAD.U32 R41, R53, 0x10000, RZ ;  /* 0x0001000035297824 */ /* 0x000fe200078e00ff */
[----:B------:R-:W-:Y:S01]  /*9110*/  LOP3.LUT R55, R55, 0xffff0000, RZ, 0xc0, !PT ;  /* 0xffff000037377812 */ /* 0x000fe200078ec0ff */
[-C--:B------:R-:W-:Y:S01]  /*9120*/  FMUL.FTZ R68, R47, R170.reuse ;  /* 0x000000aa2f447220 */ /* 0x080fe20000410000 */
[----:B------:R-:W-:Y:S01]  /*9130*/  LOP3.LUT R53, R53, 0xffff0000, RZ, 0xc0, !PT ;  /* 0xffff000035357812 */ /* 0x000fe200078ec0ff */
[----:B------:R-:W-:Y:S01]  /*9140*/  FFMA.FTZ R67, R40, R65, -R67 ;  /* 0x0000004128437223 */ /* 0x000fe20000010843 */
[C---:B------:R-:W-:Y:S01]  /*9150*/  FFMA.FTZ R47, R43.reuse, R170, -R66 ;  /* 0x000000aa2b2f7223 */ /* 0x040fe20000010842 */
[C---:B------:R-:W-:Y:S01]  /*9160*/  FMUL.FTZ R60, R42.reuse, R44 ;  /* 0x0000002c2a3c7220 */ /* 0x040fe20000410000 */
[----:B------:R-:W-:Y:S01]  /*9170*/  FMUL.FTZ R65, R42, R41 ;  /* 0x000000292a417220 */ /* 0x000fe20000410000 */
[----:B------:R-:W-:Y:S01]  /*9180*/  FFMA.FTZ R43, R43, R172, R68 ;  /* 0x000000ac2b2b7223 */ /* 0x000fe20000010044 */
[C---:B------:R-:W-:Y:S01]  /*9190*/  FMUL.FTZ R42, R46.reuse, R55 ;  /* 0x000000372e2a7220 */ /* 0x040fe20000410000 */
[----:B------:R-:W-:Y:S01]  /*91a0*/  FMUL.FTZ R46, R46, R53 ;  /* 0x000000352e2e7220 */ /* 0x000fe20000410000 */
[----:B------:R-:W-:Y:S01]  /*91b0*/  FFMA.FTZ R40, R40, R173, R69 ;  /* 0x000000ad28287223 */ /* 0x000fe20000010045 */
        /* <DEDUP_REMOVED lines=14> */
[----:B------:R-:W-:Y:S01]  /*92a0*/  IMAD.MOV.U32 R47, RZ, RZ, R62 ;  /* 0x000000ffff2f7224 */ /* 0x000fe200078e003e */
[----:B------:R-:W-:-:S07]  /*92b0*/  F2FP.BF16.F32.PACK_AB R46, R46, R65 ;  /* 0x000000412e2e723e */ /* 0x000fce00000010ff */
.L_x_2950:
[----:B------:R-:W-:Y:S05]  /*92c0*/  BSYNC B2 ;  /* 0x0000000000027941 */ /* 0x000fea0003800000 */
.L_x_2949:
[----:B------:R-:W-:Y:S02]  /*92d0*/  ULDC.64 UR4, c[0x0][0x208] ;  /* 0x0000820000047ab9 */ /* 0x000fe40000000a00 */
[----:B--2---:R4:W-:Y:S04]  /*92e0*/  STG.E.128 desc[UR4][R48.64], R40 ;  /* 0x0000002830007986 */ /* 0x0049e8000c101d04 */
[----:B---3--:R4:W-:Y:S02]  /*92f0*/  @!P3 STG.E.128 desc[UR4][R50.64], R44 ;  /* 0x0000002c3200b986 */ /* 0x0089e4000c101d04 */
.L_x_2944:
[----:B------:R-:W-:Y:S05]  /*9300*/  BSYNC B1 ;  /* 0x0000000000017941 */ /* 0x000fea0003800000 */
.L_x_2943:
[----:B--2-4-:R-:W-:Y:S02]  /*9310*/  VIADD R41, R212, 0x40 ;  /* 0x00000040d4297836 */ /* 0x014fe40000000000 */
        /* <DEDUP_REMOVED lines=42> */
[--C-:B------:R-:W-:Y:S01]  /*95c0*/  SHF.R.U64 R66, R84, 0x10, R85.reuse ;  /* 0x0000001054427819 */ /* 0x100fe20000001255 */
[----:B------:R-:W-:Y:S01]  /*95d0*/  IMAD.U32 R58, R45, 0x10000, RZ ;  /* 0x000100002d3a7824 */ /* 0x000fe200078e00ff */
[----:B------:R-:W-:Y:S01]  /*95e0*/  SHF.R.U32.HI R84, RZ, 0x10, R85 ;  /* 0x00000010ff547819 */ /* 0x000fe20000011655 */
[----:B--2---:R-:W-:Y:S01]  /*95f0*/  IMAD.U32 R56, R41, 0x10000, RZ ;  /* 0x0001000029387824 */ /* 0x004fe200078e00ff */
[--C-:B------:R-:W-:Y:S01]  /*9600*/  SHF.R.U64 R60, R76, 0x10, R77.reuse ;  /* 0x000000104c3c7819 */ /* 0x100fe2000000124d */
[----:B------:R-:W-:Y:S01]  /*9610*/  IMAD.U32 R62, R43, 0x10000, RZ ;  /* 0x000100002b3e7824 */ /* 0x000fe200078e00ff */
[----:B------:R-:W-:Y:S01]  /*9620*/  SHF.R.U32.HI R76, RZ, 0x10, R77 ;  /* 0x00000010ff4c7819 */ /* 0x000fe2000001164d */
[----:B------:R-:W-:Y:S01]  /*9630*/  IMAD.U32 R54, R44, 0x10000, RZ ;  /* 0x000100002c367824 */ /* 0x000fe200078e00ff */
[----:B------:R-:W-:Y:S01]  /*9640*/  LOP3.LUT R59, R47, 0xffff0000, RZ, 0xc0, !PT ;  /* 0xffff00002f3b7812 */ /* 0x000fe200078ec0ff */
[----:B------:R-:W-:Y:S01]  /*9650*/  IMAD.U32 R52, R40, 0x10000, RZ ;  /* 0x0001000028347824 */ /* 0x000fe200078e00ff */
[----:B------:R-:W-:-:S02]  /*9660*/  PRMT R47, R158, 0x5432, R65 ;  /* 0x000054329e2f7816 */ /* 0x000fc40000000041 */
[----:B------:R-:W-:Y:S02]  /*9670*/  PRMT R65, R169, 0x5432, R84 ;  /* 0x00005432a9417816 */ /* 0x000fe40000000054 */
[C---:B------:R-:W-:Y:S02]  /*9680*/  PRMT R60, R157.reuse, 0x5432, R60 ;  /* 0x000054329d3c7816 */ /* 0x040fe4000000003c */
[----:B------:R-:W-:Y:S01]  /*9690*/  PRMT R157, R157, 0x5410, R76 ;  /* 0x000054109d9d7816 */ /* 0x000fe2000000004c */
[----:B------:R-:W-:Y:S01]  /*96a0*/  IMAD.U32 R67, R65, 0x10000, RZ ;  /* 0x0001000041437824 */ /* 0x000fe200078e00ff */
[--C-:B------:R-:W-:Y:S02]  /*96b0*/  SHF.R.U64 R57, R86, 0x10, R87.reuse ;  /* 0x0000001056397819 */ /* 0x100fe40000001257 */
[----:B------:R-:W-:Y:S01]  /*96c0*/  SHF.R.U32.HI R87, RZ, 0x10, R87 ;  /* 0x00000010ff577819 */ /* 0x000fe20000011657 */
[----:B------:R-:W-:Y:S01]  /*96d0*/  FMUL.FTZ R69, R58, R67 ;  /* 0x000000433a457220 */ /* 0x000fe20000410000 */
[----:B------:R-:W-:Y:S01]  /*96e0*/  LOP3.LUT R63, R45, 0xffff0000, RZ, 0xc0, !PT ;  /* 0xffff00002d3f7812 */ /* 0x000fe200078ec0ff */
[----:B------:R-:W-:Y:S01]  /*96f0*/  IMAD.U32 R45, R157, 0x10000, RZ ;  /* 0x000100009d2d7824 */ /* 0x000fe200078e00ff */
[----:B------:R-:W-:-:S02]  /*9700*/  SHF.R.U32.HI R79, RZ, 0x10, R79 ;  /* 0x00000010ff4f7819 */ /* 0x000fc4000001164f */
[C---:B------:R-:W-:Y:S02]  /*9710*/  PRMT R57, R156.reuse, 0x5432, R57 ;  /* 0x000054329c397816 */ /* 0x040fe40000000039 */
[----:B------:R-:W-:Y:S02]  /*9720*/  PRMT R169, R169, 0x5410, R66 ;  /* 0x00005410a9a97816 */ /* 0x000fe40000000042 */
[----:B------:R-:W-:Y:S02]  /*9730*/  PRMT R156, R156, 0x5410, R87 ;  /* 0x000054109c9c7816 */ /* 0x000fe40000000057 */
[----:B------:R-:W-:Y:S01]  /*9740*/  LOP3.LUT R66, R65, 0xffff0000, RZ, 0xc0, !PT ;  /* 0xffff000041427812 */ /* 0x000fe200078ec0ff */
[-C--:B------:R-:W-:Y:S01]  /*9750*/  FMUL.FTZ R65, R58, R45.reuse ;  /* 0x0000002d3a417220 */ /* 0x080fe20000410000 */
[----:B------:R-:W-:Y:S01]  /*9760*/  PRMT R158, R158, 0x5410, R79 ;  /* 0x000054109e9e7816 */ /* 0x000fe2000000004f */
[----:B------:R-:W-:Y:S01]  /*9770*/  FFMA.FTZ R45, R56, R45, -R69 ;  /* 0x0000002d382d7223 */ /* 0x000fe20000010845 */
[----:B------:R-:W-:Y:S01]  /*9780*/  LOP3.LUT R58, R157, 0xffff0000, RZ, 0xc0, !PT ;  /* 0xffff00009d3a7812 */ /* 0x000fe200078ec0ff */
[----:B------:R-:W-:Y:S01]  /*9790*/  IMAD.U32 R69, R156, 0x10000, RZ ;  /* 0x000100009c457824 */ /* 0x000fe200078e00ff */
[----:B------:R-:W-:Y:S01]  /*97a0*/  LOP3.LUT R61, R41, 0xffff0000, RZ, 0xc0, !PT ;  /* 0xffff0000293d7812 */ /* 0x000fe200078ec0ff */
[----:B------:R-:W-:Y:S01]  /*97b0*/  FMUL.FTZ R68, R63, R66 ;  /* 0x000000423f447220 */ /* 0x000fe20000410000 */
[----:B------:R-:W-:Y:S01]  /*97c0*/  FFMA.FTZ R56, R56, R67, R65 ;  /* 0x0000004338387223 */ /* 0x000fe20000010041 */
[----:B------:R-:W-:-:S02]  /*97d0*/  IMAD.U32 R65, R158, 0x10000, RZ ;  /* 0x000100009e417824 */ /* 0x000fc400078e00ff */
[-C--:B------:R-:W-:Y:S01]  /*97e0*/  FMUL.FTZ R70, R63, R58.reuse ;  /* 0x0000003a3f467220 */ /* 0x080fe20000410000 */
[C---:B------:R-:W-:Y:S01]  /*97f0*/  FMUL.FTZ R63, R64.reuse, R69 ;  /* 0x00000045403f7220 */ /* 0x040fe20000410000 */
[C---:B------:R-:W-:Y:S01]  /*9800*/  FFMA.FTZ R58, R61.reuse, R58, -R68 ;  /* 0x0000003a3d3a7223 */ /* 0x040fe20000010844 */
[-C--:B------:R-:W-:Y:S01]  /*9810*/  FMUL.FTZ R68, R64, R65.reuse ;  /* 0x0000004140447220 */ /* 0x080fe20000410000 */
[----:B------:R-:W-:Y:S01]  /*9820*/  LOP3.LUT R156, R156, 0xffff0000, RZ, 0xc0, !PT ;  /* 0xffff00009c9c7812 */ /* 0x000fe200078ec0ff */
[----:B------:R-:W-:Y:S01]  /*9830*/  FFMA.FTZ R64, R62, R65, -R63 ;  /* 0x000000413e407223 */ /* 0x000fe2000001083f */
[----:B------:R-:W-:Y:S01]  /*9840*/  LOP3.LUT R158, R158, 0xffff0000, RZ, 0xc0, !PT ;  /* 0xffff00009e9e7812 */ /* 0x000fe200078ec0ff */
[----:B------:R-:W-:Y:S01]  /*9850*/  FFMA.FTZ R67, R61, R66, R70 ;  /* 0x000000423d437223 */ /* 0x000fe20000010046 */
[----:B------:R-:W-:Y:S02]  /*9860*/  IMAD.U32 R63, R169, 0x10000, RZ ;  /* 0x00010000a93f7824 */ /* 0x000fe400078e00ff */
[----:B------:R-:W-:Y:S01]  /*9870*/  FFMA.FTZ R68, R62, R69, R68 ;  /* 0x000000453e447223 */ /* 0x000fe20000010044 */
[----:B------:R-:W-:Y:S01]  /*9880*/  IMAD.U32 R61, R60, 0x10000, RZ ;  /* 0x000100003c3d7824 */ /* 0x000fe200078e00ff */
[----:B------:R-:W-:Y:S01]  /*9890*/  LOP3.LUT R55, R43, 0xffff0000, RZ, 0xc0, !PT ;  /* 0xffff00002b377812 */ /* 0x000fe200078ec0ff */
        /* <DEDUP_REMOVED lines=42> */
.L_x_2954:
[----:B------:R-:W-:Y:S05]  /*9b40*/  BSYNC B2 ;  /* 0x0000000000027941 */ /* 0x000fea0003800000 */
.L_x_2953:
[----:B------:R-:W-:Y:S02]  /*9b50*/  ULDC.64 UR4, c[0x0][0x208] ;  /* 0x0000820000047ab9 */ /* 0x000fe40000000a00 */
[----:B--2---:R2:W-:Y:S04]  /*9b60*/  STG.E.128 desc[UR4][R48.64], R40 ;  /* 0x0000002830007986 */ /* 0x0045e8000c101d04 */
[----:B---3--:R2:W-:Y:S02]  /*9b70*/  @!P3 STG.E.128 desc[UR4][R50.64], R44 ;  /* 0x0000002c3200b986 */ /* 0x0085e4000c101d04 */
.L_x_2952:
[----:B------:R-:W-:Y:S05]  /*9b80*/  BSYNC B1 ;  /* 0x0000000000017941 */ /* 0x000fea0003800000 */
.L_x_2951:
        /* <DEDUP_REMOVED lines=28> */
[--C-:B------:R-:W-:Y:S01]  /*9d50*/  SHF.R.U64 R66, R80, 0x10, R81.reuse ;  /* 0x0000001050427819 */ /* 0x100fe20000001251 */
[----:B---3--:R-:W-:Y:S01]  /*9d60*/  IMAD.U32 R57, R45, 0x10000, RZ ;  /* 0x000100002d397824 */ /* 0x008fe200078e00ff */
[----:B------:R-:W-:Y:S01]  /*9d70*/  SHF.R.U32.HI R80, RZ, 0x10, R81 ;  /* 0x00000010ff507819 */ /* 0x000fe20000011651 */
[----:B--2---:R-:W-:Y:S01]  /*9d80*/  IMAD.U32 R52, R41, 0x10000, RZ ;  /* 0x0001000029347824 */ /* 0x004fe200078e00ff */
[--C-:B------:R-:W-:Y:S01]  /*9d90*/  SHF.R.U64 R61, R72, 0x10, R73.reuse ;  /* 0x00000010483d7819 */ /* 0x100fe20000001249 */
[----:B------:R-:W-:Y:S01]  /*9da0*/  IMAD.U32 R59, R47, 0x10000, RZ ;  /* 0x000100002f3b7824 */ /* 0x000fe200078e00ff */
[----:B------:R-:W-:Y:S01]  /*9db0*/  SHF.R.U32.HI R73, RZ, 0x10, R73 ;  /* 0x00000010ff497819 */ /* 0x000fe20000011649 */
[----:B------:R-:W-:Y:S01]  /*9dc0*/  IMAD.U32 R55, R44, 0x10000, RZ ;  /* 0x000100002c377824 */ /* 0x000fe200078e00ff */
[----:B------:R-:W-:Y:S01]  /*9dd0*/  PRMT R63, R155, 0x5432, R80 ;  /* 0x000054329b3f7816 */ /* 0x000fe20000000050 */
[----:B------:R-:W-:Y:S01]  /*9de0*/  IMAD.U32 R50, R40, 0x10000, RZ ;  /* 0x0001000028327824 */ /* 0x000fe200078e00ff */
[----:B------:R-:W-:-:S02]  /*9df0*/  PRMT R60, R152, 0x5432, R61 ;  /* 0x00005432983c7816 */ /* 0x000fc4000000003d */
[----:B------:R-:W-:Y:S01]  /*9e00*/  PRMT R152, R152, 0x5410, R73 ;  /* 0x0000541098987816 */ /* 0x000fe20000000049 */
[----:B------:R-:W-:Y:S01]  /*9e10*/  IMAD.U32 R64, R63, 0x10000, RZ ;  /* 0x000100003f407824 */ /* 0x000fe200078e00ff */
[--C-:B------:R-:W-:Y:S02]  /*9e20*/  SHF.R.U64 R65, R82, 0x10, R83.reuse ;  /* 0x0000001052417819 */ /* 0x100fe40000001253 */
[----:B------:R-:W-:Y:S01]  /*9e30*/  SHF.R.U32.HI R83, RZ, 0x10, R83 ;  /* 0x00000010ff537819 */ /* 0x000fe20000011653 */
[----:B------:R-:W-:Y:S01]  /*9e40*/  IMAD.U32 R61, R152, 0x10000, RZ ;  /* 0x00010000983d7824 */ /* 0x000fe200078e00ff */
[--C-:B------:R-:W-:Y:S01]  /*9e50*/  SHF.R.U64 R62, R74, 0x10, R75.reuse ;  /* 0x000000104a3e7819 */ /* 0x100fe2000000124b */
[CC--:B------:R-:W-:Y:S01]  /*9e60*/  FMUL.FTZ R67, R57.reuse, R64.reuse ;  /* 0x0000004039437220 */ /* 0x0c0fe20000410000 */
[----:B------:R-:W-:Y:S01]  /*9e70*/  SHF.R.U32.HI R74, RZ, 0x10, R75 ;  /* 0x00000010ff4a7819 */ /* 0x000fe2000001164b */
[-C--:B------:R-:W-:Y:S01]  /*9e80*/  FMUL.FTZ R69, R57, R61.reuse ;  /* 0x0000003d39457220 */ /* 0x080fe20000410000 */
[----:B------:R-:W-:Y:S01]  /*9e90*/  LOP3.LUT R58, R45, 0xffff0000, RZ, 0xc0, !PT ;  /* 0xffff00002d3a7812 */ /* 0x000fe200078ec0ff */
[----:B------:R-:W-:Y:S01]  /*9ea0*/  FFMA.FTZ R67, R52, R61, -R67 ;  /* 0x0000003d34437223 */ /* 0x000fe20000010843 */
[----:B------:R-:W-:Y:S01]  /*9eb0*/  PRMT R65, R154, 0x5410, R65 ;  /* 0x000054109a417816 */ /* 0x000fe20000000041 */
[----:B------:R-:W-:Y:S01]  /*9ec0*/  FFMA.FTZ R69, R52, R64, R69 ;  /* 0x0000004034457223 */ /* 0x000fe20000010045 */
[----:B------:R-:W-:-:S02]  /*9ed0*/  LOP3.LUT R63, R63, 0xffff0000, RZ, 0xc0, !PT ;  /* 0xffff00003f3f7812 */ /* 0x000fc400078ec0ff */
[----:B------:R-:W-:Y:S02]  /*9ee0*/  PRMT R154, R154, 0x5432, R83 ;  /* 0x000054329a9a7816 */ /* 0x000fe40000000053 */
[----:B------:R-:W-:Y:S01]  /*9ef0*/  PRMT R62, R153, 0x5432, R62 ;  /* 0x00005432993e7816 */ /* 0x000fe2000000003e */
[----:B------:R-:W-:Y:S01]  /*9f00*/  FMUL.FTZ R71, R58, R63 ;  /* 0x0000003f3a477220 */ /* 0x000fe20000410000 */
[----:B------:R-:W-:Y:S01]  /*9f10*/  LOP3.LUT R54, R41, 0xffff0000, RZ, 0xc0, !PT ;  /* 0xffff000029367812 */ /* 0x000fe200078ec0ff */
[----:B------:R-:W-:Y:S01]  /*9f20*/  IMAD.U32 R61, R154, 0x10000, RZ ;  /* 0x000100009a3d7824 */ /* 0x000fe200078e00ff */
[----:B------:R-:W-:Y:S02]  /*9f30*/  PRMT R153, R153, 0x5410, R74 ;  /* 0x0000541099997816 */ /* 0x000fe4000000004a */
[----:B------:R-:W-:Y:S02]  /*9f40*/  LOP3.LUT R57, R152, 0xffff0000, RZ, 0xc0, !PT ;  /* 0xffff000098397812 */ /* 0x000fe400078ec0ff */
[----:B------:R-:W-:Y:S01]  /*9f50*/  LOP3.LUT R56, R44, 0xffff0000, RZ, 0xc0, !PT ;  /* 0xffff00002c387812 */ /* 0x000fe200078ec0ff */
[----:B------:R-:W-:Y:S01]  /*9f60*/  IMAD.U32 R52, R153, 0x10000, RZ ;  /* 0x0001000099347824 */ /* 0x000fe200078e00ff */
[----:B------:R-:W-:Y:S01]  /*9f70*/  PRMT R155, R155, 0x5410, R66 ;  /* 0x000054109b9b7816 */ /* 0x000fe20000000042 */
[-C--:B------:R-:W-:Y:S01]  /*9f80*/  FMUL.FTZ R73, R58, R57.reuse ;  /* 0x000000393a497220 */ /* 0x080fe20000410000 */
[----:B------:R-:W-:Y:S01]  /*9f90*/  FFMA.FTZ R64, R54, R57, -R71 ;  /* 0x0000003936407223 */ /* 0x000fe20000010847 */
[----:B------:R-:W-:-:S02]  /*9fa0*/  IMAD.U32 R44, R43, 0x10000, RZ ;  /* 0x000100002b2c7824 */ /* 0x000fc400078e00ff */
[C---:B------:R-:W-:Y:S01]  /*9fb0*/  FMUL.FTZ R57, R59.reuse, R61 ;  /* 0x0000003d3b397220 */ /* 0x040fe20000410000 */
[-C--:B------:R-:W-:Y:S01]  /*9fc0*/  FMUL.FTZ R58, R59, R52.reuse ;  /* 0x000000343b3a7220 */ /* 0x080fe20000410000 */
[----:B------:R-:W-:Y:S01]  /*9fd0*/  LOP3.LUT R47, R47, 0xffff0000, RZ, 0xc0, !PT ;  /* 0xffff00002f2f7812 */ /* 0x000fe200078ec0ff */
[----:B------:R-:W-:Y:S01]  /*9fe0*/  FFMA.FTZ R66, R54, R63, R73 ;  /* 0x0000003f36427223 */ /* 0x000fe20000010049 */
[----:B------:R-:W-:Y:S01]  /*9ff0*/  FFMA.FTZ R59, R44, R52, -R57 ;  /* 0x000000342c3b7223 */ /* 0x000fe20000010839 */
[----:B------:R-:W-:Y:S01]  /*a000*/  LOP3.LUT R154, R154, 0xffff0000, RZ, 0xc0, !PT ;  /* 0xffff00009a9a7812 */ /* 0x000fe200078ec0ff */
[----:B------:R-:W-:Y:S01]  /*a010*/  IMAD.U32 R54, R155, 0x10000, RZ ;  /* 0x000100009b367824 */ /* 0x000fe200078e00ff */
[----:B------:R-:W-:Y:S01]  /*a020*/  LOP3.LUT R52, R153, 0xffff0000, RZ, 0xc0, !PT ;  /* 0xffff000099347812 */ /* 0x000fe200078ec0ff */
[----:B------:R-:W-:Y:S01]  /*a030*/  FFMA.FTZ R61, R44, R61, R58 ;  /* 0x0000003d2c3d7223 */ /* 0x000fe2000001003a */
[----:B------:R-:W-:Y:S01]  /*a040*/  LOP3.LUT R45, R43, 0xffff0000, RZ, 0xc0, !PT ;  /* 0xffff00002b2d7812 */ /* 0x000fe200078ec0ff */
[----:B------:R-:W-:Y:S01]  /*a050*/  FMUL.FTZ R58, R47, R154 ;  /* 0x0000009a2f3a7220 */ /* 0x000fe20000410000 */
[----:B------:R-:W-:-:S02]  /*a060*/  IMAD.U32 R44, R60, 0x10000, RZ ;  /* 0x000100003c2c7824 */ /* 0x000fc400078e00ff */
[----:B------:R-:W-:Y:S01]  /*a070*/  FMUL.FTZ R70, R47, R52 ;  /* 0x000000342f467220 */ /* 0x000fe20000410000 */
[----:B------:R-:W-:Y:S01]  /*a080*/  LOP3.LUT R155, R155, 0xffff0000, RZ, 0xc0, !PT ;  /* 0xffff00009b9b7812 */ /* 0x000fe200078ec0ff */
[----:B------:R-:W-:Y:S01]  /*a090*/  FMUL.FTZ R47, R55, R54 ;  /* 0x00000036372f7220 */ /* 0x000fe20000410000 */
[----:B------:R-:W-:Y:S01]  /*a0a0*/  LOP3.LUT R60, R60, 0xffff0000, RZ, 0xc0, !PT ;  /* 0xffff00003c3c7812 */ /* 0x000fe200078ec0ff */
[----:B------:R-:W-:Y:S01]  /*a0b0*/  FFMA.FTZ R68, R45, R52, -R58 ;  /* 0x000000342d447223 */ /* 0x000fe2000001083a */
[----:B------:R-:W-:Y:S01]  /*a0c0*/  LOP3.LUT R41, R40, 0xffff0000, RZ, 0xc0, !PT ;  /* 0xffff000028297812 */ /* 0x000fe200078ec0ff */
[-C--:B------:R-:W-:Y:S01]  /*a0d0*/  FMUL.FTZ R58, R56, R155.reuse ;  /* 0x0000009b383a7220 */ /* 0x080fe20000410000 */
[-C--:B------:R-:W-:Y:S01]  /*a0e0*/  FFMA.FTZ R52, R50, R44.reuse, -R47 ;  /* 0x0000002c32347223 */ /* 0x080fe2000001082f */
[----:B------:R-:W-:Y:S02]  /*a0f0*/  IMAD.U32 R43, R46, 0x10000, RZ ;  /* 0x000100002e2b7824 */ /* 0x000fe400078e00ff */
[----:B------:R-:W-:Y:S01]  /*a100*/  FMUL.FTZ R55, R55, R44 ;  /* 0x0000002c37377220 */ /* 0x000fe20000410000 */
[----:B------:R-:W-:Y:S01]  /*a110*/  FMUL.FTZ R56, R56, R60 ;  /* 0x0000003c38387220 */ /* 0x000fe20000410000 */
[----:B------:R-:W-:Y:S01]  /*a120*/  IMAD.U32 R47, R65, 0x10000, RZ ;  /* 0x00010000412f7824 */ /* 0x000fe200078e00ff */
[----:B------:R-:W-:Y:S01]  /*a130*/  LOP3.LUT R46, R46, 0xffff0000, RZ, 0xc0, !PT ;  /* 0xffff00002e2e7812 */ /* 0x000fe200078ec0ff */
[----:B------:R-:W-:Y:S01]  /*a140*/  FFMA.FTZ R70, R45, R154, R70 ;  /* 0x0000009a2d467223 */ /* 0x000fe20000010046 */
[----:B------:R-:W-:Y:S01]  /*a150*/  IMAD.U32 R44, R62, 0x10000, RZ ;  /* 0x000100003e2c7824 */ /* 0x000fe200078e00ff */
[----:B------:R-:W-:Y:S01]  /*a160*/  LOP3.LUT R65, R65, 0xffff0000, RZ, 0xc0, !PT ;  /* 0xffff000041417812 */ /* 0x000fe200078ec0ff */
[----:B------:R-:W-:Y:S01]  /*a170*/  IMAD.U32 R40, R42, 0x10000, RZ ;  /* 0x000100002a287824 */ /* 0x000fe200078e00ff */
[----:B------:R-:W-:Y:S01]  /*a180*/  LOP3.LUT R45, R62, 0xffff0000, RZ, 0xc0, !PT ;  /* 0xffff00003e2d7812 */ /* 0x000fe200078ec0ff */
[----:B------:R-:W-:Y:S01]  /*a190*/  FFMA.FTZ R55, R50, R54, R55 ;  /* 0x0000003632377223 */ /* 0x000fe20000010037 */
[C---:B------:R-:W-:Y:S01]  /*a1a0*/  FFMA.FTZ R57, R41.reuse, R60, -R58 ;  /* 0x0000003c29397223 */ /* 0x040fe2000001083a */
        /* <DEDUP_REMOVED lines=20> */
.L_x_2956:
[----:B------:R-:W-:Y:S05]  /*a2f0*/  BSYNC B1 ;  /* 0x0000000000017941 */ /* 0x000fea0003800000 */
.L_x_2955:
        /* <DEDUP_REMOVED lines=12> */
.L_x_2868:
[----:B------:R-:W2:Y:S02]  /*a3c0*/  LDL R40, [R1+0x58] ;  /* 0x0000580001287983 */ /* 0x000ea40000100800 */
[----:B--2---:R-:W-:-:S13]  /*a3d0*/  R2UR UR4, R40 ;  /* 0x00000000280472ca */ /* 0x004fda00000e0000 */
[----:B------:R-:W-:-:S06]  /*a3e0*/  UISETP.NE.AND UP0, UPT, UR4, 0x3, UPT ;  /* 0x000000030400788c */ /* 0x000fcc000bf05270 */
[----:B------:R-:W-:-:S13]  /*a3f0*/  PLOP3.LUT P2, PT, PT, PT, UP0, 0x80, 0x0 ;  /* 0x000000000000781c */ /* 0x000fda0003f4f008 */
[----:B------:R-:W-:Y:S05]  /*a400*/  @!P2 BRA `(.L_x_2957) ;  /* 0x000000000004a947 */ /* 0x000fea0003800000 */
[----:B------:R-:W-:Y:S01]  /*a410*/  BPT.TRAP 0x1 ;  /* 0x000000040000795c */ /* 0x000fe20000300000 */
.L_x_2957:
[----:B------:R-:W-:Y:S01]  /*a420*/  IMAD R0, R19, 0x8, R18 ;  /* 0x0000000813007824 */ /* 0x000fe200078e0212 */
[----:B------:R-:W-:Y:S01]  /*a430*/  SHF.L.U32 R115, R219, 0x1f, RZ ;  /* 0x0000001fdb737819 */ /* 0x000fe200000006ff */
[----:B------:R-:W-:Y:S01]  /*a440*/  IMAD R3, R24, -0x50, R2 ;  /* 0xffffffb018037824 */ /* 0x000fe200078e0202 */
[----:B------:R-:W-:Y:S02]  /*a450*/  BSSY B1, `(.L_x_2958) ;  /* 0x0000005000017945 */ /* 0x000fe40003800000 */
[----:B------:R-:W0:Y:S02]  /*a460*/  SYNCS.PHASECHK.TRANS64.TRYWAIT P3, [R0+URZ+0x38890], R115 ;  /* 0x03889073000075a7 */ /* 0x000e24000806017f */
[----:B------:R-:W-:-:S04]  /*a470*/  VIMNMX R3, R3, 0x50, PT ;  /* 0x0000005003037848 */ /* 0x000fc80003fe0100 */
[----:B------:R-:W-:Y:S01]  /*a480*/  ISETP.GE.AND P4, PT, R212, R3, PT ;  /* 0x00000003d400720c */ /* 0x000fe20003f86270 */
[----:B0-----:R-:W-:-:S12]  /*a490*/  @!P3 BRA `(.L_x_2959) ;  /* 0x00000278000cb947 */ /* 0x001fd80003800000 */
.L_x_3294:
[----:B------:R-:W-:Y:S05]  /*a4a0*/  BSYNC B1 ;  /* 0x0000000000017941 */ /* 0x000fea0003800000 */
.L_x_2958:
[----:B------:R-:W-:Y:S04]  /*a4b0*/  BSSY B1, `(.L_x_2960) ;  /* 0x000000f000017945 */ /* 0x000fe80003800000 */
[----:B------:R-:W-:Y:S05]  /*a4c0*/  @P4 BRA `(.L_x_2961) ;  /* 0x0000000000344947 */ /* 0x000fea0003800000 */
[----:B------:R-:W-:Y:S01]  /*a4d0*/  ISETP.NE.AND P5, PT, R26, RZ, PT ;  /* 0x000000ff1a00720c */ /* 0x000fe20003fa5270 */
[----:B------:R-:W-:Y:S01]  /*a4e0*/  ULDC.64 UR4, c[0x0][0x208] ;  /* 0x0000820000047ab9 */ /* 0x000fe20000000a00 */
        /* <DEDUP_REMOVED lines=11> */
.L_x_2961:
[----:B------:R-:W-:Y:S05]  /*a5a0*/  BSYNC B1 ;  /* 0x0000000000017941 */ /* 0x000fea0003800000 */
.L_x_2960:
[----:B-1----:R-:W-:Y:S01]  /*a5b0*/  VIADD R40, R212, 0x20 ;  /* 0x00000020d4287836 */ /* 0x002fe20000000000 */
[----:B------:R-:W-:Y:S04]  /*a5c0*/  BSSY B1, `(.L_x_2962) ;  /* 0x0000010000017945 */ /* 0x000fe80003800000 */
[----:B------:R-:W-:-:S13]  /*a5d0*/  ISETP.GE.AND P3, PT, R40, R3, PT ;  /* 0x000000032800720c */ /* 0x000fda0003f66270 */
        /* <DEDUP_REMOVED lines=14> */
.L_x_2963:
[----:B------:R-:W-:Y:S05]  /*a6c0*/  BSYNC B1 ;  /* 0x0000000000017941 */ /* 0x000fea0003800000 */
.L_x_2962:
[----:B-1----:R-:W-:-:S05]  /*a6d0*/  VIADD R40, R212, 0x40 ;  /* 0x00000040d4287836 */ /* 0x002fca0000000000 */
        /* <DEDUP_REMOVED lines=15> */
.L_x_2911:
[----:B------:R-:W-:Y:S05]  /*a7d0*/  BSYNC B0 ;  /* 0x0000000000007941 */ /* 0x000fea0003800000 */
.L_x_2867:
        /* <DEDUP_REMOVED lines=17> */
.L_x_2965:
[----:B------:R-:W-:Y:S05]  /*a8f0*/  BSYNC B0 ;  /* 0x0000000000007941 */ /* 0x000fea0003800000 */
.L_x_2964:
[----:B------:R-:W2:Y:S01]  /*a900*/  SYNCS.PHASECHK.TRANS64.TRYWAIT P2, [R0+URZ+0x388b0], R115 ;  /* 0x0388b073000075a7 */ /* 0x000ea2000804017f */
[----:B------:R-:W-:Y:S01]  /*a910*/  ULDC.64 UR4, c[0x0][0x318] ;  /* 0x0000c60000047ab9 */ /* 0x000fe20000000a00 */
[----:B------:R-:W-:Y:S01]  /*a920*/  ULDC.64 UR60, c[0x0][0x328] ;  /* 0x0000ca00003c7ab9 */ /* 0x000fe20000000a00 */
[----:B-1----:R-:W-:Y:S01]  /*a930*/  IMAD.U32 R40, RZ, RZ, UR5 ;  /* 0x00000005ff287e24 */ /* 0x002fe2000f8e00ff */
[----:B------:R-:W-:Y:S01]  /*a940*/  BSSY B0, `(.L_x_2966) ;  /* 0x0000007000007945 */ /* 0x000fe20003800000 */
[----:B------:R-:W-:Y:S01]  /*a950*/  IMAD.U32 R41, RZ, RZ, UR4 ;  /* 0x00000004ff297e24 */ /* 0x000fe2000f8e00ff */
[----:B------:R-:W-:Y:S01]  /*a960*/  ISETP.GE.AND P4, PT, R212, R3, PT ;  /* 0x00000003d400720c */ /* 0x000fe20003f86270 */
[----:B------:R-:W-:Y:S01]  /*a970*/  IMAD.WIDE R52, R24, 0x50, R112 ;  /* 0x0000005018347825 */ /* 0x000fe200078e0270 */
[----:B------:R1:W-:Y:S04]  /*a980*/  STL [R1+0x50], R40 ;  /* 0x0000502801007387 */ /* 0x0003e80000100800 */
[----:B------:R1:W-:Y:S02]  /*a990*/  STL [R1+0x54], R41 ;  /* 0x0000542901007387 */ /* 0x0003e40000100800 */
[----:B-12---:R-:W-:Y:S05]  /*a9a0*/  @!P2 BRA `(.L_x_2967) ;  /* 0x0000027000dca947 */ /* 0x006fea0003800000 */
.L_x_3295:
[----:B------:R-:W-:Y:S05]  /*a9b0*/  BSYNC B0 ;  /* 0x0000000000007941 */ /* 0x000fea0003800000 */
.L_x_2966:
[----:B------:R-:W-:Y:S04]  /*a9c0*/  BSSY B0, `(.L_x_2968) ;  /* 0x000001c000007945 */ /* 0x000fe80003800000 */
[----:B------:R-:W-:Y:S05]  /*a9d0*/  @P4 BRA `(.L_x_2969) ;  /* 0x0000000000684947 */ /* 0x000fea0003800000 */
[----:B------:R-:W2:Y:S01]  /*a9e0*/  LDL R41, [R1+0x54] ;  /* 0x0000540001297983 */ /* 0x000ea20000100800 */
[----:B------:R-:W-:-:S03]  /*a9f0*/  ULDC UR6, c[0x0][0x2f4] ;  /* 0x0000bd0000067ab9 */ /* 0x000fc60000000800 */
[----:B------:R-:W3:Y:S01]  /*aa00*/  LDL R40, [R1+0x50] ;  /* 0x0000500001287983 */ /* 0x000ee20000100800 */
[----:B------:R-:W-:Y:S01]  /*aa10*/  ISETP.GE.AND P5, PT, R16, UR6, PT ;  /* 0x0000000610007c0c */ /* 0x000fe2000bfa6270 */
[----:B------:R-:W-:Y:S01]  /*aa20*/  IMAD R47, R53, UR60, RZ ;  /* 0x0000003c352f7c24 */ /* 0x000fe2000f8e02ff */
[----:B------:R-:W-:Y:S01]  /*aa30*/  ISETP.GE.AND P4, PT, R213, UR6, PT ;  /* 0x00000006d5007c0c */ /* 0x000fe2000bf86270 */
[----:B------:R-:W-:Y:S02]  /*aa40*/  IMAD.MOV.U32 R44, RZ, RZ, R38 ;  /* 0x000000ffff2c7224 */ /* 0x000fe400078e0026 */
[----:B------:R-:W-:Y:S02]  /*aa50*/  IMAD.MOV.U32 R45, RZ, RZ, R5 ;  /* 0x000000ffff2d7224 */ /* 0x000fe400078e0005 */
[C---:B------:R-:W-:Y:S02]  /*aa60*/  IMAD R47, R52.reuse, UR61, R47 ;  /* 0x0000003d342f7c24 */ /* 0x040fe4000f8e022f */
[----:B------:R-:W-:-:S04]  /*aa70*/  IMAD.WIDE.U32 R44, R52, UR60, R44 ;  /* 0x0000003c342c7c25 */ /* 0x000fc8000f8e002c */
[----:B------:R-:W-:Y:S01]  /*aa80*/  IMAD.IADD R45, R45, 0x1, R47 ;  /* 0x000000012d2d7824 */ /* 0x000fe200078e022f */
[----:B--2---:R-:W-:Y:S02]  /*aa90*/  R2UR UR4, R41 ;  /* 0x00000000290472ca */ /* 0x004fe400000e0000 */
[----:B---3--:R-:W-:Y:S02]  /*aaa0*/  R2UR UR7, R40 ;  /* 0x00000000280772ca */ /* 0x008fe400000e0000 */
[----:B------:R-:W2:Y:S09]  /*aab0*/  @!P5 LDS.128 R40, [R4+0x400] ;  /* 0x000400000428d984 */ /* 0x000eb20000000c00 */
[----:B------:R-:W-:Y:S01]  /*aac0*/  LEA R54, P2, R44, UR4, 0x1 ;  /* 0x000000042c367c11 */ /* 0x000fe2000f8408ff */
[----:B------:R-:W-:-:S03]  /*aad0*/  ULDC.64 UR4, c[0x0][0x208] ;  /* 0x0000820000047ab9 */ /* 0x000fc60000000a00 */
[----:B------:R-:W-:Y:S02]  /*aae0*/  LEA.HI.X R55, R44, UR7, R45, 0x1, P2 ;  /* 0x000000072c377c11 */ /* 0x000fe400090f0c2d */
[----:B------:R-:W-:-:S13]  /*aaf0*/  ISETP.GE.AND P2, PT, R220, UR6, PT ;  /* 0x00000006dc007c0c */ /* 0x000fda000bf46270 */
[----:B------:R-:W3:Y:S04]  /*ab00*/  @!P2 LDS.128 R44, [R4+0x5400] ;  /* 0x00540000042ca984 */ /* 0x000ee80000000c00 */
[----:B--2---:R-:W-:Y:S01]  /*ab10*/  @!P5 STG.E.128 desc[UR4][R54.64], R40 ;  /* 0x000000283600d986 */ /* 0x004fe2000c101d04 */
[----:B------:R-:W-:-:S03]  /*ab20*/  ISETP.GE.AND P5, PT, R221, UR6, PT ;  /* 0x00000006dd007c0c */ /* 0x000fc6000bfa6270 */
[----:B------:R-:W2:Y:S10]  /*ab30*/  @!P4 LDS.128 R40, [R4+0x2c00] ;  /* 0x002c00000428c984 */ /* 0x000eb40000000c00 */
[----:B------:R-:W4:Y:S04]  /*ab40*/  @!P5 LDS.128 R48, [R4+0x7c00] ;  /* 0x007c00000430d984 */ /* 0x000f280000000c00 */
[----:B---3--:R3:W-:Y:S04]  /*ab50*/  @!P2 STG.E.128 desc[UR4][R54.64+0x100], R44 ;  /* 0x0001002c3600a986 */ /* 0x0087e8000c101d04 */
[----:B--2---:R3:W-:Y:S04]  /*ab60*/  @!P4 STG.E.128 desc[UR4][R54.64+0x80], R40 ;  /* 0x000080283600c986 */ /* 0x0047e8000c101d04 */
[----:B----4-:R3:W-:Y:S02]  /*ab70*/  @!P5 STG.E.128 desc[UR4][R54.64+0x180], R48 ;  /* 0x000180303600d986 */ /* 0x0107e4000c101d04 */
.L_x_2969:
[----:B------:R-:W-:Y:S05]  /*ab80*/  BSYNC B0 ;  /* 0x0000000000007941 */ /* 0x000fea0003800000 */
.L_x_2968:
[----:B---3--:R-:W2:Y:S04]  /*ab90*/  LDL R42, [R1+0x54] ;  /* 0x00005400012a7983 */ /* 0x008ea80000100800 */
[----:B------:R-:W3:Y:S01]  /*aba0*/  LDL R41, [R1+0x50] ;  /* 0x0000500001297983 */ /* 0x000ee20000100800 */
[----:B------:R-:W-:Y:S01]  /*abb0*/  VIADD R40, R212, 0x20 ;  /* 0x00000020d4287836 */ /* 0x000fe20000000000 */
[----:B------:R-:W-:Y:S04]  /*abc0*/  BSSY B0, `(.L_x_2970) ;  /* 0x000001f000007945 */ /* 0x000fe80003800000 */
[----:B------:R-:W-:Y:S01]  /*abd0*/  ISETP.GE.AND P2, PT, R40, R3, PT ;  /* 0x000000032800720c */ /* 0x000fe20003f46270 */
[----:B--2---:R-:W-:-:S02]  /*abe0*/  IMAD.MOV.U32 R57, RZ, RZ, R42 ;  /* 0x000000ffff397224 */ /* 0x004fc400078e002a */
[----:B---3--:R-:W-:-:S10]  /*abf0*/  IMAD.MOV.U32 R56, RZ, RZ, R41 ;  /* 0x000000ffff387224 */ /* 0x008fd400078e0029 */
[----:B------:R-:W-:Y:S05]  /*ac00*/  @P2 BRA `(.L_x_2971) ;  /* 0x0000000000682947 */ /* 0x000fea0003800000 */
[----:B------:R-:W-:Y:S01]  /*ac10*/  ULDC UR6, c[0x0][0x2f4] ;  /* 0x0000bd0000067ab9 */ /* 0x000fe20000000800 */
[----:B------:R-:W-:Y:S01]  /*ac20*/  IADD3 R47, P4, R52, 0x20, RZ ;  /* 0x00000020342f7810 */ /* 0x000fe20007f9e0ff */
[----:B------:R-:W-:Y:S01]  /*ac30*/  IMAD.MOV.U32 R45, RZ, RZ, R5 ;  /* 0x000000ffff2d7224 */ /* 0x000fe200078e0005 */
[----:B------:R-:W-:Y:S02]  /*ac40*/  ISETP.GE.AND P2, PT, R16, UR6, PT ;  /* 0x0000000610007c0c */ /* 0x000fe4000bf46270 */
[----:B------:R-:W-:Y:S01]  /*ac50*/  R2UR UR4, R57 ;  /* 0x00000000390472ca */ /* 0x000fe200000e0000 */
[----:B------:R-:W-:Y:S01]  /*ac60*/  IMAD.X R44, RZ, RZ, R53, P4 ;  /* 0x000000ffff2c7224 */ /* 0x000fe200020e0635 */
[----:B------:R-:W-:Y:S02]  /*ac70*/  R2UR UR7, R56 ;  /* 0x00000000380772ca */ /* 0x000fe400000e0000 */
[----:B------:R-:W-:Y:S01]  /*ac80*/  ISETP.GE.AND P5, PT, R213, UR6, PT ;  /* 0x00000006d5007c0c */ /* 0x000fe2000bfa6270 */
[----:B------:R-:W-:-:S02]  /*ac90*/  IMAD R46, R44, UR60, RZ ;  /* 0x0000003c2c2e7c24 */ /* 0x000fc4000f8e02ff */
[----:B------:R-:W-:-:S04]  /*aca0*/  IMAD.MOV.U32 R44, RZ, RZ, R38 ;  /* 0x000000ffff2c7224 */ /* 0x000fc800078e0026 */
[----:B------:R-:W2:Y:S01]  /*acb0*/  @!P2 LDS.128 R40, [R4+0x1400] ;  /* 0x001400000428a984 */ /* 0x000ea20000000c00 */
[----:B------:R-:W-:-:S04]  /*acc0*/  IMAD.WIDE.U32 R44, R47, UR60, R44 ;  /* 0x0000003c2f2c7c25 */ /* 0x000fc8000f8e002c */
[----:B------:R-:W-:Y:S01]  /*acd0*/  IMAD R47, R47, UR61, R46 ;  /* 0x0000003d2f2f7c24 */ /* 0x000fe2000f8e022e */
[----:B------:R-:W-:Y:S01]  /*ace0*/  LEA R54, P4, R44, UR4, 0x1 ;  /* 0x000000042c367c11 */ /* 0x000fe2000f8808ff */
[----:B------:R-:W-:Y:S02]  /*acf0*/  ULDC.64 UR4, c[0x0][0x208] ;  /* 0x0000820000047ab9 */ /* 0x000fe40000000a00 */
[----:B------:R-:W-:-:S05]  /*ad00*/  IMAD.IADD R45, R45, 0x1, R47 ;  /* 0x000000012d2d7824 */ /* 0x000fca00078e022f */
        /* <DEDUP_REMOVED lines=10> */
.L_x_2971:
[----:B------:R-:W-:Y:S05]  /*adb0*/  BSYNC B0 ;  /* 0x0000000000007941 */ /* 0x000fea0003800000 */
.L_x_2970:
[----:B---3--:R-:W-:Y:S01]  /*adc0*/  VIADD R40, R212, 0x40 ;  /* 0x00000040d4287836 */ /* 0x008fe20000000000 */
[----:B------:R-:W-:Y:S04]  /*add0*/  BSSY B0, `(.L_x_2972) ;  /* 0x000001d000007945 */ /* 0x000fe80003800000 */
[----:B------:R-:W-:-:S13]  /*ade0*/  ISETP.GE.AND P2, PT, R40, R3, PT ;  /* 0x000000032800720c */ /* 0x000fda0003f46270 */
[----:B------:R-:W-:Y:S05]  /*adf0*/  @P2 BRA `(.L_x_2973) ;  /* 0x0000000000682947 */ /* 0x000fea0003800000 */
[----:B------:R-:W-:Y:S01]  /*ae00*/  ULDC UR6, c[0x0][0x2f4] ;  /* 0x0000bd0000067ab9 */ /* 0x000fe20000000800 */
[----:B------:R-:W-:Y:S01]  /*ae10*/  IADD3 R3, P4, R52, 0x40, RZ ;  /* 0x0000004034037810 */ /* 0x000fe20007f9e0ff */
[----:B------:R-:W-:Y:S01]  /*ae20*/  IMAD.MOV.U32 R44, RZ, RZ, R38 ;  /* 0x000000ffff2c7224 */ /* 0x000fe200078e0026 */
[----:B------:R-:W-:Y:S01]  /*ae30*/  ISETP.GE.AND P2, PT, R16, UR6, PT ;  /* 0x0000000610007c0c */ /* 0x000fe2000bf46270 */
[----:B------:R-:W-:Y:S01]  /*ae40*/  IMAD.MOV.U32 R45, RZ, RZ, R5 ;  /* 0x000000ffff2d7224 */ /* 0x000fe200078e0005 */
[----:B------:R-:W-:Y:S01]  /*ae50*/  R2UR UR4, R57 ;  /* 0x00000000390472ca */ /* 0x000fe200000e0000 */
[----:B------:R-:W-:Y:S01]  /*ae60*/  IMAD.X R52, RZ, RZ, R53, P4 ;  /* 0x000000ffff347224 */ /* 0x000fe200020e0635 */
[----:B------:R-:W-:Y:S01]  /*ae70*/  R2UR UR7, R56 ;  /* 0x00000000380772ca */ /* 0x000fe200000e0000 */
[----:B------:R-:W-:Y:S01]  /*ae80*/  IMAD.WIDE.U32 R44, R3, UR60, R44 ;  /* 0x0000003c032c7c25 */ /* 0x000fe2000f8e002c */
[----:B------:R-:W-:-:S03]  /*ae90*/  ISETP.GE.AND P5, PT, R213, UR6, PT ;  /* 0x00000006d5007c0c */ /* 0x000fc6000bfa6270 */
[----:B------:R-:W-:-:S04]  /*aea0*/  IMAD R52, R52, UR60, RZ ;  /* 0x0000003c34347c24 */ /* 0x000fc8000f8e02ff */
[----:B------:R-:W2:Y:S01]  /*aeb0*/  @!P2 LDS.128 R40, [R4+0x2400] ;  /* 0x002400000428a984 */ /* 0x000ea20000000c00 */
[----:B------:R-:W-:Y:S01]  /*aec0*/  IMAD R3, R3, UR61, R52 ;  /* 0x0000003d03037c24 */ /* 0x000fe2000f8e0234 */
[----:B------:R-:W-:Y:S01]  /*aed0*/  LEA R52, P4, R44, UR4, 0x1 ;  /* 0x000000042c347c11 */ /* 0x000fe2000f8808ff */
[----:B------:R-:W-:Y:S02]  /*aee0*/  ULDC.64 UR4, c[0x0][0x208] ;  /* 0x0000820000047ab9 */ /* 0x000fe40000000a00 */
[----:B------:R-:W-:-:S05]  /*aef0*/  IMAD.IADD R3, R45, 0x1, R3 ;  /* 0x000000012d037824 */ /* 0x000fca00078e0203 */
[----:B------:R-:W-:Y:S02]  /*af00*/  LEA.HI.X R53, R44, UR7, R3, 0x1, P4 ;  /* 0x000000072c357c11 */ /* 0x000fe4000a0f0c03 */
[----:B------:R-:W-:Y:S01]  /*af10*/  ISETP.GE.AND P4, PT, R220, UR6, PT ;  /* 0x00000006dc007c0c */ /* 0x000fe2000bf86270 */
[----:B------:R-:W3:Y:S04]  /*af20*/  @!P5 LDS.128 R44, [R4+0x4c00] ;  /* 0x004c0000042cd984 */ /* 0x000ee80000000c00 */
[----:B--2---:R-:W-:Y:S01]  /*af30*/  @!P2 STG.E.128 desc[UR4][R52.64], R40 ;  /* 0x000000283400a986 */ /* 0x004fe2000c101d04 */
[----:B------:R-:W-:-:S07]  /*af40*/  ISETP.GE.AND P2, PT, R221, UR6, PT ;  /* 0x00000006dd007c0c */ /* 0x000fce000bf46270 */
[----:B------:R-:W2:Y:S04]  /*af50*/  @!P4 LDS.128 R40, [R4+0x7400] ;  /* 0x007400000428c984 */ /* 0x000ea80000000c00 */
[----:B---3--:R-:W-:Y:S04]  /*af60*/  @!P5 STG.E.128 desc[UR4][R52.64+0x80], R44 ;  /* 0x0000802c3400d986 */ /* 0x008fe8000c101d04 */
[----:B------:R-:W3:Y:S04]  /*af70*/  @!P2 LDS.128 R48, [R4+0x9c00] ;  /* 0x009c00000430a984 */ /* 0x000ee80000000c00 */
[----:B--2---:R2:W-:Y:S04]  /*af80*/  @!P4 STG.E.128 desc[UR4][R52.64+0x100], R40 ;  /* 0x000100283400c986 */ /* 0x0045e8000c101d04 */
[----:B---3--:R2:W-:Y:S02]  /*af90*/  @!P2 STG.E.128 desc[UR4][R52.64+0x180], R48 ;  /* 0x000180303400a986 */ /* 0x0085e4000c101d04 */
.L_x_2973:
[----:B------:R-:W-:Y:S05]  /*afa0*/  BSYNC B0 ;  /* 0x0000000000007941 */ /* 0x000fea0003800000 */
.L_x_2972:
[----:B------:R-:W-:Y:S01]  /*afb0*/  @!PT LDS RZ, [RZ] ;  /* 0x00000000fffff984 */ /* 0x000fe20000000800 */
[----:B------:R-:W-:Y:S01]  /*afc0*/  @!PT LDS RZ, [RZ] ;  /* 0x00000000fffff984 */ /* 0x000fe20000000800 */
[----:B------:R-:W-:Y:S01]  /*afd0*/  @!PT LDS RZ, [RZ] ;  /* 0x00000000fffff984 */ /* 0x000fe20000000800 */
[----:B------:R-:W-:Y:S01]  /*afe0*/  @!PT LDS RZ, [RZ] ;  /* 0x00000000fffff984 */ /* 0x000fe20000000800 */
[----:B------:R3:W-:Y:S06]  /*aff0*/  MEMBAR.ALL.CTA ;  /* 0x0000000000007992 */ /* 0x0007ec0000008000 */
[----:B---3--:R-:W3:Y:S01]  /*b000*/  FENCE.VIEW.ASYNC.S ;  /* 0x00000000000073c6 */ /* 0x008ee20000000000 */
[----:B01----:R-:W-:Y:S01]  /*b010*/  @!P3 VIADD R0, R0, 0x388c0 ;  /* 0x000388c00000b836 */ /* 0x003fe20000000000 */
[----:B---3--:R0:W-:Y:S01]  /*b020*/  BAR.SYNC.DEFER_BLOCKING R151, 0x80 ;  /* 0x000200970000751d */ /* 0x0081e20000010000 */
[----:B------:R-:W-:Y:S01]  /*b030*/  ISETP.NE.AND P4, PT, R114, RZ, PT ;  /* 0x000000ff7200720c */ /* 0x000fe20003f85270 */
[----:B------:R-:W-:-:S02]  /*b040*/  VIADD R19, R19, 0x1 ;  /* 0x0000000113137836 */ /* 0x000fc40000000000 */
[----:B------:R-:W-:Y:S02]  /*b050*/  @!P3 PRMT R0, RZ, 0x654, R0 ;  /* 0x00000654ff00b816 */ /* 0x000fe40000000000 */
[----:B------:R-:W-:Y:S02]  /*b060*/  PLOP3.LUT P2, PT, PT, PT, PT, 0x8, 0x0 ;  /* 0x000000000000781c */ /* 0x000fe40003f4e170 */
[----:B------:R1:W-:Y:S01]  /*b070*/  @!P3 SYNCS.ARRIVE.TRANS64.RED.A1T0 RZ, [R0+URZ], RZ ;  /* 0x000000ff00ffb9a7 */ /* 0x0003e2000810043f */
[----:B------:R-:W-:-:S04]  /*b080*/  ISETP.NE.AND P3, PT, R19, 0x2, PT ;  /* 0x000000021300780c */ /* 0x000fc80003f65270 */
[----:B------:R-:W-:Y:S02]  /*b090*/  SEL R19, R19, RZ, P3 ;  /* 0x000000ff13137207 */ /* 0x000fe40001800000 */
[----:B-1----:R-:W-:-:S04]  /*b0a0*/  SEL R0, RZ, 0x1, P3 ;  /* 0x00000001ff007807 */ /* 0x002fc80001800000 */
[----:B------:R-:W-:Y:S01]  /*b0b0*/  LOP3.LUT R219, R219, R0, RZ, 0x3c, !PT ;  /* 0x00000000dbdb7212 */ /* 0x000fe200078e3cff */
[----:B0-----:R-:W-:Y:S06]  /*b0c0*/  @P4 BRA `(.L_x_2974) ;  /* 0xffffff7400a84947 */ /* 0x001fec000383ffff */
.L_x_2862:
[----:B------:R-:W0:Y:S01]  /*b0d0*/  LDC R0, c[0x0][0x448] ;  /* 0x00011200ff007b82 */ /* 0x000e220000000800 */
[----:B------:R-:W-:Y:S01]  /*b0e0*/  BSSY B0, `(.L_x_2975) ;  /* 0x0000055000007945 */ /* 0x000fe20003800000 */
        /* <DEDUP_REMOVED lines=22> */
[----:B0-----:R-:W-:Y:S01]  /*b250*/  ISETP.NE.AND P0, PT, R0, 0x1, PT ;  /* 0x000000010000780c */ /* 0x001fe20003f05270 */
[----:B------:R-:W-:Y:S01]  /*b260*/  VIADD R0, R230, 0x7f ;  /* 0x0000007fe6007836 */ /* 0x000fe20000000000 */
[----:B------:R-:W-:Y:S02]  /*b270*/  CS2R R156, SRZ ;  /* 0x00000000009c7805 */ /* 0x000fe4000001ff00 */
[----:B------:R-:W-:-:S02]  /*b280*/  CS2R R174, SRZ ;  /* 0x0000000000ae7805 */ /* 0x000fc4000001ff00 */
[----:B------:R-:W-:Y:S02]  /*b290*/  CS2R R56, SRZ ;  /* 0x0000000000387805 */ /* 0x000fe4000001ff00 */
[----:B------:R-:W-:Y:S02]  /*b2a0*/  CS2R R46, SRZ ;  /* 0x00000000002e7805 */ /* 0x000fe4000001ff00 */
[----:B------:R-:W-:Y:S02]  /*b2b0*/  CS2R R44, SRZ ;  /* 0x00000000002c7805 */ /* 0x000fe4000001ff00 */
[----:B--2---:R-:W-:Y:S02]  /*b2c0*/  CS2R R42, SRZ ;  /* 0x00000000002a7805 */ /* 0x004fe4000001ff00 */
[----:B------:R-:W-:Y:S02]  /*b2d0*/  CS2R R154, SRZ ;  /* 0x00000000009a7805 */ /* 0x000fe4000001ff00 */
[----:B------:R-:W-:-:S02]  /*b2e0*/  CS2R R172, SRZ ;  /* 0x0000000000ac7805 */ /* 0x000fc4000001ff00 */
[----:B------:R-:W-:Y:S02]  /*b2f0*/  CS2R R40, SRZ ;  /* 0x0000000000287805 */ /* 0x000fe4000001ff00 */
[----:B------:R-:W-:Y:S02]  /*b300*/  CS2R R36, SRZ ;  /* 0x0000000000247805 */ /* 0x000fe4000001ff00 */
[----:B------:R-:W-:Y:S01]  /*b310*/  CS2R R98, SRZ ;  /* 0x0000000000627805 */ /* 0x000fe2000001ff00 */
[----:B------:R-:W0:Y:S01]  /*b320*/  @P0 LDC R3, c[0x0][0x44c] ;  /* 0x00011300ff030b82 */ /* 0x000e220000000800 */
[----:B------:R-:W-:Y:S02]  /*b330*/  CS2R R152, SRZ ;  /* 0x0000000000987805 */ /* 0x000fe4000001ff00 */
[----:B------:R-:W-:Y:S02]  /*b340*/  CS2R R170, SRZ ;  /* 0x0000000000aa7805 */ /* 0x000fe4000001ff00 */
[----:B------:R-:W-:-:S02]  /*b350*/  CS2R R94, SRZ ;  /* 0x00000000005e7805 */ /* 0x000fc4000001ff00 */
[----:B------:R-:W-:Y:S02]  /*b360*/  CS2R R90, SRZ ;  /* 0x00000000005a7805 */ /* 0x000fe4000001ff00 */
[----:B------:R-:W-:Y:S02]  /*b370*/  CS2R R64, SRZ ;  /* 0x0000000000407805 */ /* 0x000fe4000001ff00 */
[----:B------:R-:W-:Y:S02]  /*b380*/  CS2R R168, SRZ ;  /* 0x0000000000a87805 */ /* 0x000fe4000001ff00 */
[----:B------:R-:W-:Y:S01]  /*b390*/  CS2R R86, SRZ ;  /* 0x0000000000567805 */ /* 0x000fe2000001ff00 */
[----:B------:R-:W1:Y:S01]  /*b3a0*/  @P0 LDC R2, c[0x0][0x450] ;  /* 0x00011400ff020b82 */ /* 0x000e620000000800 */
        /* <DEDUP_REMOVED lines=14> */
[----:B------:R-:W-:Y:S01]  /*b490*/  CS2R R28, SRZ ;  /* 0x00000000001c7805 */ /* 0x000fe2000001ff00 */
[----:B0-----:R-:W-:Y:S01]  /*b4a0*/  @P0 IMAD.HI.U32 R3, R0, R3, RZ ;  /* 0x0000000300030227 */ /* 0x001fe200078e00ff */
[----:B------:R-:W-:-:S02]  /*b4b0*/  CS2R R14, SRZ ;  /* 0x00000000000e7805 */ /* 0x000fc4000001ff00 */
[----:B------:R-:W-:Y:S02]  /*b4c0*/  CS2R R12, SRZ ;  /* 0x00000000000c7805 */ /* 0x000fe4000001ff00 */
[----:B------:R-:W-:Y:S01]  /*b4d0*/  CS2R R38, SRZ ;  /* 0x0000000000267805 */ /* 0x000fe2000001ff00 */
[----:B------:R-:W-:Y:S01]  /*b4e0*/  IMAD.MOV.U32 R24, RZ, RZ, RZ ;  /* 0x000000ffff187224 */ /* 0x000fe200078e00ff */
[----:B------:R-:W-:Y:S02]  /*b4f0*/  CS2R R34, SRZ ;  /* 0x0000000000227805 */ /* 0x000fe4000001ff00 */
[----:B------:R-:W-:Y:S01]  /*b500*/  CS2R R32, SRZ ;  /* 0x0000000000207805 */ /* 0x000fe2000001ff00 */
[----:B------:R-:W-:Y:S01]  /*b510*/  IMAD.MOV.U32 R31, RZ, RZ, RZ ;  /* 0x000000ffff1f7224 */ /* 0x000fe200078e00ff */
[----:B-1----:R-:W-:Y:S02]  /*b520*/  @P0 SHF.R.U32.HI R0, RZ, R2, R3 ;  /* 0x00000002ff000219 */ /* 0x002fe40000011603 */
[----:B------:R-:W-:-:S02]  /*b530*/  CS2R R10, SRZ ;  /* 0x00000000000a7805 */ /* 0x000fc4000001ff00 */
[----:B------:R-:W-:Y:S01]  /*b540*/  PLOP3.LUT P0, PT, PT, PT, PT, 0x80, 0x0 ;  /* 0x000000000000781c */ /* 0x000fe20003f0f070 */
[----:B------:R-:W-:Y:S02]  /*b550*/  IMAD.MOV.U32 R9, RZ, RZ, RZ ;  /* 0x000000ffff097224 */ /* 0x000fe400078e00ff */
[----:B------:R-:W-:Y:S01]  /*b560*/  IMAD.IADD R0, R149, 0x1, R0 ;  /* 0x0000000195007824 */ /* 0x000fe200078e0200 */
[----:B------:R-:W-:-:S03]  /*b570*/  CS2R R148, SRZ ;  /* 0x0000000000947805 */ /* 0x000fc6000001ff00 */
[----:B------:R-:W-:-:S05]  /*b580*/  IMAD.HI R0, R0, 0x66666667, RZ ;  /* 0x6666666700007827 */ /* 0x000fca00078e02ff */
[----:B------:R-:W-:-:S04]  /*b590*/  SHF.R.U32.HI R3, RZ, 0x1f, R0 ;  /* 0x0000001fff037819 */ /* 0x000fc80000011600 */
[----:B------:R-:W-:Y:S01]  /*b5a0*/  LEA.HI.SX32 R3, R0, R3, 0x1b ;  /* 0x0000000300037211 */ /* 0x000fe200078fdaff */
[----:B------:R-:W-:-:S03]  /*b5b0*/  IMAD.MOV.U32 R0, RZ, RZ, RZ ;  /* 0x000000ffff007224 */ /* 0x000fc600078e00ff */
[----:B------:R-:W-:Y:S01]  /*b5c0*/  VIMNMX R84, R150, R3, PT ;  /* 0x0000000396547248 */ /* 0x000fe20003fe0100 */
[----:B------:R-:W-:Y:S01]  /*b5d0*/  IMAD.MOV.U32 R150, RZ, RZ, RZ ;  /* 0x000000ffff967224 */ /* 0x000fe200078e00ff */
[----:B------:R-:W-:Y:S02]  /*b5e0*/  CS2R R2, SRZ ;  /* 0x0000000000027805 */ /* 0x000fe4000001ff00 */
[----:B------:R-:W-:Y:S01]  /*b5f0*/  ISETP.GE.AND P1, PT, R84, 0x1, PT ;  /* 0x000000015400780c */ /* 0x000fe20003f26270 */
[----:B------:R-:W-:-:S12]  /*b600*/  @P2 BRA `(.L_x_2976) ;  /* 0x0000000000082947 */ /* 0x000fd80003800000 */
[----:B------:R-:W0:Y:S02]  /*b610*/  FENCE.VIEW.ASYNC.G ;  /* 0x00000000000073c6 */ /* 0x000e240000000100 */
[----:B0-----:R-:W-:Y:S06]  /*b620*/  BAR.ARV 0xc, 0x180 ;  /* 0x0306000000007b1d */ /* 0x001fec0000002000 */
.L_x_2976:
[----:B------:R-:W-:Y:S05]  /*b630*/  BSYNC B0 ;  /* 0x0000000000007941 */ /* 0x000fea0003800000 */
.L_x_2975:
[----:B------:R-:W-:Y:S02]  /*b640*/  IMAD.MOV.U32 R25, RZ, RZ, RZ ;  /* 0x000000ffff197224 */ /* 0x000fe400078e00ff */
[----:B------:R-:W-:Y:S01]  /*b650*/  IMAD.MOV.U32 R8, RZ, RZ, RZ ;  /* 0x000000ffff087224 */ /* 0x000fe200078e00ff */
[----:B------:R-:W-:Y:S06]  /*b660*/  @!P1 BRA `(.L_x_2977) ;  /* 0x000001a400d09947 */ /* 0x000fec0003800000 */
[----:B------:R-:W2:Y:S04]  /*b670*/  LDL R20, [R1+0x7c] ;  /* 0x00007c0001147983 */ /* 0x000ea80000100800 */
[----:B------:R-:W3:Y:S04]  /*b680*/  LDL R21, [R1+0x64] ;  /* 0x0000640001157983 */ /* 0x000ee80000100800 */
[----:B--2---:R-:W0:Y:S01]  /*b690*/  SHFL.IDX PT, R0, R20, RZ, 0x1f ;  /* 0x00001fff14007589 */ /* 0x004e2200000e0000 */
[----:B---3--:R-:W-:-:S13]  /*b6a0*/  R2UR UR4, R21 ;  /* 0x00000000150472ca */ /* 0x008fda00000e0000 */
[----:B------:R-:W-:Y:S01]  /*b6b0*/  ULOP3.LUT UP0, URZ, UR4, 0x9f, URZ, 0xc0, !UPT ;  /* 0x0000009f043f7892 */ /* 0x000fe2000f80c03f */
[----:B0-----:R-:W-:-:S04]  /*b6c0*/  LEA.HI R2, R0, R0, RZ, 0x1 ;  /* 0x0000000000027211 */ /* 0x001fc800078f08ff */
[----:B------:R-:W-:Y:S02]  /*b6d0*/  LOP3.LUT R3, R2, 0x1e, RZ, 0xc0, !PT ;  /* 0x0000001e02037812 */ /* 0x000fe400078ec0ff */
[----:B------:R-:W-:-:S03]  /*b6e0*/  PLOP3.LUT P0, PT, PT, PT, UP0, 0x80, 0x0 ;  /* 0x000000000000781c */ /* 0x000fc60003f0f008 */
[----:B------:R-:W-:-:S05]  /*b6f0*/  IMAD.IADD R3, R0, 0x1, -R3 ;  /* 0x0000000100037824 */ /* 0x000fca00078e0a03 */
[----:B------:R-:W-:-:S04]  /*b700*/  LEA R3, R3, UR4, 0xd ;  /* 0x0000000403037c11 */ /* 0x000fc8000f8e68ff */
        /* <DEDUP_REMOVED lines=19> */
.L_x_2978:
        /* <DEDUP_REMOVED lines=13> */
.L_x_2982:
[----:B-1----:R1:W2:Y:S02]  /*b910*/  SYNCS.PHASECHK.TRANS64.TRYWAIT P0, [R18+URZ+0x38800], R3 ;  /* 0x03880003120075a7 */ /* 0x0022a4000800017f */
[----:B--2---:R-:W-:Y:S05]  /*b920*/  @!P0 NANOSLEEP.SYNCS 0x989680 ;  /* 0x009896800000895d */ /* 0x004fea0003900000 */
[----:B------:R-:W2:Y:S02]  /*b930*/  @!P0 SYNCS.PHASECHK.TRANS64 P0, [R18+URZ+0x38800], R3 ;  /* 0x03880003120085a7 */ /* 0x000ea4000800007f */
[----:B--2---:R-:W-:Y:S05]  /*b940*/  @!P0 BRA `(.L_x_2982) ;  /* 0xfffffffc00f08947 */ /* 0x004fea000383ffff */
.L_x_2981:
[----:B------:R-:W-:Y:S05]  /*b950*/  BSYNC B0 ;  /* 0x0000000000007941 */ /* 0x000fea0003800000 */
.L_x_2980:
[----:B------:R-:W-:Y:S05]  /*b960*/  BRA `(.L_x_2983) ;  /* 0x0000009c00c07947 */ /* 0x000fea0003800000 */
.L_x_2979:
[----:B------:R-:W2:Y:S01]  /*b970*/  LDL R26, [R1+0x64] ;  /* 0x00006400011a7983 */ /* 0x000ea20000100800 */
[----:B-----5:R-:W-:Y:S01]  /*b980*/  SHF.R.S32.HI R0, RZ, 0x1f, R144 ;  /* 0x0000001fff007819 */ /* 0x020fe20000011490 */
[----:B------:R-:W-:-:S04]  /*b990*/  ULDC.64 UR6, c[0x0][0x408] ;  /* 0x0001020000067ab9 */ /* 0x000fc80000000a00 */
[----:B------:R-:W-:-:S04]  /*b9a0*/  IMAD R5, R0, UR6, RZ ;  /* 0x0000000600057c24 */ /* 0x000fc8000f8e02ff */
[----:B------:R-:W-:Y:S01]  /*b9b0*/  IMAD R5, R144, UR7, R5 ;  /* 0x0000000790057c24 */ /* 0x000fe2000f8e0205 */
[----:B--2---:R-:W-:-:S13]  /*b9c0*/  R2UR UR4, R26 ;  /* 0x000000001a0472ca */ /* 0x004fda00000e0000 */
[----:B------:R-:W-:-:S03]  /*b9d0*/  ULOP3.LUT UP0, URZ, UR4, 0x3ff, URZ, 0xc0, !UPT ;  /* 0x000003ff043f7892 */ /* 0x000fc6000f80c03f */
[----:B------:R-:W-:Y:S02]  /*b9e0*/  ULDC.64 UR4, c[0x0][0x3f8] ;  /* 0x0000fe0000047ab9 */ /* 0x000fe40000000a00 */
[----:B------:R-:W-:Y:S01]  /*b9f0*/  IMAD R3, R0, UR4, RZ ;  /* 0x0000000400037c24 */ /* 0x000fe2000f8e02ff */
[----:B------:R-:W-:Y:S01]  /*ba00*/  PLOP3.LUT P0, PT, PT, PT, UP0, 0x80, 0x0 ;  /* 0x000000000000781c */ /* 0x000fe20003f0f008 */
[----:B------:R-:W-:-:S04]  /*ba10*/  IMAD.WIDE.U32 R24, R144, UR4, RZ ;  /* 0x0000000490187c25 */ /* 0x000fc8000f8e00ff */
        /* <DEDUP_REMOVED lines=21> */
.L_x_2984:
[----:B------:R-:W-:Y:S01]  /*bb70*/  ULDC.U8 UR4, c[0x0][0x410] ;  /* 0x0001040000047ab9 */ /* 0x000fe20000000000 */
[----:B------:R-:W-:Y:S01]  /*bb80*/  R2UR UR5, R26 ;  /* 0x000000001a0572ca */ /* 0x000fe200000e0000 */
[----:B------:R-:W-:Y:S01]  /*bb90*/  IMAD.IADD R74, R212, 0x1, R230 ;  /* 0x00000001d44a7824 */ /* 0x000fe200078e02e6 */
[----:B------:R-:W-:Y:S01]  /*bba0*/  ISETP.NE.AND P0, PT, RZ, UR4, PT ;  /* 0x00000004ff007c0c */ /* 0x000fe2000bf05270 */
[----:B------:R-:W-:Y:S02]  /*bbb0*/  BSSY B0, `(.L_x_2985) ;  /* 0x00009c3000007945 */ /* 0x000fe40003800000 */
[----:B------:R-:W-:-:S08]  /*bbc0*/  IMAD R7, R237, 0x20, R74 ;  /* 0x00000020ed077824 */ /* 0x000fd000078e024a */
[----:B------:R-:W-:Y:S02]  /*bbd0*/  LEA R3, R233, UR5, 0x1 ;  /* 0x00000005e9037c11 */ /* 0x000fe4000f8e08ff */
        /* <DEDUP_REMOVED lines=10> */
[----:B------:R-:W-:-:S02]  /*bc80*/  SHF.R.S32.HI R89, RZ, 0x1f, R22 ;  /* 0x0000001fff597819 */ /* 0x000fc40000011416 */
        /* <DEDUP_REMOVED lines=12> */
[C---:B------:R-:W-:Y:S01]  /*bd50*/  IMAD.WIDE.U32 R8, R7.reuse, UR6, R8 ;  /* 0x0000000607087c25 */ /* 0x040fe2000f8e0008 */
[----:B------:R-:W-:Y:S01]  /*bd60*/  LEA R6, P0, R4, UR4, 0x1 ;  /* 0x0000000404067c11 */ /* 0x000fe2000f8008ff */
[----:B------:R-:W-:Y:S02]  /*bd70*/  UMOV UR4, 0xffffffff ;  /* 0xffffffff00047882 */ /* 0x000fe40000000000 */
[----:B------:R-:W-:Y:S01]  /*bd80*/  IMAD R13, R7, UR7, R0 ;  /* 0x00000007070d7c24 */ /* 0x000fe2000f8e0200 */
[----:B------:R-:W-:Y:S01]  /*bd90*/  ULDC.64 UR6, c[0x0][0x400] ;  /* 0x0001000000067ab9 */ /* 0x000fe20000000a00 */
[----:B------:R-:W-:Y:S01]  /*bda0*/  IMAD.IADD R7, R5, 0x1, R11 ;  /* 0x0000000105077824 */ /* 0x000fe200078e020b */
[----:B------:R-:W-:Y:S01]  /*bdb0*/  LEA R0, P1, R8, UR6, 0x1 ;  /* 0x0000000608007c11 */ /* 0x000fe2000f8208ff */
[----:B------:R-:W-:-:S03]  /*bdc0*/  IMAD.IADD R5, R9, 0x1, R13 ;  /* 0x0000000109057824 */ /* 0x000fc600078e020d */
[----:B------:R-:W-:Y:S02]  /*bdd0*/  LEA.HI.X R7, R4, UR5, R7, 0x1, P0 ;  /* 0x0000000504077c11 */ /* 0x000fe400080f0c07 */
[----:B------:R-:W-:Y:S01]  /*bde0*/  LEA.HI.X R8, R8, UR7, R5, 0x1, P1 ;  /* 0x0000000708087c11 */ /* 0x000fe200088f0c05 */
[----:B------:R-:W-:Y:S06]  /*bdf0*/  BRA.DIV UR4, `(.L_x_2987) ;  /* 0x0000025e04dc7947 */ /* 0x000fec000b800000 */
[----:B------:R0:W1:Y:S04]  /*be00*/  SHFL.IDX PT, R4, R7, RZ, 0x181f ;  /* 0x00181fff07047589 */ /* 0x00006800000e0000 */
[----:B------:R0:W2:Y:S04]  /*be10*/  SHFL.IDX PT, R5, R6, RZ, 0x181f ;  /* 0x00181fff06057589 */ /* 0x0000a800000e0000 */
[----:B------:R0:W3:Y:S04]  /*be20*/  SHFL.IDX PT, R9, R8, RZ, 0x181f ;  /* 0x00181fff08097589 */ /* 0x0000e800000e0000 */
[----:B------:R0:W4:Y:S02]  /*be30*/  SHFL.IDX PT, R14, R0, RZ, 0x181f ;  /* 0x00181fff000e7589 */ /* 0x00012400000e0000 */
.L_x_3301:
        /* <DEDUP_REMOVED lines=16> */
[----:B------:R-:W-:Y:S01]  /*bf40*/  ISETP.GE.AND P2, PT, R215, UR4, PT ;  /* 0x00000004d7007c0c */ /* 0x000fe2000bf46270 */
[----:B------:R-:W-:Y:S01]  /*bf50*/  ULDC.64 UR6, c[0x0][0x208] ;  /* 0x0000820000067ab9 */ /* 0x000fe20000000a00 */
[----:B------:R-:W-:Y:S02]  /*bf60*/  ISETP.GE.AND P1, PT, R214, UR4, PT ;  /* 0x00000004d6007c0c */ /* 0x000fe4000bf26270 */
[----:B------:R-:W-:-:S05]  /*bf70*/  ISETP.GE.AND P0, PT, R216, UR4, PT ;  /* 0x00000004d8007c0c */ /* 0x000fca000bf06270 */
[C---:B------:R-:W-:Y:S01]  /*bf80*/  @!P3 IMAD.SHL.U32 R12, R22.reuse, 0x2, RZ ;  /* 0x00000002160cb824 */ /* 0x040fe200078e00ff */
[----:B------:R-:W-:-:S03]  /*bf90*/  @!P3 SHF.L.U64.HI R13, R22, 0x1, R89 ;  /* 0x00000001160db819 */ /* 0x000fc60000010259 */
[C---:B------:R-:W-:Y:S01]  /*bfa0*/  @!P2 IMAD.SHL.U32 R24, R215.reuse, 0x2, RZ ;  /* 0x00000002d718a824 */ /* 0x040fe200078e00ff */
[----:B------:R-:W-:Y:S01]  /*bfb0*/  @!P2 SHF.L.U64.HI R25, R215, 0x1, R88 ;  /* 0x00000001d719a819 */ /* 0x000fe20000010258 */
[----:B------:R-:W-:Y:S01]  /*bfc0*/  @!P1 IMAD.SHL.U32 R28, R214, 0x2, RZ ;  /* 0x00000002d61c9824 */ /* 0x000fe200078e00ff */
[CC--:B--2---:R-:W-:Y:S01]  /*bfd0*/  @!P3 IADD3 R10, P5, R5.reuse, R12.reuse, RZ ;  /* 0x0000000c050ab210 */ /* 0x0c4fe20007fbe0ff */
[----:B------:R-:W-:Y:S01]  /*bfe0*/  @!P0 IMAD.SHL.U32 R15, R216, 0x2, RZ ;  /* 0x00000002d80f8824 */ /* 0x000fe200078e00ff */
[----:B----4-:R-:W-:Y:S02]  /*bff0*/  @!P3 IADD3 R12, P4, R14, R12, RZ ;  /* 0x0000000c0e0cb210 */ /* 0x010fe40007f9e0ff */
[-C--:B------:R-:W-:Y:S01]  /*c000*/  @!P2 IADD3 R20, P6, R5, R24.reuse, RZ ;  /* 0x000000180514a210 */ /* 0x080fe20007fde0ff */
[----:B-1----:R-:W-:Y:S01]  /*c010*/  @!P3 IMAD.X R11, R4, 0x1, R13, P5 ;  /* 0x00000001040bb824 */ /* 0x002fe200028e060d */
[----:B------:R-:W-:Y:S01]  /*c020*/  @!P1 SHF.L.U64.HI R29, R214, 0x1, R75 ;  /* 0x00000001d61d9819 */ /* 0x000fe2000001024b */
[----:B---3--:R-:W-:Y:S01]  /*c030*/  @!P3 IMAD.X R13, R9, 0x1, R13, P4 ;  /* 0x00000001090db824 */ /* 0x008fe200020e060d */
[----:B------:R-:W-:Y:S01]  /*c040*/  @!P2 IADD3 R24, P5, R14, R24, RZ ;  /* 0x000000180e18a210 */ /* 0x000fe20007fbe0ff */
[----:B------:R-:W-:Y:S01]  /*c050*/  @!P2 IMAD.X R21, R4, 0x1, R25, P6 ;  /* 0x000000010415a824 */ /* 0x000fe200030e0619 */
[----:B------:R-:W-:-:S02]  /*c060*/  @!P1 IADD3 R26, P4, R5, R28, RZ ;  /* 0x0000001c051a9210 */ /* 0x000fc40007f9e0ff */
[----:B------:R-:W-:Y:S02]  /*c070*/  CS2R R72, SRZ ;  /* 0x0000000000487805 */ /* 0x000fe4000001ff00 */
[----:B------:R-:W-:Y:S01]  /*c080*/  @!P1 IADD3 R28, P6, R14, R28, RZ ;  /* 0x0000001c0e1c9210 */ /* 0x000fe20007fde0ff */
[----:B------:R-:W-:Y:S01]  /*c090*/  @!P2 IMAD.X R25, R9, 0x1, R25, P5 ;  /* 0x000000010919a824 */ /* 0x000fe200028e0619 */
[----:B------:R-:W-:Y:S01]  /*c0a0*/  @!P0 SHF.L.U64.HI R32, R216, 0x1, R87 ;  /* 0x00000001d8208819 */ /* 0x000fe20000010257 */
[----:B------:R-:W-:Y:S01]  /*c0b0*/  @!P1 IMAD.X R27, R4, 0x1, R29, P4 ;  /* 0x00000001041b9824 */ /* 0x000fe200020e061d */
[-C--:B------:R-:W-:Y:S02]  /*c0c0*/  @!P0 IADD3 R30, P5, R5, R15.reuse, RZ ;  /* 0x0000000f051e8210 */ /* 0x080fe40007fbe0ff */
[----:B------:R-:W-:Y:S02]  /*c0d0*/  CS2R R70, SRZ ;  /* 0x0000000000467805 */ /* 0x000fe4000001ff00 */
[----:B------:R-:W-:-:S02]  /*c0e0*/  @!P0 IADD3 R14, P4, R14, R15, RZ ;  /* 0x0000000f0e0e8210 */ /* 0x000fc40007f9e0ff */
[----:B------:R-:W-:Y:S02]  /*c0f0*/  CS2R R68, SRZ ;  /* 0x0000000000447805 */ /* 0x000fe4000001ff00 */
[----:B------:R-:W-:Y:S02]  /*c100*/  CS2R R66, SRZ ;  /* 0x0000000000427805 */ /* 0x000fe4000001ff00 */
[----:B------:R-:W-:Y:S02]  /*c110*/  CS2R R62, SRZ ;  /* 0x00000000003e7805 */ /* 0x000fe4000001ff00 */
[----:B------:R-:W-:Y:S01]  /*c120*/  CS2R R64, SRZ ;  /* 0x0000000000407805 */ /* 0x000fe2000001ff00 */
[C---:B------:R-:W-:Y:S01]  /*c130*/  @!P1 IMAD.X R29, R9.reuse, 0x1, R29, P6 ;  /* 0x00000001091d9824 */ /* 0x040fe200030e061d */
        /* <DEDUP_REMOVED lines=10> */
.L_x_2989:
[----:B------:R-:W-:Y:S05]  /*c1e0*/  BSYNC B1 ;  /* 0x0000000000017941 */ /* 0x000fea0003800000 */
.L_x_2988:
[----:B-1---5:R-:W-:Y:S01]  /*c1f0*/  IMAD.MOV.U32 R4, RZ, RZ, R62 ;  /* 0x000000ffff047224 */ /* 0x022fe200078e003e */
[----:B------:R-:W-:Y:S01]  /*c200*/  UMOV UR4, 0xffffffff ;  /* 0xffffffff00047882 */ /* 0x000fe20000000000 */
[----:B--2---:R-:W-:Y:S01]  /*c210*/  IMAD.MOV.U32 R5, RZ, RZ, R63 ;  /* 0x000000ffff057224 */ /* 0x004fe200078e003f */
[----:B------:R-:W-:Y:S01]  /*c220*/  CS2R R46, SRZ ;  /* 0x00000000002e7805 */ /* 0x000fe2000001ff00 */
        /* <DEDUP_REMOVED lines=35> */
.L_x_3307:
        /* <DEDUP_REMOVED lines=24> */
[CC--:B---3--:R-:W-:Y:S01]  /*c5e0*/  @!P3 IADD3 R28, P5, R5.reuse, R30.reuse, RZ ;  /* 0x0000001e051cb210 */ /* 0x0c8fe20007fbe0ff */
[----:B------:R-:W-:Y:S01]  /*c5f0*/  @!P0 IMAD.SHL.U32 R32, R216, 0x2, RZ ;  /* 0x00000002d8208824 */ /* 0x000fe200078e00ff */
[----:B----4-:R-:W-:Y:S02]  /*c600*/  @!P3 IADD3 R30, P4, R14, R30, RZ ;  /* 0x0000001e0e1eb210 */ /* 0x010fe40007f9e0ff */
[-C--:B------:R-:W-:Y:S01]  /*c610*/  @!P2 IADD3 R26, P6, R5, R20.reuse, RZ ;  /* 0x00000014051aa210 */ /* 0x080fe20007fde0ff */
[--C-:B--2---:R-:W-:Y:S01]  /*c620*/  @!P3 IMAD.X R29, R4, 0x1, R10.reuse, P5 ;  /* 0x00000001041db824 */ /* 0x104fe200028e060a */
[----:B------:R-:W-:Y:S01]  /*c630*/  @!P2 IADD3 R20, P5, R14, R20, RZ ;  /* 0x000000140e14a210 */ /* 0x000fe20007fbe0ff */
[----:B0-----:R-:W-:Y:S01]  /*c640*/  @!P3 IMAD.X R31, R9, 0x1, R10, P4 ;  /* 0x00000001091fb824 */ /* 0x001fe200020e060a */
[----:B------:R-:W-:Y:S01]  /*c650*/  @!P1 SHF.L.U64.HI R13, R214, 0x1, R75 ;  /* 0x00000001d60d9819 */ /* 0x000fe2000001024b */
[--C-:B------:R-:W-:Y:S01]  /*c660*/  @!P2 IMAD.X R27, R4, 0x1, R11.reuse, P6 ;  /* 0x00000001041ba824 */ /* 0x100fe200030e060b */
[-C--:B------:R-:W-:Y:S01]  /*c670*/  @!P1 IADD3 R24, P4, R5, R12.reuse, RZ ;  /* 0x0000000c05189210 */ /* 0x080fe20007f9e0ff */
[----:B------:R-:W-:Y:S01]  /*c680*/  @!P2 IMAD.X R21, R9, 0x1, R11, P5 ;  /* 0x000000010915a824 */ /* 0x000fe200028e060b */
[----:B------:R-:W-:-:S02]  /*c690*/  @!P1 IADD3 R10, P6, R14, R12, RZ ;  /* 0x0000000c0e0a9210 */ /* 0x000fc40007fde0ff */
[----:B------:R-:W-:Y:S02]  /*c6a0*/  CS2R R54, SRZ ;  /* 0x0000000000367805 */ /* 0x000fe4000001ff00 */
[----:B------:R-:W-:Y:S01]  /*c6b0*/  @!P0 SHF.L.U64.HI R15, R216, 0x1, R87 ;  /* 0x00000001d80f8819 */ /* 0x000fe20000010257 */
[--C-:B------:R-:W-:Y:S01]  /*c6c0*/  @!P1 IMAD.X R25, R4, 0x1, R13.reuse, P4 ;  /* 0x0000000104199824 */ /* 0x100fe200020e060d */
[-C--:B------:R-:W-:Y:S01]  /*c6d0*/  @!P0 IADD3 R12, P5, R5, R32.reuse, RZ ;  /* 0x00000020050c8210 */ /* 0x080fe20007fbe0ff */
[----:B------:R-:W-:Y:S01]  /*c6e0*/  @!P1 IMAD.X R11, R9, 0x1, R13, P6 ;  /* 0x00000001090b9824 */ /* 0x000fe200030e060d */
[----:B------:R-:W-:Y:S02]  /*c6f0*/  @!P0 IADD3 R14, P4, R14, R32, RZ ;  /* 0x000000200e0e8210 */ /* 0x000fe40007f9e0ff */
[----:B------:R-:W-:Y:S02]  /*c700*/  CS2R R56, SRZ ;  /* 0x0000000000387805 */ /* 0x000fe4000001ff00 */
[----:B------:R-:W-:Y:S01]  /*c710*/  CS2R R50, SRZ ;  /* 0x0000000000327805 */ /* 0x000fe2000001ff00 */
[----:B------:R-:W-:Y:S01]  /*c720*/  @!P0 IMAD.X R13, R4, 0x1, R15, P5 ;  /* 0x00000001040d8824 */ /* 0x000fe200028e060f */
[----:B------:R-:W-:-:S02]  /*c730*/  CS2R R52, SRZ ;  /* 0x0000000000347805 */ /* 0x000fc4000001ff00 */
[----:B------:R-:W-:Y:S02]  /*c740*/  CS2R R46, SRZ ;  /* 0x00000000002e7805 */ /* 0x000fe4000001ff00 */
[----:B------:R-:W-:Y:S01]  /*c750*/  CS2R R48, SRZ ;  /* 0x0000000000307805 */ /* 0x000fe2000001ff00 */
[----:B------:R-:W-:Y:S01]  /*c760*/  @!P0 IMAD.X R15, R9, 0x1, R15, P4 ;  /* 0x00000001090f8824 */ /* 0x000fe200020e060f */
[----:B------:R0:W5:Y:S04]  /*c770*/  @!P3 LD.E.64 R58, desc[UR6][R28.64] ;  /* 0x000000061c3ab980 */ /* 0x000168000c101b00 */
[----:B------:R0:W5:Y:S04]  /*c780*/  @!P3 LD.E.64 R60, desc[UR6][R30.64] ;  /* 0x000000061e3cb980 */ /* 0x000168000c101b00 */
[----:B------:R0:W5:Y:S04]  /*c790*/  @!P2 LD.E.64 R54, desc[UR6][R26.64] ;  /* 0x000000061a36a980 */ /* 0x000168000c101b00 */
[----:B------:R0:W5:Y:S04]  /*c7a0*/  @!P2 LD.E.64 R56, desc[UR6][R20.64] ;  /* 0x000000061438a980 */ /* 0x000168000c101b00 */
[----:B------:R0:W5:Y:S04]  /*c7b0*/  @!P1 LD.E.64 R50, desc[UR6][R24.64] ;  /* 0x0000000618329980 */ /* 0x000168000c101b00 */
[----:B------:R0:W5:Y:S04]  /*c7c0*/  @!P1 LD.E.64 R52, desc[UR6][R10.64] ;  /* 0x000000060a349980 */ /* 0x000168000c101b00 */
[----:B------:R0:W5:Y:S04]  /*c7d0*/  @!P0 LD.E.64 R46, desc[UR6][R12.64] ;  /* 0x000000060c2e8980 */ /* 0x000168000c101b00 */
[----:B------:R0:W5:Y:S02]  /*c7e0*/  @!P0 LD.E.64 R48, desc[UR6][R14.64] ;  /* 0x000000060e308980 */ /* 0x000164000c101b00 */
.L_x_2992:
[----:B------:R-:W-:Y:S05]  /*c7f0*/  BSYNC B1 ;  /* 0x0000000000017941 */ /* 0x000fea0003800000 */
.L_x_2991:
[----:B--2--5:R-:W-:Y:S01]  /*c800*/  IMAD.MOV.U32 R4, RZ, RZ, R46 ;  /* 0x000000ffff047224 */ /* 0x024fe200078e002e */
[----:B------:R-:W-:Y:S01]  /*c810*/  UMOV UR4, 0xffffffff ;  /* 0xffffffff00047882 */ /* 0x000fe20000000000 */
[----:B---3--:R-:W-:Y:S02]  /*c820*/  IMAD.MOV.U32 R5, RZ, RZ, R47 ;  /* 0x000000ffff057224 */ /* 0x008fe400078e002f */
        /* <DEDUP_REMOVED lines=35> */
.L_x_3313:
        /* <DEDUP_REMOVED lines=27> */
[----:B0-----:R-:W-:Y:S02]  /*cc10*/  @!P3 IADD3 R32, P4, R14, R32, RZ ;  /* 0x000000200e20b210 */ /* 0x001fe40007f9e0ff */
[-C--:B------:R-:W-:Y:S01]  /*cc20*/  @!P2 IADD3 R30, P6, R5, R24.reuse, RZ ;  /* 0x00000018051ea210 */ /* 0x080fe20007fde0ff */
[--C-:B--2---:R-:W-:Y:S01]  /*cc30*/  @!P3 IMAD.X R81, R4, 0x1, R10.reuse, P5 ;  /* 0x000000010451b824 */ /* 0x104fe200028e060a */
[----:B------:R-:W-:Y:S01]  /*cc40*/  @!P2 IADD3 R24, P5, R14, R24, RZ ;  /* 0x000000180e18a210 */ /* 0x000fe20007fbe0ff */
[----:B------:R-:W-:Y:S01]  /*cc50*/  @!P3 IMAD.X R33, R9, 0x1, R10, P4 ;  /* 0x000000010921b824 */ /* 0x000fe200020e060a */
        /* <DEDUP_REMOVED lines=26> */
.L_x_2995:
[----:B------:R-:W-:Y:S05]  /*ce00*/  BSYNC B1 ;  /* 0x0000000000017941 */ /* 0x000fea0003800000 */
.L_x_2994:
        /* <DEDUP_REMOVED lines=37> */
[----:B-1----:R-:W1:Y:S04]  /*d060*/  SHFL.IDX PT, R8, R8, 0x3, 0x181f ;  /* 0x00781f0008087f89 */ /* 0x002e6800000e0000 */
[----:B0---4-:R-:W4:Y:S02]  /*d070*/  SHFL.IDX PT, R0, R0, 0x3, 0x181f ;  /* 0x00781f0000007f89 */ /* 0x011f2400000e0000 */
.L_x_3319:
[----:B------:R-:W5:Y:S01]  /*d080*/  LDL R7, [R1+0x60] ;  /* 0x0000600001077983 */ /* 0x000f620000100800 */
        /* <DEDUP_REMOVED lines=9> */
[----:B-----5:R-:W-:-:S04]  /*d120*/  LEA.HI R6, R7, R7, RZ, 0x1 ;  /* 0x0000000707067211 */ /* 0x020fc800078f08ff */
        /* <DEDUP_REMOVED lines=19> */
[----:B------:R-:W-:Y:S01]  /*d260*/  @!P0 IMAD.SHL.U32 R7, R216, 0x2, RZ ;  /* 0x00000002d8078824 */ /* 0x000fe200078e00ff */
[----:B----4-:R-:W-:Y:S02]  /*d270*/  @!P3 IADD3 R100, P4, R0, R101, RZ ;  /* 0x000000650064b210 */ /* 0x010fe40007f9e0ff */
[----:B------:R-:W-:Y:S01]  /*d280*/  @!P1 SHF.L.U64.HI R75, R214, 0x1, R75 ;  /* 0x00000001d64b9819 */ /* 0x000fe2000001024b */
[--C-:B--2---:R-:W-:Y:S01]  /*d290*/  @!P3 IMAD.X R107, R9, 0x1, R89.reuse, P5 ;  /* 0x00000001096bb824 */ /* 0x104fe200028e0659 */
[-C--:B------:R-:W-:Y:S01]  /*d2a0*/  @!P2 IADD3 R98, P6, R10, R97.reuse, RZ ;  /* 0x000000610a62a210 */ /* 0x080fe20007fde0ff */
[----:B-1----:R-:W-:Y:S01]  /*d2b0*/  @!P3 IMAD.X R101, R8, 0x1, R89, P4 ;  /* 0x000000010865b824 */ /* 0x002fe200020e0659 */
[----:B------:R-:W-:-:S02]  /*d2c0*/  @!P2 IADD3 R96, P5, R0, R97, RZ ;  /* 0x000000610060a210 */ /* 0x000fc40007fbe0ff */
[-C--:B------:R-:W-:Y:S01]  /*d2d0*/  @!P1 IADD3 R80, P4, R10, R5.reuse, RZ ;  /* 0x000000050a509210 */ /* 0x080fe20007f9e0ff */
[C-C-:B------:R-:W-:Y:S01]  /*d2e0*/  @!P2 IMAD.X R99, R9.reuse, 0x1, R88.reuse, P6 ;  /* 0x000000010963a824 */ /* 0x140fe200030e0658 */
[----:B------:R-:W-:Y:S01]  /*d2f0*/  @!P0 SHF.L.U64.HI R87, R216, 0x1, R87 ;  /* 0x00000001d8578819 */ /* 0x000fe20000010257 */
[----:B------:R-:W-:Y:S01]  /*d300*/  @!P2 IMAD.X R97, R8, 0x1, R88, P5 ;  /* 0x000000010861a824 */ /* 0x000fe200028e0658 */
[----:B------:R-:W-:Y:S01]  /*d310*/  @!P1 IADD3 R74, P6, R0, R5, RZ ;  /* 0x00000005004a9210 */ /* 0x000fe20007fde0ff */
[----:B------:R-:W-:Y:S01]  /*d320*/  @!P1 IMAD.X R81, R9, 0x1, R75, P4 ;  /* 0x0000000109519824 */ /* 0x000fe200020e064b */
[-C--:B------:R-:W-:Y:S02]  /*d330*/  @!P0 IADD3 R10, P5, R10, R7.reuse, RZ ;  /* 0x000000070a0a8210 */ /* 0x080fe40007fbe0ff */
[----:B------:R-:W-:Y:S02]  /*d340*/  CS2R R20, SRZ ;  /* 0x0000000000147805 */ /* 0x000fe4000001ff00 */
[----:B------:R-:W-:-:S02]  /*d350*/  @!P0 IADD3 R88, P4, R0, R7, RZ ;  /* 0x0000000700588210 */ /* 0x000fc40007f9e0ff */
[----:B------:R-:W-:Y:S02]  /*d360*/  CS2R R24, SRZ ;  /* 0x0000000000187805 */ /* 0x000fe4000001ff00 */
[----:B------:R-:W-:Y:S02]  /*d370*/  CS2R R12, SRZ ;  /* 0x00000000000c7805 */ /* 0x000fe4000001ff00 */
[----:B------:R-:W-:Y:S02]  /*d380*/  CS2R R14, SRZ ;  /* 0x00000000000e7805 */ /* 0x000fe4000001ff00 */
[----:B------:R-:W-:Y:S02]  /*d390*/  CS2R R4, SRZ ;  /* 0x0000000000047805 */ /* 0x000fe4000001ff00 */
[----:B------:R-:W-:Y:S01]  /*d3a0*/  CS2R R6, SRZ ;  /* 0x0000000000067805 */ /* 0x000fe2000001ff00 */
[----:B------:R-:W-:Y:S01]  /*d3b0*/  @!P1 IMAD.X R75, R8, 0x1, R75, P6 ;  /* 0x00000001084b9824 */ /* 0x000fe200030e064b */
[----:B------:R0:W5:Y:S01]  /*d3c0*/  @!P3 LD.E.64 R30, desc[UR6][R106.64] ;  /* 0x000000066a1eb980 */ /* 0x000162000c101b00 */
[----:B------:R-:W-:-:S02]  /*d3d0*/  @!P0 IMAD.X R11, R9, 0x1, R87, P5 ;  /* 0x00000001090b8824 */ /* 0x000fc400028e0657 */
        /* <DEDUP_REMOVED lines=8> */
.L_x_2998:
[----:B------:R-:W-:Y:S05]  /*d460*/  BSYNC B1 ;  /* 0x0000000000017941 */ /* 0x000fea0003800000 */
.L_x_2997:
[----:B------:R-:W4:Y:S01]  /*d470*/  SYNCS.PHASECHK.TRANS64.TRYWAIT P0, [R18+URZ+0x38800], R145 ;  /* 0x03880091120075a7 */ /* 0x000f22000800017f */
[----:B-1---5:R-:W-:Y:S01]  /*d480*/  IMAD.MOV.U32 R8, RZ, RZ, R5 ;  /* 0x000000ffff087224 */ /* 0x022fe200078e0005 */
[----:B0-----:R-:W-:Y:S01]  /*d490*/  VIADDMNMX R75, R125, -R230, 0x80, PT ;  /* 0x000000807d4b7446 */ /* 0x001fe200038009e6 */
[----:B--2---:R-:W-:Y:S01]  /*d4a0*/  IMAD.MOV.U32 R9, RZ, RZ, R12 ;  /* 0x000000ffff097224 */ /* 0x004fe200078e000c */
[----:B------:R-:W-:Y:S01]  /*d4b0*/  BSSY B1, `(.L_x_2999) ;  /* 0x000001e000017945 */ /* 0x000fe20003800000 */
        /* <DEDUP_REMOVED lines=22> */
[----:B----4-:R-:W-:Y:S01]  /*d620*/  IMAD.MOV.U32 R0, RZ, RZ, R4 ;  /* 0x000000ffff007224 */ /* 0x010fe200078e0004 */
[----:B------:R-:W-:Y:S01]  /*d630*/  ISETP.GE.AND P1, PT, R212, R75, PT ;  /* 0x0000004bd400720c */ /* 0x000fe20003f26270 */
[----:B------:R-:W-:Y:S01]  /*d640*/  IMAD.MOV.U32 R8, RZ, RZ, R32 ;  /* 0x000000ffff087224 */ /* 0x000fe200078e0020 */
[----:B------:R-:W-:Y:S01]  /*d650*/  PRMT R97, R10, 0x7610, R97 ;  /* 0x000076100a617816 */ /* 0x000fe20000000061 */
[----:B------:R-:W-:Y:S01]  /*d660*/  IMAD.MOV.U32 R9, RZ, RZ, R33 ;  /* 0x000000ffff097224 */ /* 0x000fe200078e0021 */
[----:B------:R-:W-:Y:S01]  /*d670*/  PRMT R98, R11, 0x7610, R98 ;  /* 0x000076100b627816 */ /* 0x000fe20000000062 */
[----:B------:R-:W-:Y:S08]  /*d680*/  @!P0 BRA `(.L_x_3000) ;  /* 0x0000024c007c8947 */ /* 0x000ff00003800000 */
.L_x_3320:
[----:B------:R-:W-:Y:S05]  /*d690*/  BSYNC B1 ;  /* 0x0000000000017941 */ /* 0x000fea0003800000 */
.L_x_2999:
[----:B------:R-:W-:Y:S01]  /*d6a0*/  BSSY B1, `(.L_x_3001) ;  /* 0x00000cb000017945 */ /* 0x000fe20003800000 */
[----:B------:R-:W-:Y:S02]  /*d6b0*/  PRMT R101, R8, 0x7610, R101 ;  /* 0x0000761008657816 */ /* 0x000fe40000000065 */
[----:B------:R-:W-:Y:S01]  /*d6c0*/  PRMT R106, R9, 0x7610, R106 ;  /* 0x00007610096a7816 */ /* 0x000fe2000000006a */
[----:B------:R-:W-:Y:S06]  /*d6d0*/  @P1 BRA `(.L_x_3002) ;  /* 0x0000000c001c1947 */ /* 0x000fec0003800000 */
[----:B------:R-:W1:Y:S01]  /*d6e0*/  LDC R9, c[0x0][0x3f4] ;  /* 0x0000fd00ff097b82 */ /* 0x000e620000000800 */
[----:B------:R-:W-:Y:S01]  /*d6f0*/  BSSY B2, `(.L_x_3003) ;  /* 0x0000034000027945 */ /* 0x000fe20003800000 */
[-C--:B-1----:R-:W-:Y:S02]  /*d700*/  ISETP.GE.AND P0, PT, R22, R9.reuse, PT ;  /* 0x000000091600720c */ /* 0x082fe40003f06270 */
[-C--:B------:R-:W-:Y:S02]  /*d710*/  ISETP.GE.AND P1, PT, R215, R9.reuse, PT ;  /* 0x00000009d700720c */ /* 0x080fe40003f26270 */
[-C--:B------:R-:W-:Y:S02]  /*d720*/  ISETP.GE.AND P2, PT, R214, R9.reuse, PT ;  /* 0x00000009d600720c */ /* 0x080fe40003f46270 */
[----:B------:R-:W-:-:S07]  /*d730*/  ISETP.GE.AND P3, PT, R216, R9, PT ;  /* 0x00000009d800720c */ /* 0x000fce0003f66270 */
[----:B------:R-:W-:Y:S06]  /*d740*/  @P0 BRA `(.L_x_3004) ;  /* 0x0000000000b80947 */ /* 0x000fec0003800000 */
[----:B------:R-:W1:Y:S01]  /*d750*/  LDS.128 R8, [R3] ;  /* 0x0000000003087984 */ /* 0x000e620000000c00 */
        /* <DEDUP_REMOVED lines=12> */
[C---:B-1----:R-:W-:Y:S01]  /*d820*/  LOP3.LUT R77, R10.reuse, 0xffff0000, RZ, 0xc0, !PT ;  /* 0xffff00000a4d7812 */ /* 0x042fe200078ec0ff */
[----:B------:R-:W-:Y:S01]  /*d830*/  IMAD.U32 R76, R10, 0x10000, RZ ;  /* 0x000100000a4c7824 */ /* 0x000fe200078e00ff */
[C---:B------:R-:W-:Y:S01]  /*d840*/  LOP3.LUT R79, R11.reuse, 0xffff0000, RZ, 0xc0, !PT ;  /* 0xffff00000b4f7812 */ /* 0x040fe200078ec0ff */
[----:B------:R-:W-:-:S02]  /*d850*/  IMAD.U32 R78, R11, 0x10000, RZ ;  /* 0x000100000b4e7824 */ /* 0x000fc400078e00ff */
[C---:B0-----:R-:W-:Y:S01]  /*d860*/  FMUL.FTZ R145, R77.reuse, R125 ;  /* 0x0000007d4d917220 */ /* 0x041fe20000410000 */
[-C--:B------:R-:W-:Y:S01]  /*d870*/  FMUL.FTZ R146, R77, R107.reuse ;  /* 0x0000006b4d927220 */ /* 0x080fe20000410000 */
[----:B------:R-:W-:Y:S01]  /*d880*/  FMUL.FTZ R77, R79, R144 ;  /* 0x000000904f4d7220 */ /* 0x000fe20000410000 */
[----:B------:R-:W-:Y:S02]  /*d890*/  IMAD.U32 R10, R8, 0x10000, RZ ;  /* 0x00010000080a7824 */ /* 0x000fe400078e00ff */
[C---:B------:R-:W-:Y:S01]  /*d8a0*/  FFMA.FTZ R145, R76.reuse, R107, -R145 ;  /* 0x0000006b4c917223 */ /* 0x040fe20000010891 */
[----:B------:R-:W-:Y:S02]  /*d8b0*/  IMAD.U32 R11, R9, 0x10000, RZ ;  /* 0x00010000090b7824 */ /* 0x000fe400078e00ff */
[----:B------:R-:W-:Y:S01]  /*d8c0*/  FFMA.FTZ R146, R76, R125, R146 ;  /* 0x0000007d4c927223 */ /* 0x000fe20000010092 */
        /* <DEDUP_REMOVED lines=8> */
[----:B------:R-:W-:Y:S01]  /*d950*/  LOP3.LUT R76, R141, 0xffff0000, RZ, 0xc0, !PT ;  /* 0xffff00008d4c7812 */ /* 0x000fe200078ec0ff */
[C---:B------:R-:W-:Y:S01]  /*d960*/  FMUL.FTZ R107, R8.reuse, R79 ;  /* 0x0000004f086b7220 */ /* 0x040fe20000410000 */
[----:B------:R-:W-:Y:S01]  /*d970*/  FMUL.FTZ R78, R8, R77 ;  /* 0x0000004d084e7220 */ /* 0x000fe20000410000 */
[----:B------:R-:W-:-:S02]  /*d980*/  FMUL.FTZ R144, R9, R142 ;  /* 0x0000008e09907220 */ /* 0x000fc40000410000 */
[-C--:B------:R-:W-:Y:S01]  /*d990*/  FMUL.FTZ R125, R9, R76.reuse ;  /* 0x0000004c097d7220 */ /* 0x080fe20000410000 */
[C---:B------:R-:W-:Y:S01]  /*d9a0*/  FFMA.FTZ R8, R10.reuse, R77, -R107 ;  /* 0x0000004d0a087223 */ /* 0x040fe2000001086b */
[----:B------:R-:W-:Y:S01]  /*d9b0*/  FFMA.FTZ R79, R10, R79, R78 ;  /* 0x0000004f0a4f7223 */ /* 0x000fe2000001004e */
[C---:B------:R-:W-:Y:S01]  /*d9c0*/  FFMA.FTZ R9, R11.reuse, R76, -R144 ;  /* 0x0000004c0b097223 */ /* 0x040fe20000010890 */
[----:B------:R-:W-:Y:S01]  /*d9d0*/  FFMA.FTZ R142, R11, R142, R125 ;  /* 0x0000008e0b8e7223 */ /* 0x000fe2000001007d */
[----:B------:R-:W-:Y:S02]  /*d9e0*/  F2FP.BF16.F32.PACK_AB R10, R146, R145 ;  /* 0x00000091920a723e */ /* 0x000fe400000010ff */
[----:B------:R-:W-:Y:S02]  /*d9f0*/  F2FP.BF16.F32.PACK_AB R11, R148, R147 ;  /* 0x00000093940b723e */ /* 0x000fe400000010ff */
[----:B------:R-:W-:Y:S02]  /*da00*/  F2FP.BF16.F32.PACK_AB R8, R79, R8 ;  /* 0x000000084f08723e */ /* 0x000fe400000010ff */
[----:B------:R-:W-:-:S05]  /*da10*/  F2FP.BF16.F32.PACK_AB R9, R142, R9 ;  /* 0x000000098e09723e */ /* 0x000fca00000010ff */
[----:B------:R1:W-:Y:S02]  /*da20*/  STS.128 [R3], R8 ;  /* 0x0000000803007388 */ /* 0x0003e40000000c00 */
.L_x_3004:
[----:B------:R-:W-:Y:S05]  /*da30*/  BSYNC B2 ;  /* 0x0000000000027941 */ /* 0x000fea0003800000 */
.L_x_3003:
[----:B------:R-:W-:Y:S04]  /*da40*/  BSSY B2, `(.L_x_3005) ;  /* 0x0000030000027945 */ /* 0x000fe80003800000 */
[----:B------:R-:W-:Y:S05]  /*da50*/  @P1 BRA `(.L_x_3006) ;  /* 0x0000000000b81947 */ /* 0x000fea0003800000 */
[----:B-1----:R-:W1:Y:S01]  /*da60*/  LDS.128 R8, [R3+0x4000] ;  /* 0x0040000003087984 */ /* 0x002e620000000c00 */
        /* <DEDUP_REMOVED lines=12> */
[C---:B-1----:R-:W-:Y:S01]  /*db30*/  LOP3.LUT R71, R10.reuse, 0xffff0000, RZ, 0xc0, !PT ;  /* 0xffff00000a477812 */ /* 0x042fe200078ec0ff */
        /* <DEDUP_REMOVED lines=32> */
.L_x_3006:
[----:B------:R-:W-:Y:S05]  /*dd40*/  BSYNC B2 ;  /* 0x0000000000027941 */ /* 0x000fea0003800000 */
.L_x_3005:
[----:B------:R-:W-:Y:S04]  /*dd50*/  BSSY B2, `(.L_x_3007) ;  /* 0x0000030000027945 */ /* 0x000fe80003800000 */
[----:B------:R-:W-:Y:S05]  /*dd60*/  @P2 BRA `(.L_x_3008) ;  /* 0x0000000000b82947 */ /* 0x000fea0003800000 */
[----:B-12---:R-:W1:Y:S01]  /*dd70*/  LDS.128 R8, [R3+0x8000] ;  /* 0x0080000003087984 */ /* 0x006e620000000c00 */
        /* <DEDUP_REMOVED lines=12> */
[C---:B-1----:R-:W-:Y:S01]  /*de40*/  LOP3.LUT R67, R10.reuse, 0xffff0000, RZ, 0xc0, !PT ;  /* 0xffff00000a437812 */ /* 0x042fe200078ec0ff */
[----:B------:R-:W-:Y:S01]  /*de50*/  IMAD.U32 R66, R10, 0x10000, RZ ;  /* 0x000100000a427824 */ /* 0x000fe200078e00ff */
[C---:B------:R-:W-:Y:S01]  /*de60*/  LOP3.LUT R69, R11.reuse, 0xffff0000, RZ, 0xc0, !PT ;  /* 0xffff00000b457812 */ /* 0x040fe200078ec0ff */
[----:B------:R-:W-:-:S02]  /*de70*/  IMAD.U32 R68, R11, 0x10000, RZ ;  /* 0x000100000b447824 */ /* 0x000fc400078e00ff */
[C---:B------:R-:W-:Y:S01]  /*de80*/  FMUL.FTZ R76, R67.reuse, R70 ;  /* 0x00000046434c7220 */ /* 0x040fe20000410000 */
[-C--:B------:R-:W-:Y:S01]  /*de90*/  FMUL.FTZ R73, R67, R71.reuse ;  /* 0x0000004743497220 */ /* 0x080fe20000410000 */
        /* <DEDUP_REMOVED lines=27> */
.L_x_3008:
[----:B------:R-:W-:Y:S05]  /*e050*/  BSYNC B2 ;  /* 0x0000000000027941 */ /* 0x000fea0003800000 */
.L_x_3007:
[----:B------:R-:W-:Y:S05]  /*e060*/  @P3 BRA `(.L_x_3002) ;  /* 0x0000000000b83947 */ /* 0x000fea0003800000 */
[----:B-123--:R-:W1:Y:S01]  /*e070*/  LDS.128 R8, [R3+0xc000] ;  /* 0x00c0000003087984 */ /* 0x00ee620000000c00 */
        /* <DEDUP_REMOVED lines=45> */
.L_x_3002:
[----:B------:R-:W-:Y:S05]  /*e350*/  BSYNC B1 ;  /* 0x0000000000017941 */ /* 0x000fea0003800000 */
.L_x_3001:
[----:B-1234-:R-:W-:Y:S01]  /*e360*/  VIADD R8, R212, 0x20 ;  /* 0x00000020d4087836 */ /* 0x01efe20000000000 */
[----:B------:R-:W-:Y:S04]  /*e370*/  BSSY B1, `(.L_x_3009) ;  /* 0x00000ca000017945 */ /* 0x000fe80003800000 */
[----:B------:R-:W-:-:S13]  /*e380*/  ISETP.GE.AND P0, PT, R8, R75, PT ;  /* 0x0000004b0800720c */ /* 0x000fda0003f06270 */
[----:B------:R-:W-:Y:S05]  /*e390*/  @P0 BRA `(.L_x_3010) ;  /* 0x0000000c001c0947 */ /* 0x000fea0003800000 */
[----:B------:R-:W1:Y:S01]  /*e3a0*/  LDC R9, c[0x0][0x3f4] ;  /* 0x0000fd00ff097b82 */ /* 0x000e620000000800 */
[----:B------:R-:W-:Y:S01]  /*e3b0*/  BSSY B2, `(.L_x_3011) ;  /* 0x0000034000027945 */ /* 0x000fe20003800000 */
[-C--:B-1----:R-:W-:Y:S02]  /*e3c0*/  ISETP.GE.AND P0, PT, R22, R9.reuse, PT ;  /* 0x000000091600720c */ /* 0x082fe40003f06270 */
[-C--:B------:R-:W-:Y:S02]  /*e3d0*/  ISETP.GE.AND P1, PT, R215, R9.reuse, PT ;  /* 0x00000009d700720c */ /* 0x080fe40003f26270 */
[-C--:B------:R-:W-:Y:S02]  /*e3e0*/  ISETP.GE.AND P2, PT, R214, R9.reuse, PT ;  /* 0x00000009d600720c */ /* 0x080fe40003f46270 */
[----:B------:R-:W-:-:S07]  /*e3f0*/  ISETP.GE.AND P3, PT, R216, R9, PT ;  /* 0x00000009d800720c */ /* 0x000fce0003f66270 */
[----:B------:R-:W-:Y:S06]  /*e400*/  @P0 BRA `(.L_x_3012) ;  /* 0x0000000000b80947 */ /* 0x000fec0003800000 */
[----:B------:R-:W1:Y:S01]  /*e410*/  LDS.128 R8, [R3+0x1000] ;  /* 0x0010000003087984 */ /* 0x000e620000000c00 */
        /* <DEDUP_REMOVED lines=45> */
.L_x_3012:
[----:B------:R-:W-:Y:S05]  /*e6f0*/  BSYNC B2 ;  /* 0x0000000000027941 */ /* 0x000fea0003800000 */
.L_x_3011:
[----:B------:R-:W-:Y:S04]  /*e700*/  BSSY B2, `(.L_x_3013) ;  /* 0x0000030000027945 */ /* 0x000fe80003800000 */
[----:B------:R-:W-:Y:S05]  /*e710*/  @P1 BRA `(.L_x_3014) ;  /* 0x0000000000b81947 */ /* 0x000fea0003800000 */
[----:B-1----:R-:W1:Y:S01]  /*e720*/  LDS.128 R8, [R3+0x5000] ;  /* 0x0050000003087984 */ /* 0x002e620000000c00 */
        /* <DEDUP_REMOVED lines=45> */
.L_x_3014:
[----:B------:R-:W-:Y:S05]  /*ea00*/  BSYNC B2 ;  /* 0x0000000000027941 */ /* 0x000fea0003800000 */
.L_x_3013:
[----:B------:R-:W-:Y:S04]  /*ea10*/  BSSY B2, `(.L_x_3015) ;  /* 0x0000030000027945 */ /* 0x000fe80003800000 */
[----:B------:R-:W-:Y:S05]  /*ea20*/  @P2 BRA `(.L_x_3016) ;  /* 0x0000000000b82947 */ /* 0x000fea0003800000 */
[----:B-12---:R-:W1:Y:S01]  /*ea30*/  LDS.128 R8, [R3+0x9000] ;  /* 0x0090000003087984 */ /* 0x006e620000000c00 */
        /* <DEDUP_REMOVED lines=45> */
.L_x_3016:
[----:B------:R-:W-:Y:S05]  /*ed10*/  BSYNC B2 ;  /* 0x0000000000027941 */ /* 0x000fea0003800000 */
.L_x_3015:
        /* <DEDUP_REMOVED lines=47> */
.L_x_3010:
[----:B------:R-:W-:Y:S05]  /*f010*/  BSYNC B1 ;  /* 0x0000000000017941 */ /* 0x000fea0003800000 */
.L_x_3009:
        /* <DEDUP_REMOVED lines=57> */
.L_x_3020:
[----:B------:R-:W-:Y:S05]  /*f3b0*/  BSYNC B2 ;  /* 0x0000000000027941 */ /* 0x000fea0003800000 */
.L_x_3019:
        /* <DEDUP_REMOVED lines=48> */
.L_x_3022:
[----:B------:R-:W-:Y:S05]  /*f6c0*/  BSYNC B2 ;  /* 0x0000000000027941 */ /* 0x000fea0003800000 */
.L_x_3021:
        /* <DEDUP_REMOVED lines=48> */
.L_x_3024:
[----:B------:R-:W-:Y:S05]  /*f9d0*/  BSYNC B2 ;  /* 0x0000000000027941 */ /* 0x000fea0003800000 */
.L_x_3023:
        /* <DEDUP_REMOVED lines=47> */
.L_x_3018:
[----:B------:R-:W-:Y:S05]  /*fcd0*/  BSYNC B1 ;  /* 0x0000000000017941 */ /* 0x000fea0003800000 */
.L_x_3017:
[----:B-1234-:R-:W-:-:S05]  /*fce0*/  VIADD R8, R212, 0x60 ;  /* 0x00000060d4087836 */ /* 0x01efca0000000000 */
        /* <DEDUP_REMOVED lines=55> */
.L_x_3027:
[----:B------:R-:W-:Y:S05]  /*10060*/  BSYNC B1 ;  /* 0x0000000000017941 */ /* 0x000fea0003800000 */
.L_x_3026:
        /* <DEDUP_REMOVED lines=48> */
.L_x_3029:
[----:B------:R-:W-:Y:S05]  /*10370*/  BSYNC B1 ;  /* 0x0000000000017941 */ /* 0x000fea0003800000 */
.L_x_3028:
        /* <DEDUP_REMOVED lines=48> */
.L_x_3031:
[----:B------:R-:W-:Y:S05]  /*10680*/  BSYNC B1 ;  /* 0x0000000000017941 */ /* 0x000fea0003800000 */
.L_x_3030:
[----:B------:R-:W-:Y:S05]  /*10690*/  @P3 BRA `(.L_x_3025) ;  /* 0x0000005000503947 */ /* 0x000fea0003800000 */
[----:B-123--:R-:W1:Y:S01]  /*106a0*/  LDS.128 R8, [R3+0xf000] ;  /* 0x00f0000003087984 */ /* 0x00ee620000000c00 */
        /* <DEDUP_REMOVED lines=21> */
[----:B------:R-:W-:Y:S01]  /*10800*/  FMUL.FTZ R9, R11, R81 ;  /* 0x000000510b097220 */ /* 0x000fe20000410000 */
[-C--:B------:R-:W-:Y:S01]  /*10810*/  FMUL.FTZ R7, R7, R13.reuse ;  /* 0x0000000d07077220 */ /* 0x080fe20000410000 */
[-C--:B------:R-:W-:Y:S01]  /*10820*/  FMUL.FTZ R11, R11, R74.reuse ;  /* 0x0000004a0b0b7220 */ /* 0x080fe20000410000 */
[----:B------:R-:W-:Y:S01]  /*10830*/  FFMA.FTZ R15, R6, R13, -R15 ;  /* 0x0000000d060f7223 */ /* 0x000fe2000001080f */
[----:B------:R-:W-:Y:S01]  /*10840*/  FFMA.FTZ R74, R10, R74, -R9 ;  /* 0x0000004a0a4a7223 */ /* 0x000fe20000010809 */
[----:B------:R-:W-:Y:S01]  /*10850*/  FFMA.FTZ R14, R6, R14, R7 ;  /* 0x0000000e060e7223 */ /* 0x000fe20000010007 */
[C---:B------:R-:W-:Y:S01]  /*10860*/  IMAD.U32 R9, R80.reuse, 0x10000, RZ ;  /* 0x0001000050097824 */ /* 0x040fe200078e00ff */
[----:B------:R-:W-:Y:S01]  /*10870*/  LOP3.LUT R80, R80, 0xffff0000, RZ, 0xc0, !PT ;  /* 0xffff000050507812 */ /* 0x000fe200078ec0ff */
[C---:B------:R-:W-:Y:S01]  /*10880*/  IMAD.U32 R7, R12.reuse, 0x10000, RZ ;  /* 0x000100000c077824 */ /* 0x040fe200078e00ff */
[----:B------:R-:W-:Y:S01]  /*10890*/  LOP3.LUT R12, R12, 0xffff0000, RZ, 0xc0, !PT ;  /* 0xffff00000c0c7812 */ /* 0x000fe200078ec0ff */
[----:B------:R-:W-:Y:S01]  /*108a0*/  FFMA.FTZ R81, R10, R81, R11 ;  /* 0x000000510a517223 */ /* 0x000fe2000001000b */
[----:B------:R-:W-:Y:S01]  /*108b0*/  FMUL.FTZ R11, R4, R9 ;  /* 0x00000009040b7220 */ /* 0x000fe20000410000 */
[----:B------:R-:W-:Y:S01]  /*108c0*/  FMUL.FTZ R10, R8, R80 ;  /* 0x00000050080a7220 */ /* 0x000fe20000410000 */
        /* <DEDUP_REMOVED lines=8> */
[----:B------:R-:W-:Y:S02]  /*10950*/  F2FP.BF16.F32.PACK_AB R4, R9, R4 ;  /* 0x000000040904723e */ /* 0x000fe400000010ff */
[----:B------:R-:W-:-:S05]  /*10960*/  F2FP.BF16.F32.PACK_AB R5, R5, R10 ;  /* 0x0000000a0505723e */ /* 0x000fca00000010ff */
[----:B------:R4:W-:Y:S01]  /*10970*/  STS.128 [R3+0xf000], R4 ;  /* 0x00f0000403007388 */ /* 0x0009e20000000c00 */
[----:B------:R-:W-:Y:S05]  /*10980*/  BRA `(.L_x_3025) ;  /* 0x0000004c00947947 */ /* 0x000fea0003800000 */
.L_x_2986:
[----:B------:R-:W0:Y:S01]  /*10990*/  LDC R10, c[0x0][0x448] ;  /* 0x00011200ff0a7b82 */ /* 0x000e220000000800 */
[----:B------:R-:W-:Y:S01]  /*109a0*/  ULDC.64 UR4, c[0x0][0x3f8] ;  /* 0x0000fe0000047ab9 */ /* 0x000fe20000000a00 */
[----:B------:R-:W-:Y:S01]  /*109b0*/  ULDC.64 UR6, c[0x0][0x408] ;  /* 0x0001020000067ab9 */ /* 0x000fe20000000a00 */
[----:B------:R-:W-:Y:S01]  /*109c0*/  IMAD.MOV.U32 R25, RZ, RZ, R27 ;  /* 0x000000ffff197224 */ /* 0x000fe200078e001b */
[----:B------:R-:W-:Y:S01]  /*109d0*/  SHF.R.S32.HI R92, RZ, 0x1f, R213 ;  /* 0x0000001fff5c7819 */ /* 0x000fe200000114d5 */
[----:B------:R-:W-:Y:S01]  /*109e0*/  IMAD.MOV.U32 R145, RZ, RZ, R29 ;  /* 0x000000ffff917224 */ /* 0x000fe200078e001d */
[----:B------:R-:W-:Y:S02]  /*109f0*/  SHF.R.S32.HI R79, RZ, 0x1f, R16 ;  /* 0x0000001fff4f7819 */ /* 0x000fe40000011410 */
[----:B------:R-:W-:Y:S02]  /*10a00*/  LEA.HI R94, R92, R213, RZ, 0x3 ;  /* 0x000000d55c5e7211 */ /* 0x000fe400078f18ff */
        /* <DEDUP_REMOVED lines=20> */
[----:B------:R-:W-:Y:S02]  /*10b50*/  LEA.HI.X R8, R144, UR7, R11, 0x1, P1 ;  /* 0x0000000790087c11 */ /* 0x000fe400088f0c0b */
[----:B------:R-:W-:Y:S01]  /*10b60*/  SHF.R.S32.HI R0, RZ, 0x3, R94 ;  /* 0x00000003ff007819 */ /* 0x000fe2000001145e */
[----:B------:R-:W-:Y:S06]  /*10b70*/  BRA.DIV UR4, `(.L_x_3032) ;  /* 0x0000021a04547947 */ /* 0x000fec000b800000 */
[----:B------:R0:W1:Y:S04]  /*10b80*/  SHFL.IDX PT, R5, R9, RZ, 0x181f ;  /* 0x00181fff09057589 */ /* 0x00006800000e0000 */
[----:B------:R0:W2:Y:S04]  /*10b90*/  SHFL.IDX PT, R4, R7, RZ, 0x181f ;  /* 0x00181fff07047589 */ /* 0x0000a800000e0000 */
[----:B------:R0:W3:Y:S04]  /*10ba0*/  SHFL.IDX PT, R21, R8, RZ, 0x181f ;  /* 0x00181fff08157589 */ /* 0x0000e800000e0000 */
[----:B------:R0:W4:Y:S02]  /*10bb0*/  SHFL.IDX PT, R14, R6, RZ, 0x181f ;  /* 0x00181fff060e7589 */ /* 0x00012400000e0000 */
.L_x_3326:
        /* <DEDUP_REMOVED lines=13> */
[----:B--2---:R-:W-:Y:S01]  /*10c90*/  IMAD.MOV.U32 R10, RZ, RZ, R4 ;  /* 0x000000ffff0a7224 */ /* 0x004fe200078e0004 */
[----:B------:R-:W-:Y:S01]  /*10ca0*/  ISETP.GE.AND P2, PT, R16, UR4, PT ;  /* 0x0000000410007c0c */ /* 0x000fe2000bf46270 */
[----:B-1----:R-:W-:Y:S01]  /*10cb0*/  IMAD.MOV.U32 R11, RZ, RZ, R5 ;  /* 0x000000ffff0b7224 */ /* 0x002fe200078e0005 */
[----:B------:R-:W-:Y:S02]  /*10cc0*/  ISETP.GE.AND P3, PT, R213, UR4, PT ;  /* 0x00000004d5007c0c */ /* 0x000fe4000bf66270 */
[----:B------:R-:W-:Y:S02]  /*10cd0*/  CS2R R56, SRZ ;  /* 0x0000000000387805 */ /* 0x000fe4000001ff00 */
[----:B------:R-:W-:Y:S01]  /*10ce0*/  CS2R R58, SRZ ;  /* 0x00000000003a7805 */ /* 0x000fe2000001ff00 */
[----:B------:R-:W-:-:S06]  /*10cf0*/  ULDC.64 UR6, c[0x0][0x208] ;  /* 0x0000820000067ab9 */ /* 0x000fcc0000000a00 */
[C---:B------:R-:W-:Y:S01]  /*10d00*/  @!P2 IMAD.SHL.U32 R15, R16.reuse, 0x2, RZ ;  /* 0x00000002100fa824 */ /* 0x040fe200078e00ff */
[----:B------:R-:W-:Y:S01]  /*10d10*/  @!P2 SHF.L.U64.HI R24, R16, 0x1, R79 ;  /* 0x000000011018a819 */ /* 0x000fe2000001024f */
[----:B------:R-:W-:-:S03]  /*10d20*/  @!P3 IMAD.SHL.U32 R13, R0, 0x8, RZ ;  /* 0x00000008000db824 */ /* 0x000fc600078e00ff */
[-C--:B------:R-:W-:Y:S01]  /*10d30*/  @!P2 IADD3 R4, P0, R4, R15.reuse, RZ ;  /* 0x0000000f0404a210 */ /* 0x080fe20007f1e0ff */
[----:B------:R-:W-:Y:S01]  /*10d40*/  @!P3 IMAD.WIDE R10, R13, 0x2, R10 ;  /* 0x000000020d0ab825 */ /* 0x000fe200078e020a */
[----:B----4-:R-:W-:-:S03]  /*10d50*/  @!P2 IADD3 R20, P1, R14, R15, RZ ;  /* 0x0000000f0e14a210 */ /* 0x010fc60007f3e0ff */
[----:B---3--:R-:W-:Y:S01]  /*10d60*/  IMAD.MOV.U32 R15, RZ, RZ, R21 ;  /* 0x000000ffff0f7224 */ /* 0x008fe200078e0015 */
[----:B------:R-:W-:Y:S02]  /*10d70*/  CS2R R64, SRZ ;  /* 0x0000000000407805 */ /* 0x000fe4000001ff00 */
[----:B------:R-:W-:Y:S02]  /*10d80*/  CS2R R66, SRZ ;  /* 0x0000000000427805 */ /* 0x000fe4000001ff00 */
[----:B------:R-:W-:Y:S02]  /*10d90*/  CS2R R60, SRZ ;  /* 0x00000000003c7805 */ /* 0x000fe4000001ff00 */
[----:B------:R-:W-:Y:S02]  /*10da0*/  CS2R R62, SRZ ;  /* 0x00000000003e7805 */ /* 0x000fe4000001ff00 */
[----:B------:R-:W-:Y:S02]  /*10db0*/  CS2R R68, SRZ ;  /* 0x0000000000447805 */ /* 0x000fe4000001ff00 */
[----:B------:R-:W-:Y:S01]  /*10dc0*/  CS2R R70, SRZ ;  /* 0x0000000000467805 */ /* 0x000fe2000001ff00 */
[----:B------:R-:W-:Y:S01]  /*10dd0*/  @!P3 IMAD.WIDE R12, R13, 0x2, R14 ;  /* 0x000000020d0cb825 */ /* 0x000fe200078e020e */
[----:B------:R1:W5:Y:S03]  /*10de0*/  @!P3 LD.E.128 R56, desc[UR6][R10.64] ;  /* 0x000000060a38b980 */ /* 0x000366000c101d00 */
[--C-:B------:R-:W-:Y:S01]  /*10df0*/  @!P2 IMAD.X R5, R5, 0x1, R24.reuse, P0 ;  /* 0x000000010505a824 */ /* 0x100fe200000e0618 */
[----:B------:R1:W5:Y:S01]  /*10e00*/  @!P3 LD.E.128 R64, desc[UR6][R12.64] ;  /* 0x000000060c40b980 */ /* 0x000362000c101d00 */
[----:B------:R-:W-:-:S03]  /*10e10*/  @!P2 IMAD.X R21, R21, 0x1, R24, P1 ;  /* 0x000000011515a824 */ /* 0x000fc600008e0618 */
[----:B------:R1:W5:Y:S04]  /*10e20*/  @!P2 LD.E.128 R60, desc[UR6][R4.64] ;  /* 0x00000006043ca980 */ /* 0x000368000c101d00 */
[----:B------:R1:W5:Y:S02]  /*10e30*/  @!P2 LD.E.128 R68, desc[UR6][R20.64] ;  /* 0x000000061444a980 */ /* 0x000364000c101d00 */
.L_x_3034:
[----:B------:R-:W-:Y:S05]  /*10e40*/  BSYNC B1 ;  /* 0x0000000000017941 */ /* 0x000fea0003800000 */
.L_x_3033:
[----:B-12--5:R-:W-:Y:S01]  /*10e50*/  IMAD.MOV.U32 R4, RZ, RZ, R68 ;  /* 0x000000ffff047224 */ /* 0x026fe200078e0044 */
[----:B------:R-:W-:Y:S01]  /*10e60*/  UMOV UR4, 0xffffffff ;  /* 0xffffffff00047882 */ /* 0x000fe20000000000 */
        /* <DEDUP_REMOVED lines=34> */
[----:B------:R1:W0:Y:S04]  /*11090*/  SHFL.IDX PT, R4, R7, 0x1, 0x181f ;  /* 0x00381f0007047f89 */ /* 0x00022800000e0000 */
[----:B---3--:R1:W3:Y:S04]  /*110a0*/  SHFL.IDX PT, R21, R8, 0x1, 0x181f ;  /* 0x00381f0008157f89 */ /* 0x0082e800000e0000 */
[----:B----4-:R1:W4:Y:S02]  /*110b0*/  SHFL.IDX PT, R14, R6, 0x1, 0x181f ;  /* 0x00381f00060e7f89 */ /* 0x01032400000e0000 */
.L_x_3332:
        /* <DEDUP_REMOVED lines=12> */
[----:B0-----:R-:W-:Y:S01]  /*11180*/  IMAD.MOV.U32 R12, RZ, RZ, R4 ;  /* 0x000000ffff0c7224 */ /* 0x001fe200078e0004 */
[----:B------:R-:W-:Y:S01]  /*11190*/  ISETP.GE.AND P2, PT, R16, UR4, PT ;  /* 0x0000000410007c0c */ /* 0x000fe2000bf46270 */
[----:B--2---:R-:W-:Y:S01]  /*111a0*/  IMAD.MOV.U32 R13, RZ, RZ, R5 ;  /* 0x000000ffff0d7224 */ /* 0x004fe200078e0005 */
        /* <DEDUP_REMOVED lines=8> */
[-C--:B------:R-:W-:Y:S02]  /*11230*/  @!P2 IADD3 R4, P0, R4, R11.reuse, RZ ;  /* 0x0000000b0404a210 */ /* 0x080fe40007f1e0ff */
[----:B------:R-:W-:Y:S02]  /*11240*/  CS2R R48, SRZ ;  /* 0x0000000000307805 */ /* 0x000fe4000001ff00 */
[----:B----4-:R-:W-:Y:S02]  /*11250*/  @!P2 IADD3 R10, P1, R14, R11, RZ ;  /* 0x0000000b0e0aa210 */ /* 0x010fe40007f3e0ff */
[----:B------:R-:W-:Y:S02]  /*11260*/  CS2R R50, SRZ ;  /* 0x0000000000327805 */ /* 0x000fe4000001ff00 */
[----:B------:R-:W-:Y:S02]  /*11270*/  CS2R R44, SRZ ;  /* 0x00000000002c7805 */ /* 0x000fe4000001ff00 */
[----:B------:R-:W-:-:S02]  /*11280*/  CS2R R46, SRZ ;  /* 0x00000000002e7805 */ /* 0x000fc4000001ff00 */
[----:B------:R-:W-:Y:S02]  /*11290*/  CS2R R52, SRZ ;  /* 0x0000000000347805 */ /* 0x000fe4000001ff00 */
[----:B------:R-:W-:Y:S01]  /*112a0*/  CS2R R54, SRZ ;  /* 0x0000000000367805 */ /* 0x000fe2000001ff00 */
[----:B------:R-:W-:-:S04]  /*112b0*/  @!P3 IMAD.WIDE R12, R25, 0x2, R12 ;  /* 0x00000002190cb825 */ /* 0x000fc800078e020c */
[----:B------:R-:W-:Y:S01]  /*112c0*/  @!P3 IMAD.WIDE R14, R25, 0x2, R14 ;  /* 0x00000002190eb825 */ /* 0x000fe200078e020e */
[----:B------:R0:W5:Y:S03]  /*112d0*/  @!P3 LD.E.128 R40, desc[UR6][R12.64] ;  /* 0x000000060c28b980 */ /* 0x000166000c101d00 */
[--C-:B------:R-:W-:Y:S01]  /*112e0*/  @!P2 IMAD.X R5, R5, 0x1, R20.reuse, P0 ;  /* 0x000000010505a824 */ /* 0x100fe200000e0614 */
[----:B------:R0:W5:Y:S01]  /*112f0*/  @!P3 LD.E.128 R48, desc[UR6][R14.64] ;  /* 0x000000060e30b980 */ /* 0x000162000c101d00 */
[----:B------:R-:W-:-:S03]  /*11300*/  @!P2 IMAD.X R11, R21, 0x1, R20, P1 ;  /* 0x00000001150ba824 */ /* 0x000fc600008e0614 */
[----:B------:R0:W5:Y:S04]  /*11310*/  @!P2 LD.E.128 R44, desc[UR6][R4.64] ;  /* 0x00000006042ca980 */ /* 0x000168000c101d00 */
[----:B------:R0:W5:Y:S02]  /*11320*/  @!P2 LD.E.128 R52, desc[UR6][R10.64] ;  /* 0x000000060a34a980 */ /* 0x000164000c101d00 */
.L_x_3037:
[----:B------:R-:W-:Y:S05]  /*11330*/  BSYNC B1 ;  /* 0x0000000000017941 */ /* 0x000fea0003800000 */
.L_x_3036:
[----:B0----5:R-:W-:Y:S01]  /*11340*/  IMAD.MOV.U32 R4, RZ, RZ, R52 ;  /* 0x000000ffff047224 */ /* 0x021fe200078e0034 */
        /* <DEDUP_REMOVED lines=35> */
[----:B---3--:R3:W0:Y:S04]  /*11580*/  SHFL.IDX PT, R21, R8, 0x2, 0x181f ;  /* 0x00581f0008157f89 */ /* 0x00862800000e0000 */
[----:B----4-:R3:W4:Y:S02]  /*11590*/  SHFL.IDX PT, R14, R6, 0x2, 0x181f ;  /* 0x00581f00060e7f89 */ /* 0x01072400000e0000 */
.L_x_3338:
        /* <DEDUP_REMOVED lines=13> */
[----:B0-----:R-:W-:Y:S01]  /*11670*/  IMAD.MOV.U32 R12, RZ, RZ, R4 ;  /* 0x000000ffff0c7224 */ /* 0x001fe200078e0004 */
[----:B------:R-:W-:Y:S01]  /*11680*/  ISETP.GE.AND P2, PT, R16, UR4, PT ;  /* 0x0000000410007c0c */ /* 0x000fe2000bf46270 */
[----:B--2---:R-:W-:Y:S01]  /*11690*/  IMAD.MOV.U32 R13, RZ, RZ, R5 ;  /* 0x000000ffff0d7224 */ /* 0x004fe200078e0005 */
[----:B------:R-:W-:Y:S01]  /*116a0*/  ISETP.GE.AND P3, PT, R213, UR4, PT ;  /* 0x00000004d5007c0c */ /* 0x000fe2000bf66270 */
[----:B------:R-:W-:Y:S01]  /*116b0*/  IMAD.MOV.U32 R15, RZ, RZ, R21 ;  /* 0x000000ffff0f7224 */ /* 0x000fe200078e0015 */
        /* <DEDUP_REMOVED lines=14> */
[----:B------:R-:W-:Y:S02]  /*117a0*/  CS2R R36, SRZ ;  /* 0x0000000000247805 */ /* 0x000fe4000001ff00 */
[----:B------:R-:W-:Y:S01]  /*117b0*/  CS2R R38, SRZ ;  /* 0x0000000000267805 */ /* 0x000fe2000001ff00 */
[--C-:B------:R-:W-:Y:S01]  /*117c0*/  @!P2 IMAD.X R5, R5, 0x1, R20.reuse, P0 ;  /* 0x000000010505a824 */ /* 0x100fe200000e0614 */
[----:B------:R0:W5:Y:S01]  /*117d0*/  @!P3 LD.E.128 R24, desc[UR6][R72.64] ;  /* 0x000000064818b980 */ /* 0x000162000c101d00 */
[----:B------:R-:W-:-:S03]  /*117e0*/  @!P2 IMAD.X R11, R21, 0x1, R20, P1 ;  /* 0x00000001150ba824 */ /* 0x000fc600008e0614 */
[----:B------:R0:W5:Y:S04]  /*117f0*/  @!P3 LD.E.128 R32, desc[UR6][R12.64] ;  /* 0x000000060c20b980 */ /* 0x000168000c101d00 */
[----:B------:R0:W5:Y:S04]  /*11800*/  @!P2 LD.E.128 R28, desc[UR6][R4.64] ;  /* 0x00000006041ca980 */ /* 0x000168000c101d00 */
[----:B------:R0:W5:Y:S02]  /*11810*/  @!P2 LD.E.128 R36, desc[UR6][R10.64] ;  /* 0x000000060a24a980 */ /* 0x000164000c101d00 */
.L_x_3040:
[----:B------:R-:W-:Y:S05]  /*11820*/  BSYNC B1 ;  /* 0x0000000000017941 */ /* 0x000fea0003800000 */
.L_x_3039:
        /* <DEDUP_REMOVED lines=36> */
[----:B------:R0:W0:Y:S04]  /*11a70*/  SHFL.IDX PT, R20, R7, 0x3, 0x181f ;  /* 0x00781f0007147f89 */ /* 0x00002800000e0000 */
[----:B------:R0:W0:Y:S04]  /*11a80*/  SHFL.IDX PT, R77, R8, 0x3, 0x181f ;  /* 0x00781f00084d7f89 */ /* 0x00002800000e0000 */
[----:B------:R0:W0:Y:S02]  /*11a90*/  SHFL.IDX PT, R76, R6, 0x3, 0x181f ;  /* 0x00781f00064c7f89 */ /* 0x00002400000e0000 */
.L_x_3344:
[----:B------:R-:W5:Y:S01]  /*11aa0*/  LDL R13, [R1+0x60] ;  /* 0x00006000010d7983 */ /* 0x000f620000100800 */
[----:B------:R-:W-:Y:S01]  /*11ab0*/  VIADD R74, R74, 0x60 ;  /* 0x000000604a4a7836 */ /* 0x000fe20000000000 */
[----:B------:R-:W-:Y:S01]  /*11ac0*/  BSSY B1, `(.L_x_3042) ;  /* 0x0000029000017945 */ /* 0x000fe20003800000 */
[----:B01-3--:R-:W-:Y:S02]  /*11ad0*/  CS2R R6, SRZ ;  /* 0x0000000000067805 */ /* 0x00bfe4000001ff00 */
[----:B------:R-:W-:Y:S02]  /*11ae0*/  CS2R R10, SRZ ;  /* 0x00000000000a7805 */ /* 0x000fe4000001ff00 */
[----:B----4-:R-:W-:Y:S02]  /*11af0*/  CS2R R14, SRZ ;  /* 0x00000000000e7805 */ /* 0x010fe4000001ff00 */
[----:B------:R-:W-:Y:S02]  /*11b00*/  ISETP.GE.AND P0, PT, R74, R87, PT ;  /* 0x000000574a00720c */ /* 0x000fe40003f06270 */
[----:B------:R-:W-:-:S02]  /*11b10*/  CS2R R72, SRZ ;  /* 0x0000000000487805 */ /* 0x000fc4000001ff00 */
[----:B------:R-:W-:Y:S02]  /*11b20*/  CS2R R74, SRZ ;  /* 0x00000000004a7805 */ /* 0x000fe4000001ff00 */
[----:B-----5:R-:W-:-:S04]  /*11b30*/  LEA.HI R8, R13, R13, RZ, 0x1 ;  /* 0x0000000d0d087211 */ /* 0x020fc800078f08ff */
[----:B------:R-:W-:Y:S02]  /*11b40*/  LOP3.LUT R12, R8, 0xfffffffe, RZ, 0xc0, !PT ;  /* 0xfffffffe080c7812 */ /* 0x000fe400078ec0ff */
[----:B------:R-:W-:-:S03]  /*11b50*/  CS2R R8, SRZ ;  /* 0x0000000000087805 */ /* 0x000fc6000001ff00 */
[----:B------:R-:W-:Y:S01]  /*11b60*/  IMAD.IADD R91, R13, 0x1, -R12 ;  /* 0x000000010d5b7824 */ /* 0x000fe200078e0a0c */
[----:B------:R-:W-:-:S04]  /*11b70*/  CS2R R12, SRZ ;  /* 0x00000000000c7805 */ /* 0x000fc8000001ff00 */
[----:B------:R-:W-:Y:S01]  /*11b80*/  SHF.L.U32 R91, R91, 0x1f, RZ ;  /* 0x0000001f5b5b7819 */ /* 0x000fe200000006ff */
[----:B------:R-:W-:Y:S06]  /*11b90*/  @P0 BRA `(.L_x_3043) ;  /* 0x00000000006c0947 */ /* 0x000fec0003800000 */
[----:B------:R-:W-:Y:S01]  /*11ba0*/  ULDC UR4, c[0x0][0x3f4] ;  /* 0x0000fd0000047ab9 */ /* 0x000fe20000000800 */
[----:B------:R-:W-:Y:S01]  /*11bb0*/  IMAD.MOV.U32 R4, RZ, RZ, R20 ;  /* 0x000000ffff047224 */ /* 0x000fe200078e0014 */
[----:B------:R-:W-:Y:S01]  /*11bc0*/  ISETP.GE.AND P2, PT, R16, UR4, PT ;  /* 0x0000000410007c0c */ /* 0x000fe2000bf46270 */
[----:B--2---:R-:W-:Y:S01]  /*11bd0*/  IMAD.MOV.U32 R5, RZ, RZ, R21 ;  /* 0x000000ffff057224 */ /* 0x004fe200078e0015 */
        /* <DEDUP_REMOVED lines=9> */
[----:B------:R-:W-:Y:S02]  /*11c70*/  @!P2 IADD3 R78, P1, R76, R7, RZ ;  /* 0x000000074c4ea210 */ /* 0x000fe40007f3e0ff */
[----:B------:R-:W-:Y:S02]  /*11c80*/  CS2R R8, SRZ ;  /* 0x0000000000087805 */ /* 0x000fe4000001ff00 */
[----:B------:R-:W-:Y:S01]  /*11c90*/  CS2R R10, SRZ ;  /* 0x00000000000a7805 */ /* 0x000fe2000001ff00 */
[--C-:B------:R-:W-:Y:S01]  /*11ca0*/  @!P2 IMAD.X R21, R21, 0x1, R6.reuse, P0 ;  /* 0x000000011515a824 */ /* 0x100fe200000e0606 */
[----:B------:R-:W-:Y:S01]  /*11cb0*/  CS2R R12, SRZ ;  /* 0x00000000000c7805 */ /* 0x000fe2000001ff00 */
[----:B------:R-:W-:Y:S01]  /*11cc0*/  @!P2 IMAD.X R79, R77, 0x1, R6, P1 ;  /* 0x000000014d4fa824 */ /* 0x000fe200008e0606 */
[----:B------:R-:W-:-:S02]  /*11cd0*/  CS2R R14, SRZ ;  /* 0x00000000000e7805 */ /* 0x000fc4000001ff00 */
[----:B------:R-:W-:Y:S02]  /*11ce0*/  CS2R R4, SRZ ;  /* 0x0000000000047805 */ /* 0x000fe4000001ff00 */
[----:B------:R-:W-:Y:S01]  /*11cf0*/  CS2R R6, SRZ ;  /* 0x0000000000067805 */ /* 0x000fe2000001ff00 */
[----:B------:R-:W-:Y:S01]  /*11d00*/  @!P3 IMAD.WIDE R80, R81, 0x2, R76 ;  /* 0x000000025150b825 */ /* 0x000fe200078e024c */
[----:B------:R0:W5:Y:S04]  /*11d10*/  @!P3 LD.E.128 R72, desc[UR6][R82.64] ;  /* 0x000000065248b980 */ /* 0x000168000c101d00 */
[----:B------:R0:W5:Y:S04]  /*11d20*/  @!P3 LD.E.128 R8, desc[UR6][R80.64] ;  /* 0x000000065008b980 */ /* 0x000168000c101d00 */
[----:B------:R0:W5:Y:S04]  /*11d30*/  @!P2 LD.E.128 R12, desc[UR6][R20.64] ;  /* 0x00000006140ca980 */ /* 0x000168000c101d00 */
[----:B------:R0:W5:Y:S02]  /*11d40*/  @!P2 LD.E.128 R4, desc[UR6][R78.64] ;  /* 0x000000064e04a980 */ /* 0x000164000c101d00 */
.L_x_3043:
[----:B------:R-:W-:Y:S05]  /*11d50*/  BSYNC B1 ;  /* 0x0000000000017941 */ /* 0x000fea0003800000 */
.L_x_3042:
[----:B------:R-:W1:Y:S01]  /*11d60*/  SYNCS.PHASECHK.TRANS64.TRYWAIT P0, [R18+URZ+0x38800], R91 ;  /* 0x0388005b120075a7 */ /* 0x000e62000800017f */
[----:B-----5:R-:W-:Y:S01]  /*11d70*/  IMAD.MOV.U32 R76, RZ, RZ, R6 ;  /* 0x000000ffff4c7224 */ /* 0x020fe200078e0006 */
[----:B------:R-:W-:Y:S01]  /*11d80*/  BSSY B1, `(.L_x_3044) ;  /* 0x0000020000017945 */ /* 0x000fe20003800000 */
[----:B0-----:R-:W-:Y:S02]  /*11d90*/  IMAD.MOV.U32 R20, RZ, RZ, R4 ;  /* 0x000000ffff147224 */ /* 0x001fe400078e0004 */
        /* <DEDUP_REMOVED lines=12> */
[----:B--2---:R-:W-:Y:S01]  /*11e60*/  IMAD.MOV.U32 R21, RZ, RZ, R5 ;  /* 0x000000ffff157224 */ /* 0x004fe200078e0005 */
        /* <DEDUP_REMOVED lines=12> */
[----:B------:R-:W-:Y:S01]  /*11f30*/  ISETP.GE.AND P1, PT, R212, R20, PT ;  /* 0x00000014d400720c */ /* 0x000fe20003f26270 */
[----:B------:R-:W-:Y:S01]  /*11f40*/  IMAD.MOV.U32 R77, RZ, RZ, R75 ;  /* 0x000000ffff4d7224 */ /* 0x000fe200078e004b */
[----:B------:R-:W-:-:S02]  /*11f50*/  PRMT R88, R78, 0x7610, R88 ;  /* 0x000076104e587816 */ /* 0x000fc40000000058 */
[----:B------:R-:W-:Y:S01]  /*11f60*/  PRMT R89, R79, 0x7610, R89 ;  /* 0x000076104f597816 */ /* 0x000fe20000000059 */
[----:B-1----:R-:W-:Y:S08]  /*11f70*/  @!P0 BRA `(.L_x_3045) ;  /* 0x0000020c00188947 */ /* 0x002ff00003800000 */
.L_x_3345:
[----:B------:R-:W-:Y:S05]  /*11f80*/  BSYNC B1 ;  /* 0x0000000000017941 */ /* 0x000fea0003800000 */
.L_x_3044:
[----:B------:R-:W-:Y:S01]  /*11f90*/  BSSY B1, `(.L_x_3046) ;  /* 0x00000db000017945 */ /* 0x000fe20003800000 */
[----:B------:R-:W-:Y:S02]  /*11fa0*/  PRMT R90, R76, 0x7610, R90 ;  /* 0x000076104c5a7816 */ /* 0x000fe4000000005a */
[----:B0-----:R-:W-:Y:S01]  /*11fb0*/  PRMT R91, R77, 0x7610, R91 ;  /* 0x000076104d5b7816 */ /* 0x001fe2000000005b */
[----:B------:R-:W-:Y:S06]  /*11fc0*/  @P1 BRA `(.L_x_3047) ;  /* 0x0000000c005c1947 */ /* 0x000fec0003800000 */
[----:B------:R-:W0:Y:S01]  /*11fd0*/  LDC R142, c[0x0][0x3f4] ;  /* 0x0000fd00ff8e7b82 */ /* 0x000e220000000800 */
[----:B------:R-:W-:Y:S01]  /*11fe0*/  BSSY B2, `(.L_x_3048) ;  /* 0x000006c000027945 */ /* 0x000fe20003800000 */
[----:B------:R-:W-:Y:S01]  /*11ff0*/  IMAD.SHL.U32 R161, R212, 0x40, RZ ;  /* 0x00000040d4a17824 */ /* 0x000fe200078e00ff */
[-C--:B0-----:R-:W-:Y:S02]  /*12000*/  ISETP.GE.AND P0, PT, R16, R142.reuse, PT ;  /* 0x0000008e1000720c */ /* 0x081fe40003f06270 */
[----:B------:R-:W-:-:S11]  /*12010*/  ISETP.GE.AND P1, PT, R213, R142, PT ;  /* 0x0000008ed500720c */ /* 0x000fd60003f26270 */
[----:B------:R-:W-:Y:S05]  /*12020*/  @P0 BRA `(.L_x_3049) ;  /* 0x00000004009c0947 */ /* 0x000fea0003800000 */
[----:B------:R-:W-:Y:S02]  /*12030*/  LEA.HI R76, R142, R237, RZ, 0x1d ;  /* 0x000000ed8e4c7211 */ /* 0x000fe400078fe8ff */
[--C-:B------:R-:W-:Y:S02]  /*12040*/  SHF.R.U64 R60, R60, 0x10, R61.reuse ;  /* 0x000000103c3c7819 */ /* 0x100fe4000000123d */
[----:B------:R-:W-:Y:S01]  /*12050*/  SHF.R.S32.HI R79, RZ, 0x1f, R76 ;  /* 0x0000001fff4f7819 */ /* 0x000fe2000001144c */
[----:B------:R-:W-:Y:S01]  /*12060*/  IMAD.SHL.U32 R77, R76, 0x8, RZ ;  /* 0x000000084c4d7824 */ /* 0x000fe200078e00ff */
[----:B------:R-:W-:Y:S02]  /*12070*/  SHF.R.U32.HI R151, RZ, 0x10, R61 ;  /* 0x00000010ff977819 */ /* 0x000fe4000001163d */
[----:B------:R-:W-:Y:S02]  /*12080*/  LEA.HI R79, R79, R76, RZ, 0x3 ;  /* 0x0000004c4f4f7211 */ /* 0x000fe400078f18ff */
[----:B------:R-:W-:-:S02]  /*12090*/  LOP3.LUT R77, R77, 0x38, RZ, 0xc0, !PT ;  /* 0x000000384d4d7812 */ /* 0x000fc400078ec0ff */
[----:B------:R-:W-:Y:S01]  /*120a0*/  SHF.R.U64 R61, R62, 0x10, R63 ;  /* 0x000000103e3d7819 */ /* 0x000fe2000000123f */
[----:B------:R-:W-:Y:S01]  /*120b0*/  IMAD.SHL.U32 R79, R79, 0x400, RZ ;  /* 0x000004004f4f7824 */ /* 0x000fe200078e00ff */
[----:B------:R-:W-:Y:S02]  /*120c0*/  LOP3.LUT R76, R77, 0x1c0, R161, 0xf8, !PT ;  /* 0x000001c04d4c7812 */ /* 0x000fe400078ef8a1 */
[----:B------:R-:W-:Y:S02]  /*120d0*/  SHF.R.U64 R62, R68, 0x10, R69 ;  /* 0x00000010443e7819 */ /* 0x000fe40000001245 */
[----:B------:R-:W-:Y:S02]  /*120e0*/  LOP3.LUT R76, R76, R229, RZ, 0x3c, !PT ;  /* 0x000000e54c4c7212 */ /* 0x000fe400078e3cff */
[----:B------:R-:W-:Y:S02]  /*120f0*/  LOP3.LUT R79, R79, 0x7fffe000, RZ, 0xc0, !PT ;  /* 0x7fffe0004f4f7812 */ /* 0x000fe400078ec0ff */
[----:B------:R-:W-:-:S02]  /*12100*/  SHF.R.U32.HI R150, RZ, 0x10, R63 ;  /* 0x00000010ff967819 */ /* 0x000fc4000001163f */
[----:B------:R-:W-:Y:S02]  /*12110*/  IADD3 R143, R76, R79, R228 ;  /* 0x0000004f4c8f7210 */ /* 0x000fe40007ffe0e4 */
[----:B------:R-:W0:Y:S01]  /*12120*/  LDS.128 R76, [R3] ;  /* 0x00000000034c7984 */ /* 0x000e220000000c00 */
[----:B------:R-:W-:Y:S02]  /*12130*/  SHF.R.U32.HI R68, RZ, 0x10, R69 ;  /* 0x00000010ff447819 */ /* 0x000fe40000011645 */
[----:B------:R-:W-:Y:S01]  /*12140*/  IMAD R143, R143, 0x2, R18 ;  /* 0x000000028f8f7824 */ /* 0x000fe200078e0212 */
[----:B------:R-:W-:Y:S02]  /*12150*/  SHF.R.U64 R63, R70, 0x10, R71 ;  /* 0x00000010463f7819 */ /* 0x000fe40000001247 */
[----:B------:R-:W-:Y:S02]  /*12160*/  PRMT R149, R149, 0x5410, R60 ;  /* 0x0000541095957816 */ /* 0x000fe4000000003c */
[----:B------:R-:W1:Y:S01]  /*12170*/  LDS.128 R80, [R143+0x14400] ;  /* 0x014400008f507984 */ /* 0x000e620000000c00 */
[----:B------:R-:W-:-:S02]  /*12180*/  PRMT R147, R147, 0x5410, R62 ;  /* 0x0000541093937816 */ /* 0x000fc4000000003e */
[----:B------:R-:W-:Y:S01]  /*12190*/  PRMT R148, R148, 0x5410, R151 ;  /* 0x0000541094947816 */ /* 0x000fe20000000097 */
[----:B------:R-:W-:Y:S01]  /*121a0*/  IMAD.U32 R154, R149, 0x10000, RZ ;  /* 0x00010000959a7824 */ /* 0x000fe200078e00ff */
[----:B------:R-:W-:Y:S01]  /*121b0*/  PRMT R60, R86, 0x5432, R61 ;  /* 0x00005432563c7816 */ /* 0x000fe2000000003d */
[----:B------:R-:W-:Y:S01]  /*121c0*/  IMAD.U32 R156, R147, 0x10000, RZ ;  /* 0x00010000939c7824 */ /* 0x000fe200078e00ff */
[----:B------:R-:W-:Y:S02]  /*121d0*/  PRMT R145, R145, 0x5410, R68 ;  /* 0x0000541091917816 */ /* 0x000fe40000000044 */
[----:B------:R-:W-:Y:S02]  /*121e0*/  PRMT R61, R85, 0x5432, R150 ;  /* 0x00005432553d7816 */ /* 0x000fe40000000096 */
[----:B------:R-:W-:Y:S01]  /*121f0*/  PRMT R146, R146, 0x5410, R63 ;  /* 0x0000541092927816 */ /* 0x000fe2000000003f */
[----:B------:R-:W-:Y:S01]  /*12200*/  IMAD.U32 R155, R145, 0x10000, RZ ;  /* 0x00010000919b7824 */ /* 0x000fe200078e00ff */
[----:B------:R-:W-:-:S02]  /*12210*/  SHF.R.U32.HI R71, RZ, 0x10, R71 ;  /* 0x00000010ff477819 */ /* 0x000fc40000011647 */
[----:B------:R-:W-:Y:S02]  /*12220*/  LOP3.LUT R149, R149, 0xffff0000, RZ, 0xc0, !PT ;  /* 0xffff000095957812 */ /* 0x000fe400078ec0ff */
[----:B------:R-:W-:Y:S02]  /*12230*/  PRMT R144, R144, 0x5410, R71 ;  /* 0x0000541090907816 */ /* 0x000fe40000000047 */
[----:B------:R-:W-:Y:S01]  /*12240*/  LOP3.LUT R145, R145, 0xffff0000, RZ, 0xc0, !PT ;  /* 0xffff000091917812 */ /* 0x000fe200078ec0ff */
        /* <DEDUP_REMOVED lines=8> */
[----:B-1----:R-:W-:Y:S01]  /*122d0*/  IMAD.U32 R79, R80, 0x10000, RZ ;  /* 0x00010000504f7824 */ /* 0x002fe200078e00ff */
[C---:B------:R-:W-:Y:S01]  /*122e0*/  LOP3.LUT R69, R82.reuse, 0xffff0000, RZ, 0xc0, !PT ;  /* 0xffff000052457812 */ /* 0x040fe200078ec0ff */
[----:B------:R-:W-:Y:S01]  /*122f0*/  IMAD.U32 R70, R82, 0x10000, RZ ;  /* 0x0001000052467824 */ /* 0x000fe200078e00ff */
[----:B------:R-:W-:Y:S01]  /*12300*/  LOP3.LUT R82, R83, 0xffff0000, RZ, 0xc0, !PT ;  /* 0xffff000053527812 */ /* 0x000fe200078ec0ff */
[----:B------:R-:W-:Y:S01]  /*12310*/  FMUL.FTZ R158, R79, R156 ;  /* 0x0000009c4f9e7220 */ /* 0x000fe20000410000 */
[----:B------:R-:W-:-:S02]  /*12320*/  IMAD.U32 R152, R81, 0x10000, RZ ;  /* 0x0001000051987824 */ /* 0x000fc400078e00ff */
[-C--:B------:R-:W-:Y:S01]  /*12330*/  FMUL.FTZ R160, R79, R154.reuse ;  /* 0x0000009a4fa07220 */ /* 0x080fe20000410000 */
[----:B------:R-:W-:Y:S01]  /*12340*/  IMAD.U32 R153, R83, 0x10000, RZ ;  /* 0x0001000053997824 */ /* 0x000fe200078e00ff */
[----:B------:R-:W-:Y:S01]  /*12350*/  LOP3.LUT R71, R80, 0xffff0000, RZ, 0xc0, !PT ;  /* 0xffff000050477812 */ /* 0x000fe200078ec0ff */
[----:B------:R-:W-:Y:S02]  /*12360*/  IMAD.U32 R83, R148, 0x10000, RZ ;  /* 0x0001000094537824 */ /* 0x000fe400078e00ff */
[----:B------:R-:W-:Y:S01]  /*12370*/  FFMA.FTZ R79, R151, R154, -R158 ;  /* 0x0000009a974f7223 */ /* 0x000fe2000001089e */
[----:B------:R-:W-:Y:S01]  /*12380*/  LOP3.LUT R80, R81, 0xffff0000, RZ, 0xc0, !PT ;  /* 0xffff000051507812 */ /* 0x000fe200078ec0ff */
[----:B------:R-:W-:Y:S02]  /*12390*/  IMAD.U32 R158, R144, 0x10000, RZ ;  /* 0x00010000909e7824 */ /* 0x000fe400078e00ff */
[----:B------:R-:W-:Y:S01]  /*123a0*/  FMUL.FTZ R157, R152, R155 ;  /* 0x0000009b989d7220 */ /* 0x000fe20000410000 */
[----:B------:R-:W-:Y:S01]  /*123b0*/  FFMA.FTZ R81, R151, R156, R160 ;  /* 0x0000009c97517223 */ /* 0x000fe200000100a0 */
[----:B------:R-:W-:-:S02]  /*123c0*/  IMAD.U32 R154, R61, 0x10000, RZ ;  /* 0x000100003d9a7824 */ /* 0x000fc400078e00ff */
[-C--:B------:R-:W-:Y:S01]  /*123d0*/  FMUL.FTZ R159, R152, R83.reuse ;  /* 0x00000053989f7220 */ /* 0x080fe20000410000 */
[----:B------:R-:W-:Y:S01]  /*123e0*/  LOP3.LUT R151, R147, 0xffff0000, RZ, 0xc0, !PT ;  /* 0xffff000093977812 */ /* 0x000fe200078ec0ff */
[C---:B------:R-:W-:Y:S01]  /*123f0*/  FMUL.FTZ R152, R153.reuse, R158 ;  /* 0x0000009e99987220 */ /* 0x040fe20000410000 */
[C---:B------:R-:W-:Y:S01]  /*12400*/  FFMA.FTZ R83, R150.reuse, R83, -R157 ;  /* 0x0000005396537223 */ /* 0x040fe2000001089d */
[-C--:B------:R-:W-:Y:S01]  /*12410*/  FMUL.FTZ R153, R153, R154.reuse ;  /* 0x0000009a99997220 */ /* 0x080fe20000410000 */
[----:B------:R-:W-:Y:S01]  /*12420*/  FFMA.FTZ R150, R150, R155, R159 ;  /* 0x0000009b96967223 */ /* 0x000fe2000001009f */
[----:B------:R-:W-:Y:S01]  /*12430*/  FMUL.FTZ R155, R71, R151 ;  /* 0x00000097479b7220 */ /* 0x000fe20000410000 */
[C---:B------:R-:W-:Y:S01]  /*12440*/  FFMA.FTZ R147, R77.reuse, R154, -R152 ;  /* 0x0000009a4d937223 */ /* 0x040fe20000010898 */
[----:B------:R-:W-:Y:S01]  /*12450*/  FFMA.FTZ R77, R77, R158, R153 ;  /* 0x0000009e4d4d7223 */ /* 0x000fe20000010099 */
[----:B------:R-:W-:Y:S01]  /*12460*/  LOP3.LUT R153, R148, 0xffff0000, RZ, 0xc0, !PT ;  /* 0xffff000094997812 */ /* 0x000fe200078ec0ff */
[-C--:B------:R-:W-:Y:S01]  /*12470*/  FMUL.FTZ R157, R71, R149.reuse ;  /* 0x00000095479d7220 */ /* 0x080fe20000410000 */
[----:B------:R-:W-:Y:S01]  /*12480*/  FFMA.FTZ R148, R68, R149, -R155 ;  /* 0x0000009544947223 */ /* 0x000fe2000001089b */
[C---:B------:R-:W-:Y:S01]  /*12490*/  IMAD.U32 R149, R146.reuse, 0x10000, RZ ;  /* 0x0001000092957824 */ /* 0x040fe200078e00ff */
[----:B------:R-:W-:Y:S01]  /*124a0*/  LOP3.LUT R146, R146, 0xffff0000, RZ, 0xc0, !PT ;  /* 0xffff000092927812 */ /* 0x000fe200078ec0ff */
[C---:B------:R-:W-:Y:S01]  /*124b0*/  IMAD.U32 R71, R60.reuse, 0x10000, RZ ;  /* 0x000100003c477824 */ /* 0x040fe200078e00ff */
[----:B------:R-:W-:Y:S01]  /*124c0*/  LOP3.LUT R60, R60, 0xffff0000, RZ, 0xc0, !PT ;  /* 0xffff00003c3c7812 */ /* 0x000fe200078ec0ff */
[C---:B------:R-:W-:Y:S01]  /*124d0*/  FMUL.FTZ R154, R70.reuse, R149 ;  /* 0x00000095469a7220 */ /* 0x040fe20000410000 */
[----:B------:R-:W-:Y:S01]  /*124e0*/  LOP3.LUT R61, R61, 0xffff0000, RZ, 0xc0, !PT ;  /* 0xffff00003d3d7812 */ /* 0x000fe200078ec0ff */
[----:B------:R-:W-:Y:S01]  /*124f0*/  FMUL.FTZ R70, R70, R71 ;  /* 0x0000004746467220 */ /* 0x000fe20000410000 */
[----:B------:R-:W-:Y:S01]  /*12500*/  FMUL.FTZ R155, R80, R145 ;  /* 0x00000091509b7220 */ /* 0x000fe20000410000 */
[C---:B------:R-:W-:Y:S01]  /*12510*/  FFMA.FTZ R154, R63.reuse, R71, -R154 ;  /* 0x000000473f9a7223 */ /* 0x040fe2000001089a */
[----:B------:R-:W-:Y:S01]  /*12520*/  LOP3.LUT R71, R144, 0xffff0000, RZ, 0xc0, !PT ;  /* 0xffff000090477812 */ /* 0x000fe200078ec0ff */
[----:B------:R-:W-:Y:S01]  /*12530*/  FFMA.FTZ R70, R63, R149, R70 ;  /* 0x000000953f467223 */ /* 0x000fe20000010046 */
[----:B------:R-:W-:Y:S01]  /*12540*/  FMUL.FTZ R152, R80, R153 ;  /* 0x0000009950987220 */ /* 0x000fe20000410000 */
[----:B------:R-:W-:Y:S01]  /*12550*/  FFMA.FTZ R68, R68, R151, R157 ;  /* 0x0000009744447223 */ /* 0x000fe2000001009d */
[C---:B------:R-:W-:Y:S01]  /*12560*/  FMUL.FTZ R63, R69.reuse, R146 ;  /* 0x00000092453f7220 */ /* 0x040fe20000410000 */
[C---:B------:R-:W-:Y:S01]  /*12570*/  FMUL.FTZ R151, R82.reuse, R71 ;  /* 0x0000004752977220 */ /* 0x040fe20000410000 */
[-C--:B------:R-:W-:Y:S01]  /*12580*/  FMUL.FTZ R69, R69, R60.reuse ;  /* 0x0000003c45457220 */ /* 0x080fe20000410000 */
[----:B------:R-:W-:Y:S01]  /*12590*/  FMUL.FTZ R82, R82, R61 ;  /* 0x0000003d52527220 */ /* 0x000fe20000410000 */
[C---:B------:R-:W-:Y:S01]  /*125a0*/  FFMA.FTZ R80, R76.reuse, R153, -R155 ;  /* 0x000000994c507223 */ /* 0x040fe2000001089b */
        /* <DEDUP_REMOVED lines=15> */
.L_x_3049:
[----:B------:R-:W-:Y:S05]  /*126a0*/  BSYNC B2 ;  /* 0x0000000000027941 */ /* 0x000fea0003800000 */
.L_x_3048:
[----:B------:R-:W-:Y:S05]  /*126b0*/  @P1 BRA `(.L_x_3047) ;  /* 0x0000000400a01947 */ /* 0x000fea0003800000 */
[----:B------:R-:W2:Y:S01]  /*126c0*/  LDL R83, [R1+0x78] ;  /* 0x0000780001537983 */ /* 0x000ea20000100800 */
[----:B------:R-:W-:Y:S02]  /*126d0*/  LEA.HI R142, R142, R0, RZ, 0x1d ;  /* 0x000000008e8e7211 */ /* 0x000fe400078fe8ff */
[--C-:B------:R-:W-:Y:S02]  /*126e0*/  SHF.R.U64 R77, R58, 0x10, R59.reuse ;  /* 0x000000103a4d7819 */ /* 0x100fe4000000123b */
[----:B0-----:R-:W-:Y:S01]  /*126f0*/  SHF.R.S32.HI R61, RZ, 0x1f, R142 ;  /* 0x0000001fff3d7819 */ /* 0x001fe2000001148e */
        /* <DEDUP_REMOVED lines=12> */
[----:B------:R-:W-:Y:S02]  /*127c0*/  PRMT R134, R134, 0x5410, R59 ;  /* 0x0000541086867816 */ /* 0x000fe4000000003b */
[----:B------:R-:W-:Y:S01]  /*127d0*/  PRMT R138, R138, 0x5410, R79 ;  /* 0x000054108a8a7816 */ /* 0x000fe2000000004f */
[----:B------:R-:W-:Y:S01]  /*127e0*/  IMAD R3, R3, 0x2, R18 ;  /* 0x0000000203037824 */ /* 0x000fe200078e0212 */
[----:B------:R-:W-:Y:S01]  /*127f0*/  SHF.R.U32.HI R56, RZ, 0x10, R57 ;  /* 0x00000010ff387819 */ /* 0x000fe20000011639 */
[----:B------:R-:W-:Y:S01]  /*12800*/  IMAD.U32 R78, R134, 0x10000, RZ ;  /* 0x00010000864e7824 */ /* 0x000fe200078e00ff */
[----:B------:R-:W-:Y:S02]  /*12810*/  SHF.R.U64 R57, R66, 0x10, R67 ;  /* 0x0000001042397819 */ /* 0x000fe40000001243 */
[----:B------:R-:W0:Y:S01]  /*12820*/  LDS.128 R68, [R3+0x14400] ;  /* 0x0144000003447984 */ /* 0x000e220000000c00 */
[----:B------:R-:W-:-:S02]  /*12830*/  PRMT R135, R135, 0x5410, R64 ;  /* 0x0000541087877816 */ /* 0x000fc40000000040 */
[----:B------:R-:W-:Y:S02]  /*12840*/  SHF.R.U32.HI R66, RZ, 0x10, R67 ;  /* 0x00000010ff427819 */ /* 0x000fe40000011643 */
[----:B------:R-:W-:Y:S01]  /*12850*/  PRMT R139, R139, 0x5410, R56 ;  /* 0x000054108b8b7816 */ /* 0x000fe20000000038 */
[----:B------:R-:W-:Y:S01]  /*12860*/  IMAD.U32 R80, R135, 0x10000, RZ ;  /* 0x0001000087507824 */ /* 0x000fe200078e00ff */
[----:B------:R-:W-:Y:S02]  /*12870*/  PRMT R136, R136, 0x5410, R57 ;  /* 0x0000541088887816 */ /* 0x000fe40000000039 */
[----:B------:R-:W-:Y:S02]  /*12880*/  PRMT R137, R137, 0x5410, R66 ;  /* 0x0000541089897816 */ /* 0x000fe40000000042 */
[----:B------:R-:W-:Y:S02]  /*12890*/  PRMT R141, R141, 0x5410, R58 ;  /* 0x000054108d8d7816 */ /* 0x000fe4000000003a */
[----:B------:R-:W-:Y:S01]  /*128a0*/  PRMT R140, R140, 0x5410, R77 ;  /* 0x000054108c8c7816 */ /* 0x000fe2000000004d */
[----:B0-----:R-:W-:Y:S01]  /*128b0*/  IMAD.U32 R59, R68, 0x10000, RZ ;  /* 0x00010000443b7824 */ /* 0x001fe200078e00ff */
[C---:B------:R-:W-:Y:S01]  /*128c0*/  LOP3.LUT R58, R70.reuse, 0xffff0000, RZ, 0xc0, !PT ;  /* 0xffff0000463a7812 */ /* 0x040fe200078ec0ff */
[----:B------:R-:W-:Y:S01]  /*128d0*/  IMAD.U32 R76, R70, 0x10000, RZ ;  /* 0x00010000464c7824 */ /* 0x000fe200078e00ff */
[----:B------:R-:W-:Y:S01]  /*128e0*/  LOP3.LUT R70, R71, 0xffff0000, RZ, 0xc0, !PT ;  /* 0xffff000047467812 */ /* 0x000fe200078ec0ff */
[----:B------:R-:W-:Y:S01]  /*128f0*/  FMUL.FTZ R82, R59, R78 ;  /* 0x0000004e3b527220 */ /* 0x000fe20000410000 */
[----:B------:R-:W-:Y:S01]  /*12900*/  IMAD.U32 R77, R71, 0x10000, RZ ;  /* 0x00010000474d7824 */ /* 0x000fe200078e00ff */
[----:B------:R-:W-:Y:S01]  /*12910*/  LOP3.LUT R68, R68, 0xffff0000, RZ, 0xc0, !PT ;  /* 0xffff000044447812 */ /* 0x000fe200078ec0ff */
[----:B------:R-:W-:Y:S01]  /*12920*/  IMAD.U32 R71, R139, 0x10000, RZ ;  /* 0x000100008b477824 */ /* 0x000fe200078e00ff */
[----:B--2---:R-:W0:Y:S02]  /*12930*/  LDS.128 R60, [R83] ;  /* 0x00000000533c7984 */ /* 0x004e240000000c00 */
[C---:B0-----:R-:W-:Y:S01]  /*12940*/  IMAD.U32 R65, R60.reuse, 0x10000, RZ ;  /* 0x000100003c417824 */ /* 0x041fe200078e00ff */
[----:B------:R-:W-:Y:S01]  /*12950*/  LOP3.LUT R64, R60, 0xffff0000, RZ, 0xc0, !PT ;  /* 0xffff00003c407812 */ /* 0x000fe200078ec0ff */
[----:B------:R-:W-:Y:S01]  /*12960*/  IMAD.U32 R60, R138, 0x10000, RZ ;  /* 0x000100008a3c7824 */ /* 0x000fe200078e00ff */
[C---:B------:R-:W-:Y:S01]  /*12970*/  LOP3.LUT R56, R62.reuse, 0xffff0000, RZ, 0xc0, !PT ;  /* 0xffff00003e387812 */ /* 0x040fe200078ec0ff */
[----:B------:R-:W-:Y:S01]  /*12980*/  IMAD.U32 R57, R62, 0x10000, RZ ;  /* 0x000100003e397824 */ /* 0x000fe200078e00ff */
[C---:B------:R-:W-:Y:S01]  /*12990*/  LOP3.LUT R62, R63.reuse, 0xffff0000, RZ, 0xc0, !PT ;  /* 0xffff00003f3e7812 */ /* 0x040fe200078ec0ff */
[----:B------:R-:W-:-:S02]  /*129a0*/  IMAD.U32 R67, R63, 0x10000, RZ ;  /* 0x000100003f437824 */ /* 0x000fc400078e00ff */
[-C--:B------:R-:W-:Y:S01]  /*129b0*/  FMUL.FTZ R142, R59, R60.reuse ;  /* 0x0000003c3b8e7220 */ /* 0x080fe20000410000 */
[----:B------:R-:W-:Y:S02]  /*129c0*/  IMAD.U32 R63, R69, 0x10000, RZ ;  /* 0x00010000453f7824 */ /* 0x000fe400078e00ff */
[----:B------:R-:W-:Y:S01]  /*129d0*/  FFMA.FTZ R59, R65, R60, -R82 ;  /* 0x0000003c413b7223 */ /* 0x000fe20000010852 */
[----:B------:R-:W-:Y:S02]  /*129e0*/  IMAD.U32 R66, R61, 0x10000, RZ ;  /* 0x000100003d427824 */ /* 0x000fe400078e00ff */
[----:B------:R-:W-:Y:S01]  /*129f0*/  FFMA.FTZ R60, R65, R78, R142 ;  /* 0x0000004e413c7223 */ /* 0x000fe2000001008e */
[----:B------:R-:W-:Y:S02]  /*12a00*/  IMAD.U32 R82, R137, 0x10000, RZ ;  /* 0x0001000089527824 */ /* 0x000fe400078e00ff */
[----:B------:R-:W-:Y:S01]  /*12a10*/  FMUL.FTZ R79, R63, R80 ;  /* 0x000000503f4f7220 */ /* 0x000fe20000410000 */
[----:B------:R-:W-:-:S02]  /*12a20*/  IMAD.U32 R78, R141, 0x10000, RZ ;  /* 0x000100008d4e7824 */ /* 0x000fc400078e00ff */
[-C--:B------:R-:W-:Y:S01]  /*12a30*/  FMUL.FTZ R65, R63, R71.reuse ;  /* 0x000000473f417220 */ /* 0x080fe20000410000 */
[C---:B------:R-:W-:Y:S01]  /*12a40*/  FMUL.FTZ R142, R77.reuse, R82 ;  /* 0x000000524d8e7220 */ /* 0x040fe20000410000 */
[----:B------:R-:W-:Y:S01]  /*12a50*/  FFMA.FTZ R63, R66, R71, -R79 ;  /* 0x00000047423f7223 */ /* 0x000fe2000001084f */
[----:B------:R-:W-:Y:S01]  /*12a60*/  LOP3.LUT R79, R134, 0xffff0000, RZ, 0xc0, !PT ;  /* 0xffff0000864f7812 */ /* 0x000fe200078ec0ff */
[----:B------:R-:W-:Y:S01]  /*12a70*/  FMUL.FTZ R77, R77, R78 ;  /* 0x0000004e4d4d7220 */ /* 0x000fe20000410000 */
[----:B------:R-:W-:Y:S01]  /*12a80*/  LOP3.LUT R71, R138, 0xffff0000, RZ, 0xc0, !PT ;  /* 0xffff00008a477812 */ /* 0x000fe200078ec0ff */
[----:B------:R-:W-:Y:S01]  /*12a90*/  FFMA.FTZ R66, R66, R80, R65 ;  /* 0x0000005042427223 */ /* 0x000fe20000010041 */
[C---:B------:R-:W-:Y:S01]  /*12aa0*/  FFMA.FTZ R65, R67.reuse, R78, -R142 ;  /* 0x0000004e43417223 */ /* 0x040fe2000001088e */
[----:B------:R-:W-:Y:S01]  /*12ab0*/  FFMA.FTZ R81, R67, R82, R77 ;  /* 0x0000005243517223 */ /* 0x000fe2000001004d */
[----:B------:R-:W-:Y:S01]  /*12ac0*/  LOP3.LUT R69, R69, 0xffff0000, RZ, 0xc0, !PT ;  /* 0xffff000045457812 */ /* 0x000fe200078ec0ff */
[C---:B------:R-:W-:Y:S01]  /*12ad0*/  FMUL.FTZ R67, R68.reuse, R79 ;  /* 0x0000004f44437220 */ /* 0x040fe20000410000 */
[----:B------:R-:W-:Y:S01]  /*12ae0*/  LOP3.LUT R80, R135, 0xffff0000, RZ, 0xc0, !PT ;  /* 0xffff000087507812 */ /* 0x000fe200078ec0ff */
[----:B------:R-:W-:Y:S01]  /*12af0*/  FMUL.FTZ R77, R68, R71 ;  /* 0x00000047444d7220 */ /* 0x000fe20000410000 */
[----:B------:R-:W-:Y:S01]  /*12b00*/  LOP3.LUT R78, R139, 0xffff0000, RZ, 0xc0, !PT ;  /* 0xffff00008b4e7812 */ /* 0x000fe200078ec0ff */
[----:B------:R-:W-:-:S02]  /*12b10*/  IMAD.U32 R68, R136, 0x10000, RZ ;  /* 0x0001000088447824 */ /* 0x000fc400078e00ff */
[C---:B------:R-:W-:Y:S01]  /*12b20*/  FFMA.FTZ R82, R64.reuse, R71, -R67 ;  /* 0x0000004740527223 */ /* 0x040fe20000010843 */
[----:B------:R-:W-:Y:S01]  /*12b30*/  FFMA.FTZ R77, R64, R79, R77 ;  /* 0x0000004f404d7223 */ /* 0x000fe2000001004d */
[----:B------:R-:W-:Y:S01]  /*12b40*/  LOP3.LUT R61, R61, 0xffff0000, RZ, 0xc0, !PT ;  /* 0xffff00003d3d7812 */ /* 0x000fe200078ec0ff */
[----:B------:R-:W-:Y:S02]  /*12b50*/  IMAD.U32 R67, R140, 0x10000, RZ ;  /* 0x000100008c437824 */ /* 0x000fe400078e00ff */
[C---:B------:R-:W-:Y:S01]  /*12b60*/  FMUL.FTZ R134, R69.reuse, R80 ;  /* 0x0000005045867220 */ /* 0x040fe20000410000 */
[C---:B------:R-:W-:Y:S01]  /*12b70*/  FMUL.FTZ R64, R76.reuse, R68 ;  /* 0x000000444c407220 */ /* 0x040fe20000410000 */
[-C--:B------:R-:W-:Y:S01]  /*12b80*/  FMUL.FTZ R69, R69, R78.reuse ;  /* 0x0000004e45457220 */ /* 0x080fe20000410000 */
[-C--:B------:R-:W-:Y:S01]  /*12b90*/  FMUL.FTZ R76, R76, R67.reuse ;  /* 0x000000434c4c7220 */ /* 0x080fe20000410000 */
[----:B------:R-:W-:Y:S01]  /*12ba0*/  FFMA.FTZ R134, R61, R78, -R134 ;  /* 0x0000004e3d867223 */ /* 0x000fe20000010886 */
[----:B------:R-:W-:Y:S01]  /*12bb0*/  FFMA.FTZ R64, R57, R67, -R64 ;  /* 0x0000004339407223 */ /* 0x000fe20000010840 */
[----:B------:R-:W-:Y:S01]  /*12bc0*/  FFMA.FTZ R69, R61, R80, R69 ;  /* 0x000000503d457223 */ /* 0x000fe20000010045 */
[----:B------:R-:W-:Y:S01]  /*12bd0*/  LOP3.LUT R67, R136, 0xffff0000, RZ, 0xc0, !PT ;  /* 0xffff000088437812 */ /* 0x000fe200078ec0ff */
[----:B------:R-:W-:Y:S01]  /*12be0*/  FFMA.FTZ R76, R57, R68, R76 ;  /* 0x00000044394c7223 */ /* 0x000fe2000001004c */
[----:B------:R-:W-:-:S02]  /*12bf0*/  LOP3.LUT R137, R137, 0xffff0000, RZ, 0xc0, !PT ;  /* 0xffff000089897812 */ /* 0x000fc400078ec0ff */
[----:B------:R-:W-:Y:S01]  /*12c00*/  LOP3.LUT R61, R140, 0xffff0000, RZ, 0xc0, !PT ;  /* 0xffff00008c3d7812 */ /* 0x000fe200078ec0ff */
[----:B------:R-:W-:Y:S01]  /*12c10*/  FMUL.FTZ R57, R58, R67 ;  /* 0x000000433a397220 */ /* 0x000fe20000410000 */
[----:B------:R-:W-:Y:S01]  /*12c20*/  LOP3.LUT R141, R141, 0xffff0000, RZ, 0xc0, !PT ;  /* 0xffff00008d8d7812 */ /* 0x000fe200078ec0ff */
[----:B------:R-:W-:Y:S01]  /*12c30*/  FMUL.FTZ R79, R70, R137 ;  /* 0x00000089464f7220 */ /* 0x000fe20000410000 */
[----:B------:R-:W-:Y:S01]  /*12c40*/  F2FP.BF16.F32.PACK_AB R60, R77, R60 ;  /* 0x0000003c4d3c723e */ /* 0x000fe200000010ff */
[-C--:B------:R-:W-:Y:S01]  /*12c50*/  FMUL.FTZ R58, R58, R61.reuse ;  /* 0x0000003d3a3a7220 */ /* 0x080fe20000410000 */
[----:B------:R-:W-:Y:S01]  /*12c60*/  FFMA.FTZ R71, R56, R61, -R57 ;  /* 0x0000003d38477223 */ /* 0x000fe20000010839 */
[-C--:B------:R-:W-:Y:S01]  /*12c70*/  FMUL.FTZ R70, R70, R141.reuse ;  /* 0x0000008d46467220 */ /* 0x080fe20000410000 */
[----:B------:R-:W-:Y:S01]  /*12c80*/  FFMA.FTZ R68, R62, R141, -R79 ;  /* 0x0000008d3e447223 */ /* 0x000fe2000001084f */
[----:B------:R-:W-:Y:S01]  /*12c90*/  FFMA.FTZ R67, R56, R67, R58 ;  /* 0x0000004338437223 */ /* 0x000fe2000001003a */
[----:B------:R-:W-:Y:S01]  /*12ca0*/  F2FP.BF16.F32.PACK_AB R56, R82, R59 ;  /* 0x0000003b5238723e */ /* 0x000fe200000010ff */
[----:B------:R-:W-:Y:S01]  /*12cb0*/  FFMA.FTZ R70, R62, R137, R70 ;  /* 0x000000893e467223 */ /* 0x000fe20000010046 */
[----:B------:R-:W-:-:S02]  /*12cc0*/  F2FP.BF16.F32.PACK_AB R57, R134, R63 ;  /* 0x0000003f8639723e */ /* 0x000fc400000010ff */
[----:B------:R-:W-:Y:S02]  /*12cd0*/  F2FP.BF16.F32.PACK_AB R58, R71, R64 ;  /* 0x00000040473a723e */ /* 0x000fe400000010ff */
[----:B------:R-:W-:Y:S02]  /*12ce0*/  F2FP.BF16.F32.PACK_AB R59, R68, R65 ;  /* 0x00000041443b723e */ /* 0x000fe400000010ff */
[----:B------:R-:W-:Y:S02]  /*12cf0*/  F2FP.BF16.F32.PACK_AB R61, R69, R66 ;  /* 0x00000042453d723e */ /* 0x000fe400000010ff */
[----:B------:R-:W-:Y:S01]  /*12d00*/  F2FP.BF16.F32.PACK_AB R62, R67, R76 ;  /* 0x0000004c433e723e */ /* 0x000fe200000010ff */
[----:B------:R1:W-:Y:S01]  /*12d10*/  STS.128 [R83], R56 ;  /* 0x0000003853007388 */ /* 0x0003e20000000c00 */
[----:B------:R-:W-:-:S05]  /*12d20*/  F2FP.BF16.F32.PACK_AB R63, R70, R81 ;  /* 0x00000051463f723e */ /* 0x000fca00000010ff */
[----:B------:R1:W-:Y:S02]  /*12d30*/  STS.128 [R3+0x14400], R60 ;  /* 0x0144003c03007388 */ /* 0x0003e40000000c00 */
.L_x_3047:
[----:B------:R-:W-:Y:S05]  /*12d40*/  BSYNC B1 ;  /* 0x0000000000017941 */ /* 0x000fea0003800000 */
.L_x_3046:
[----:B01----:R-:W-:Y:S01]  /*12d50*/  VIADD R3, R212, 0x20 ;  /* 0x00000020d4037836 */ /* 0x003fe20000000000 */
[----:B------:R-:W-:Y:S04]  /*12d60*/  BSSY B1, `(.L_x_3050) ;  /* 0x00000e4000017945 */ /* 0x000fe80003800000 */
[----:B------:R-:W-:-:S13]  /*12d70*/  ISETP.GE.AND P0, PT, R3, R20, PT ;  /* 0x000000140300720c */ /* 0x000fda0003f06270 */
[----:B------:R-:W-:Y:S05]  /*12d80*/  @P0 BRA `(.L_x_3051) ;  /* 0x0000000c00840947 */ /* 0x000fea0003800000 */
[----:B------:R0:W5:Y:S01]  /*12d90*/  LDL R77, [R1+0x64] ;  /* 0x00006400014d7983 */ /* 0x0001620000100800 */
[----:B------:R-:W1:Y:S01]  /*12da0*/  LDC R3, c[0x0][0x3f4] ;  /* 0x0000fd00ff037b82 */ /* 0x000e620000000800 */
[----:B------:R-:W-:Y:S01]  /*12db0*/  BSSY B2, `(.L_x_3052) ;  /* 0x000006f000027945 */ /* 0x000fe20003800000 */
[----:B------:R-:W-:Y:S02]  /*12dc0*/  SHF.R.U32.HI R71, RZ, 0x3, R223 ;  /* 0x00000003ff477819 */ /* 0x000fe400000116df */
[-C--:B-1----:R-:W-:Y:S02]  /*12dd0*/  ISETP.GE.AND P0, PT, R16, R3.reuse, PT ;  /* 0x000000031000720c */ /* 0x082fe40003f06270 */
[----:B------:R-:W-:-:S11]  /*12de0*/  ISETP.GE.AND P1, PT, R213, R3, PT ;  /* 0x00000003d500720c */ /* 0x000fd60003f26270 */
[----:B0-----:R-:W-:Y:S05]  /*12df0*/  @P0 BRA `(.L_x_3053) ;  /* 0x0000000400a80947 */ /* 0x001fea0003800000 */
[----:B------:R-:W-:Y:S02]  /*12e00*/  LEA.HI R56, R3, R237, RZ, 0x1d ;  /* 0x000000ed03387211 */ /* 0x000fe400078fe8ff */
[----:B-----5:R-:W-:Y:S02]  /*12e10*/  R2UR UR4, R77 ;  /* 0x000000004d0472ca */ /* 0x020fe400000e0000 */
[----:B------:R-:W-:Y:S01]  /*12e20*/  SHF.R.S32.HI R57, RZ, 0x1f, R56 ;  /* 0x0000001fff397819 */ /* 0x000fe20000011438 */
[----:B------:R-:W-:Y:S01]  /*12e30*/  IMAD.SHL.U32 R58, R56, 0x8, RZ ;  /* 0x00000008383a7824 */ /* 0x000fe200078e00ff */
[----:B------:R-:W-:Y:S02]  /*12e40*/  LOP3.LUT R59, R223, 0x38, R16, 0xf8, !PT ;  /* 0x00000038df3b7812 */ /* 0x000fe400078ef810 */
[----:B------:R-:W-:Y:S02]  /*12e50*/  LEA.HI R57, R57, R56, RZ, 0x3 ;  /* 0x0000003839397211 */ /* 0x000fe400078f18ff */
[----:B------:R-:W-:-:S02]  /*12e60*/  LOP3.LUT R56, R223, 0x38, R58, 0xf8, !PT ;  /* 0x00000038df387812 */ /* 0x000fc400078ef83a */
[----:B------:R-:W-:Y:S01]  /*12e70*/  LOP3.LUT R59, R226, R59, R71, 0xf6, !PT ;  /* 0x0000003be23b7212 */ /* 0x000fe200078ef647 */
[----:B------:R-:W-:Y:S01]  /*12e80*/  IMAD.SHL.U32 R58, R57, 0x400, RZ ;  /* 0x00000400393a7824 */ /* 0x000fe200078e00ff */
[----:B------:R-:W-:Y:S02]  /*12e90*/  LOP3.LUT R57, R56, R71, RZ, 0x3c, !PT ;  /* 0x0000004738397212 */ /* 0x000fe400078e3cff */
[----:B------:R-:W-:Y:S02]  /*12ea0*/  LEA R64, R59, UR4, 0x1 ;  /* 0x000000043b407c11 */ /* 0x000fe4000f8e08ff */
[----:B------:R-:W-:Y:S02]  /*12eb0*/  LOP3.LUT R58, R58, 0x7fffe000, RZ, 0xc0, !PT ;  /* 0x7fffe0003a3a7812 */ /* 0x000fe400078ec0ff */
[----:B------:R-:W-:Y:S02]  /*12ec0*/  SHF.R.U64 R67, R46, 0x10, R47 ;  /* 0x000000102e437819 */ /* 0x000fe4000000122f */
[----:B------:R-:W-:-:S02]  /*12ed0*/  IADD3 R65, R57, R58, R226 ;  /* 0x0000003a39417210 */ /* 0x000fc40007ffe0e2 */
[----:B------:R-:W0:Y:S01]  /*12ee0*/  LDS.128 R56, [R64] ;  /* 0x0000000040387984 */ /* 0x000e220000000c00 */
[----:B------:R-:W-:Y:S02]  /*12ef0*/  SHF.R.U32.HI R46, RZ, 0x10, R47 ;  /* 0x00000010ff2e7819 */ /* 0x000fe4000001162f */
[----:B------:R-:W-:Y:S01]  /*12f00*/  IMAD R65, R65, 0x2, R18 ;  /* 0x0000000241417824 */ /* 0x000fe200078e0212 */
[----:B------:R-:W-:Y:S02]  /*12f10*/  SHF.R.U64 R69, R44, 0x10, R45 ;  /* 0x000000102c457819 */ /* 0x000fe4000000122d */
[--C-:B------:R-:W-:Y:S02]  /*12f20*/  SHF.R.U64 R47, R52, 0x10, R53.reuse ;  /* 0x00000010342f7819 */ /* 0x100fe40000001235 */
[----:B------:R-:W1:Y:S01]  /*12f30*/  LDS.128 R60, [R65+0x14400] ;  /* 0x01440000413c7984 */ /* 0x000e620000000c00 */
[----:B------:R-:W-:Y:S02]  /*12f40*/  SHF.R.U32.HI R52, RZ, 0x10, R53 ;  /* 0x00000010ff347819 */ /* 0x000fe40000011635 */
[----:B------:R-:W-:-:S02]  /*12f50*/  SHF.R.U32.HI R44, RZ, 0x10, R45 ;  /* 0x00000010ff2c7819 */ /* 0x000fc4000001162d */
[--C-:B------:R-:W-:Y:S02]  /*12f60*/  SHF.R.U64 R45, R54, 0x10, R55.reuse ;  /* 0x00000010362d7819 */ /* 0x100fe40000001237 */
[----:B------:R-:W-:Y:S02]  /*12f70*/  SHF.R.U32.HI R54, RZ, 0x10, R55 ;  /* 0x00000010ff367819 */ /* 0x000fe40000011637 */
[----:B------:R-:W-:Y:S02]  /*12f80*/  PRMT R130, R130, 0x5410, R69 ;  /* 0x0000541082827816 */ /* 0x000fe40000000045 */
[----:B------:R-:W-:Y:S02]  /*12f90*/  PRMT R126, R126, 0x5410, R47 ;  /* 0x000054107e7e7816 */ /* 0x000fe4000000002f */
[----:B------:R-:W-:Y:S02]  /*12fa0*/  PRMT R127, R127, 0x5410, R52 ;  /* 0x000054107f7f7816 */ /* 0x000fe40000000034 */
[----:B------:R-:W-:Y:S01]  /*12fb0*/  PRMT R133, R133, 0x5410, R46 ;  /* 0x0000541085857816 */ /* 0x000fe2000000002e */
[----:B------:R-:W-:Y:S01]  /*12fc0*/  IMAD.U32 R68, R126, 0x10000, RZ ;  /* 0x000100007e447824 */ /* 0x000fe200078e00ff */
[----:B------:R-:W-:Y:S01]  /*12fd0*/  PRMT R128, R128, 0x5410, R45 ;  /* 0x0000541080807816 */ /* 0x000fe2000000002d */
[----:B------:R-:W-:Y:S01]  /*12fe0*/  IMAD.U32 R70, R127, 0x10000, RZ ;  /* 0x000100007f467824 */ /* 0x000fe200078e00ff */
[----:B------:R-:W-:Y:S01]  /*12ff0*/  PRMT R132, R132, 0x5410, R67 ;  /* 0x0000541084847816 */ /* 0x000fe20000000043 */
[----:B------:R-:W-:Y:S01]  /*13000*/  IMAD.U32 R67, R130, 0x10000, RZ ;  /* 0x0001000082437824 */ /* 0x000fe200078e00ff */
[----:B------:R-:W-:-:S02]  /*13010*/  PRMT R129, R129, 0x5410, R54 ;  /* 0x0000541081817816 */ /* 0x000fc40000000036 */
[----:B------:R-:W-:Y:S02]  /*13020*/  PRMT R131, R131, 0x5410, R44 ;  /* 0x0000541083837816 */ /* 0x000fe4000000002c */
[----:B------:R-:W-:Y:S02]  /*13030*/  LOP3.LUT R126, R126, 0xffff0000, RZ, 0xc0, !PT ;  /* 0xffff00007e7e7812 */ /* 0x000fe400078ec0ff */
[----:B------:R-:W-:Y:S02]  /*13040*/  LOP3.LUT R130, R130, 0xffff0000, RZ, 0xc0, !PT ;  /* 0xffff000082827812 */ /* 0x000fe400078ec0ff */
        /* <DEDUP_REMOVED lines=15> */
[C---:B------:R-:W-:Y:S01]  /*13140*/  FMUL.FTZ R76, R54.reuse, R68 ;  /* 0x00000044364c7220 */ /* 0x040fe20000410000 */
[----:B------:R-:W-:Y:S01]  /*13150*/  FMUL.FTZ R78, R54, R67 ;  /* 0x00000043364e7220 */ /* 0x000fe20000410000 */
[C---:B------:R-:W-:Y:S01]  /*13160*/  IMAD.U32 R66, R63.reuse, 0x10000, RZ ;  /* 0x000100003f427824 */ /* 0x040fe200078e00ff */
[----:B------:R-:W-:Y:S01]  /*13170*/  LOP3.LUT R62, R63, 0xffff0000, RZ, 0xc0, !PT ;  /* 0xffff00003f3e7812 */ /* 0x000fe200078ec0ff */
[----:B------:R-:W-:-:S02]  /*13180*/  IMAD.U32 R54, R131, 0x10000, RZ ;  /* 0x0001000083367824 */ /* 0x000fc400078e00ff */
[----:B------:R-:W-:Y:S01]  /*13190*/  FMUL.FTZ R80, R57, R70 ;  /* 0x0000004639507220 */ /* 0x000fe20000410000 */
[----:B------:R-:W-:Y:S02]  /*131a0*/  IMAD.U32 R63, R129, 0x10000, RZ ;  /* 0x00010000813f7824 */ /* 0x000fe400078e00ff */
[C---:B------:R-:W-:Y:S01]  /*131b0*/  FFMA.FTZ R76, R45.reuse, R67, -R76 ;  /* 0x000000432d4c7223 */ /* 0x040fe2000001084c */
[----:B------:R-:W-:Y:S01]  /*131c0*/  FFMA.FTZ R78, R45, R68, R78 ;  /* 0x000000442d4e7223 */ /* 0x000fe2000001004e */
[----:B------:R-:W-:Y:S02]  /*131d0*/  IMAD.U32 R45, R133, 0x10000, RZ ;  /* 0x00010000852d7824 */ /* 0x000fe400078e00ff */
[-C--:B------:R-:W-:Y:S01]  /*131e0*/  FMUL.FTZ R68, R57, R54.reuse ;  /* 0x0000003639447220 */ /* 0x080fe20000410000 */
[C---:B------:R-:W-:Y:S01]  /*131f0*/  FFMA.FTZ R80, R47.reuse, R54, -R80 ;  /* 0x000000362f507223 */ /* 0x040fe20000010850 */
[C---:B------:R-:W-:Y:S01]  /*13200*/  FMUL.FTZ R54, R66.reuse, R63 ;  /* 0x0000003f42367220 */ /* 0x040fe20000410000 */
[----:B------:R-:W-:Y:S01]  /*13210*/  FMUL.FTZ R82, R66, R45 ;  /* 0x0000002d42527220 */ /* 0x000fe20000410000 */
[----:B------:R-:W-:Y:S01]  /*13220*/  FFMA.FTZ R68, R47, R70, R68 ;  /* 0x000000462f447223 */ /* 0x000fe20000010044 */
[----:B------:R-:W-:-:S02]  /*13230*/  IMAD.U32 R47, R128, 0x10000, RZ ;  /* 0x00010000802f7824 */ /* 0x000fc400078e00ff */
[----:B------:R-:W-:Y:S01]  /*13240*/  FFMA.FTZ R66, R53, R45, -R54 ;  /* 0x0000002d35427223 */ /* 0x000fe20000010836 */
[----:B------:R-:W-:Y:S01]  /*13250*/  FMUL.FTZ R45, R55, R126 ;  /* 0x0000007e372d7220 */ /* 0x000fe20000410000 */
[----:B------:R-:W-:Y:S01]  /*13260*/  FFMA.FTZ R82, R53, R63, R82 ;  /* 0x0000003f35527223 */ /* 0x000fe20000010052 */
[-C--:B------:R-:W-:Y:S01]  /*13270*/  FMUL.FTZ R55, R55, R130.reuse ;  /* 0x0000008237377220 */ /* 0x080fe20000410000 */
[----:B------:R-:W-:Y:S01]  /*13280*/  FMUL.FTZ R63, R59, R47 ;  /* 0x0000002f3b3f7220 */ /* 0x000fe20000410000 */
[----:B------:R-:W-:Y:S01]  /*13290*/  FFMA.FTZ R53, R46, R130, -R45 ;  /* 0x000000822e357223 */ /* 0x000fe2000001082d */
[----:B------:R-:W-:Y:S01]  /*132a0*/  IMAD.U32 R45, R132, 0x10000, RZ ;  /* 0x00010000842d7824 */ /* 0x000fe200078e00ff */
[----:B------:R-:W-:Y:S01]  /*132b0*/  LOP3.LUT R128, R128, 0xffff0000, RZ, 0xc0, !PT ;  /* 0xffff000080807812 */ /* 0x000fe200078ec0ff */
[----:B------:R-:W-:Y:S01]  /*132c0*/  FFMA.FTZ R55, R46, R126, R55 ;  /* 0x0000007e2e377223 */ /* 0x000fe20000010037 */
[----:B------:R-:W-:Y:S01]  /*132d0*/  LOP3.LUT R129, R129, 0xffff0000, RZ, 0xc0, !PT ;  /* 0xffff000081817812 */ /* 0x000fe200078ec0ff */
[-C--:B------:R-:W-:Y:S01]  /*132e0*/  FMUL.FTZ R59, R59, R45.reuse ;  /* 0x0000002d3b3b7220 */ /* 0x080fe20000410000 */
[----:B------:R-:W-:Y:S01]  /*132f0*/  LOP3.LUT R131, R131, 0xffff0000, RZ, 0xc0, !PT ;  /* 0xffff000083837812 */ /* 0x000fe200078ec0ff */
[----:B------:R-:W-:Y:S01]  /*13300*/  FFMA.FTZ R46, R52, R45, -R63 ;  /* 0x0000002d342e7223 */ /* 0x000fe2000001083f */
[----:B------:R-:W-:Y:S01]  /*13310*/  LOP3.LUT R132, R132, 0xffff0000, RZ, 0xc0, !PT ;  /* 0xffff000084847812 */ /* 0x000fe200078ec0ff */
[----:B------:R-:W-:Y:S01]  /*13320*/  FFMA.FTZ R54, R52, R47, R59 ;  /* 0x0000002f34367223 */ /* 0x000fe2000001003b */
[----:B------:R-:W-:Y:S01]  /*13330*/  LOP3.LUT R133, R133, 0xffff0000, RZ, 0xc0, !PT ;  /* 0xffff000085857812 */ /* 0x000fe200078ec0ff */
[C---:B------:R-:W-:Y:S01]  /*13340*/  FMUL.FTZ R45, R61.reuse, R128 ;  /* 0x000000803d2d7220 */ /* 0x040fe20000410000 */
[----:B------:R-:W-:Y:S01]  /*13350*/  FMUL.FTZ R57, R60, R127 ;  /* 0x0000007f3c397220 */ /* 0x000fe20000410000 */
[----:B------:R-:W-:Y:S01]  /*13360*/  FMUL.FTZ R59, R62, R129 ;  /* 0x000000813e3b7220 */ /* 0x000fe20000410000 */
[----:B------:R-:W-:Y:S01]  /*13370*/  FMUL.FTZ R60, R60, R131 ;  /* 0x000000833c3c7220 */ /* 0x000fe20000410000 */
[-C--:B------:R-:W-:Y:S01]  /*13380*/  FMUL.FTZ R61, R61, R132.reuse ;  /* 0x000000843d3d7220 */ /* 0x080fe20000410000 */
[----:B------:R-:W-:Y:S01]  /*13390*/  FMUL.FTZ R62, R62, R133 ;  /* 0x000000853e3e7220 */ /* 0x000fe20000410000 */
[----:B------:R-:W-:Y:S01]  /*133a0*/  FFMA.FTZ R47, R44, R132, -R45 ;  /* 0x000000842c2f7223 */ /* 0x000fe2000001082d */
[----:B------:R-:W-:Y:S01]  /*133b0*/  FFMA.FTZ R57, R56, R131, -R57 ;  /* 0x0000008338397223 */ /* 0x000fe20000010839 */
[----:B------:R-:W-:Y:S01]  /*133c0*/  FFMA.FTZ R59, R58, R133, -R59 ;  /* 0x000000853a3b7223 */ /* 0x000fe2000001083b */
        /* <DEDUP_REMOVED lines=13> */
.L_x_3053:
[----:B------:R-:W-:Y:S05]  /*134a0*/  BSYNC B2 ;  /* 0x0000000000027941 */ /* 0x000fea0003800000 */
.L_x_3052:
[----:B------:R-:W-:Y:S05]  /*134b0*/  @P1 BRA `(.L_x_3051) ;  /* 0x0000000400b81947 */ /* 0x000fea0003800000 */
[----:B------:R-:W-:Y:S02]  /*134c0*/  LEA.HI R3, R3, R0, RZ, 0x1d ;  /* 0x0000000003037211 */ /* 0x000fe400078fe8ff */
[----:B------:R-:W-:Y:S02]  /*134d0*/  LEA.HI R92, R92, R213, RZ, 0x6 ;  /* 0x000000d55c5c7211 */ /* 0x000fe400078f30ff */
[----:B0-----:R-:W-:Y:S01]  /*134e0*/  SHF.R.S32.HI R46, RZ, 0x1f, R3 ;  /* 0x0000001fff2e7819 */ /* 0x001fe20000011403 */
[----:B------:R-:W-:Y:S01]  /*134f0*/  IMAD.SHL.U32 R44, R3, 0x8, RZ ;  /* 0x00000008032c7824 */ /* 0x000fe200078e00ff */
[----:B------:R-:W-:Y:S01]  /*13500*/  LOP3.LUT R94, R223, 0x38, R94, 0xf8, !PT ;  /* 0x00000038df5e7812 */ /* 0x000fe200078ef85e */
[----:B------:R-:W-:Y:S01]  /*13510*/  IMAD.SHL.U32 R92, R92, 0x80, RZ ;  /* 0x000000805c5c7824 */ /* 0x000fe200078e00ff */
[----:B------:R-:W-:Y:S02]  /*13520*/  LEA.HI R46, R46, R3, RZ, 0x3 ;  /* 0x000000032e2e7211 */ /* 0x000fe400078f18ff */
[----:B-----5:R-:W-:-:S02]  /*13530*/  R2UR UR4, R77 ;  /* 0x000000004d0472ca */ /* 0x020fc400000e0000 */
[----:B------:R-:W-:Y:S01]  /*13540*/  LOP3.LUT R94, R94, R71, RZ, 0x3c, !PT ;  /* 0x000000475e5e7212 */ /* 0x000fe200078e3cff */
[----:B------:R-:W-:Y:S01]  /*13550*/  IMAD.SHL.U32 R46, R46, 0x400, RZ ;  /* 0x000004002e2e7824 */ /* 0x000fe200078e00ff */
[----:B------:R-:W-:Y:S02]  /*13560*/  LOP3.LUT R45, R92, 0xffffe000, RZ, 0xc0, !PT ;  /* 0xffffe0005c2d7812 */ /* 0x000fe400078ec0ff */
[----:B------:R-:W-:Y:S02]  /*13570*/  LOP3.LUT R3, R223, 0x38, R44, 0xf8, !PT ;  /* 0x00000038df037812 */ /* 0x000fe400078ef82c */
[----:B------:R-:W-:Y:S02]  /*13580*/  IADD3 R94, R94, R45, R226 ;  /* 0x0000002d5e5e7210 */ /* 0x000fe40007ffe0e2 */
[----:B------:R-:W-:Y:S02]  /*13590*/  LOP3.LUT R45, R3, R71, RZ, 0x3c, !PT ;  /* 0x00000047032d7212 */ /* 0x000fe400078e3cff */
[----:B------:R-:W-:-:S02]  /*135a0*/  LOP3.LUT R46, R46, 0x7fffe000, RZ, 0xc0, !PT ;  /* 0x7fffe0002e2e7812 */ /* 0x000fc400078ec0ff */
[----:B------:R-:W-:Y:S02]  /*135b0*/  LEA R3, R94, UR4, 0x1 ;  /* 0x000000045e037c11 */ /* 0x000fe4000f8e08ff */
[----:B------:R-:W-:Y:S02]  /*135c0*/  IADD3 R53, R45, R46, R226 ;  /* 0x0000002e2d357210 */ /* 0x000fe40007ffe0e2 */
[----:B------:R-:W-:Y:S01]  /*135d0*/  SHF.R.U64 R59, R40, 0x10, R41 ;  /* 0x00000010283b7819 */ /* 0x000fe20000001229 */
[----:B------:R-:W0:Y:S01]  /*135e0*/  LDS.128 R44, [R3] ;  /* 0x00000000032c7984 */ /* 0x000e220000000c00 */
[----:B------:R-:W-:Y:S01]  /*135f0*/  SHF.R.U64 R57, R42, 0x10, R43 ;  /* 0x000000102a397819 */ /* 0x000fe2000000122b */
[----:B------:R-:W-:Y:S01]  /*13600*/  IMAD R56, R53, 0x2, R18 ;  /* 0x0000000235387824 */ /* 0x000fe200078e0212 */
[----:B------:R-:W-:Y:S02]  /*13610*/  SHF.R.U32.HI R40, RZ, 0x10, R41 ;  /* 0x00000010ff287819 */ /* 0x000fe40000011629 */
[----:B------:R-:W-:-:S02]  /*13620*/  SHF.R.U32.HI R42, RZ, 0x10, R43 ;  /* 0x00000010ff2a7819 */ /* 0x000fc4000001162b */
[----:B------:R-:W1:Y:S01]  /*13630*/  LDS.128 R52, [R56+0x14400] ;  /* 0x0144000038347984 */ /* 0x000e620000000c00 */
        /* <DEDUP_REMOVED lines=86> */
.L_x_3051:
[----:B------:R-:W-:Y:S05]  /*13ba0*/  BSYNC B1 ;  /* 0x0000000000017941 */ /* 0x000fea0003800000 */
.L_x_3050:
[----:B-1----:R-:W-:Y:S01]  /*13bb0*/  VIADD R3, R212, 0x40 ;  /* 0x00000040d4037836 */ /* 0x002fe20000000000 */
[----:B------:R-:W-:Y:S04]  /*13bc0*/  BSSY B1, `(.L_x_3054) ;  /* 0x00000dd000017945 */ /* 0x000fe80003800000 */
[----:B------:R-:W-:-:S13]  /*13bd0*/  ISETP.GE.AND P0, PT, R3, R20, PT ;  /* 0x000000140300720c */ /* 0x000fda0003f06270 */
[----:B------:R-:W-:Y:S05]  /*13be0*/  @P0 BRA `(.L_x_3055) ;  /* 0x0000000c00680947 */ /* 0x000fea0003800000 */
[----:B------:R-:W1:Y:S01]  /*13bf0*/  LDC R3, c[0x0][0x3f4] ;  /* 0x0000fd00ff037b82 */ /* 0x000e620000000800 */
[----:B------:R-:W-:Y:S01]  /*13c00*/  BSSY B2, `(.L_x_3056) ;  /* 0x0000070000027945 */ /* 0x000fe20003800000 */
[----:B0-----:R-:W-:Y:S02]  /*13c10*/  SHF.R.U32.HI R54, RZ, 0x3, R224 ;  /* 0x00000003ff367819 */ /* 0x001fe400000116e0 */
[-C--:B-1----:R-:W-:Y:S02]  /*13c20*/  ISETP.GE.AND P0, PT, R16, R3.reuse, PT ;  /* 0x000000031000720c */ /* 0x082fe40003f06270 */
[----:B------:R-:W-:-:S11]  /*13c30*/  ISETP.GE.AND P1, PT, R213, R3, PT ;  /* 0x00000003d500720c */ /* 0x000fd60003f26270 */
[----:B------:R-:W-:Y:S05]  /*13c40*/  @P0 BRA `(.L_x_3057) ;  /* 0x0000000400ac0947 */ /* 0x000fea0003800000 */
[----:B------:R-:W2:Y:S01]  /*13c50*/  LDL R40, [R1+0x64] ;  /* 0x0000640001287983 */ /* 0x000ea20000100800 */
[----:B------:R-:W-:Y:S02]  /*13c60*/  LOP3.LUT R42, R224, 0x38, R16, 0xf8, !PT ;  /* 0x00000038e02a7812 */ /* 0x000fe400078ef810 */
[--C-:B------:R-:W-:Y:S02]  /*13c70*/  SHF.R.U64 R51, R30, 0x10, R31.reuse ;  /* 0x000000101e337819 */ /* 0x100fe4000000121f */
[----:B------:R-:W-:Y:S02]  /*13c80*/  LOP3.LUT R42, R227, R42, R54, 0xf6, !PT ;  /* 0x0000002ae32a7212 */ /* 0x000fe400078ef636 */
        /* <DEDUP_REMOVED lines=19> */
[----:B--2---:R-:W-:Y:S02]  /*13dc0*/  R2UR UR4, R40 ;  /* 0x00000000280472ca */ /* 0x004fe400000e0000 */
[----:B------:R-:W-:-:S04]  /*13dd0*/  LEA.HI R40, R3, R237, RZ, 0x1d ;  /* 0x000000ed03287211 */ /* 0x000fc800078fe8ff */
[----:B------:R-:W-:Y:S01]  /*13de0*/  SHF.R.S32.HI R43, RZ, 0x1f, R40 ;  /* 0x0000001fff2b7819 */ /* 0x000fe20000011428 */
[----:B------:R-:W-:-:S03]  /*13df0*/  IMAD.SHL.U32 R41, R40, 0x8, RZ ;  /* 0x0000000828297824 */ /* 0x000fc600078e00ff */
[----:B------:R-:W-:Y:S02]  /*13e00*/  LEA.HI R43, R43, R40, RZ, 0x3 ;  /* 0x000000282b2b7211 */ /* 0x000fe400078f18ff */
[----:B------:R-:W-:Y:S02]  /*13e10*/  LOP3.LUT R40, R224, 0x38, R41, 0xf8, !PT ;  /* 0x00000038e0287812 */ /* 0x000fe400078ef829 */
[----:B------:R-:W-:Y:S01]  /*13e20*/  LEA R48, R42, UR4, 0x1 ;  /* 0x000000042a307c11 */ /* 0x000fe2000f8e08ff */
[----:B------:R-:W-:Y:S01]  /*13e30*/  IMAD.SHL.U32 R43, R43, 0x400, RZ ;  /* 0x000004002b2b7824 */ /* 0x000fe200078e00ff */
[----:B------:R-:W-:-:S04]  /*13e40*/  LOP3.LUT R40, R40, R54, RZ, 0x3c, !PT ;  /* 0x0000003628287212 */ /* 0x000fc800078e3cff */
        /* <DEDUP_REMOVED lines=75> */
.L_x_3057:
[----:B------:R-:W-:Y:S05]  /*14300*/  BSYNC B2 ;  /* 0x0000000000027941 */ /* 0x000fea0003800000 */
.L_x_3056:
[----:B------:R-:W-:Y:S05]  /*14310*/  @P1 BRA `(.L_x_3055) ;  /* 0x00000004009c1947 */ /* 0x000fea0003800000 */
[----:B------:R-:W2:Y:S01]  /*14320*/  LDL R44, [R1+0x74] ;  /* 0x00007400012c7983 */ /* 0x000ea20000100800 */
[----:B------:R-:W-:Y:S02]  /*14330*/  LEA.HI R3, R3, R0, RZ, 0x1d ;  /* 0x0000000003037211 */ /* 0x000fe400078fe8ff */
[----:B------:R-:W-:Y:S02]  /*14340*/  SHF.R.U64 R43, R24, 0x10, R25 ;  /* 0x00000010182b7819 */ /* 0x000fe40000001219 */
[----:B0-----:R-:W-:Y:S01]  /*14350*/  SHF.R.S32.HI R28, RZ, 0x1f, R3 ;  /* 0x0000001fff1c7819 */ /* 0x001fe20000011403 */
[----:B------:R-:W-:Y:S01]  /*14360*/  IMAD.SHL.U32 R29, R3, 0x8, RZ ;  /* 0x00000008031d7824 */ /* 0x000fe200078e00ff */
[----:B------:R-:W-:Y:S02]  /*14370*/  SHF.R.U32.HI R40, RZ, 0x10, R25 ;  /* 0x00000010ff287819 */ /* 0x000fe40000011619 */
[----:B------:R-:W-:Y:S02]  /*14380*/  LEA.HI R28, R28, R3, RZ, 0x3 ;  /* 0x000000031c1c7211 */ /* 0x000fe400078f18ff */
[----:B------:R-:W-:-:S02]  /*14390*/  LOP3.LUT R3, R224, 0x38, R29, 0xf8, !PT ;  /* 0x00000038e0037812 */ /* 0x000fc400078ef81d */
[----:B------:R-:W-:Y:S01]  /*143a0*/  SHF.R.U64 R41, R26, 0x10, R27 ;  /* 0x000000101a297819 */ /* 0x000fe2000000121b */
[----:B------:R-:W-:Y:S01]  /*143b0*/  IMAD.SHL.U32 R29, R28, 0x400, RZ ;  /* 0x000004001c1d7824 */ /* 0x000fe200078e00ff */
[----:B------:R-:W-:Y:S02]  /*143c0*/  LOP3.LUT R28, R3, R54, RZ, 0x3c, !PT ;  /* 0x00000036031c7212 */ /* 0x000fe400078e3cff */
[----:B------:R-:W-:Y:S02]  /*143d0*/  SHF.R.U64 R24, R32, 0x10, R33 ;  /* 0x0000001020187819 */ /* 0x000fe40000001221 */
[----:B------:R-:W-:Y:S02]  /*143e0*/  LOP3.LUT R3, R29, 0x7fffe000, RZ, 0xc0, !PT ;  /* 0x7fffe0001d037812 */ /* 0x000fe400078ec0ff */
[----:B------:R-:W-:Y:S02]  /*143f0*/  SHF.R.U64 R25, R34, 0x10, R35 ;  /* 0x0000001022197819 */ /* 0x000fe40000001223 */
[----:B------:R-:W-:-:S02]  /*14400*/  IADD3 R3, R28, R3, R227 ;  /* 0x000000031c037210 */ /* 0x000fc40007ffe0e3 */
[----:B------:R-:W-:Y:S02]  /*14410*/  SHF.R.U32.HI R26, RZ, 0x10, R27 ;  /* 0x00000010ff1a7819 */ /* 0x000fe4000001161b */
[----:B------:R-:W-:Y:S01]  /*14420*/  SHF.R.U32.HI R32, RZ, 0x10, R33 ;  /* 0x00000010ff207819 */ /* 0x000fe20000011621 */
[----:B------:R-:W-:Y:S01]  /*14430*/  IMAD R3, R3, 0x2, R18 ;  /* 0x0000000203037824 */ /* 0x000fe200078e0212 */
[----:B------:R-:W-:Y:S02]  /*14440*/  PRMT R93, R93, 0x5410, R24 ;  /* 0x000054105d5d7816 */ /* 0x000fe40000000018 */
[----:B------:R-:W-:Y:S02]  /*14450*/  PRMT R96, R96, 0x5410, R25 ;  /* 0x0000541060607816 */ /* 0x000fe40000000019 */
[----:B------:R-:W0:Y:S01]  /*14460*/  LDS.128 R36, [R3+0x14400] ;  /* 0x0144000003247984 */ /* 0x000e220000000c00 */
[----:B------:R-:W-:Y:S01]  /*14470*/  PRMT R98, R98, 0x5410, R43 ;  /* 0x0000541062627816 */ /* 0x000fe2000000002b */
[----:B------:R-:W-:Y:S01]  /*14480*/  IMAD.U32 R42, R93, 0x10000, RZ ;  /* 0x000100005d2a7824 */ /* 0x000fe200078e00ff */
[----:B------:R-:W-:-:S02]  /*14490*/  PRMT R101, R101, 0x5410, R26 ;  /* 0x0000541065657816 */ /* 0x000fc4000000001a */
[----:B------:R-:W-:Y:S02]  /*144a0*/  SHF.R.U32.HI R34, RZ, 0x10, R35 ;  /* 0x00000010ff227819 */ /* 0x000fe40000011623 */
[----:B------:R-:W-:Y:S02]  /*144b0*/  PRMT R95, R95, 0x5410, R32 ;  /* 0x000054105f5f7816 */ /* 0x000fe40000000020 */
[----:B------:R-:W-:Y:S01]  /*144c0*/  PRMT R100, R100, 0x5410, R41 ;  /* 0x0000541064647816 */ /* 0x000fe20000000029 */
[C---:B------:R-:W-:Y:S01]  /*144d0*/  IMAD.U32 R41, R98.reuse, 0x10000, RZ ;  /* 0x0001000062297824 */ /* 0x040fe200078e00ff */
[----:B------:R-:W-:Y:S01]  /*144e0*/  PRMT R97, R97, 0x5410, R34 ;  /* 0x0000541061617816 */ /* 0x000fe20000000022 */
[----:B------:R-:W-:Y:S01]  /*144f0*/  IMAD.U32 R43, R95, 0x10000, RZ ;  /* 0x000100005f2b7824 */ /* 0x000fe200078e00ff */
[----:B------:R-:W-:Y:S02]  /*14500*/  PRMT R99, R99, 0x5410, R40 ;  /* 0x0000541063637816 */ /* 0x000fe40000000028 */
[----:B------:R-:W-:-:S02]  /*14510*/  LOP3.LUT R98, R98, 0xffff0000, RZ, 0xc0, !PT ;  /* 0xffff000062627812 */ /* 0x000fc400078ec0ff */
[----:B------:R-:W-:Y:S02]  /*14520*/  LOP3.LUT R95, R95, 0xffff0000, RZ, 0xc0, !PT ;  /* 0xffff00005f5f7812 */ /* 0x000fe400078ec0ff */
[----:B0-----:R-:W-:Y:S01]  /*14530*/  LOP3.LUT R33, R36, 0xffff0000, RZ, 0xc0, !PT ;  /* 0xffff000024217812 */ /* 0x001fe200078ec0ff */
[----:B------:R-:W-:Y:S02]  /*14540*/  IMAD.U32 R34, R37, 0x10000, RZ ;  /* 0x0001000025227824 */ /* 0x000fe400078e00ff */
[----:B------:R-:W-:Y:S02]  /*14550*/  IMAD.U32 R35, R38, 0x10000, RZ ;  /* 0x0001000026237824 */ /* 0x000fe400078e00ff */
[----:B------:R-:W-:Y:S02]  /*14560*/  IMAD.U32 R40, R39, 0x10000, RZ ;  /* 0x0001000027287824 */ /* 0x000fe400078e00ff */
[----:B------:R-:W-:Y:S01]  /*14570*/  FMUL.FTZ R47, R34, R43 ;  /* 0x0000002b222f7220 */ /* 0x000fe20000410000 */
[----:B--2---:R-:W0:Y:S02]  /*14580*/  LDS.128 R28, [R44] ;  /* 0x000000002c1c7984 */ /* 0x004e240000000c00 */
        /* <DEDUP_REMOVED lines=8> */
[----:B------:R-:W-:Y:S01]  /*14610*/  IMAD.U32 R31, R36, 0x10000, RZ ;  /* 0x00010000241f7824 */ /* 0x000fe200078e00ff */
[----:B------:R-:W-:-:S02]  /*14620*/  LOP3.LUT R36, R37, 0xffff0000, RZ, 0xc0, !PT ;  /* 0xffff000025247812 */ /* 0x000fc400078ec0ff */
[----:B------:R-:W-:Y:S01]  /*14630*/  LOP3.LUT R37, R38, 0xffff0000, RZ, 0xc0, !PT ;  /* 0xffff000026257812 */ /* 0x000fe200078ec0ff */
[-C--:B------:R-:W-:Y:S01]  /*14640*/  FMUL.FTZ R45, R31, R42.reuse ;  /* 0x0000002a1f2d7220 */ /* 0x080fe20000410000 */
[----:B------:R-:W-:Y:S01]  /*14650*/  LOP3.LUT R38, R39, 0xffff0000, RZ, 0xc0, !PT ;  /* 0xffff000027267812 */ /* 0x000fe200078ec0ff */
[-C--:B------:R-:W-:Y:S01]  /*14660*/  FMUL.FTZ R39, R31, R41.reuse ;  /* 0x000000291f277220 */ /* 0x080fe20000410000 */
[----:B------:R-:W-:Y:S02]  /*14670*/  IMAD.U32 R31, R99, 0x10000, RZ ;  /* 0x00010000631f7824 */ /* 0x000fe400078e00ff */
[C---:B------:R-:W-:Y:S01]  /*14680*/  FFMA.FTZ R45, R24.reuse, R41, -R45 ;  /* 0x00000029182d7223 */ /* 0x040fe2000001082d */
[----:B------:R-:W-:Y:S02]  /*14690*/  IMAD.U32 R41, R97, 0x10000, RZ ;  /* 0x0001000061297824 */ /* 0x000fe400078e00ff */
[----:B------:R-:W-:Y:S01]  /*146a0*/  FFMA.FTZ R42, R24, R42, R39 ;  /* 0x0000002a182a7223 */ /* 0x000fe20000010027 */
[----:B------:R-:W-:-:S02]  /*146b0*/  IMAD.U32 R39, R101, 0x10000, RZ ;  /* 0x0001000065277824 */ /* 0x000fc400078e00ff */
[-C--:B------:R-:W-:Y:S01]  /*146c0*/  FMUL.FTZ R49, R34, R31.reuse ;  /* 0x0000001f22317220 */ /* 0x080fe20000410000 */
[----:B------:R-:W-:Y:S01]  /*146d0*/  FFMA.FTZ R47, R26, R31, -R47 ;  /* 0x0000001f1a2f7223 */ /* 0x000fe2000001082f */
[C---:B------:R-:W-:Y:S01]  /*146e0*/  FMUL.FTZ R31, R40.reuse, R41 ;  /* 0x00000029281f7220 */ /* 0x040fe20000410000 */
[----:B------:R-:W-:Y:S01]  /*146f0*/  LOP3.LUT R34, R93, 0xffff0000, RZ, 0xc0, !PT ;  /* 0xffff00005d227812 */ /* 0x000fe200078ec0ff */
[-C--:B------:R-:W-:Y:S01]  /*14700*/  FMUL.FTZ R40, R40, R39.reuse ;  /* 0x0000002728287220 */ /* 0x080fe20000410000 */
[----:B------:R-:W-:Y:S01]  /*14710*/  LOP3.LUT R99, R99, 0xffff0000, RZ, 0xc0, !PT ;  /* 0xffff000063637812 */ /* 0x000fe200078ec0ff */
[----:B------:R-:W-:Y:S01]  /*14720*/  FFMA.FTZ R39, R32, R39, -R31 ;  /* 0x0000002720277223 */ /* 0x000fe2000001081f */
[----:B------:R-:W-:Y:S01]  /*14730*/  FFMA.FTZ R49, R26, R43, R49 ;  /* 0x0000002b1a317223 */ /* 0x000fe20000010031 */
[----:B------:R-:W-:Y:S01]  /*14740*/  FFMA.FTZ R40, R32, R41, R40 ;  /* 0x0000002920287223 */ /* 0x000fe20000010028 */
[C---:B------:R-:W-:Y:S01]  /*14750*/  FMUL.FTZ R24, R33.reuse, R34 ;  /* 0x0000002221187220 */ /* 0x040fe20000410000 */
[----:B------:R-:W-:Y:S01]  /*14760*/  FMUL.FTZ R32, R33, R98 ;  /* 0x0000006221207220 */ /* 0x000fe20000410000 */
[----:B------:R-:W-:-:S02]  /*14770*/  IMAD.U32 R26, R96, 0x10000, RZ ;  /* 0x00010000601a7824 */ /* 0x000fc400078e00ff */
[C---:B------:R-:W-:Y:S01]  /*14780*/  FMUL.FTZ R31, R36.reuse, R95 ;  /* 0x0000005f241f7220 */ /* 0x040fe20000410000 */
[C---:B------:R-:W-:Y:S01]  /*14790*/  FFMA.FTZ R98, R25.reuse, R98, -R24 ;  /* 0x0000006219627223 */ /* 0x040fe20000010818 */
[-C--:B------:R-:W-:Y:S01]  /*147a0*/  FMUL.FTZ R36, R36, R99.reuse ;  /* 0x0000006324247220 */ /* 0x080fe20000410000 */
[----:B------:R-:W-:Y:S02]  /*147b0*/  IMAD.U32 R24, R100, 0x10000, RZ ;  /* 0x0001000064187824 */ /* 0x000fe400078e00ff */
[----:B------:R-:W-:Y:S01]  /*147c0*/  FFMA.FTZ R25, R25, R34, R32 ;  /* 0x0000002219197223 */ /* 0x000fe20000010020 */
        /* <DEDUP_REMOVED lines=26> */
[----:B------:R1:W-:Y:S04]  /*14970*/  STS.128 [R44], R24 ;  /* 0x000000182c007388 */ /* 0x0003e80000000c00 */
[----:B------:R1:W-:Y:S02]  /*14980*/  STS.128 [R3+0x14400], R28 ;  /* 0x0144001c03007388 */ /* 0x0003e40000000c00 */
.L_x_3055:
[----:B------:R-:W-:Y:S05]  /*14990*/  BSYNC B1 ;  /* 0x0000000000017941 */ /* 0x000fea0003800000 */
.L_x_3054:
[----:B-1----:R-:W-:-:S05]  /*149a0*/  VIADD R3, R212, 0x60 ;  /* 0x00000060d4037836 */ /* 0x002fca0000000000 */
        /* <DEDUP_REMOVED lines=16> */
[----:B------:R-:W-:Y:S02]  /*14ab0*/  LOP3.LUT R25, R42, 0x38, R16, 0xf8, !PT ;  /* 0x000000382a197812 */ /* 0x000fe400078ef810 */
[--C-:B------:R-:W-:Y:S02]  /*14ac0*/  SHF.R.U64 R35, R12, 0x10, R13.reuse ;  /* 0x000000100c237819 */ /* 0x100fe4000000120d */
[----:B-----5:R-:W-:Y:S02]  /*14ad0*/  LOP3.LUT R25, R38, R25, R40, 0xf6, !PT ;  /* 0x0000001926197212 */ /* 0x020fe400078ef628 */
[----:B------:R-:W-:Y:S02]  /*14ae0*/  SHF.R.U32.HI R12, RZ, 0x10, R13 ;  /* 0x00000010ff0c7819 */ /* 0x000fe4000001160d */
[----:B------:R-:W-:Y:S02]  /*14af0*/  SHF.R.U64 R13, R4, 0x10, R5 ;  /* 0x00000010040d7819 */ /* 0x000fe40000001205 */
[----:B------:R-:W-:-:S02]  /*14b00*/  SHF.R.U64 R33, R14, 0x10, R15 ;  /* 0x000000100e217819 */ /* 0x000fc4000000120f */
[----:B------:R-:W-:Y:S02]  /*14b10*/  SHF.R.U32.HI R14, RZ, 0x10, R15 ;  /* 0x00000010ff0e7819 */ /* 0x000fe4000001160f */
[----:B------:R-:W-:Y:S02]  /*14b20*/  PRMT R102, R102, 0x5410, R13 ;  /* 0x0000541066667816 */ /* 0x000fe4000000000d */
[----:B------:R-:W-:Y:S02]  /*14b30*/  SHF.R.U32.HI R4, RZ, 0x10, R5 ;  /* 0x00000010ff047819 */ /* 0x000fe40000011605 */
[----:B------:R-:W-:Y:S01]  /*14b40*/  PRMT R106, R106, 0x5410, R35 ;  /* 0x000054106a6a7816 */ /* 0x000fe20000000023 */
[----:B------:R-:W-:Y:S01]  /*14b50*/  IMAD.U32 R35, R102, 0x10000, RZ ;  /* 0x0001000066237824 */ /* 0x000fe200078e00ff */
[--C-:B------:R-:W-:Y:S02]  /*14b60*/  SHF.R.U64 R5, R6, 0x10, R7.reuse ;  /* 0x0000001006057819 */ /* 0x100fe40000001207 */
        /* <DEDUP_REMOVED lines=10> */
[----:B------:R-:W-:Y:S02]  /*14c10*/  LOP3.LUT R106, R106, 0xffff0000, RZ, 0xc0, !PT ;  /* 0xffff00006a6a7812 */ /* 0x000fe400078ec0ff */
        /* <DEDUP_REMOVED lines=30> */
[C---:B------:R-:W-:Y:S01]  /*14e00*/  IMAD.U32 R29, R31.reuse, 0x10000, RZ ;  /* 0x000100001f1d7824 */ /* 0x040fe200078e00ff */
[----:B------:R-:W-:Y:S01]  /*14e10*/  LOP3.LUT R30, R31, 0xffff0000, RZ, 0xc0, !PT ;  /* 0xffff00001f1e7812 */ /* 0x000fe200078ec0ff */
[----:B------:R-:W-:Y:S01]  /*14e20*/  FMUL.FTZ R41, R14, R33 ;  /* 0x000000210e297220 */ /* 0x000fe20000410000 */
[----:B------:R-:W-:-:S02]  /*14e30*/  IMAD.U32 R31, R107, 0x10000, RZ ;  /* 0x000100006b1f7824 */ /* 0x000fc400078e00ff */
[----:B------:R-:W-:Y:S01]  /*14e40*/  FFMA.FTZ R39, R4, R33, -R39 ;  /* 0x0000002104277223 */ /* 0x000fe20000010827 */
[----:B------:R-:W-:Y:S02]  /*14e50*/  IMAD.U32 R14, R105, 0x10000, RZ ;  /* 0x00010000690e7824 */ /* 0x000fe400078e00ff */
[----:B------:R-:W-:Y:S01]  /*14e60*/  FMUL.FTZ R33, R20, R37 ;  /* 0x0000002514217220 */ /* 0x000fe20000410000 */
[----:B------:R-:W-:Y:S01]  /*14e70*/  FFMA.FTZ R41, R4, R35, R41 ;  /* 0x0000002304297223 */ /* 0x000fe20000010029 */
[----:B------:R-:W-:Y:S02]  /*14e80*/  IMAD.U32 R4, R109, 0x10000, RZ ;  /* 0x000100006d047824 */ /* 0x000fe400078e00ff */
[-C--:B------:R-:W-:Y:S01]  /*14e90*/  FMUL.FTZ R35, R20, R31.reuse ;  /* 0x0000001f14237220 */ /* 0x080fe20000410000 */
[C---:B------:R-:W-:Y:S01]  /*14ea0*/  FMUL.FTZ R20, R29.reuse, R14 ;  /* 0x0000000e1d147220 */ /* 0x040fe20000410000 */
[C---:B------:R-:W-:Y:S01]  /*14eb0*/  FFMA.FTZ R33, R6.reuse, R31, -R33 ;  /* 0x0000001f06217223 */ /* 0x040fe20000010821 */
[-C--:B------:R-:W-:Y:S01]  /*14ec0*/  FMUL.FTZ R31, R29, R4.reuse ;  /* 0x000000041d1f7220 */ /* 0x080fe20000410000 */
[----:B------:R-:W-:Y:S01]  /*14ed0*/  LOP3.LUT R107, R107, 0xffff0000, RZ, 0xc0, !PT ;  /* 0xffff00006b6b7812 */ /* 0x000fe200078ec0ff */
[----:B------:R-:W-:Y:S01]  /*14ee0*/  FFMA.FTZ R29, R13, R4, -R20 ;  /* 0x000000040d1d7223 */ /* 0x000fe20000010814 */
[----:B------:R-:W-:Y:S01]  /*14ef0*/  FMUL.FTZ R4, R15, R102 ;  /* 0x000000660f047220 */ /* 0x000fe20000410000 */
[----:B------:R-:W-:Y:S01]  /*14f00*/  FFMA.FTZ R35, R6, R37, R35 ;  /* 0x0000002506237223 */ /* 0x000fe20000010023 */
[----:B------:R-:W-:Y:S01]  /*14f10*/  FFMA.FTZ R31, R13, R14, R31 ;  /* 0x0000000e0d1f7223 */ /* 0x000fe2000001001f */
[----:B------:R-:W-:Y:S01]  /*14f20*/  FMUL.FTZ R14, R15, R106 ;  /* 0x0000006a0f0e7220 */ /* 0x000fe20000410000 */
[----:B------:R-:W-:-:S02]  /*14f30*/  IMAD.U32 R6, R104, 0x10000, RZ ;  /* 0x0001000068067824 */ /* 0x000fc400078e00ff */
[C---:B------:R-:W-:Y:S01]  /*14f40*/  FMUL.FTZ R13, R28.reuse, R103 ;  /* 0x000000671c0d7220 */ /* 0x040fe20000410000 */
[----:B------:R-:W-:Y:S01]  /*14f50*/  FFMA.FTZ R106, R5, R106, -R4 ;  /* 0x0000006a056a7223 */ /* 0x000fe20000010804 */
        /* <DEDUP_REMOVED lines=31> */
.L_x_3059:
[----:B------:R-:W-:Y:S05]  /*15150*/  BSYNC B1 ;  /* 0x0000000000017941 */ /* 0x000fea0003800000 */
.L_x_3058:
[----:B------:R-:W-:Y:S05]  /*15160*/  @P1 BRA `(.L_x_3025) ;  /* 0x00000004009c1947 */ /* 0x000fea0003800000 */
[----:B------:R-:W2:Y:S01]  /*15170*/  LDL R32, [R1+0x70] ;  /* 0x0000700001207983 */ /* 0x000ea20000100800 */
[----:B------:R-:W-:Y:S02]  /*15180*/  LEA.HI R0, R34, R0, RZ, 0x1d ;  /* 0x0000000022007211 */ /* 0x000fe400078fe8ff */
[----:B------:R-:W-:Y:S02]  /*15190*/  SHF.R.U64 R26, R8, 0x10, R9 ;  /* 0x00000010081a7819 */ /* 0x000fe40000001209 */
[----:B0-----:R-:W-:Y:S01]  /*151a0*/  SHF.R.S32.HI R5, RZ, 0x1f, R0 ;  /* 0x0000001fff057819 */ /* 0x001fe20000011400 */
[----:B------:R-:W-:Y:S01]  /*151b0*/  IMAD.SHL.U32 R3, R0, 0x8, RZ ;  /* 0x0000000800037824 */ /* 0x000fe200078e00ff */
[----:B------:R-:W-:Y:S02]  /*151c0*/  SHF.R.U64 R27, R72, 0x10, R73 ;  /* 0x00000010481b7819 */ /* 0x000fe40000001249 */
[----:B------:R-:W-:Y:S02]  /*151d0*/  LEA.HI R5, R5, R0, RZ, 0x3 ;  /* 0x0000000005057211 */ /* 0x000fe400078f18ff */
[----:B------:R-:W-:-:S02]  /*151e0*/  LOP3.LUT R0, R42, 0x38, R3, 0xf8, !PT ;  /* 0x000000382a007812 */ /* 0x000fc400078ef803 */
[----:B------:R-:W-:Y:S01]  /*151f0*/  SHF.R.U32.HI R8, RZ, 0x10, R9 ;  /* 0x00000010ff087819 */ /* 0x000fe20000011609 */
[----:B------:R-:W-:Y:S01]  /*15200*/  IMAD.SHL.U32 R5, R5, 0x400, RZ ;  /* 0x0000040005057824 */ /* 0x000fe200078e00ff */
[----:B------:R-:W-:Y:S02]  /*15210*/  LOP3.LUT R0, R0, R40, RZ, 0x3c, !PT ;  /* 0x0000002800007212 */ /* 0x000fe400078e3cff */
[----:B------:R-:W-:Y:S02]  /*15220*/  PRMT R26, R21, 0x5410, R26 ;  /* 0x00005410151a7816 */ /* 0x000fe4000000001a */
[----:B------:R-:W-:Y:S02]  /*15230*/  LOP3.LUT R3, R5, 0x7fffe000, RZ, 0xc0, !PT ;  /* 0x7fffe00005037812 */ /* 0x000fe400078ec0ff */
[----:B------:R-:W-:Y:S02]  /*15240*/  SHF.R.U64 R25, R74, 0x10, R75 ;  /* 0x000000104a197819 */ /* 0x000fe4000000124b */
[----:B-----5:R-:W-:-:S02]  /*15250*/  IADD3 R3, R0, R3, R38 ;  /* 0x0000000300037210 */ /* 0x020fc40007ffe026 */
[----:B------:R-:W-:Y:S02]  /*15260*/  SHF.R.U64 R9, R10, 0x10, R11 ;  /* 0x000000100a097819 */ /* 0x000fe4000000120b */
[----:B------:R-:W-:Y:S01]  /*15270*/  PRMT R88, R88, 0x5410, R27 ;  /* 0x0000541058587816 */ /* 0x000fe2000000001b */
[----:B------:R-:W-:Y:S01]  /*15280*/  IMAD R3, R3, 0x2, R18 ;  /* 0x0000000203037824 */ /* 0x000fe200078e0212 */
[----:B------:R-:W-:Y:S01]  /*15290*/  SHF.R.U32.HI R72, RZ, 0x10, R73 ;  /* 0x00000010ff487819 */ /* 0x000fe20000011649 */
[----:B------:R-:W-:Y:S01]  /*152a0*/  IMAD.U32 R27, R26, 0x10000, RZ ;  /* 0x000100001a1b7824 */ /* 0x000fe200078e00ff */
[----:B------:R-:W-:Y:S02]  /*152b0*/  SHF.R.U32.HI R10, RZ, 0x10, R11 ;  /* 0x00000010ff0a7819 */ /* 0x000fe4000001160b */
[----:B------:R-:W0:Y:S01]  /*152c0*/  LDS.128 R12, [R3+0x14400] ;  /* 0x01440000030c7984 */ /* 0x000e220000000c00 */
[----:B------:R-:W-:Y:S02]  /*152d0*/  PRMT R85, R85, 0x5410, R8 ;  /* 0x0000541055557816 */ /* 0x000fe40000000008 */
[----:B------:R-:W-:Y:S01]  /*152e0*/  PRMT R90, R90, 0x5410, R25 ;  /* 0x000054105a5a7816 */ /* 0x000fe20000000019 */
[----:B------:R-:W-:Y:S01]  /*152f0*/  IMAD.U32 R25, R88, 0x10000, RZ ;  /* 0x0001000058197824 */ /* 0x000fe200078e00ff */
[----:B------:R-:W-:Y:S01]  /*15300*/  SHF.R.U32.HI R74, RZ, 0x10, R75 ;  /* 0x00000010ff4a7819 */ /* 0x000fe2000001164b */
[----:B------:R-:W-:Y:S01]  /*15310*/  IMAD.U32 R29, R85, 0x10000, RZ ;  /* 0x00010000551d7824 */ /* 0x000fe200078e00ff */
[----:B------:R-:W-:-:S02]  /*15320*/  PRMT R89, R89, 0x5410, R72 ;  /* 0x0000541059597816 */ /* 0x000fc40000000048 */
[----:B------:R-:W-:Y:S02]  /*15330*/  PRMT R87, R87, 0x5410, R10 ;  /* 0x0000541057577816 */ /* 0x000fe4000000000a */
[----:B------:R-:W-:Y:S02]  /*15340*/  PRMT R91, R91, 0x5410, R74 ;  /* 0x000054105b5b7816 */ /* 0x000fe4000000004a */
[----:B------:R-:W-:Y:S01]  /*15350*/  PRMT R86, R86, 0x5410, R9 ;  /* 0x0000541056567816 */ /* 0x000fe20000000009 */
[C---:B0-----:R-:W-:Y:S01]  /*15360*/  IMAD.U32 R11, R12.reuse, 0x10000, RZ ;  /* 0x000100000c0b7824 */ /* 0x041fe200078e00ff */
[----:B------:R-:W-:Y:S01]  /*15370*/  LOP3.LUT R12, R12, 0xffff0000, RZ, 0xc0, !PT ;  /* 0xffff00000c0c7812 */ /* 0x000fe200078ec0ff */
[C---:B------:R-:W-:Y:S01]  /*15380*/  IMAD.U32 R20, R13.reuse, 0x10000, RZ ;  /* 0x000100000d147824 */ /* 0x040fe200078e00ff */
[----:B------:R-:W-:Y:S01]  /*15390*/  LOP3.LUT R13, R13, 0xffff0000, RZ, 0xc0, !PT ;  /* 0xffff00000d0d7812 */ /* 0x000fe200078ec0ff */
[C---:B------:R-:W-:Y:S01]  /*153a0*/  FMUL.FTZ R31, R11.reuse, R27 ;  /* 0x0000001b0b1f7220 */ /* 0x040fe20000410000 */
[----:B------:R-:W-:Y:S01]  /*153b0*/  FMUL.FTZ R33, R11, R25 ;  /* 0x000000190b217220 */ /* 0x000fe20000410000 */
[----:B------:R-:W-:-:S02]  /*153c0*/  IMAD.U32 R11, R89, 0x10000, RZ ;  /* 0x00010000590b7824 */ /* 0x000fc400078e00ff */
[C---:B------:R-:W-:Y:S01]  /*153d0*/  FMUL.FTZ R35, R20.reuse, R29 ;  /* 0x0000001d14237220 */ /* 0x040fe20000410000 */
[C---:B------:R-:W-:Y:S01]  /*153e0*/  IMAD.U32 R24, R15.reuse, 0x10000, RZ ;  /* 0x000100000f187824 */ /* 0x040fe200078e00ff */
[----:B------:R-:W-:Y:S01]  /*153f0*/  LOP3.LUT R15, R15, 0xffff0000, RZ, 0xc0, !PT ;  /* 0xffff00000f0f7812 */ /* 0x000fe200078ec0ff */
[----:B------:R-:W-:Y:S01]  /*15400*/  FMUL.FTZ R37, R20, R11 ;  /* 0x0000000b14257220 */ /* 0x000fe20000410000 */
[C---:B------:R-:W-:Y:S01]  /*15410*/  IMAD.U32 R21, R14.reuse, 0x10000, RZ ;  /* 0x000100000e157824 */ /* 0x040fe200078e00ff */
[----:B------:R-:W-:Y:S01]  /*15420*/  LOP3.LUT R14, R14, 0xffff0000, RZ, 0xc0, !PT ;  /* 0xffff00000e0e7812 */ /* 0x000fe200078ec0ff */
[----:B--2---:R-:W0:Y:S02]  /*15430*/  LDS.128 R4, [R32] ;  /* 0x0000000020047984 */ /* 0x004e240000000c00 */
[C---:B0-----:R-:W-:Y:S01]  /*15440*/  IMAD.U32 R0, R4.reuse, 0x10000, RZ ;  /* 0x0001000004007824 */ /* 0x041fe200078e00ff */
[----:B------:R-:W-:Y:S01]  /*15450*/  LOP3.LUT R4, R4, 0xffff0000, RZ, 0xc0, !PT ;  /* 0xffff000004047812 */ /* 0x000fe200078ec0ff */
[C---:B------:R-:W-:Y:S01]  /*15460*/  IMAD.U32 R8, R5.reuse, 0x10000, RZ ;  /* 0x0001000005087824 */ /* 0x040fe200078e00ff */
[----:B------:R-:W-:Y:S01]  /*15470*/  LOP3.LUT R5, R5, 0xffff0000, RZ, 0xc0, !PT ;  /* 0xffff000005057812 */ /* 0x000fe200078ec0ff */
[----:B------:R-:W-:Y:S01]  /*15480*/  FFMA.FTZ R28, R0, R25, -R31 ;  /* 0x00000019001c7223 */ /* 0x000fe2000001081f */
[----:B------:R-:W-:-:S02]  /*15490*/  IMAD.U32 R31, R87, 0x10000, RZ ;  /* 0x00010000571f7824 */ /* 0x000fc400078e00ff */
[----:B------:R-:W-:Y:S01]  /*154a0*/  FFMA.FTZ R35, R8, R11, -R35 ;  /* 0x0000000b08237223 */ /* 0x000fe20000010823 */
[----:B------:R-:W-:Y:S02]  /*154b0*/  IMAD.U32 R25, R91, 0x10000, RZ ;  /* 0x000100005b197824 */ /* 0x000fe400078e00ff */
[----:B------:R-:W-:Y:S01]  /*154c0*/  FFMA.FTZ R33, R0, R27, R33 ;  /* 0x0000001b00217223 */ /* 0x000fe20000010021 */
[----:B------:R-:W-:Y:S02]  /*154d0*/  IMAD.U32 R10, R7, 0x10000, RZ ;  /* 0x00010000070a7824 */ /* 0x000fe400078e00ff */
[C---:B------:R-:W-:Y:S01]  /*154e0*/  FMUL.FTZ R11, R24.reuse, R31 ;  /* 0x0000001f180b7220 */ /* 0x040fe20000410000 */
[----:B------:R-:W-:Y:S01]  /*154f0*/  FMUL.FTZ R24, R24, R25 ;  /* 0x0000001918187220 */ /* 0x000fe20000410000 */
[----:B------:R-:W-:Y:S01]  /*15500*/  LOP3.LUT R27, R26, 0xffff0000, RZ, 0xc0, !PT ;  /* 0xffff00001a1b7812 */ /* 0x000fe200078ec0ff */
[----:B------:R-:W-:Y:S01]  /*15510*/  FFMA.FTZ R37, R8, R29, R37 ;  /* 0x0000001d08257223 */ /* 0x000fe20000010025 */
[----:B------:R-:W-:Y:S01]  /*15520*/  FFMA.FTZ R30, R10, R25, -R11 ;  /* 0x000000190a1e7223 */ /* 0x000fe2000001080b */
[----:B------:R-:W-:Y:S01]  /*15530*/  LOP3.LUT R11, R88, 0xffff0000, RZ, 0xc0, !PT ;  /* 0xffff0000580b7812 */ /* 0x000fe200078ec0ff */
[----:B------:R-:W-:Y:S01]  /*15540*/  FFMA.FTZ R31, R10, R31, R24 ;  /* 0x0000001f0a1f7223 */ /* 0x000fe20000010018 */
[----:B------:R-:W-:Y:S01]  /*15550*/  LOP3.LUT R10, R85, 0xffff0000, RZ, 0xc0, !PT ;  /* 0xffff0000550a7812 */ /* 0x000fe200078ec0ff */
[C---:B------:R-:W-:Y:S01]  /*15560*/  FMUL.FTZ R25, R12.reuse, R27 ;  /* 0x0000001b0c197220 */ /* 0x040fe20000410000 */
[----:B------:R-:W-:Y:S01]  /*15570*/  LOP3.LUT R0, R89, 0xffff0000, RZ, 0xc0, !PT ;  /* 0xffff000059007812 */ /* 0x000fe200078ec0ff */
[----:B------:R-:W-:Y:S01]  /*15580*/  FMUL.FTZ R29, R12, R11 ;  /* 0x0000000b0c1d7220 */ /* 0x000fe20000410000 */
[----:B------:R-:W-:-:S02]  /*15590*/  IMAD.U32 R12, R86, 0x10000, RZ ;  /* 0x00010000560c7824 */ /* 0x000fc400078e00ff */
[C---:B------:R-:W-:Y:S01]  /*155a0*/  FMUL.FTZ R24, R13.reuse, R10 ;  /* 0x0000000a0d187220 */ /* 0x040fe20000410000 */
[C---:B------:R-:W-:Y:S01]  /*155b0*/  FFMA.FTZ R25, R4.reuse, R11, -R25 ;  /* 0x0000000b04197223 */ /* 0x040fe20000010819 */
[----:B------:R-:W-:Y:S01]  /*155c0*/  FMUL.FTZ R13, R13, R0 ;  /* 0x000000000d0d7220 */ /* 0x000fe20000410000 */
[----:B------:R-:W-:Y:S01]  /*155d0*/  FFMA.FTZ R20, R4, R27, R29 ;  /* 0x0000001b04147223 */ /* 0x000fe2000001001d */
[----:B------:R-:W-:Y:S02]  /*155e0*/  IMAD.U32 R9, R6, 0x10000, RZ ;  /* 0x0001000006097824 */ /* 0x000fe400078e00ff */
[----:B------:R-:W-:Y:S01]  /*155f0*/  FMUL.FTZ R4, R21, R12 ;  /* 0x0000000c15047220 */ /* 0x000fe20000410000 */
[----:B------:R-:W-:Y:S02]  /*15600*/  IMAD.U32 R8, R90, 0x10000, RZ ;  /* 0x000100005a087824 */ /* 0x000fe400078e00ff */
[C---:B------:R-:W-:Y:S01]  /*15610*/  FFMA.FTZ R10, R5.reuse, R10, R13 ;  /* 0x0000000a050a7223 */ /* 0x040fe2000001000d */
[----:B------:R-:W-:Y:S01]  /*15620*/  FFMA.FTZ R24, R5, R0, -R24 ;  /* 0x0000000005187223 */ /* 0x000fe20000010818 */
[----:B------:R-:W-:Y:S01]  /*15630*/  LOP3.LUT R11, R86, 0xffff0000, RZ, 0xc0, !PT ;  /* 0xffff0000560b7812 */ /* 0x000fe200078ec0ff */
[-C--:B------:R-:W-:Y:S01]  /*15640*/  FMUL.FTZ R26, R21, R8.reuse ;  /* 0x00000008151a7220 */ /* 0x080fe20000410000 */
[----:B------:R-:W-:Y:S01]  /*15650*/  FFMA.FTZ R13, R9, R8, -R4 ;  /* 0x00000008090d7223 */ /* 0x000fe20000010804 */
[----:B------:R-:W-:-:S02]  /*15660*/  LOP3.LUT R5, R90, 0xffff0000, RZ, 0xc0, !PT ;  /* 0xffff00005a057812 */ /* 0x000fc400078ec0ff */
[----:B------:R-:W-:Y:S01]  /*15670*/  LOP3.LUT R4, R87, 0xffff0000, RZ, 0xc0, !PT ;  /* 0xffff000057047812 */ /* 0x000fe200078ec0ff */
[----:B------:R-:W-:Y:S01]  /*15680*/  FFMA.FTZ R26, R9, R12, R26 ;  /* 0x0000000c091a7223 */ /* 0x000fe2000001001a */
[----:B------:R-:W-:Y:S01]  /*15690*/  LOP3.LUT R0, R91, 0xffff0000, RZ, 0xc0, !PT ;  /* 0xffff00005b007812 */ /* 0x000fe200078ec0ff */
[----:B------:R-:W-:Y:S01]  /*156a0*/  FMUL.FTZ R9, R14, R11 ;  /* 0x0000000b0e097220 */ /* 0x000fe20000410000 */
[----:B------:R-:W-:Y:S01]  /*156b0*/  LOP3.LUT R6, R6, 0xffff0000, RZ, 0xc0, !PT ;  /* 0xffff000006067812 */ /* 0x000fe200078ec0ff */
[-C--:B------:R-:W-:Y:S01]  /*156c0*/  FMUL.FTZ R14, R14, R5.reuse ;  /* 0x000000050e0e7220 */ /* 0x080fe20000410000 */
[----:B------:R-:W-:Y:S01]  /*156d0*/  LOP3.LUT R7, R7, 0xffff0000, RZ, 0xc0, !PT ;  /* 0xffff000007077812 */ /* 0x000fe200078ec0ff */
        /* <DEDUP_REMOVED lines=16> */
.L_x_3025:
[----:B------:R-:W-:Y:S05]  /*157e0*/  BSYNC B0 ;  /* 0x0000000000007941 */ /* 0x000fea0003800000 */
.L_x_2985:
        /* <DEDUP_REMOVED lines=8> */
.L_x_2983:
[----:B------:R-:W2:Y:S02]  /*15870*/  LDL R0, [R1+0x58] ;  /* 0x0000580001007983 */ /* 0x000ea40000100800 */
[----:B--2---:R-:W-:-:S13]  /*15880*/  R2UR UR4, R0 ;  /* 0x00000000000472ca */ /* 0x004fda00000e0000 */
[----:B------:R-:W-:-:S05]  /*15890*/  IMAD.U32 R0, RZ, RZ, UR4 ;  /* 0x00000004ff007e24 */ /* 0x000fca000f8e00ff */
[----:B------:R-:W-:-:S13]  /*158a0*/  ISETP.NE.AND P0, PT, R0, 0x3, PT ;  /* 0x000000030000780c */ /* 0x000fda0003f05270 */
[----:B------:R-:W-:Y:S05]  /*158b0*/  @!P0 BRA `(.L_x_3060) ;  /* 0x0000000000048947 */ /* 0x000fea0003800000 */
[----:B------:R-:W-:Y:S01]  /*158c0*/  BPT.TRAP 0x1 ;  /* 0x000000040000795c */ /* 0x000fe20000300000 */
.L_x_3060:
[----:B------:R-:W-:Y:S01]  /*158d0*/  IMAD R0, R217, 0x8, R18 ;  /* 0x00000008d9007824 */ /* 0x000fe200078e0212 */
[----:B01-34-:R-:W-:-:S04]  /*158e0*/  SHF.L.U32 R3, R218, 0x1f, RZ ;  /* 0x0000001fda037819 */ /* 0x01bfc800000006ff */
[----:B------:R0:W1:Y:S01]  /*158f0*/  SYNCS.PHASECHK.TRANS64.TRYWAIT P2, [R0+URZ+0x38830], R3 ;  /* 0x03883003000075a7 */ /* 0x000062000804017f */
[----:B------:R-:W-:Y:S05]  /*15900*/  @!P0 BRA `(.L_x_3061) ;  /* 0x0000000000048947 */ /* 0x000fea0003800000 */
[----:B------:R-:W-:Y:S01]  /*15910*/  BPT.TRAP 0x1 ;  /* 0x000000040000795c */ /* 0x000fe20000300000 */
.L_x_3061:
[----:B------:R-:W2:Y:S02]  /*15920*/  S2R R4, SR_TID.X ;  /* 0x0000000000047919 */ /* 0x000ea40000002100 */
[----:B--2---:R-:W-:-:S04]  /*15930*/  LOP3.LUT R4, R4, 0x7f, RZ, 0xc0, !PT ;  /* 0x0000007f04047812 */ /* 0x004fc800078ec0ff */
[----:B------:R-:W-:Y:S01]  /*15940*/  ISETP.NE.AND P1, PT, R4, RZ, PT ;  /* 0x000000ff0400720c */ /* 0x000fe20003f25270 */
[----:B-1----:R-:W-:-:S12]  /*15950*/  @P2 BRA `(.L_x_3062) ;  /* 0x0000000000082947 */ /* 0x002fd80003800000 */
[----:B------:R-:W1:Y:S02]  /*15960*/  SYNCS.PHASECHK.TRANS64.TRYWAIT P2, [R0+URZ+0x38830], R3 ;  /* 0x03883003000075a7 */ /* 0x000e64000804017f */
[----:B-1----:R-:W-:Y:S05]  /*15970*/  @!P2 BRA `(.L_x_3063) ;  /* 0x000001d000aca947 */ /* 0x002fea0003800000 */
.L_x_3062:
[----:B------:R-:W-:Y:S05]  /*15980*/  WARPSYNC.ALL ;  /* 0x0000000000007948 */ /* 0x000fea0003800000 */
[----:B01----:R-:W-:Y:S01]  /*15990*/  VIADD R3, R18, 0x24400 ;  /* 0x0002440012037836 */ /* 0x003fe20000000000 */
[----:B------:R-:W-:Y:S01]  /*159a0*/  R2UR UR20, R2 ;  /* 0x00000000021472ca */ /* 0x000fe200000e0000 */
[----:B------:R-:W-:Y:S01]  /*159b0*/  IMAD.MOV.U32 R5, RZ, RZ, 0x40000040 ;  /* 0x40000040ff057424 */ /* 0x000fe200078e00ff */
[----:B------:R-:W-:Y:S01]  /*159c0*/  WARPGROUP.ARRIVE ;  /* 0x00000000000079c5 */ /* 0x000fe20000000000 */
[----:B------:R-:W-:Y:S01]  /*159d0*/  UMOV UR5, 0x40000040 ;  /* 0x4000004000057882 */ /* 0x000fe20000000000 */
[----:B------:R-:W-:Y:S01]  /*159e0*/  SHF.R.U32.HI R3, RZ, 0x4, R3 ;  /* 0x00000004ff037819 */ /* 0x000fe20000011603 */
[----:B------:R-:W-:Y:S01]  /*159f0*/  UMOV UR17, UR5 ;  /* 0x0000000500117c82 */ /* 0x000fe20008000000 */
[----:B------:R-:W-:Y:S01]  /*15a00*/  R2UR UR7, R5 ;  /* 0x00000000050772ca */ /* 0x000fe200000e0000 */
[----:B------:R-:W-:Y:S01]  /*15a10*/  IMAD.U32 R11, RZ, RZ, UR5 ;  /* 0x00000005ff0b7e24 */ /* 0x000fe2000f8e00ff */
[----:B------:R-:W-:Y:S01]  /*15a20*/  LOP3.LUT R3, R3, 0x3fff, RZ, 0xc0, !PT ;  /* 0x00003fff03037812 */ /* 0x000fe200078ec0ff */
[----:B------:R-:W-:Y:S01]  /*15a30*/  IMAD.MOV.U32 R7, RZ, RZ, 0x40000040 ;  /* 0x40000040ff077424 */ /* 0x000fe200078e00ff */
[----:B------:R-:W-:Y:S01]  /*15a40*/  UMOV UR9, UR17 ;  /* 0x0000001100097c82 */ /* 0x000fe20008000000 */
[----:B------:R-:W-:Y:S01]  /*15a50*/  UMOV UR13, UR17 ;  /* 0x00000011000d7c82 */ /* 0x000fe20008000000 */
[----:B------:R-:W-:Y:S01]  /*15a60*/  LOP3.LUT R222, R3, 0x10000, RZ, 0xfc, !PT ;  /* 0x0001000003de7812 */ /* 0x000fe200078efcff */
[----:B------:R-:W-:Y:S01]  /*15a70*/  ULOP3.LUT UR20, UR20, 0x10000, URZ, 0xfc, !UPT ;  /* 0x0001000014147892 */ /* 0x000fe2000f8efc3f */
[----:B------:R-:W-:Y:S01]  /*15a80*/  IMAD.MOV.U32 R3, RZ, RZ, 0x40000040 ;  /* 0x40000040ff037424 */ /* 0x000fe200078e00ff */
[----:B------:R-:W-:Y:S01]  /*15a90*/  R2UR UR11, R7 ;  /* 0x00000000070b72ca */ /* 0x000fe200000e0000 */
[----:B------:R-:W-:Y:S01]  /*15aa0*/  IMAD.MOV.U32 R7, RZ, RZ, 0x40000040 ;  /* 0x40000040ff077424 */ /* 0x000fe200078e00ff */
[----:B------:R-:W-:Y:S01]  /*15ab0*/  UMOV UR25, 0x40000040 ;  /* 0x4000004000197882 */ /* 0x000fe20000000000 */
[----:B------:R-:W-:Y:S01]  /*15ac0*/  IMAD R4, R217, 0xa00, R222 ;  /* 0x00000a00d9047824 */ /* 0x000fe200078e02de */
[----:B------:R-:W-:Y:S01]  /*15ad0*/  UIADD3 UR56, UR20, 0x804, URZ ;  /* 0x0000080414387890 */ /* 0x000fe2000fffe03f */
[----:B------:R-:W-:Y:S01]  /*15ae0*/  IMAD.MOV.U32 R9, RZ, RZ, 0x40000040 ;  /* 0x40000040ff097424 */ /* 0x000fe200078e00ff */
        /* <DEDUP_REMOVED lines=10> */
[----:B------:R-:W-:Y:S01]  /*15b90*/  R2UR UR27, R9 ;  /* 0x00000000091b72ca */ /* 0x000fe200000e0000 */
[----:B------:R-:W-:Y:S01]  /*15ba0*/  IMAD.MOV.U32 R7, RZ, RZ, 0x40000040 ;  /* 0x40000040ff077424 */ /* 0x000fe200078e00ff */
[----:B------:R-:W-:Y:S01]  /*15bb0*/  R2UR UR10, R6 ;  /* 0x00000000060a72ca */ /* 0x000fe200000e0000 */
[----:B------:R-:W-:Y:S01]  /*15bc0*/  VIADD R6, R4, 0x200 ;  /* 0x0000020004067836 */ /* 0x000fe20000000000 */
[----:B------:R-:W-:Y:S01]  /*15bd0*/  R2UR UR26, R8 ;  /* 0x00000000081a72ca */ /* 0x000fe200000e0000 */
        /* <DEDUP_REMOVED lines=8> */
[----:B------:R0:W-:Y:S01]  /*15c60*/  STL.64 [R1+0x48], R10 ;  /* 0x0000480a01007387 */ /* 0x0001e20000100a00 */
[----:B------:R-:W-:Y:S01]  /*15c70*/  VIADD R6, R4, 0x102 ;  /* 0x0000010204067836 */ /* 0x000fe20000000000 */
[----:B------:R-:W-:Y:S01]  /*15c80*/  R2UR UR14, R2 ;  /* 0x00000000020e72ca */ /* 0x000fe200000e0000 */
[C---:B------:R-:W-:Y:S01]  /*15c90*/  VIADD R2, R4.reuse, 0x82 ;  /* 0x0000008204027836 */ /* 0x040fe20000000000 */
[----:B------:R-:W-:Y:S01]  /*15ca0*/  R2UR UR15, R3 ;  /* 0x00000000030f72ca */ /* 0x000fe200000e0000 */
[----:B------:R-:W-:Y:S01]  /*15cb0*/  IMAD.MOV.U32 R3, RZ, RZ, 0x40000040 ;  /* 0x40000040ff037424 */ /* 0x000fe200078e00ff */
[----:B------:R-:W-:Y:S01]  /*15cc0*/  UMOV UR57, 0x40000040 ;  /* 0x4000004000397882 */ /* 0x000fe20000000000 */
[----:B------:R-:W-:Y:S01]  /*15cd0*/  VIADD R8, R4, 0x4 ;  /* 0x0000000404087836 */ /* 0x000fe20000000000 */
[----:B------:R-:W-:Y:S01]  /*15ce0*/  UIADD3 UR52, UR20, 0x806, URZ ;  /* 0x0000080614347890 */ /* 0x000fe2000fffe03f */
[----:B------:R-:W-:Y:S01]  /*15cf0*/  IMAD.MOV.U32 R9, RZ, RZ, 0x40000040 ;  /* 0x40000040ff097424 */ /* 0x000fe200078e00ff */
[----:B------:R-:W-:Y:S01]  /*15d00*/  UMOV UR53, 0x40000040 ;  /* 0x4000004000357882 */ /* 0x000fe20000000000 */
[----:B------:R-:W-:Y:S01]  /*15d10*/  UIADD3 UR48, UR20, 0xc00, URZ ;  /* 0x00000c0014307890 */ /* 0x000fe2000fffe03f */
[----:B0-----:R-:W-:Y:S01]  /*15d20*/  IMAD.U32 R11, RZ, RZ, UR25 ;  /* 0x00000019ff0b7e24 */ /* 0x001fe2000f8e00ff */
[----:B------:R-:W-:Y:S01]  /*15d30*/  UMOV UR49, 0x40000040 ;  /* 0x4000004000317882 */ /* 0x000fe20000000000 */
[----:B------:R-:W-:Y:S01]  /*15d40*/  UIADD3 UR44, UR20, 0xc02, URZ ;  /* 0x00000c02142c7890 */ /* 0x000fe2000fffe03f */
[----:B------:R-:W-:Y:S01]  /*15d50*/  @!P1 VIADD R0, R0, 0x38840 ;  /* 0x0003884000009836 */ /* 0x000fe20000000000 */
[----:B------:R-:W-:Y:S01]  /*15d60*/  UMOV UR45, 0x40000040 ;  /* 0x40000040002d7882 */ /* 0x000fe20000000000 */
[----:B------:R-:W-:Y:S01]  /*15d70*/  UIADD3 UR40, UR20, 0xc04, URZ ;  /* 0x00000c0414287890 */ /* 0x000fe2000fffe03f */
[----:B------:R-:W-:Y:S01]  /*15d80*/  BSSY B0, `(.L_x_3064) ;  /* 0x00009c9000007945 */ /* 0x000fe20003800000 */
[----:B------:R-:W-:Y:S01]  /*15d90*/  UMOV UR41, 0x40000040 ;  /* 0x4000004000297882 */ /* 0x000fe20000000000 */
[----:B------:R-:W-:Y:S01]  /*15da0*/  UIADD3 UR36, UR20, 0xc06, URZ ;  /* 0x00000c0614247890 */ /* 0x000fe2000fffe03f */
[----:B------:R-:W-:Y:S01]  /*15db0*/  @!P1 PRMT R0, RZ, 0x654, R0 ;  /* 0x00000654ff009816 */ /* 0x000fe20000000000 */
[----:B------:R-:W-:Y:S01]  /*15dc0*/  UMOV UR37, 0x40000040 ;  /* 0x4000004000257882 */ /* 0x000fe20000000000 */
[----:B------:R-:W-:-:S02]  /*15dd0*/  CS2R R150, SRZ ;  /* 0x0000000000967805 */ /* 0x000fc4000001ff00 */
[----:B------:R-:W-:Y:S02]  /*15de0*/  CS2R R148, SRZ ;  /* 0x0000000000947805 */ /* 0x000fe4000001ff00 */
[----:B------:R-:W-:Y:S02]  /*15df0*/  CS2R R146, SRZ ;  /* 0x0000000000927805 */ /* 0x000fe4000001ff00 */
[----:B-----5:R-:W-:Y:S02]  /*15e00*/  CS2R R144, SRZ ;  /* 0x0000000000907805 */ /* 0x020fe4000001ff00 */
        /* <DEDUP_REMOVED lines=17> */
[----:B------:R-:W-:Y:S02]  /*15f20*/  WARPGROUP.DEPBAR.LE gsb0, 0x0 ;  /* 0x00008000000079c5 */ /* 0x000fe40000010000 */
[----:B------:R-:W-:Y:S01]  /*15f30*/  WARPGROUP.ARRIVE ;  /* 0x00000000000079c5 */ /* 0x000fe20000000000 */
[----:B------:R-:W-:Y:S02]  /*15f40*/  CS2R R108, SRZ ;  /* 0x00000000006c7805 */ /* 0x000fe4000001ff00 */
[----:B------:R-:W-:Y:S02]  /*15f50*/  CS2R R106, SRZ ;  /* 0x00000000006a7805 */ /* 0x000fe4000001ff00 */
[----:B------:R-:W-:-:S02]  /*15f60*/  CS2R R104, SRZ ;  /* 0x0000000000687805 */ /* 0x000fc4000001ff00 */
[----:B------:R-:W-:Y:S02]  /*15f70*/  CS2R R102, SRZ ;  /* 0x0000000000667805 */ /* 0x000fe4000001ff00 */
[----:B------:R-:W-:Y:S01]  /*15f80*/  CS2R R100, SRZ ;  /* 0x0000000000647805 */ /* 0x000fe2000001ff00 */
[----:B------:R-:W-:Y:S01]  /*15f90*/  HGMMA.64x16x16.F32.BF16 R48, gdesc[UR4], RZ, !UPT, gsb0 ;  /* 0x00200000043079f0 */ /* 0x000fe2000c0018ff */
[----:B------:R-:W-:Y:S01]  /*15fa0*/  UIADD3 UR4, UR20, 0x2, URZ ;  /* 0x0000000214047890 */ /* 0x000fe2000fffe03f */
[----:B------:R-:W-:Y:S02]  /*15fb0*/  CS2R R98, SRZ ;  /* 0x0000000000627805 */ /* 0x000fe4000001ff00 */
[----:B------:R-:W-:Y:S02]  /*15fc0*/  CS2R R96, SRZ ;  /* 0x0000000000607805 */ /* 0x000fe4000001ff00 */
[----:B------:R-:W-:Y:S02]  /*15fd0*/  CS2R R94, SRZ ;  /* 0x00000000005e7805 */ /* 0x000fe4000001ff00 */
[----:B------:R-:W-:-:S02]  /*15fe0*/  CS2R R92, SRZ ;  /* 0x00000000005c7805 */ /* 0x000fc4000001ff00 */
[----:B------:R-:W-:Y:S02]  /*15ff0*/  CS2R R90, SRZ ;  /* 0x00000000005a7805 */ /* 0x000fe4000001ff00 */
[----:B------:R-:W-:Y:S01]  /*16000*/  CS2R R88, SRZ ;  /* 0x0000000000587805 */ /* 0x000fe2000001ff00 */
[----:B------:R-:W-:Y:S01]  /*16010*/  UMOV UR24, UR4 ;  /* 0x0000000400187c82 */ /* 0x000fe20008000000 */
[----:B------:R-:W-:Y:S01]  /*16020*/  CS2R R86, SRZ ;  /* 0x0000000000567805 */ /* 0x000fe2000001ff00 */
[----:B------:R-:W-:Y:S01]  /*16030*/  IMAD.U32 R10, RZ, RZ, UR24 ;  /* 0x00000018ff0a7e24 */ /* 0x000fe2000f8e00ff */
[----:B------:R-:W-:-:S04]  /*16040*/  CS2R R82, SRZ ;  /* 0x0000000000527805 */ /* 0x000fc8000001ff00 */
[----:B------:R0:W-:Y:S01]  /*16050*/  STL.64 [R1+0x40], R10 ;  /* 0x0000400a01007387 */ /* 0x0001e20000100a00 */
[----:B------:R-:W-:Y:S02]  /*16060*/  WARPGROUP.DEPBAR.LE gsb0, 0x0 ;  /* 0x00008000000079c5 */ /* 0x000fe40000010000 */
[----:B------:R-:W-:-:S06]  /*16070*/  WARPGROUP.ARRIVE ;  /* 0x00000000000079c5 */ /* 0x000fcc0000000000 */
[----:B------:R-:W-:Y:S01]  /*16080*/  HGMMA.64x16x16.F32.BF16 R40, gdesc[UR8], RZ, !UPT, gsb0 ;  /* 0x00200000082879f0 */ /* 0x000fe2000c0018ff */
[----:B------:R-:W-:Y:S01]  /*16090*/  UMOV UR8, UR24 ;  /* 0x0000001800087c82 */ /* 0x000fe20008000000 */
[----:B------:R-:W-:Y:S01]  /*160a0*/  UMOV UR9, UR25 ;  /* 0x0000001900097c82 */ /* 0x000fe20008000000 */
[----:B------:R-:W-:Y:S01]  /*160b0*/  UMOV UR4, UR8 ;  /* 0x0000000800047c82 */ /* 0x000fe20008000000 */
[----:B------:R-:W-:Y:S01]  /*160c0*/  UMOV UR5, UR9 ;  /* 0x0000000900057c82 */ /* 0x000fe20008000000 */
[----:B------:R-:W-:Y:S02]  /*160d0*/  WARPGROUP.DEPBAR.LE gsb0, 0x0 ;  /* 0x00008000000079c5 */ /* 0x000fe40000010000 */
[----:B------:R-:W-:-:S06]  /*160e0*/  WARPGROUP.ARRIVE ;  /* 0x00000000000079c5 */ /* 0x000fcc0000000000 */
[----:B------:R-:W-:Y:S01]  /*160f0*/  HGMMA.64x16x16.F32.BF16 R32, gdesc[UR12], RZ, !UPT, gsb0 ;  /* 0x002000000c2079f0 */ /* 0x000fe2000c0018ff */
        /* <DEDUP_REMOVED lines=375> */
[----:B------:R-:W-:Y:S01]  /*17870*/  R2UR UR58, R8 ;  /* 0x00000000083a72ca */ /* 0x000fe200000e0000 */
[----:B------:R-:W-:Y:S01]  /*17880*/  VIADD R8, R4, 0x506 ;  /* 0x0000050604087836 */ /* 0x000fe20000000000 */
[----:B------:R-:W-:Y:S01]  /*17890*/  R2UR UR59, R9 ;  /* 0x00000000093b72ca */ /* 0x000fe200000e0000 */
[----:B------:R-:W-:-:S03]  /*178a0*/  IMAD.MOV.U32 R9, RZ, RZ, 0x40000040 ;  /* 0x40000040ff097424 */ /* 0x000fc600078e00ff */
        /* <DEDUP_REMOVED lines=37> */
[----:B------:R0:W-:Y:S01]  /*17b00*/  STL.64 [R1], R10 ;  /* 0x0000000a01007387 */ /* 0x0001e20000100a00 */
        /* <DEDUP_REMOVED lines=21> */
[----:B------:R-:W-:Y:S01]  /*17c60*/  IMAD.MOV.U32 R3, RZ, RZ, 0x40000040 ;  /* 0x40000040ff037424 */ /* 0x000fe200078e00ff */
[----:B------:R-:W-:Y:S02]  /*17c70*/  WARPGROUP.DEPBAR.LE gsb0, 0x0 ;  /* 0x00008000000079c5 */ /* 0x000fe40000010000 */
[----:B------:R-:W-:-:S06]  /*17c80*/  WARPGROUP.ARRIVE ;  /* 0x00000000000079c5 */ /* 0x000fcc0000000000 */
[----:B------:R-:W-:Y:S03]  /*17c90*/  HGMMA.64x16x16.F32.BF16 R56, gdesc[UR24], R56, gsb0 ;  /* 0x00200000183879f0 */ /* 0x000fe60008001838 */
        /* <DEDUP_REMOVED lines=195> */
[----:B------:R-:W-:Y:S01]  /*188d0*/  ULDC UR42, c[0x0][0x988] ;  /* 0x00026200002a7ab9 */ /* 0x000fe20000000800 */
[----:B------:R-:W-:Y:S01]  /*188e0*/  ULDC UR43, c[0x0][0x988] ;  /* 0x00026200002b7ab9 */ /* 0x000fe20000000800 */
[----:B------:R-:W-:Y:S02]  /*188f0*/  WARPGROUP.DEPBAR.LE gsb0, 0x0 ;  /* 0x00008000000079c5 */ /* 0x000fe40000010000 */
[----:B------:R-:W-:-:S06]  /*18900*/  WARPGROUP.ARRIVE ;  /* 0x00000000000079c5 */ /* 0x000fcc0000000000 */
[----:B------:R-:W-:Y:S03]  /*18910*/  HGMMA.64x16x16.F32.BF16 R48, gdesc[UR16], R48, gsb0 ;  /* 0x00200000103079f0 */ /* 0x000fe60008001830 */
[----:B------:R-:W-:Y:S02]  /*18920*/  WARPGROUP.DEPBAR.LE gsb0, 0x0 ;  /* 0x00008000000079c5 */ /* 0x000fe40000010000 */
[----:B------:R-:W-:-:S06]  /*18930*/  WARPGROUP.ARRIVE ;  /* 0x00000000000079c5 */ /* 0x000fcc0000000000 */
[----:B------:R-:W-:Y:S03]  /*18940*/  HGMMA.64x16x16.F32.BF16 R40, gdesc[UR12], R40, gsb0 ;  /* 0x002000000c2879f0 */ /* 0x000fe60008001828 */
[----:B------:R-:W-:Y:S02]  /*18950*/  WARPGROUP.DEPBAR.LE gsb0, 0x0 ;  /* 0x00008000000079c5 */ /* 0x000fe40000010000 */
[----:B------:R-:W-:-:S06]  /*18960*/  WARPGROUP.ARRIVE ;  /* 0x00000000000079c5 */ /* 0x000fcc0000000000 */
[----:B------:R-:W-:Y:S01]  /*18970*/  HGMMA.64x16x16.F32.BF16 R32, gdesc[UR8], R32, gsb0 ;  /* 0x00200000082079f0 */ /* 0x000fe20008001820 */
[----:B------:R-:W-:Y:S02]  /*18980*/  ULDC UR8, c[0x0][0x9d8] ;  /* 0x0002760000087ab9 */ /* 0x000fe40000000800 */
[----:B------:R-:W-:Y:S02]  /*18990*/  WARPGROUP.DEPBAR.LE gsb0, 0x0 ;  /* 0x00008000000079c5 */ /* 0x000fe40000010000 */
[----:B------:R-:W-:-:S06]  /*189a0*/  WARPGROUP.ARRIVE ;  /* 0x00000000000079c5 */ /* 0x000fcc0000000000 */
[----:B------:R-:W-:Y:S01]  /*189b0*/  HGMMA.64x16x16.F32.BF16 R24, gdesc[UR4], R24, gsb0 ;  /* 0x00200000041879f0 */ /* 0x000fe20008001818 */
[----:B------:R-:W-:Y:S01]  /*189c0*/  R2UR UR6, R2 ;  /* 0x00000000020672ca */ /* 0x000fe200000e0000 */
[----:B------:R-:W-:Y:S01]  /*189d0*/  UMOV UR4, UR36 ;  /* 0x0000002400047c82 */ /* 0x000fe20008000000 */
[----:B------:R-:W-:Y:S01]  /*189e0*/  R2UR UR7, R3 ;  /* 0x00000000030772ca */ /* 0x000fe200000e0000 */
[----:B------:R-:W-:Y:S01]  /*189f0*/  UMOV UR5, UR37 ;  /* 0x0000002500057c82 */ /* 0x000fe20008000000 */
[----:B------:R-:W1:Y:S02]  /*18a00*/  LDC R3, c[0x0][0x448] ;  /* 0x00011200ff037b82 */ /* 0x000e640000000800 */
[----:B-1----:R-:W-:Y:S01]  /*18a10*/  ISETP.NE.AND P2, PT, R3, 0x1, PT ;  /* 0x000000010300780c */ /* 0x002fe20003f45270 */
[----:B------:R-:W-:-:S12]  /*18a20*/  IMAD.IADD R3, R235, 0x1, R230 ;  /* 0x00000001eb037824 */ /* 0x000fd800078e02e6 */
[----:B0-----:R-:W0:Y:S08]  /*18a30*/  @P2 LDC R10, c[0x0][0x44c] ;  /* 0x00011300ff0a2b82 */ /* 0x001e300000000800 */
[----:B------:R-:W1:Y:S01]  /*18a40*/  @P2 LDC R11, c[0x0][0x450] ;  /* 0x00011400ff0b2b82 */ /* 0x000e620000000800 */
[----:B------:R-:W-:Y:S02]  /*18a50*/  WARPGROUP.DEPBAR.LE gsb0, 0x0 ;  /* 0x00008000000079c5 */ /* 0x000fe40000010000 */
[----:B------:R-:W-:-:S06]  /*18a60*/  WARPGROUP.ARRIVE ;  /* 0x00000000000079c5 */ /* 0x000fcc0000000000 */
[----:B------:R-:W-:Y:S01]  /*18a70*/  HGMMA.64x16x16.F32.BF16 R56, gdesc[UR36], R56, gsb0 ;  /* 0x00200000243879f0 */ /* 0x000fe20008001838 */
[----:B------:R-:W-:Y:S01]  /*18a80*/  ULDC UR38, c[0x0][0x9d8] ;  /* 0x0002760000267ab9 */ /* 0x000fe20000000800 */
[----:B------:R-:W-:Y:S01]  /*18a90*/  ULDC UR39, c[0x0][0x9d8] ;  /* 0x0002760000277ab9 */ /* 0x000fe20000000800 */
[----:B0-----:R-:W-:Y:S01]  /*18aa0*/  @P2 IMAD.HI.U32 R10, R3, R10, RZ ;  /* 0x0000000a030a2227 */ /* 0x001fe200078e00ff */
        /* <DEDUP_REMOVED lines=8> */
[----:B------:R-:W-:Y:S01]  /*18b30*/  R2UR UR6, R6 ;  /* 0x00000000060672ca */ /* 0x000fe200000e0000 */
[----:B------:R-:W-:Y:S01]  /*18b40*/  UMOV UR4, UR36 ;  /* 0x0000002400047c82 */ /* 0x000fe20008000000 */
[----:B------:R-:W-:Y:S01]  /*18b50*/  R2UR UR7, R7 ;  /* 0x00000000070772ca */ /* 0x000fe200000e0000 */
[----:B------:R-:W-:Y:S01]  /*18b60*/  UMOV UR5, UR37 ;  /* 0x0000002500057c82 */ /* 0x000fe20008000000 */
[----:B------:R-:W0:Y:S01]  /*18b70*/  MUFU.TANH R58, R58 ;  /* 0x0000003a003a7308 */ /* 0x000e220000002400 */
[----:B------:R-:W-:Y:S01]  /*18b80*/  FMUL.FTZ R7, R60, UR8 ;  /* 0x000000083c077c20 */ /* 0x000fe20008410000 */
[----:B------:R-:W-:Y:S01]  /*18b90*/  FMUL.FTZ R5, R57, UR8 ;  /* 0x0000000839057c20 */ /* 0x000fe20008410000 */
[----:B------:R-:W-:-:S05]  /*18ba0*/  FMUL.FTZ R6, R61, UR8 ;  /* 0x000000083d067c20 */ /* 0x000fca0008410000 */
[----:B------:R-:W2:Y:S08]  /*18bb0*/  MUFU.TANH R13, R59 ;  /* 0x0000003b000d7308 */ /* 0x000eb00000002400 */
        /* <DEDUP_REMOVED lines=12> */
[----:B------:R-:W-:Y:S01]  /*18c80*/  R2UR UR6, R8 ;  /* 0x00000000080672ca */ /* 0x000fe200000e0000 */
[----:B------:R-:W-:Y:S01]  /*18c90*/  UMOV UR4, UR36 ;  /* 0x0000002400047c82 */ /* 0x000fe20008000000 */
[----:B------:R-:W-:Y:S01]  /*18ca0*/  R2UR UR7, R9 ;  /* 0x00000000090772ca */ /* 0x000fe200000e0000 */
[----:B------:R-:W-:Y:S01]  /*18cb0*/  UMOV UR5, UR37 ;  /* 0x0000002500057c82 */ /* 0x000fe20008000000 */
[----:B------:R-:W-:-:S02]  /*18cc0*/  VIADD R8, R4, 0x986 ;  /* 0x0000098604087836 */ /* 0x000fc40000000000 */
[----:B------:R-:W-:Y:S01]  /*18cd0*/  FMUL.FTZ R49, R49, UR8 ;  /* 0x0000000831317c20 */ /* 0x000fe20008410000 */
[----:B------:R-:W-:Y:S01]  /*18ce0*/  IMAD.MOV.U32 R4, RZ, RZ, R3 ;  /* 0x000000ffff047224 */ /* 0x000fe200078e0003 */
[----:B-1----:R-:W-:Y:S01]  /*18cf0*/  @P2 SHF.R.U32.HI R4, RZ, R11, R10 ;  /* 0x0000000bff042219 */ /* 0x002fe2000001160a */
[----:B------:R-:W-:Y:S01]  /*18d00*/  IMAD.MOV.U32 R9, RZ, RZ, 0x40000040 ;  /* 0x40000040ff097424 */ /* 0x000fe200078e00ff */
[----:B------:R-:W1:Y:S01]  /*18d10*/  MUFU.TANH R50, R50 ;  /* 0x0000003200327308 */ /* 0x000e620000002400 */
[----:B------:R-:W-:Y:S02]  /*18d20*/  IMAD R3, R84, -0x50, R232 ;  /* 0xffffffb054037824 */ /* 0x000fe400078e02e8 */
[----:B------:R-:W-:Y:S01]  /*18d30*/  FMUL.FTZ R52, R52, UR8 ;  /* 0x0000000834347c20 */ /* 0x000fe20008410000 */
[----:B------:R-:W0:Y:S01]  /*18d40*/  SHFL.IDX PT, R10, R4, 0x1, 0x1c1f ;  /* 0x003c1f00040a7f89 */ /* 0x000e2200000e0000 */
[----:B------:R-:W-:Y:S01]  /*18d50*/  FMUL.FTZ R53, R53, UR8 ;  /* 0x0000000835357c20 */ /* 0x000fe20008410000 */
[----:B------:R-:W-:-:S02]  /*18d60*/  VIADD R3, R3, 0x50 ;  /* 0x0000005003037836 */ /* 0x000fc40000000000 */
[----:B------:R-:W2:Y:S01]  /*18d70*/  SHFL.IDX PT, R4, R4, RZ, 0x1c1f ;  /* 0x001c1fff04047589 */ /* 0x000ea200000e0000 */
[----:B------:R-:W-:Y:S08]  /*18d80*/  MUFU.TANH R51, R51 ;  /* 0x0000003300337308 */ /* 0x000ff00000002400 */
[----:B------:R-:W1:Y:S08]  /*18d90*/  MUFU.TANH R54, R54 ;  /* 0x0000003600367308 */ /* 0x000e700000002400 */
[----:B------:R-:W1:Y:S08]  /*18da0*/  MUFU.TANH R55, R55 ;  /* 0x0000003700377308 */ /* 0x000e700000002400 */
        /* <DEDUP_REMOVED lines=8> */
[----:B------:R-:W1:Y:S01]  /*18e30*/  MUFU.TANH R12, R42 ;  /* 0x0000002a000c7308 */ /* 0x000e620000002400 */
[----:B------:R-:W-:Y:S01]  /*18e40*/  HGMMA.64x16x16.F32.BF16 R32, gdesc[UR4], R32, gsb0 ;  /* 0x00200000042079f0 */ /* 0x000fe20008001820 */
[----:B------:R-:W-:Y:S01]  /*18e50*/  R2UR UR6, R8 ;  /* 0x00000000080672ca */ /* 0x000fe200000e0000 */
[----:B------:R-:W-:Y:S01]  /*18e60*/  UMOV UR4, UR36 ;  /* 0x0000002400047c82 */ /* 0x000fe20008000000 */
[----:B------:R-:W-:Y:S01]  /*18e70*/  R2UR UR7, R9 ;  /* 0x00000000090772ca */ /* 0x000fe200000e0000 */
[----:B------:R-:W-:Y:S01]  /*18e80*/  IMAD.MOV.U32 R9, RZ, RZ, -0x50 ;  /* 0xffffffb0ff097424 */ /* 0x000fe200078e00ff */
[----:B------:R-:W-:Y:S01]  /*18e90*/  UMOV UR5, UR37 ;  /* 0x0000002500057c82 */ /* 0x000fe20008000000 */
[----:B------:R-:W-:Y:S01]  /*18ea0*/  FMUL.FTZ R40, R40, UR8 ;  /* 0x0000000828287c20 */ /* 0x000fe20008410000 */
[----:B------:R-:W1:Y:S01]  /*18eb0*/  MUFU.TANH R14, R43 ;  /* 0x0000002b000e7308 */ /* 0x000e620000002400 */
[----:B------:R-:W-:-:S02]  /*18ec0*/  IMAD R9, R84, R9, 0x51 ;  /* 0x0000005154097424 */ /* 0x000fc400078e0209 */
[----:B------:R-:W-:Y:S01]  /*18ed0*/  FMUL.FTZ R41, R41, UR8 ;  /* 0x0000000829297c20 */ /* 0x000fe20008410000 */
[----:B------:R-:W-:Y:S01]  /*18ee0*/  FMUL.FTZ R44, R44, UR8 ;  /* 0x000000082c2c7c20 */ /* 0x000fe20008410000 */
[----:B------:R-:W-:Y:S01]  /*18ef0*/  FMUL.FTZ R45, R45, UR8 ;  /* 0x000000082d2d7c20 */ /* 0x000fe20008410000 */
[C---:B------:R-:W-:Y:S02]  /*18f00*/  IMAD R8, R234.reuse, -0x2, R9 ;  /* 0xfffffffeea087824 */ /* 0x040fe400078e0209 */
[----:B------:R-:W-:Y:S01]  /*18f10*/  IMAD R9, R234, -0x2, R3 ;  /* 0xfffffffeea097824 */ /* 0x000fe200078e0203 */
[----:B------:R-:W-:Y:S02]  /*18f20*/  MUFU.TANH R46, R46 ;  /* 0x0000002e002e7308 */ /* 0x000fe40000002400 */
[----:B------:R-:W-:-:S04]  /*18f30*/  IADD3 R64, -R231, R8, R232 ;  /* 0x00000008e7407210 */ /* 0x000fc80007ffe1e8 */
[-CC-:B0-----:R-:W-:Y:S02]  /*18f40*/  VIADDMNMX R11, R10, R64.reuse, R9.reuse, PT ;  /* 0x000000400a0b7246 */ /* 0x181fe40003800109 */
[----:B------:R-:W0:Y:S01]  /*18f50*/  MUFU.TANH R47, R47 ;  /* 0x0000002f002f7308 */ /* 0x000e220000002400 */
[----:B--2---:R-:W-:Y:S02]  /*18f60*/  VIADDMNMX R9, R4, R64, R9, PT ;  /* 0x0000004004097246 */ /* 0x004fe40003800109 */
[C---:B------:R-:W-:Y:S02]  /*18f70*/  ISETP.GT.AND P3, PT, R11.reuse, RZ, PT ;  /* 0x000000ff0b00720c */ /* 0x040fe40003f64270 */
[C---:B------:R-:W-:Y:S02]  /*18f80*/  ISETP.GT.AND P4, PT, R11.reuse, 0x1, PT ;  /* 0x000000010b00780c */ /* 0x040fe40003f84270 */
[----:B------:R-:W-:Y:S01]  /*18f90*/  ISETP.GT.AND P5, PT, R11, 0x8, PT ;  /* 0x000000080b00780c */ /* 0x000fe20003fa4270 */
[----:B------:R-:W-:Y:S01]  /*18fa0*/  MUFU.TANH R52, R52 ;  /* 0x0000003400347308 */ /* 0x000fe20000002400 */
[----:B------:R-:W-:-:S02]  /*18fb0*/  FSEL R66, R58, -INF , P3 ;  /* 0xff8000003a427808 */ /* 0x000fc40001800000 */
[----:B------:R-:W-:Y:S02]  /*18fc0*/  FSEL R13, R13, -INF , P4 ;  /* 0xff8000000d0d7808 */ /* 0x000fe40002000000 */
[C---:B------:R-:W-:Y:S02]  /*18fd0*/  ISETP.GT.AND P3, PT, R11.reuse, 0x9, PT ;  /* 0x000000090b00780c */ /* 0x040fe40003f64270 */
[----:B---3--:R-:W-:Y:S01]  /*18fe0*/  FSEL R62, R62, -INF , P5 ;  /* 0xff8000003e3e7808 */ /* 0x008fe20002800000 */
[----:B------:R-:W-:Y:S01]  /*18ff0*/  MUFU.TANH R53, R53 ;  /* 0x0000003500357308 */ /* 0x000fe20000002400 */
[----:B------:R-:W-:Y:S02]  /*19000*/  FMNMX.FTZ R3, R66, R13, !PT ;  /* 0x0000000d42037209 */ /* 0x000fe40007810000 */
[----:B------:R-:W-:Y:S02]  /*19010*/  ISETP.GT.AND P4, PT, R11, 0x10, PT ;  /* 0x000000100b00780c */ /* 0x000fe40003f84270 */
[----:B----4-:R-:W-:-:S02]  /*19020*/  FSEL R60, R60, -INF , P3 ;  /* 0xff8000003c3c7808 */ /* 0x010fc40001800000 */
[----:B------:R-:W-:Y:S01]  /*19030*/  FMNMX.FTZ R3, R62, R3, !PT ;  /* 0x000000033e037209 */ /* 0x000fe20007810000 */
[----:B------:R-:W-:Y:S01]  /*19040*/  MUFU.TANH R41, R41 ;  /* 0x0000002900297308 */ /* 0x000fe20000002400 */
[----:B------:R-:W-:Y:S02]  /*19050*/  ISETP.GT.AND P3, PT, R11, 0x11, PT ;  /* 0x000000110b00780c */ /* 0x000fe40003f64270 */
[----:B-1----:R-:W-:Y:S01]  /*19060*/  FSEL R58, R50, -INF , P4 ;  /* 0xff800000323a7808 */ /* 0x002fe20002000000 */
[----:B------:R-:W-:Y:S02]  /*19070*/  WARPGROUP.DEPBAR.LE gsb0, 0x0 ;  /* 0x00008000000079c5 */ /* 0x000fe40000010000 */
[----:B------:R-:W-:Y:S01]  /*19080*/  WARPGROUP.ARRIVE ;  /* 0x00000000000079c5 */ /* 0x000fe20000000000 */
[----:B------:R-:W-:Y:S01]  /*19090*/  FMUL.FTZ R34, R34, UR8 ;  /* 0x0000000822227c20 */ /* 0x000fe20008410000 */
[----:B------:R-:W-:Y:S01]  /*190a0*/  FMNMX.FTZ R3, R60, R3, !PT ;  /* 0x000000033c037209 */ /* 0x000fe20007810000 */
[----:B------:R-:W-:Y:S01]  /*190b0*/  FMUL.FTZ R35, R35, UR8 ;  /* 0x0000000823237c20 */ /* 0x000fe20008410000 */
[----:B------:R-:W-:Y:S01]  /*190c0*/  ISETP.GT.AND P4, PT, R11, 0x18, PT ;  /* 0x000000180b00780c */ /* 0x000fe20003f84270 */
[----:B------:R1:W2:Y:S01]  /*190d0*/  MUFU.TANH R20, R34 ;  /* 0x0000002200147308 */ /* 0x0002a20000002400 */
[----:B------:R-:W-:Y:S01]  /*190e0*/  HGMMA.64x16x16.F32.BF16 R24, gdesc[UR4], R24, gsb0 ;  /* 0x00200000041879f0 */ /* 0x000fe20008001818 */
[----:B------:R-:W-:Y:S01]  /*190f0*/  FMNMX.FTZ R3, R58, R3, !PT ;  /* 0x000000033a037209 */ /* 0x000fe20007810000 */
[----:B------:R-:W-:Y:S01]  /*19100*/  FMUL.FTZ R38, R38, UR8 ;  /* 0x0000000826267c20 */ /* 0x000fe20008410000 */
[----:B------:R-:W-:Y:S01]  /*19110*/  FSEL R8, R54, -INF , P4 ;  /* 0xff80000036087808 */ /* 0x000fe20002000000 */
[----:B------:R-:W-:Y:S01]  /*19120*/  FMUL.FTZ R39, R39, UR8 ;  /* 0x0000000827277c20 */ /* 0x000fe20008410000 */
[----:B------:R-:W-:Y:S01]  /*19130*/  ISETP.GT.AND P4, PT, R11, 0x20, PT ;  /* 0x000000200b00780c */ /* 0x000fe20003f84270 */
[----:B------:R-:W-:Y:S01]  /*19140*/  FMUL.FTZ R32, R32, UR8 ;  /* 0x0000000820207c20 */ /* 0x000fe20008410000 */
[----:B------:R-:W3:Y:S01]  /*19150*/  MUFU.TANH R35, R35 ;  /* 0x0000002300237308 */ /* 0x000ee20000002400 */
[----:B-1----:R-:W-:Y:S01]  /*19160*/  FSEL R34, R51, -INF , P3 ;  /* 0xff80000033227808 */ /* 0x002fe20001800000 */
[----:B------:R-:W-:Y:S01]  /*19170*/  FMUL.FTZ R36, R36, UR8 ;  /* 0x0000000824247c20 */ /* 0x000fe20008410000 */
[----:B------:R-:W-:Y:S01]  /*19180*/  ISETP.GT.AND P3, PT, R11, 0x19, PT ;  /* 0x000000190b00780c */ /* 0x000fe20003f64270 */
[----:B------:R-:W-:Y:S01]  /*19190*/  ULDC UR4, c[0x0][0x988] ;  /* 0x0002620000047ab9 */ /* 0x000fe20000000800 */
[----:B------:R-:W-:Y:S01]  /*191a0*/  FMNMX.FTZ R3, R34, R3, !PT ;  /* 0x0000000322037209 */ /* 0x000fe20007810000 */
[----:B------:R-:W-:Y:S01]  /*191b0*/  FMUL.FTZ R33, R33, UR8 ;  /* 0x0000000821217c20 */ /* 0x000fe20008410000 */
[----:B------:R-:W-:Y:S01]  /*191c0*/  FSEL R10, R55, -INF , P3 ;  /* 0xff800000370a7808 */ /* 0x000fe20001800000 */
[----:B------:R-:W1:Y:S01]  /*191d0*/  MUFU.TANH R38, R38 ;  /* 0x0000002600267308 */ /* 0x000e620000002400 */
[----:B------:R-:W-:Y:S01]  /*191e0*/  FMNMX.FTZ R15, R8, R3, !PT ;  /* 0x00000003080f7209 */ /* 0x000fe20007810000 */
[----:B------:R-:W-:Y:S01]  /*191f0*/  FMUL.FTZ R37, R37, UR8 ;  /* 0x0000000825257c20 */ /* 0x000fe20008410000 */
[----:B------:R-:W-:-:S02]  /*19200*/  ISETP.GT.AND P3, PT, R11, 0x21, PT ;  /* 0x000000210b00780c */ /* 0x000fc40003f64270 */
[----:B------:R-:W-:Y:S02]  /*19210*/  FSEL R12, R12, -INF , P4 ;  /* 0xff8000000c0c7808 */ /* 0x000fe40002000000 */
[----:B------:R-:W-:Y:S01]  /*19220*/  FMNMX.FTZ R15, R10, R15, !PT ;  /* 0x0000000f0a0f7209 */ /* 0x000fe20007810000 */
[----:B------:R-:W4:Y:S01]  /*19230*/  MUFU.TANH R39, R39 ;  /* 0x0000002700277308 */ /* 0x000f220000002400 */
[C---:B------:R-:W-:Y:S02]  /*19240*/  ISETP.GT.AND P4, PT, R11.reuse, 0x28, PT ;  /* 0x000000280b00780c */ /* 0x040fe40003f84270 */
[----:B------:R-:W-:Y:S02]  /*19250*/  FSEL R14, R14, -INF , P3 ;  /* 0xff8000000e0e7808 */ /* 0x000fe40001800000 */
[----:B------:R-:W-:Y:S02]  /*19260*/  FMNMX.FTZ R15, R12, R15, !PT ;  /* 0x0000000f0c0f7209 */ /* 0x000fe40007810000 */
[----:B------:R-:W-:Y:S01]  /*19270*/  ISETP.GT.AND P3, PT, R11, 0x29, PT ;  /* 0x000000290b00780c */ /* 0x000fe20003f64270 */
[----:B------:R-:W-:Y:S01]  /*19280*/  MUFU.TANH R72, R32 ;  /* 0x0000002000487308 */ /* 0x000fe20000002400 */
[----:B------:R-:W-:-:S02]  /*19290*/  FMNMX.FTZ R15, R14, R15, !PT ;  /* 0x0000000f0e0f7209 */ /* 0x000fc40007810000 */
[----:B0-----:R-:W-:Y:S02]  /*192a0*/  FSEL R56, R47, -INF , P3 ;  /* 0xff8000002f387808 */ /* 0x001fe40001800000 */
[----:B------:R-:W-:Y:S02]  /*192b0*/  ISETP.GT.AND P3, PT, R11, 0x31, PT ;  /* 0x000000310b00780c */ /* 0x000fe40003f64270 */
[C---:B------:R-:W-:Y:S01]  /*192c0*/  ISETP.GT.AND P5, PT, R9.reuse, 0x1, PT ;  /* 0x000000010900780c */ /* 0x040fe20003fa4270 */
[----:B------:R-:W-:Y:S01]  /*192d0*/  MUFU.TANH R74, R36 ;  /* 0x00000024004a7308 */ /* 0x000fe20000002400 */
[----:B------:R-:W-:-:S07]  /*192e0*/  ISETP.GT.AND P6, PT, R9, 0x11, PT ;  /* 0x000000110900780c */ /* 0x000fce0003fc4270 */
[----:B------:R-:W-:Y:S01]  /*192f0*/  MUFU.TANH R45, R45 ;  /* 0x0000002d002d7308 */ /* 0x000fe20000002400 */
[----:B------:R-:W-:Y:S02]  /*19300*/  WARPGROUP.DEPBAR.LE gsb0, 0x0 ;  /* 0x00008000000079c5 */ /* 0x000fe40000010000 */
[----:B------:R-:W-:Y:S01]  /*19310*/  FMUL.FTZ R3, R26, UR8 ;  /* 0x000000081a037c20 */ /* 0x000fe20008410000 */
[----:B------:R-:W-:Y:S01]  /*19320*/  FSEL R26, R46, -INF , P4 ;  /* 0xff8000002e1a7808 */ /* 0x000fe20002000000 */
[----:B------:R-:W-:Y:S01]  /*19330*/  FMUL.FTZ R27, R27, UR8 ;  /* 0x000000081b1b7c20 */ /* 0x000fe20008410000 */
[----:B------:R-:W-:Y:S02]  /*19340*/  ISETP.GT.AND P4, PT, R11, 0x30, PT ;  /* 0x000000300b00780c */ /* 0x000fe40003f84270 */
[----:B------:R0:W4:Y:S01]  /*19350*/  MUFU.TANH R21, R3 ;  /* 0x0000000300157308 */ /* 0x0001220000002400 */
[----:B------:R-:W-:Y:S01]  /*19360*/  FMNMX.FTZ R15, R26, R15, !PT ;  /* 0x0000000f1a0f7209 */ /* 0x000fe20007810000 */
[----:B------:R-:W-:Y:S01]  /*19370*/  FMUL.FTZ R31, R31, UR8 ;  /* 0x000000081f1f7c20 */ /* 0x000fe20008410000 */
[----:B--2---:R-:W-:Y:S01]  /*19380*/  FSEL R54, R20, -INF , P4 ;  /* 0xff80000014367808 */ /* 0x004fe20002000000 */
[----:B------:R-:W-:Y:S01]  /*19390*/  FMUL.FTZ R24, R24, UR8 ;  /* 0x0000000818187c20 */ /* 0x000fe20008410000 */
[----:B------:R-:W-:Y:S01]  /*193a0*/  FMNMX.FTZ R15, R56, R15, !PT ;  /* 0x0000000f380f7209 */ /* 0x000fe20007810000 */
[----:B------:R-:W-:Y:S01]  /*193b0*/  FMUL.FTZ R28, R28, UR8 ;  /* 0x000000081c1c7c20 */ /* 0x000fe20008410000 */
[----:B------:R-:W-:Y:S01]  /*193c0*/  ISETP.GT.AND P4, PT, R11, 0x38, PT ;  /* 0x000000380b00780c */ /* 0x000fe20003f84270 */
[----:B------:R-:W2:Y:S01]  /*193d0*/  MUFU.TANH R27, R27 ;  /* 0x0000001b001b7308 */ /* 0x000ea20000002400 */
[----:B0-----:R-:W-:Y:S01]  /*193e0*/  FMUL.FTZ R3, R30, UR8 ;  /* 0x000000081e037c20 */ /* 0x001fe20008410000 */
[----:B---3--:R-:W-:Y:S01]  /*193f0*/  FSEL R30, R35, -INF , P3 ;  /* 0xff800000231e7808 */ /* 0x008fe20001800000 */
[----:B------:R-:W-:Y:S01]  /*19400*/  FMUL.FTZ R25, R25, UR8 ;  /* 0x0000000819197c20 */ /* 0x000fe20008410000 */
[----:B------:R-:W-:Y:S01]  /*19410*/  FMNMX.FTZ R15, R54, R15, !PT ;  /* 0x0000000f360f7209 */ /* 0x000fe20007810000 */
[----:B------:R-:W-:Y:S01]  /*19420*/  FMUL.FTZ R29, R29, UR8 ;  /* 0x000000081d1d7c20 */ /* 0x000fe20008410000 */
[----:B------:R-:W-:Y:S01]  /*19430*/  ISETP.GT.AND P3, PT, R11, 0x39, PT ;  /* 0x000000390b00780c */ /* 0x000fe20003f64270 */
[----:B------:R0:W-:Y:S01]  /*19440*/  @!P1 SYNCS.ARRIVE.TRANS64.RED.A1T0 RZ, [R0+URZ], RZ ;  /* 0x000000ff00ff99a7 */ /* 0x0001e2000810043f */
[----:B------:R3:W0:Y:S01]  /*19450*/  MUFU.TANH R42, R3 ;  /* 0x00000003002a7308 */ /* 0x0006220000002400 */
[----:B-1----:R-:W-:-:S02]  /*19460*/  FSEL R38, R38, -INF , P4 ;  /* 0xff80000026267808 */ /* 0x002fc40002000000 */
[----:B------:R-:W-:Y:S02]  /*19470*/  FMNMX.FTZ R15, R30, R15, !PT ;  /* 0x0000000f1e0f7209 */ /* 0x000fe40007810000 */
[----:B------:R-:W-:Y:S02]  /*19480*/  ISETP.GT.AND P4, PT, R11, 0x40, PT ;  /* 0x000000400b00780c */ /* 0x000fe40003f84270 */
[----:B----4-:R-:W-:Y:S01]  /*19490*/  FSEL R50, R39, -INF , P3 ;  /* 0xff80000027327808 */ /* 0x010fe20001800000 */
[----:B------:R-:W1:Y:S01]  /*194a0*/  MUFU.TANH R20, R31 ;  /* 0x0000001f00147308 */ /* 0x000e620000002400 */
[----:B------:R-:W-:Y:S01]  /*194b0*/  FMNMX.FTZ R15, R38, R15, !PT ;  /* 0x0000000f260f7209 */ /* 0x000fe20007810000 */
[----:B---3--:R-:W-:Y:S01]  /*194c0*/  FMUL.FTZ R3, R48, UR8 ;  /* 0x0000000830037c20 */ /* 0x008fe20008410000 */
[----:B------:R-:W-:Y:S02]  /*194d0*/  ISETP.GT.AND P3, PT, R11, 0x41, PT ;  /* 0x000000410b00780c */ /* 0x000fe40003f64270 */
[----:B------:R-:W-:-:S02]  /*194e0*/  FSEL R46, R21, -INF , P4 ;  /* 0xff800000152e7808 */ /* 0x000fc40002000000 */
[----:B------:R-:W-:Y:S01]  /*194f0*/  FMNMX.FTZ R15, R50, R15, !PT ;  /* 0x0000000f320f7209 */ /* 0x000fe20007810000 */
[----:B------:R-:W3:Y:S01]  /*19500*/  MUFU.TANH R21, R3 ;  /* 0x0000000300157308 */ /* 0x000ee20000002400 */
[----:B------:R-:W-:Y:S02]  /*19510*/  ISETP.GT.AND P4, PT, R11, 0x48, PT ;  /* 0x000000480b00780c */ /* 0x000fe40003f84270 */
[----:B--2---:R-:W-:Y:S02]  /*19520*/  FSEL R48, R27, -INF , P3 ;  /* 0xff8000001b307808 */ /* 0x004fe40001800000 */
[----:B------:R-:W-:Y:S02]  /*19530*/  FMNMX.FTZ R15, R46, R15, !PT ;  /* 0x0000000f2e0f7209 */ /* 0x000fe40007810000 */
[----:B------:R-:W-:Y:S01]  /*19540*/  ISETP.GT.AND P3, PT, R11, 0x49, PT ;  /* 0x000000490b00780c */ /* 0x000fe20003f64270 */
[----:B------:R2:W4:Y:S01]  /*19550*/  MUFU.TANH R27, R40 ;  /* 0x00000028001b7308 */ /* 0x0005220000002400 */
[----:B0-----:R-:W-:-:S02]  /*19560*/  FSEL R42, R42, -INF , P4 ;  /* 0xff8000002a2a7808 */ /* 0x001fc40002000000 */
[----:B------:R-:W-:Y:S02]  /*19570*/  FMNMX.FTZ R15, R48, R15, !PT ;  /* 0x0000000f300f7209 */ /* 0x000fe40007810000 */
[----:B-1----:R-:W-:Y:S02]  /*19580*/  FSEL R20, R20, -INF , P3 ;  /* 0xff80000014147808 */ /* 0x002fe40001800000 */
[----:B------:R-:W-:Y:S01]  /*19590*/  FMNMX.FTZ R15, R42, R15, !PT ;  /* 0x0000000f2a0f7209 */ /* 0x000fe20007810000 */
[----:B------:R3:W-:Y:S01]  /*195a0*/  MUFU.TANH R76, R24 ;  /* 0x00000018004c7308 */ /* 0x0007e20000002400 */
[C---:B------:R-:W-:Y:S02]  /*195b0*/  ISETP.GT.AND P3, PT, R9.reuse, RZ, PT ;  /* 0x000000ff0900720c */ /* 0x040fe40003f64270 */
[----:B------:R-:W-:Y:S02]  /*195c0*/  FMNMX.FTZ R15, R20, R15, !PT ;  /* 0x0000000f140f7209 */ /* 0x000fe40007810000 */
[----:B------:R-:W-:-:S02]  /*195d0*/  ISETP.GT.AND P4, PT, R9, 0x8, PT ;  /* 0x000000080900780c */ /* 0x000fc40003f84270 */
[----:B------:R-:W-:Y:S01]  /*195e0*/  FSEL R32, R2, -INF , P3 ;  /* 0xff80000002207808 */ /* 0x000fe20001800000 */
[----:B------:R-:W0:Y:S01]  /*195f0*/  SHFL.BFLY PT, R68, R15, 0x2, 0x1f ;  /* 0x0c401f000f447f89 */ /* 0x000e2200000e0000 */
[----:B------:R-:W-:Y:S01]  /*19600*/  FSEL R11, R5, -INF , P5 ;  /* 0xff800000050b7808 */ /* 0x000fe20002800000 */
[----:B------:R1:W4:Y:S01]  /*19610*/  MUFU.TANH R31, R44 ;  /* 0x0000002c001f7308 */ /* 0x0003220000002400 */
[----:B------:R-:W-:Y:S02]  /*19620*/  ISETP.GT.AND P5, PT, R9, 0x9, PT ;  /* 0x000000090900780c */ /* 0x000fe40003fa4270 */
[----:B------:R-:W-:Y:S02]  /*19630*/  FSEL R36, R7, -INF , P4 ;  /* 0xff80000007247808 */ /* 0x000fe40002000000 */
[----:B------:R-:W-:Y:S02]  /*19640*/  FMNMX.FTZ R5, R32, R11, !PT ;  /* 0x0000000b20057209 */ /* 0x000fe40007810000 */
[----:B------:R-:W-:Y:S01]  /*19650*/  ISETP.GT.AND P3, PT, R9, 0x10, PT ;  /* 0x000000100900780c */ /* 0x000fe20003f64270 */
[----:B------:R4:W-:Y:S01]  /*19660*/  MUFU.TANH R78, R28 ;  /* 0x0000001c004e7308 */ /* 0x0009e20000002400 */
[----:B--2---:R-:W-:-:S02]  /*19670*/  FSEL R40, R6, -INF , P5 ;  /* 0xff80000006287808 */ /* 0x004fc40002800000 */
[----:B------:R-:W-:Y:S02]  /*19680*/  FMNMX.FTZ R5, R36, R5, !PT ;  /* 0x0000000524057209 */ /* 0x000fe40007810000 */
[----:B---3--:R-:W-:Y:S02]  /*19690*/  FSEL R24, R21, -INF , P3 ;  /* 0xff80000015187808 */ /* 0x008fe40001800000 */
[----:B------:R-:W-:Y:S01]  /*196a0*/  FMNMX.FTZ R5, R40, R5, !PT ;  /* 0x0000000528057209 */ /* 0x000fe20007810000 */
[----:B------:R-:W2:Y:S01]  /*196b0*/  MUFU.TANH R33, R33 ;  /* 0x0000002100217308 */ /* 0x000ea20000002400 */
[----:B------:R-:W-:Y:S02]  /*196c0*/  ISETP.GT.AND P4, PT, R9, 0x18, PT ;  /* 0x000000180900780c */ /* 0x000fe40003f84270 */
[----:B-1----:R-:W-:Y:S02]  /*196d0*/  FSEL R44, R49, -INF , P6 ;  /* 0xff800000312c7808 */ /* 0x002fe40003000000 */
[----:B------:R-:W-:-:S02]  /*196e0*/  FMNMX.FTZ R5, R24, R5, !PT ;  /* 0x0000000518057209 */ /* 0x000fc40007810000 */
[----:B0-----:R-:W-:Y:S01]  /*196f0*/  FMNMX.FTZ R68, R15, R68, !PT ;  /* 0x000000440f447209 */ /* 0x001fe20007810000 */
[----:B------:R-:W0:Y:S01]  /*19700*/  MUFU.TANH R37, R37 ;  /* 0x0000002500257308 */ /* 0x000e220000002400 */
[C---:B------:R-:W-:Y:S02]  /*19710*/  ISETP.GT.AND P5, PT, R9.reuse, 0x19, PT ;  /* 0x000000190900780c */ /* 0x040fe40003fa4270 */
[----:B------:R-:W-:Y:S01]  /*19720*/  FSEL R52, R52, -INF , P4 ;  /* 0xff80000034347808 */ /* 0x000fe20002000000 */
[----:B------:R-:W1:Y:S01]  /*19730*/  SHFL.BFLY PT, R3, R68, 0x1, 0x1f ;  /* 0x0c201f0044037f89 */ /* 0x000e6200000e0000 */
[----:B------:R-:W-:Y:S02]  /*19740*/  FMNMX.FTZ R5, R44, R5, !PT ;  /* 0x000000052c057209 */ /* 0x000fe40007810000 */
[----:B------:R-:W-:Y:S01]  /*19750*/  ISETP.GT.AND P3, PT, R9, 0x20, PT ;  /* 0x000000200900780c */ /* 0x000fe20003f64270 */
[----:B------:R-:W3:Y:S01]  /*19760*/  MUFU.TANH R25, R25 ;  /* 0x0000001900197308 */ /* 0x000ee20000002400 */
[----:B------:R-:W-:-:S02]  /*19770*/  FSEL R64, R53, -INF , P5 ;  /* 0xff80000035407808 */ /* 0x000fc40002800000 */
[----:B------:R-:W-:Y:S02]  /*19780*/  FMNMX.FTZ R5, R52, R5, !PT ;  /* 0x0000000534057209 */ /* 0x000fe40007810000 */
[----:B------:R-:W-:Y:S02]  /*19790*/  ISETP.GT.AND P4, PT, R9, 0x21, PT ;  /* 0x000000210900780c */ /* 0x000fe40003f84270 */
[----:B----4-:R-:W-:Y:S01]  /*197a0*/  FSEL R28, R27, -INF , P3 ;  /* 0xff8000001b1c7808 */ /* 0x010fe20001800000 */
[----:B------:R-:W4:Y:S01]  /*197b0*/  MUFU.TANH R29, R29 ;  /* 0x0000001d001d7308 */ /* 0x000f220000002400 */
[----:B------:R-:W-:Y:S02]  /*197c0*/  FMNMX.FTZ R5, R64, R5, !PT ;  /* 0x0000000540057209 */ /* 0x000fe40007810000 */
[----:B------:R-:W-:Y:S02]  /*197d0*/  ISETP.GT.AND P3, PT, R9, 0x28, PT ;  /* 0x000000280900780c */ /* 0x000fe40003f64270 */
[----:B------:R-:W-:-:S02]  /*197e0*/  FMNMX.FTZ R5, R28, R5, !PT ;  /* 0x000000051c057209 */ /* 0x000fc40007810000 */
[----:B-1----:R-:W-:Y:S01]  /*197f0*/  FMNMX.FTZ R4, R68, R3, !PT ;  /* 0x0000000344047209 */ /* 0x002fe20007810000 */
[----:B------:R-:W-:Y:S01]  /*19800*/  IMAD.U32 R3, RZ, RZ, UR4 ;  /* 0x00000004ff037e24 */ /* 0x000fe2000f8e00ff */
[----:B------:R-:W-:Y:S02]  /*19810*/  FSEL R68, R31, -INF , P3 ;  /* 0xff8000001f447808 */ /* 0x000fe40001800000 */
[C---:B------:R-:W-:Y:S01]  /*19820*/  FSETP.NEU.FTZ.AND P6, PT, R4.reuse, -INF , PT ;  /* 0xff8000000400780b */ /* 0x040fe20003fdd000 */
[----:B------:R-:W-:Y:S01]  /*19830*/  FMUL.FTZ R2, R4, R3 ;  /* 0x0000000304027220 */ /* 0x000fe20000410000 */
[----:B------:R-:W-:-:S04]  /*19840*/  ISETP.GT.AND P3, PT, R9, 0x30, PT ;  /* 0x000000300900780c */ /* 0x000fc80003f64270 */
[----:B------:R-:W-:Y:S02]  /*19850*/  FSEL R15, R2, RZ, P6 ;  /* 0x000000ff020f7208 */ /* 0x000fe40003000000 */
[----:B------:R-:W-:Y:S02]  /*19860*/  FSEL R72, R72, -INF , P3 ;  /* 0xff80000048487808 */ /* 0x000fe40001800000 */
[----:B------:R-:W-:Y:S01]  /*19870*/  ISETP.GT.AND P3, PT, R9, 0x38, PT ;  /* 0x000000380900780c */ /* 0x000fe20003f64270 */
[-CC-:B------:R-:W-:Y:S01]  /*19880*/  FFMA.FTZ R209, R66, R3.reuse, -R15.reuse ;  /* 0x0000000342d17223 */ /* 0x180fe2000001080f */
[----:B------:R-:W-:Y:S01]  /*19890*/  FSEL R66, R41, -INF , P4 ;  /* 0xff80000029427808 */ /* 0x000fe20002000000 */
[-CC-:B------:R-:W-:Y:S01]  /*198a0*/  FFMA.FTZ R211, R62, R3.reuse, -R15.reuse ;  /* 0x000000033ed37223 */ /* 0x180fe2000001080f */
[----:B------:R-:W-:Y:S01]  /*198b0*/  ISETP.GT.AND P4, PT, R9, 0x29, PT ;  /* 0x000000290900780c */ /* 0x000fe20003f84270 */
[--C-:B------:R-:W-:Y:S01]  /*198c0*/  FFMA.FTZ R6, R60, R3, -R15.reuse ;  /* 0x000000033c067223 */ /* 0x100fe2000001080f */
[----:B------:R-:W-:Y:S01]  /*198d0*/  FMNMX.FTZ R5, R66, R5, !PT ;  /* 0x0000000542057209 */ /* 0x000fe20007810000 */
[-CC-:B------:R-:W-:Y:S01]  /*198e0*/  FFMA.FTZ R205, R58, R3.reuse, -R15.reuse ;  /* 0x000000033acd7223 */ /* 0x180fe2000001080f */
[----:B------:R-:W-:Y:S01]  /*198f0*/  FSEL R70, R45, -INF , P4 ;  /* 0xff8000002d467808 */ /* 0x000fe20002000000 */
[--C-:B------:R-:W-:Y:S01]  /*19900*/  FFMA.FTZ R7, R34, R3, -R15.reuse ;  /* 0x0000000322077223 */ /* 0x100fe2000001080f */
[----:B------:R-:W-:Y:S01]  /*19910*/  FMNMX.FTZ R5, R68, R5, !PT ;  /* 0x0000000544057209 */ /* 0x000fe20007810000 */
[--C-:B------:R-:W-:Y:S01]  /*19920*/  FFMA.FTZ R2, R13, R3, -R15.reuse ;  /* 0x000000030d027223 */ /* 0x100fe2000001080f */
[----:B------:R-:W-:Y:S01]  /*19930*/  ISETP.GT.AND P4, PT, R9, 0x31, PT ;  /* 0x000000310900780c */ /* 0x000fe20003f84270 */
[----:B------:R-:W-:Y:S01]  /*19940*/  MUFU.EX2 R80, R7 ;  /* 0x0000000700507308 */ /* 0x000fe20000000800 */
[----:B------:R-:W-:Y:S01]  /*19950*/  FMNMX.FTZ R5, R70, R5, !PT ;  /* 0x0000000546057209 */ /* 0x000fe20007810000 */
[-CC-:B------:R-:W-:Y:S01]  /*19960*/  FFMA.FTZ R10, R10, R3.reuse, -R15.reuse ;  /* 0x000000030a0a7223 */ /* 0x180fe2000001080f */
[----:B--2---:R-:W-:Y:S01]  /*19970*/  FSEL R62, R33, -INF , P4 ;  /* 0xff800000213e7808 */ /* 0x004fe20002000000 */
[--C-:B------:R-:W-:Y:S01]  /*19980*/  FFMA.FTZ R14, R14, R3, -R15.reuse ;  /* 0x000000030e0e7223 */ /* 0x100fe2000001080f */
[----:B------:R-:W-:Y:S01]  /*19990*/  FMNMX.FTZ R5, R72, R5, !PT ;  /* 0x0000000548057209 */ /* 0x000fe20007810000 */
[-CC-:B------:R-:W-:Y:S01]  /*199a0*/  FFMA.FTZ R12, R12, R3.reuse, -R15.reuse ;  /* 0x000000030c0c7223 */ /* 0x180fe2000001080f */
[C---:B------:R-:W-:Y:S01]  /*199b0*/  ISETP.GT.AND P4, PT, R9.reuse, 0x39, PT ;  /* 0x000000390900780c */ /* 0x040fe20003f84270 */
[----:B------:R-:W-:Y:S01]  /*199c0*/  MUFU.EX2 R209, R209 ;  /* 0x000000d100d17308 */ /* 0x000fe20000000800 */
[----:B------:R-:W-:Y:S01]  /*199d0*/  FSEL R74, R74, -INF , P3 ;  /* 0xff8000004a4a7808 */ /* 0x000fe20001800000 */
[--C-:B------:R-:W-:Y:S01]  /*199e0*/  FFMA.FTZ R26, R26, R3, -R15.reuse ;  /* 0x000000031a1a7223 */ /* 0x100fe2000001080f */
[----:B------:R-:W-:Y:S01]  /*199f0*/  FMNMX.FTZ R5, R62, R5, !PT ;  /* 0x000000053e057209 */ /* 0x000fe20007810000 */
[-CC-:B------:R-:W-:Y:S01]  /*19a00*/  FFMA.FTZ R56, R56, R3.reuse, -R15.reuse ;  /* 0x0000000338387223 */ /* 0x180fe2000001080f */
[----:B------:R-:W-:Y:S01]  /*19a10*/  ISETP.GT.AND P3, PT, R9, 0x40, PT ;  /* 0x000000400900780c */ /* 0x000fe20003f64270 */
[--C-:B------:R-:W-:Y:S01]  /*19a20*/  FFMA.FTZ R54, R54, R3, -R15.reuse ;  /* 0x0000000336367223 */ /* 0x100fe2000001080f */
[----:B0-----:R-:W-:Y:S01]  /*19a30*/  FSEL R60, R37, -INF , P4 ;  /* 0xff800000253c7808 */ /* 0x001fe20002000000 */
[----:B------:R-:W0:Y:S01]  /*19a40*/  MUFU.EX2 R2, R2 ;  /* 0x0000000200027308 */ /* 0x000e220000000800 */
[----:B------:R-:W-:Y:S01]  /*19a50*/  FMNMX.FTZ R5, R74, R5, !PT ;  /* 0x000000054a057209 */ /* 0x000fe20007810000 */
[-CC-:B------:R-:W-:Y:S01]  /*19a60*/  FFMA.FTZ R30, R30, R3.reuse, -R15.reuse ;  /* 0x000000031e1e7223 */ /* 0x180fe2000001080f */
[C---:B------:R-:W-:Y:S01]  /*19a70*/  ISETP.GT.AND P4, PT, R9.reuse, 0x41, PT ;  /* 0x000000410900780c */ /* 0x040fe20003f84270 */
[-CC-:B------:R-:W-:Y:S01]  /*19a80*/  FFMA.FTZ R38, R38, R3.reuse, -R15.reuse ;  /* 0x0000000326267223 */ /* 0x180fe2000001080f */
[----:B------:R-:W-:Y:S01]  /*19a90*/  FSEL R76, R76, -INF , P3 ;  /* 0xff8000004c4c7808 */ /* 0x000fe20001800000 */
[--C-:B------:R-:W-:Y:S01]  /*19aa0*/  FFMA.FTZ R50, R50, R3, -R15.reuse ;  /* 0x0000000332327223 */ /* 0x100fe2000001080f */
[----:B------:R-:W-:Y:S01]  /*19ab0*/  FMNMX.FTZ R5, R60, R5, !PT ;  /* 0x000000053c057209 */ /* 0x000fe20007810000 */
[----:B------:R-:W1:Y:S01]  /*19ac0*/  MUFU.EX2 R211, R211 ;  /* 0x000000d300d37308 */ /* 0x000e620000000800 */
[----:B------:R-:W-:Y:S01]  /*19ad0*/  ISETP.GT.AND P3, PT, R9, 0x48, PT ;  /* 0x000000480900780c */ /* 0x000fe20003f64270 */
[-CC-:B------:R-:W-:Y:S01]  /*19ae0*/  FFMA.FTZ R46, R46, R3.reuse, -R15.reuse ;  /* 0x000000032e2e7223 */ /* 0x180fe2000001080f */
[----:B---3--:R-:W-:Y:S01]  /*19af0*/  FSEL R58, R25, -INF , P4 ;  /* 0xff800000193a7808 */ /* 0x008fe20002000000 */
[--C-:B------:R-:W-:Y:S01]  /*19b00*/  FFMA.FTZ R48, R48, R3, -R15.reuse ;  /* 0x0000000330307223 */ /* 0x100fe2000001080f */
[----:B------:R-:W-:Y:S01]  /*19b10*/  FMNMX.FTZ R5, R76, R5, !PT ;  /* 0x000000054c057209 */ /* 0x000fe20007810000 */
[----:B------:R-:W2:Y:S01]  /*19b20*/  @P2 LDC R25, c[0x0][0x44c] ;  /* 0x00011300ff192b82 */ /* 0x000ea20000000800 */
[----:B------:R-:W-:Y:S01]  /*19b30*/  ISETP.GT.AND P4, PT, R9, 0x49, PT ;  /* 0x000000490900780c */ /* 0x000fe20003f84270 */
[--C-:B------:R-:W-:Y:S01]  /*19b40*/  FFMA.FTZ R9, R8, R3, -R15.reuse ;  /* 0x0000000308097223 */ /* 0x100fe2000001080f */
[----:B------:R-:W-:Y:S01]  /*19b50*/  FSEL R78, R78, -INF , P3 ;  /* 0xff8000004e4e7808 */ /* 0x000fe20001800000 */
[----:B------:R-:W3:Y:S01]  /*19b60*/  MUFU.EX2 R6, R6 ;  /* 0x0000000600067308 */ /* 0x000ee20000000800 */
[----:B------:R-:W-:Y:S01]  /*19b70*/  FMNMX.FTZ R5, R58, R5, !PT ;  /* 0x000000053a057209 */ /* 0x000fe20007810000 */
[-CC-:B------:R-:W-:Y:S01]  /*19b80*/  FFMA.FTZ R42, R42, R3.reuse, -R15.reuse ;  /* 0x000000032a2a7223 */ /* 0x180fe2000001080f */
[----:B----4-:R-:W-:Y:S01]  /*19b90*/  FSEL R34, R29, -INF , P4 ;  /* 0xff8000001d227808 */ /* 0x010fe20002000000 */
[----:B------:R-:W-:Y:S01]  /*19ba0*/  FFMA.FTZ R15, R20, R3, -R15 ;  /* 0x00000003140f7223 */ /* 0x000fe2000001080f */
[----:B------:R-:W-:Y:S01]  /*19bb0*/  FMNMX.FTZ R5, R78, R5, !PT ;  /* 0x000000054e057209 */ /* 0x000fe20007810000 */
[----:B------:R-:W4:Y:S01]  /*19bc0*/  @P2 LDC R29, c[0x0][0x450] ;  /* 0x00011400ff1d2b82 */ /* 0x000f220000000800 */
[----:B------:R-:W-:Y:S01]  /*19bd0*/  IMAD.MOV.U32 R20, RZ, RZ, R230 ;  /* 0x000000ffff147224 */ /* 0x000fe200078e00e6 */
[----:B------:R-:W3:Y:S01]  /*19be0*/  MUFU.EX2 R205, R205 ;  /* 0x000000cd00cd7308 */ /* 0x000ee20000000800 */
[----:B------:R-:W-:-:S05]  /*19bf0*/  FMNMX.FTZ R5, R34, R5, !PT ;  /* 0x0000000522057209 */ /* 0x000fca0007810000 */
[----:B------:R-:W0:Y:S02]  /*19c00*/  SHFL.BFLY PT, R8, R5, 0x2, 0x1f ;  /* 0x0c401f0005087f89 */ /* 0x000e2400000e0000 */
[----:B------:R-:W3:Y:S08]  /*19c10*/  MUFU.EX2 R207, R9 ;  /* 0x0000000900cf7308 */ /* 0x000ef00000000800 */
[----:B------:R2:W-:Y:S08]  /*19c20*/  MUFU.EX2 R201, R14 ;  /* 0x0000000e00c97308 */ /* 0x0005f00000000800 */
[----:B------:R-:W3:Y:S01]  /*19c30*/  MUFU.EX2 R10, R10 ;  /* 0x0000000a000a7308 */ /* 0x000ee20000000800 */
[----:B--2---:R-:W-:Y:S01]  /*19c40*/  @P2 IMAD.HI.U32 R14, R230, R25, RZ ;  /* 0x00000019e60e2227 */ /* 0x004fe200078e00ff */
[----:B0-----:R-:W-:-:S06]  /*19c50*/  FMNMX.FTZ R8, R5, R8, !PT ;  /* 0x0000000805087209 */ /* 0x001fcc0007810000 */
[----:B------:R-:W-:Y:S01]  /*19c60*/  MUFU.EX2 R12, R12 ;  /* 0x0000000c000c7308 */ /* 0x000fe20000000800 */
[----:B----4-:R-:W-:Y:S01]  /*19c70*/  @P2 SHF.R.U32.HI R20, RZ, R29, R14 ;  /* 0x0000001dff142219 */ /* 0x010fe2000001160e */
[----:B------:R-:W0:Y:S03]  /*19c80*/  SHFL.BFLY PT, R5, R8, 0x1, 0x1f ;  /* 0x0c201f0008057f89 */ /* 0x000e2600000e0000 */
[----:B------:R-:W-:-:S03]  /*19c90*/  IADD3 R20, R20, R232, -R231 ;  /* 0x000000e814147210 */ /* 0x000fc60007ffe8e7 */
[----:B------:R-:W-:Y:S02]  /*19ca0*/  MUFU.EX2 R26, R26 ;  /* 0x0000001a001a7308 */ /* 0x000fe40000000800 */
[----:B------:R-:W-:-:S05]  /*19cb0*/  IMAD.HI R20, R20, 0x66666667, RZ ;  /* 0x6666666714147827 */ /* 0x000fca00078e02ff */
[----:B------:R-:W-:Y:S01]  /*19cc0*/  SHF.R.U32.HI R225, RZ, 0x1f, R20 ;  /* 0x0000001fffe17819 */ /* 0x000fe20000011614 */
[----:B------:R-:W-:Y:S03]  /*19cd0*/  MUFU.EX2 R195, R15 ;  /* 0x0000000f00c37308 */ /* 0x000fe60000000800 */
[----:B------:R-:W-:-:S04]  /*19ce0*/  LEA.HI.SX32 R225, R20, R225, 0x1b ;  /* 0x000000e114e17211 */ /* 0x000fc800078fdaff */
[----:B------:R-:W-:Y:S01]  /*19cf0*/  VIMNMX R225, RZ, R225, !PT ;  /* 0x000000e1ffe17248 */ /* 0x000fe20007fe0100 */
[----:B------:R2:W-:Y:S01]  /*19d00*/  MUFU.EX2 R203, R56 ;  /* 0x0000003800cb7308 */ /* 0x0005e20000000800 */
[----:B0-----:R-:W-:Y:S01]  /*19d10*/  FMNMX.FTZ R5, R8, R5, !PT ;  /* 0x0000000508057209 */ /* 0x001fe20007810000 */
[----:B------:R-:W-:Y:S01]  /*19d20*/  FADD.FTZ R8, R209, R2 ;  /* 0x00000002d1087221 */ /* 0x000fe20000010000 */
[----:B------:R-:W-:Y:S02]  /*19d30*/  F2FP.BF16.F32.PACK_AB R209, R2, R209 ;  /* 0x000000d102d1723e */ /* 0x000fe400000010ff */
[C---:B------:R-:W-:Y:S01]  /*19d40*/  FSETP.NEU.FTZ.AND P3, PT, R5.reuse, -INF , PT ;  /* 0xff8000000500780b */ /* 0x040fe20003f7d000 */
[----:B------:R-:W-:Y:S01]  /*19d50*/  FMUL.FTZ R7, R5, R3 ;  /* 0x0000000305077220 */ /* 0x000fe20000410000 */
[----:B-1----:R-:W-:Y:S01]  /*19d60*/  FADD.FTZ R27, R211, R8 ;  /* 0x00000008d31b7221 */ /* 0x002fe20000010000 */
[----:B------:R-:W-:Y:S01]  /*19d70*/  MUFU.EX2 R54, R54 ;  /* 0x0000003600367308 */ /* 0x000fe20000000800 */
[----:B---3--:R-:W-:-:S02]  /*19d80*/  F2FP.BF16.F32.PACK_AB R211, R6, R211 ;  /* 0x000000d306d3723e */ /* 0x008fc400000010ff */
[----:B--2---:R-:W-:Y:S02]  /*19d90*/  CS2R R56, SRZ ;  /* 0x0000000000387805 */ /* 0x004fe4000001ff00 */
[----:B------:R-:W-:Y:S01]  /*19da0*/  FSEL R7, R7, RZ, P3 ;  /* 0x000000ff07077208 */ /* 0x000fe20001800000 */
[----:B------:R-:W-:-:S04]  /*19db0*/  FADD.FTZ R8, R6, R27 ;  /* 0x0000001b06087221 */ /* 0x000fc80000010000 */
        /* <DEDUP_REMOVED lines=8> */
[----:B------:R-:W-:Y:S01]  /*19e40*/  FADD.FTZ R29, R205, R8 ;  /* 0x00000008cd1d7221 */ /* 0x000fe20000010000 */
[-CC-:B------:R-:W-:Y:S01]  /*19e50*/  FFMA.FTZ R64, R64, R3.reuse, -R7.reuse ;  /* 0x0000000340407223 */ /* 0x180fe20000010807 */
[-CC-:B------:R-:W-:Y:S01]  /*19e60*/  FFMA.FTZ R28, R28, R3.reuse, -R7.reuse ;  /* 0x000000031c1c7223 */ /* 0x180fe20000010807 */
[-C--:B------:R-:W-:Y:S01]  /*19e70*/  FFMA.FTZ R66, R66, R3.reuse, -R7 ;  /* 0x0000000342427223 */ /* 0x080fe20000010807 */
[----:B------:R-:W-:Y:S01]  /*19e80*/  FADD.FTZ R14, R80, R29 ;  /* 0x0000001d500e7221 */ /* 0x000fe20000010000 */
[-CC-:B------:R-:W-:Y:S01]  /*19e90*/  FFMA.FTZ R68, R68, R3.reuse, -R7.reuse ;  /* 0x0000000344447223 */ /* 0x180fe20000010807 */
[----:B------:R-:W0:Y:S01]  /*19ea0*/  MUFU.EX2 R11, R11 ;  /* 0x0000000b000b7308 */ /* 0x000e220000000800 */
[-CC-:B------:R-:W-:Y:S01]  /*19eb0*/  FFMA.FTZ R70, R70, R3.reuse, -R7.reuse ;  /* 0x0000000346467223 */ /* 0x180fe20000010807 */
[----:B------:R-:W-:Y:S01]  /*19ec0*/  FADD.FTZ R31, R207, R14 ;  /* 0x0000000ecf1f7221 */ /* 0x000fe20000010000 */
[-CC-:B------:R-:W-:Y:S01]  /*19ed0*/  FFMA.FTZ R72, R72, R3.reuse, -R7.reuse ;  /* 0x0000000348487223 */ /* 0x180fe20000010807 */
[-CC-:B------:R-:W-:Y:S01]  /*19ee0*/  FFMA.FTZ R62, R62, R3.reuse, -R7.reuse ;  /* 0x000000033e3e7223 */ /* 0x180fe20000010807 */
[-C--:B------:R-:W-:Y:S01]  /*19ef0*/  FFMA.FTZ R74, R74, R3.reuse, -R7 ;  /* 0x000000034a4a7223 */ /* 0x080fe20000010807 */
[----:B------:R-:W-:Y:S01]  /*19f00*/  FADD.FTZ R31, R10, R31 ;  /* 0x0000001f0a1f7221 */ /* 0x000fe20000010000 */
[-CC-:B------:R-:W-:Y:S01]  /*19f10*/  FFMA.FTZ R60, R60, R3.reuse, -R7.reuse ;  /* 0x000000033c3c7223 */ /* 0x180fe20000010807 */
[----:B------:R-:W1:Y:S01]  /*19f20*/  MUFU.EX2 R36, R36 ;  /* 0x0000002400247308 */ /* 0x000e620000000800 */
[-CC-:B------:R-:W-:Y:S01]  /*19f30*/  FFMA.FTZ R76, R76, R3.reuse, -R7.reuse ;  /* 0x000000034c4c7223 */ /* 0x180fe20000010807 */
[-CC-:B------:R-:W-:Y:S01]  /*19f40*/  FFMA.FTZ R58, R58, R3.reuse, -R7.reuse ;  /* 0x000000033a3a7223 */ /* 0x180fe20000010807 */
[-CC-:B------:R-:W-:Y:S01]  /*19f50*/  FFMA.FTZ R78, R78, R3.reuse, -R7.reuse ;  /* 0x000000034e4e7223 */ /* 0x180fe20000010807 */
[----:B------:R-:W-:Y:S01]  /*19f60*/  FFMA.FTZ R34, R34, R3, -R7 ;  /* 0x0000000322227223 */ /* 0x000fe20000010807 */
[----:B------:R-:W-:-:S02]  /*19f70*/  F2FP.BF16.F32.PACK_AB R205, R80, R205 ;  /* 0x000000cd50cd723e */ /* 0x000fc400000010ff */
[----:B------:R-:W-:Y:S02]  /*19f80*/  CS2R R80, SRZ ;  /* 0x0000000000507805 */ /* 0x000fe4000001ff00 */
[----:B------:R-:W-:Y:S01]  /*19f90*/  F2FP.BF16.F32.PACK_AB R207, R10, R207 ;  /* 0x000000cf0acf723e */ /* 0x000fe200000010ff */
[----:B------:R2:W3:Y:S01]  /*19fa0*/  MUFU.EX2 R9, R40 ;  /* 0x0000002800097308 */ /* 0x0004e20000000800 */
[----:B0-----:R-:W-:Y:S01]  /*19fb0*/  FADD.FTZ R27, R32, R11 ;  /* 0x0000000b201b7221 */ /* 0x001fe20000010000 */
[----:B------:R-:W-:-:S06]  /*19fc0*/  F2FP.BF16.F32.PACK_AB R208, R11, R32 ;  /* 0x000000200bd0723e */ /* 0x000fcc00000010ff */
[----:B------:R-:W0:Y:S01]  /*19fd0*/  MUFU.EX2 R24, R24 ;  /* 0x0000001800187308 */ /* 0x000e220000000800 */
[----:B-1----:R-:W-:Y:S01]  /*19fe0*/  FADD.FTZ R8, R36, R27 ;  /* 0x0000001b24087221 */ /* 0x002fe20000010000 */
[----:B--2---:R-:W-:-:S06]  /*19ff0*/  CS2R R40, SRZ ;  /* 0x0000000000287805 */ /* 0x004fcc000001ff00 */
[----:B------:R1:W2:Y:S01]  /*1a000*/  MUFU.EX2 R13, R44 ;  /* 0x0000002c000d7308 */ /* 0x0002a20000000800 */
[C---:B---3--:R-:W-:Y:S01]  /*1a010*/  FADD.FTZ R29, R9.reuse, R8 ;  /* 0x00000008091d7221 */ /* 0x048fe20000010000 */
[----:B------:R-:W-:Y:S01]  /*1a020*/  FADD.FTZ R8, R12, R31 ;  /* 0x0000001f0c087221 */ /* 0x000fe20000010000 */
[----:B------:R-:W-:Y:S02]  /*1a030*/  F2FP.BF16.F32.PACK_AB R210, R9, R36 ;  /* 0x0000002409d2723e */ /* 0x000fe400000010ff */
[----:B------:R-:W-:Y:S01]  /*1a040*/  CS2R R36, SRZ ;  /* 0x0000000000247805 */ /* 0x000fe2000001ff00 */
[C---:B------:R-:W-:Y:S01]  /*1a050*/  FADD.FTZ R31, R201.reuse, R8 ;  /* 0x00000008c91f7221 */ /* 0x040fe20000010000 */
[----:B------:R-:W-:Y:S01]  /*1a060*/  F2FP.BF16.F32.PACK_AB R201, R201, R12 ;  /* 0x0000000cc9c9723e */ /* 0x000fe200000010ff */
[----:B------:R-:W3:Y:S01]  /*1a070*/  MUFU.EX2 R52, R52 ;  /* 0x0000003400347308 */ /* 0x000ee20000000800 */
[----:B0-----:R-:W-:Y:S01]  /*1a080*/  FADD.FTZ R0, R24, R29 ;  /* 0x0000001d18007221 */ /* 0x001fe20000010000 */
[----:B------:R-:W-:Y:S01]  /*1a090*/  FADD.FTZ R8, R26, R31 ;  /* 0x0000001f1a087221 */ /* 0x000fe20000010000 */
[----:B-1----:R-:W-:-:S03]  /*1a0a0*/  CS2R R44, SRZ ;  /* 0x00000000002c7805 */ /* 0x002fc6000001ff00 */
[C---:B------:R-:W-:Y:S01]  /*1a0b0*/  FADD.FTZ R33, R203.reuse, R8 ;  /* 0x00000008cb217221 */ /* 0x040fe20000010000 */
[----:B------:R-:W-:Y:S01]  /*1a0c0*/  F2FP.BF16.F32.PACK_AB R203, R203, R26 ;  /* 0x0000001acbcb723e */ /* 0x000fe200000010ff */
[----:B------:R0:W1:Y:S01]  /*1a0d0*/  MUFU.EX2 R15, R64 ;  /* 0x00000040000f7308 */ /* 0x0000620000000800 */
[C---:B--2---:R-:W-:Y:S01]  /*1a0e0*/  FADD.FTZ R29, R13.reuse, R0 ;  /* 0x000000000d1d7221 */ /* 0x044fe20000010000 */
[----:B------:R-:W-:Y:S01]  /*1a0f0*/  FADD.FTZ R8, R54, R33 ;  /* 0x0000002136087221 */ /* 0x000fe20000010000 */
[----:B------:R-:W-:-:S05]  /*1a100*/  F2FP.BF16.F32.PACK_AB R204, R13, R24 ;  /* 0x000000180dcc723e */ /* 0x000fca00000010ff */
[----:B------:R-:W2:Y:S01]  /*1a110*/  MUFU.EX2 R28, R28 ;  /* 0x0000001c001c7308 */ /* 0x000ea20000000800 */
[----:B---3--:R-:W-:Y:S01]  /*1a120*/  FADD.FTZ R0, R52, R29 ;  /* 0x0000001d34007221 */ /* 0x008fe20000010000 */
[----:B0-----:R-:W-:-:S06]  /*1a130*/  CS2R R64, SRZ ;  /* 0x0000000000407805 */ /* 0x001fcc000001ff00 */
[----:B------:R0:W3:Y:S01]  /*1a140*/  MUFU.EX2 R21, R66 ;  /* 0x0000004200157308 */ /* 0x0000e20000000800 */
[C---:B-1----:R-:W-:Y:S01]  /*1a150*/  FADD.FTZ R31, R15.reuse, R0 ;  /* 0x000000000f1f7221 */ /* 0x042fe20000010000 */
[----:B------:R-:W-:Y:S02]  /*1a160*/  F2FP.BF16.F32.PACK_AB R206, R15, R52 ;  /* 0x000000340fce723e */ /* 0x000fe400000010ff */
[----:B------:R-:W-:-:S04]  /*1a170*/  CS2R R52, SRZ ;  /* 0x0000000000347805 */ /* 0x000fc8000001ff00 */
[----:B------:R-:W1:Y:S01]  /*1a180*/  MUFU.EX2 R197, R30 ;  /* 0x0000001e00c57308 */ /* 0x000e620000000800 */
[----:B--2---:R-:W-:Y:S01]  /*1a190*/  FADD.FTZ R0, R28, R31 ;  /* 0x0000001f1c007221 */ /* 0x004fe20000010000 */
[----:B0-----:R-:W-:-:S06]  /*1a1a0*/  CS2R R66, SRZ ;  /* 0x0000000000427805 */ /* 0x001fcc000001ff00 */
[----:B------:R-:W0:Y:S01]  /*1a1b0*/  MUFU.EX2 R68, R68 ;  /* 0x0000004400447308 */ /* 0x000e220000000800 */
[C---:B---3--:R-:W-:Y:S01]  /*1a1c0*/  FADD.FTZ R7, R21.reuse, R0 ;  /* 0x0000000015077221 */ /* 0x048fe20000010000 */
[----:B------:R-:W-:-:S06]  /*1a1d0*/  F2FP.BF16.F32.PACK_AB R200, R21, R28 ;  /* 0x0000001c15c8723e */ /* 0x000fcc00000010ff */
[----:B------:R-:W2:Y:S01]  /*1a1e0*/  MUFU.EX2 R38, R38 ;  /* 0x0000002600267308 */ /* 0x000ea20000000800 */
[C---:B-1----:R-:W-:Y:S01]  /*1a1f0*/  FADD.FTZ R31, R197.reuse, R8 ;  /* 0x00000008c51f7221 */ /* 0x042fe20000010000 */
[----:B------:R-:W-:Y:S01]  /*1a200*/  VIADD R8, R84, 0xfffffffe ;  /* 0xfffffffe54087836 */ /* 0x000fe20000000000 */
[----:B------:R-:W-:Y:S02]  /*1a210*/  F2FP.BF16.F32.PACK_AB R197, R197, R54 ;  /* 0x00000036c5c5723e */ /* 0x000fe400000010ff */
[----:B------:R-:W-:Y:S02]  /*1a220*/  CS2R R84, SRZ ;  /* 0x0000000000547805 */ /* 0x000fe4000001ff00 */
[----:B------:R-:W-:Y:S02]  /*1a230*/  CS2R R54, SRZ ;  /* 0x0000000000367805 */ /* 0x000fe4000001ff00 */
[----:B------:R-:W-:Y:S01]  /*1a240*/  ISETP.GE.AND P3, PT, R8, R225, PT ;  /* 0x000000e10800720c */ /* 0x000fe20003f66270 */
[----:B------:R1:W3:Y:S01]  /*1a250*/  MUFU.EX2 R25, R70 ;  /* 0x0000004600197308 */ /* 0x0002e20000000800 */
[----:B0-----:R-:W-:-:S07]  /*1a260*/  FADD.FTZ R0, R68, R7 ;  /* 0x0000000744007221 */ /* 0x001fce0000010000 */
[----:B------:R0:W4:Y:S01]  /*1a270*/  MUFU.EX2 R199, R50 ;  /* 0x0000003200c77308 */ /* 0x0001220000000800 */
[----:B--2---:R-:W-:Y:S01]  /*1a280*/  FADD.FTZ R2, R38, R31 ;  /* 0x0000001f26027221 */ /* 0x004fe20000010000 */
[----:B-1----:R-:W-:-:S06]  /*1a290*/  CS2R R70, SRZ ;  /* 0x0000000000467805 */ /* 0x002fcc000001ff00 */
[----:B------:R-:W1:Y:S01]  /*1a2a0*/  MUFU.EX2 R72, R72 ;  /* 0x0000004800487308 */ /* 0x000e620000000800 */
[C---:B---3--:R-:W-:Y:S01]  /*1a2b0*/  FADD.FTZ R31, R25.reuse, R0 ;  /* 0x00000000191f7221 */ /* 0x048fe20000010000 */
[----:B------:R-:W-:Y:S02]  /*1a2c0*/  F2FP.BF16.F32.PACK_AB R202, R25, R68 ;  /* 0x0000004419ca723e */ /* 0x000fe400000010ff */
[----:B------:R-:W-:Y:S02]  /*1a2d0*/  CS2R R68, SRZ ;  /* 0x0000000000447805 */ /* 0x000fe4000001ff00 */
[----:B0-----:R-:W-:Y:S02]  /*1a2e0*/  CS2R R50, SRZ ;  /* 0x0000000000327805 */ /* 0x001fe4000001ff00 */
[----:B------:R-:W-:Y:S01]  /*1a2f0*/  CS2R R24, SRZ ;  /* 0x0000000000187805 */ /* 0x000fe2000001ff00 */
[----:B------:R-:W0:Y:S01]  /*1a300*/  MUFU.EX2 R46, R46 ;  /* 0x0000002e002e7308 */ /* 0x000e220000000800 */
[C---:B----4-:R-:W-:Y:S01]  /*1a310*/  FADD.FTZ R33, R199.reuse, R2 ;  /* 0x00000002c7217221 */ /* 0x050fe20000010000 */
[----:B------:R-:W-:-:S02]  /*1a320*/  F2FP.BF16.F32.PACK_AB R199, R199, R38 ;  /* 0x00000026c7c7723e */ /* 0x000fc400000010ff */
[----:B------:R-:W-:-:S04]  /*1a330*/  CS2R R38, SRZ ;  /* 0x0000000000267805 */ /* 0x000fc8000001ff00 */
[----:B------:R2:W3:Y:S01]  /*1a340*/  MUFU.EX2 R27, R62 ;  /* 0x0000003e001b7308 */ /* 0x0004e20000000800 */
[----:B-1----:R-:W-:-:S07]  /*1a350*/  FADD.FTZ R0, R72, R31 ;  /* 0x0000001f48007221 */ /* 0x002fce0000010000 */
[----:B------:R1:W4:Y:S01]  /*1a360*/  MUFU.EX2 R193, R48 ;  /* 0x0000003000c17308 */ /* 0x0003220000000800 */
[----:B0-----:R-:W-:Y:S01]  /*1a370*/  FADD.FTZ R2, R46, R33 ;  /* 0x000000212e027221 */ /* 0x001fe20000010000 */
[----:B--2---:R-:W-:-:S06]  /*1a380*/  CS2R R62, SRZ ;  /* 0x00000000003e7805 */ /* 0x004fcc000001ff00 */
[----:B------:R-:W0:Y:S01]  /*1a390*/  MUFU.EX2 R74, R74 ;  /* 0x0000004a004a7308 */ /* 0x000e220000000800 */
[C---:B---3--:R-:W-:Y:S01]  /*1a3a0*/  FADD.FTZ R31, R27.reuse, R0 ;  /* 0x000000001b1f7221 */ /* 0x048fe20000010000 */
[----:B------:R-:W-:Y:S02]  /*1a3b0*/  F2FP.BF16.F32.PACK_AB R196, R27, R72 ;  /* 0x000000481bc4723e */ /* 0x000fe400000010ff */
[----:B------:R-:W-:Y:S02]  /*1a3c0*/  CS2R R72, SRZ ;  /* 0x0000000000487805 */ /* 0x000fe4000001ff00 */
[----:B-1----:R-:W-:Y:S02]  /*1a3d0*/  CS2R R48, SRZ ;  /* 0x0000000000307805 */ /* 0x002fe4000001ff00 */
[----:B------:R-:W-:Y:S01]  /*1a3e0*/  CS2R R26, SRZ ;  /* 0x00000000001a7805 */ /* 0x000fe2000001ff00 */
[----:B------:R-:W1:Y:S01]  /*1a3f0*/  MUFU.EX2 R42, R42 ;  /* 0x0000002a002a7308 */ /* 0x000e620000000800 */
[C---:B----4-:R-:W-:Y:S01]  /*1a400*/  FADD.FTZ R33, R193.reuse, R2 ;  /* 0x00000002c1217221 */ /* 0x050fe20000010000 */
[----:B------:R-:W-:Y:S01]  /*1a410*/  F2FP.BF16.F32.PACK_AB R193, R193, R46 ;  /* 0x0000002ec1c1723e */ /* 0x000fe200000010ff */
[----:B------:R-:W-:Y:S01]  /*1a420*/  IMAD.MOV.U32 R2, RZ, RZ, 0x3f800000 ;  /* 0x3f800000ff027424 */ /* 0x000fe200078e00ff */
[----:B------:R-:W-:-:S04]  /*1a430*/  CS2R R46, SRZ ;  /* 0x00000000002e7805 */ /* 0x000fc8000001ff00 */
[----:B------:R2:W3:Y:S01]  /*1a440*/  MUFU.EX2 R29, R60 ;  /* 0x0000003c001d7308 */ /* 0x0004e20000000800 */
[----:B0-----:R-:W-:-:S07]  /*1a450*/  FADD.FTZ R0, R74, R31 ;  /* 0x0000001f4a007221 */ /* 0x001fce0000010000 */
[----:B------:R-:W0:Y:S01]  /*1a460*/  MUFU.EX2 R76, R76 ;  /* 0x0000004c004c7308 */ /* 0x000e220000000800 */
[----:B-1----:R-:W-:Y:S01]  /*1a470*/  FADD.FTZ R14, R42, R33 ;  /* 0x000000212a0e7221 */ /* 0x002fe20000010000 */
[----:B--2---:R-:W-:-:S03]  /*1a480*/  CS2R R60, SRZ ;  /* 0x00000000003c7805 */ /* 0x004fc6000001ff00 */
[C---:B------:R-:W-:Y:S01]  /*1a490*/  FADD.FTZ R14, R195.reuse, R14 ;  /* 0x0000000ec30e7221 */ /* 0x040fe20000010000 */
[----:B------:R-:W-:Y:S02]  /*1a4a0*/  F2FP.BF16.F32.PACK_AB R195, R195, R42 ;  /* 0x0000002ac3c3723e */ /* 0x000fe400000010ff */
[----:B------:R-:W-:Y:S01]  /*1a4b0*/  CS2R R42, SRZ ;  /* 0x00000000002a7805 */ /* 0x000fe2000001ff00 */
[----:B------:R1:W2:Y:S01]  /*1a4c0*/  MUFU.EX2 R7, R58 ;  /* 0x0000003a00077308 */ /* 0x0002a20000000800 */
[C---:B---3--:R-:W-:Y:S01]  /*1a4d0*/  FADD.FTZ R33, R29.reuse, R0 ;  /* 0x000000001d217221 */ /* 0x048fe20000010000 */
[----:B------:R-:W-:Y:S02]  /*1a4e0*/  F2FP.BF16.F32.PACK_AB R198, R29, R74 ;  /* 0x0000004a1dc6723e */ /* 0x000fe400000010ff */
[----:B------:R-:W-:Y:S02]  /*1a4f0*/  CS2R R74, SRZ ;  /* 0x00000000004a7805 */ /* 0x000fe4000001ff00 */
[----:B------:R-:W-:-:S02]  /*1a500*/  CS2R R28, SRZ ;  /* 0x00000000001c7805 */ /* 0x000fc4000001ff00 */
[----:B------:R-:W3:Y:S01]  /*1a510*/  MUFU.EX2 R78, R78 ;  /* 0x0000004e004e7308 */ /* 0x000ee20000000800 */
[----:B0-----:R-:W-:Y:S01]  /*1a520*/  FADD.FTZ R0, R76, R33 ;  /* 0x000000214c007221 */ /* 0x001fe20000010000 */
[----:B-1----:R-:W-:Y:S02]  /*1a530*/  CS2R R58, SRZ ;  /* 0x00000000003a7805 */ /* 0x002fe4000001ff00 */
[----:B------:R-:W-:-:S04]  /*1a540*/  CS2R R32, SRZ ;  /* 0x0000000000207805 */ /* 0x000fc8000001ff00 */
[----:B------:R0:W1:Y:S01]  /*1a550*/  MUFU.EX2 R31, R34 ;  /* 0x00000022001f7308 */ /* 0x0000620000000800 */
[C---:B--2---:R-:W-:Y:S01]  /*1a560*/  FADD.FTZ R9, R7.reuse, R0 ;  /* 0x0000000007097221 */ /* 0x044fe20000010000 */
[----:B------:R-:W-:Y:S02]  /*1a570*/  F2FP.BF16.F32.PACK_AB R192, R7, R76 ;  /* 0x0000004c07c0723e */ /* 0x000fe400000010ff */
[----:B------:R-:W-:Y:S01]  /*1a580*/  CS2R R76, SRZ ;  /* 0x00000000004c7805 */ /* 0x000fe2000001ff00 */
[----:B---3--:R-:W-:Y:S01]  /*1a590*/  FADD.FTZ R0, R78, R9 ;  /* 0x000000094e007221 */ /* 0x008fe20000010000 */
[----:B0-----:R-:W-:-:S03]  /*1a5a0*/  CS2R R34, SRZ ;  /* 0x0000000000227805 */ /* 0x001fc6000001ff00 */
[C---:B-1----:R-:W-:Y:S01]  /*1a5b0*/  FADD.FTZ R15, R31.reuse, R0 ;  /* 0x000000001f0f7221 */ /* 0x042fe20000010000 */
[----:B------:R-:W-:Y:S01]  /*1a5c0*/  F2FP.BF16.F32.PACK_AB R194, R31, R78 ;  /* 0x0000004e1fc2723e */ /* 0x000fe200000010ff */
[----:B------:R-:W-:Y:S01]  /*1a5d0*/  IMAD.MOV.U32 R0, RZ, RZ, 0x3f800000 ;  /* 0x3f800000ff007424 */ /* 0x000fe200078e00ff */
[----:B------:R-:W-:Y:S02]  /*1a5e0*/  CS2R R78, SRZ ;  /* 0x00000000004e7805 */ /* 0x000fe4000001ff00 */
[----:B------:R-:W-:Y:S01]  /*1a5f0*/  CS2R R30, SRZ ;  /* 0x00000000001e7805 */ /* 0x000fe2000001ff00 */
[----:B------:R-:W-:Y:S06]  /*1a600*/  @!P3 BRA `(.L_x_3065) ;  /* 0x000000540000b947 */ /* 0x000fec0003800000 */
[----:B------:R-:W-:Y:S01]  /*1a610*/  BSSY B1, `(.L_x_3065) ;  /* 0x000053f000017945 */ /* 0x000fe20003800000 */
[----:B------:R-:W-:Y:S02]  /*1a620*/  IMAD.MOV.U32 R6, RZ, RZ, R4 ;  /* 0x000000ffff067224 */ /* 0x000fe400078e0004 */
[----:B------:R-:W-:Y:S02]  /*1a630*/  IMAD.MOV.U32 R7, RZ, RZ, R5 ;  /* 0x000000ffff077224 */ /* 0x000fe400078e0005 */
[----:B------:R-:W-:Y:S02]  /*1a640*/  IMAD.MOV.U32 R9, RZ, RZ, R218 ;  /* 0x000000ffff097224 */ /* 0x000fe400078e00da */
[----:B------:R-:W-:Y:S02]  /*1a650*/  IMAD.MOV.U32 R10, RZ, RZ, R217 ;  /* 0x000000ffff0a7224 */ /* 0x000fe400078e00d9 */
[----:B------:R-:W-:Y:S02]  /*1a660*/  IMAD.MOV.U32 R2, RZ, RZ, 0x3f800000 ;  /* 0x3f800000ff027424 */ /* 0x000fe400078e00ff */
[----:B------:R-:W-:-:S07]  /*1a670*/  IMAD.MOV.U32 R151, RZ, RZ, RZ ;  /* 0x000000ffff977224 */ /* 0x000fce00078e00ff */
.L_x_3076:
[----:B------:R-:W-:-:S05]  /*1a680*/  VIADD R3, R10, 0x1 ;  /* 0x000000010a037836 */ /* 0x000fca0000000000 */
[----:B------:R-:W-:-:S04]  /*1a690*/  ISETP.NE.AND P3, PT, R3, 0x2, PT ;  /* 0x000000020300780c */ /* 0x000fc80003f65270 */
[----:B------:R-:W-:Y:S02]  /*1a6a0*/  SEL R218, RZ, 0x1, P3 ;  /* 0x00000001ffda7807 */ /* 0x000fe40001800000 */
[----:B------:R-:W-:Y:S02]  /*1a6b0*/  SEL R217, R3, RZ, P3 ;  /* 0x000000ff03d97207 */ /* 0x000fe40001800000 */
[----:B------:R-:W-:Y:S01]  /*1a6c0*/  LOP3.LUT R218, R9, R218, RZ, 0x3c, !PT ;  /* 0x000000da09da7212 */ /* 0x000fe200078e3cff */
[----:B------:R-:W-:Y:S06]  /*1a6d0*/  @!P0 BRA `(.L_x_3066) ;  /* 0x0000000000048947 */ /* 0x000fec0003800000 */
[----:B------:R-:W-:Y:S01]  /*1a6e0*/  BPT.TRAP 0x1 ;  /* 0x000000040000795c */ /* 0x000fe20000300000 */
.L_x_3066:
[----:B------:R-:W-:Y:S01]  /*1a6f0*/  IMAD R11, R217, 0x8, R18 ;  /* 0x00000008d90b7824 */ /* 0x000fe200078e0212 */
[----:B------:R-:W-:-:S04]  /*1a700*/  SHF.L.U32 R3, R218, 0x1f, RZ ;  /* 0x0000001fda037819 */ /* 0x000fc800000006ff */
[----:B------:R0:W1:Y:S01]  /*1a710*/  SYNCS.PHASECHK.TRANS64.TRYWAIT P3, [R11+URZ+0x38830], R3 ;  /* 0x038830030b0075a7 */ /* 0x000062000806017f */
[----:B------:R-:W-:Y:S05]  /*1a720*/  @!P0 BRA `(.L_x_3067) ;  /* 0x0000000000048947 */ /* 0x000fea0003800000 */
[----:B------:R-:W-:Y:S01]  /*1a730*/  BPT.TRAP 0x1 ;  /* 0x000000040000795c */ /* 0x000fe20000300000 */
.L_x_3067:
[----:B------:R-:W-:Y:S01]  /*1a740*/  IMAD R4, R217, 0xa00, R222 ;  /* 0x00000a00d9047824 */ /* 0x000fe200078e02de */
[----:B------:R-:W-:Y:S01]  /*1a750*/  BSSY B2, `(.L_x_3068) ;  /* 0x0000006000027945 */ /* 0x000fe20003800000 */
[----:B------:R-:W-:Y:S02]  /*1a760*/  IMAD.MOV.U32 R5, RZ, RZ, 0x40000040 ;  /* 0x40000040ff057424 */ /* 0x000fe400078e00ff */
[----:B------:R-:W-:Y:S01]  /*1a770*/  VIADD R152, R4, 0x80 ;  /* 0x0000008004987836 */ /* 0x000fe20000000000 */
[----:B-1----:R-:W-:Y:S06]  /*1a780*/  @P3 BRA `(.L_x_3069) ;  /* 0x0000000000083947 */ /* 0x002fec0003800000 */
[----:B------:R-:W1:Y:S02]  /*1a790*/  SYNCS.PHASECHK.TRANS64.TRYWAIT P3, [R11+URZ+0x38830], R3 ;  /* 0x038830030b0075a7 */ /* 0x000e64000806017f */
[----:B-1----:R-:W-:Y:S05]  /*1a7a0*/  @!P3 BRA `(.L_x_3070) ;  /* 0x000001840034b947 */ /* 0x002fea0003800000 */
.L_x_3069:
[----:B------:R-:W-:Y:S05]  /*1a7b0*/  BSYNC B2 ;  /* 0x0000000000027941 */ /* 0x000fea0003800000 */
.L_x_3068:
[----:B------:R-:W2:Y:S04]  /*1a7c0*/  LDL.64 R154, [R1+0x40] ;  /* 0x00004000019a7983 */ /* 0x000ea80000100a00 */
[----:B------:R-:W3:Y:S01]  /*1a7d0*/  LDL.64 R156, [R1+0x48] ;  /* 0x00004800019c7983 */ /* 0x000ee20000100a00 */
[----:B------:R-:W-:Y:S02]  /*1a7e0*/  R2UR UR18, R4 ;  /* 0x00000000041272ca */ /* 0x000fe400000e0000 */
[----:B------:R-:W-:Y:S01]  /*1a7f0*/  R2UR UR19, R5 ;  /* 0x00000000051372ca */ /* 0x000fe200000e0000 */
[----:B------:R-:W-:Y:S01]  /*1a800*/  WARPGROUP.ARRIVE ;  /* 0x00000000000079c5 */ /* 0x000fe20000000000 */
[----:B------:R-:W-:Y:S01]  /*1a810*/  IMAD.MOV.U32 R153, RZ, RZ, 0x40000040 ;  /* 0x40000040ff997424 */ /* 0x000fe200078e00ff */
[----:B------:R-:W-:-:S04]  /*1a820*/  R2UR UR6, R152 ;  /* 0x00000000980672ca */ /* 0x000fc800000e0000 */
[----:B------:R-:W-:Y:S01]  /*1a830*/  R2UR UR7, R153 ;  /* 0x00000000990772ca */ /* 0x000fe200000e0000 */
[----:B------:R-:W-:Y:S02]  /*1a840*/  VIADD R12, R4, 0x100 ;  /* 0x00000100040c7836 */ /* 0x000fe40000000000 */
[----:B------:R-:W-:-:S03]  /*1a850*/  IMAD.MOV.U32 R13, RZ, RZ, 0x40000040 ;  /* 0x40000040ff0d7424 */ /* 0x000fc600078e00ff */
[----:B------:R-:W-:Y:S02]  /*1a860*/  R2UR UR10, R12 ;  /* 0x000000000c0a72ca */ /* 0x000fe400000e0000 */
[----:B------:R-:W-:Y:S01]  /*1a870*/  R2UR UR11, R13 ;  /* 0x000000000d0b72ca */ /* 0x000fe200000e0000 */
[----:B------:R-:W-:Y:S02]  /*1a880*/  VIADD R20, R4, 0x180 ;  /* 0x0000018004147836 */ /* 0x000fe40000000000 */
[----:B------:R-:W-:-:S03]  /*1a890*/  IMAD.MOV.U32 R21, RZ, RZ, 0x40000040 ;  /* 0x40000040ff157424 */ /* 0x000fc600078e00ff */
[----:B------:R-:W-:Y:S02]  /*1a8a0*/  R2UR UR14, R20 ;  /* 0x00000000140e72ca */ /* 0x000fe400000e0000 */
[----:B------:R-:W-:Y:S02]  /*1a8b0*/  R2UR UR15, R21 ;  /* 0x00000000150f72ca */ /* 0x000fe400000e0000 */
[----:B--2---:R-:W-:Y:S02]  /*1a8c0*/  R2UR UR24, R154 ;  /* 0x000000009a1872ca */ /* 0x004fe400000e0000 */
[----:B------:R-:W-:Y:S02]  /*1a8d0*/  R2UR UR25, R155 ;  /* 0x000000009b1972ca */ /* 0x000fe400000e0000 */
[----:B------:R-:W2:Y:S01]  /*1a8e0*/  LDL.64 R154, [R1+0x38] ;  /* 0x00003800019a7983 */ /* 0x000ea20000100a00 */
[----:B---3--:R-:W-:Y:S02]  /*1a8f0*/  R2UR UR20, R156 ;  /* 0x000000009c1472ca */ /* 0x008fe400000e0000 */
[----:B------:R-:W-:-:S11]  /*1a900*/  R2UR UR21, R157 ;  /* 0x000000009d1572ca */ /* 0x000fd600000e0000 */
[----:B------:R-:W-:Y:S02]  /*1a910*/  UMOV UR16, UR20 ;  /* 0x0000001400107c82 */ /* 0x000fe40008000000 */
        /* <DEDUP_REMOVED lines=14> */
[----:B------:R-:W-:Y:S01]  /*1aa00*/  VIADD R12, R4, 0x200 ;  /* 0x00000200040c7836 */ /* 0x000fe20000000000 */
[----:B------:R-:W-:Y:S02]  /*1aa10*/  WARPGROUP.DEPBAR.LE gsb0, 0x0 ;  /* 0x00008000000079c5 */ /* 0x000fe40000010000 */
[----:B------:R-:W-:-:S06]  /*1aa20*/  WARPGROUP.ARRIVE ;  /* 0x00000000000079c5 */ /* 0x000fcc0000000000 */
[----:B------:R-:W-:Y:S01]  /*1aa30*/  HGMMA.64x16x16.F32.BF16 R160, gdesc[UR12], RZ, !UPT, gsb0 ;  /* 0x002000000ca079f0 */ /* 0x000fe2000c0018ff */
[----:B------:R-:W-:Y:S01]  /*1aa40*/  IMAD.MOV.U32 R13, RZ, RZ, 0x40000040 ;  /* 0x40000040ff0d7424 */ /* 0x000fe200078e00ff */
[----:B------:R-:W-:Y:S01]  /*1aa50*/  R2UR UR18, R12 ;  /* 0x000000000c1272ca */ /* 0x000fe200000e0000 */
[----:B------:R-:W-:Y:S02]  /*1aa60*/  VIADD R152, R4, 0x82 ;  /* 0x0000008204987836 */ /* 0x000fe40000000000 */
[----:B------:R-:W-:Y:S01]  /*1aa70*/  IMAD.MOV.U32 R153, RZ, RZ, 0x40000040 ;  /* 0x40000040ff997424 */ /* 0x000fe200078e00ff */
[----:B------:R-:W-:Y:S02]  /*1aa80*/  R2UR UR19, R13 ;  /* 0x000000000d1372ca */ /* 0x000fe400000e0000 */
[----:B------:R-:W-:Y:S02]  /*1aa90*/  R2UR UR22, R152 ;  /* 0x00000000981672ca */ /* 0x000fe400000e0000 */
[----:B------:R-:W-:Y:S01]  /*1aaa0*/  R2UR UR23, R153 ;  /* 0x00000000991772ca */ /* 0x000fe200000e0000 */
[----:B------:R-:W-:Y:S01]  /*1aab0*/  UMOV UR16, UR20 ;  /* 0x0000001400107c82 */ /* 0x000fe20008000000 */
[----:B------:R-:W-:Y:S01]  /*1aac0*/  UMOV UR17, UR21 ;  /* 0x0000001500117c82 */ /* 0x000fe20008000000 */
[----:B------:R-:W-:-:S02]  /*1aad0*/  WARPGROUP.DEPBAR.LE gsb0, 0x0 ;  /* 0x00008000000079c5 */ /* 0x000fc40000010000 */
[----:B------:R-:W-:Y:S01]  /*1aae0*/  VIADD R20, R4, 0x2 ;  /* 0x0000000204147836 */ /* 0x000fe20000000000 */
[----:B--2---:R-:W-:Y:S02]  /*1aaf0*/  R2UR UR26, R154 ;  /* 0x000000009a1a72ca */ /* 0x004fe400000e0000 */
[----:B------:R-:W-:Y:S02]  /*1ab00*/  R2UR UR27, R155 ;  /* 0x000000009b1b72ca */ /* 0x000fe400000e0000 */
[----:B------:R-:W-:-:S06]  /*1ab10*/  WARPGROUP.ARRIVE ;  /* 0x00000000000079c5 */ /* 0x000fcc0000000000 */
[----:B------:R-:W-:Y:S01]  /*1ab20*/  HGMMA.64x16x16.F32.BF16 R152, gdesc[UR16], RZ, !UPT, gsb0 ;  /* 0x00200000109879f0 */ /* 0x000fe2000c0018ff */
[----:B------:R-:W-:Y:S01]  /*1ab30*/  IMAD.MOV.U32 R21, RZ, RZ, 0x40000040 ;  /* 0x40000040ff157424 */ /* 0x000fe200078e00ff */
[----:B------:R-:W-:-:S04]  /*1ab40*/  R2UR UR6, R20 ;  /* 0x00000000140672ca */ /* 0x000fc800000e0000 */
[----:B------:R-:W-:Y:S01]  /*1ab50*/  R2UR UR7, R21 ;  /* 0x00000000150772ca */ /* 0x000fe200000e0000 */
[----:B------:R-:W-:Y:S01]  /*1ab60*/  UMOV UR4, UR24 ;  /* 0x0000001800047c82 */ /* 0x000fe20008000000 */
[----:B------:R-:W-:Y:S01]  /*1ab70*/  UMOV UR5, UR25 ;  /* 0x0000001900057c82 */ /* 0x000fe20008000000 */
        /* <DEDUP_REMOVED lines=12> */
[----:B------:R-:W2:Y:S01]  /*1ac40*/  LDL.64 R20, [R1+0x30] ;  /* 0x0000300001147983 */ /* 0x000ea20000100a00 */
[----:B------:R-:W-:Y:S03]  /*1ac50*/  HGMMA.64x16x16.F32.BF16 R184, gdesc[UR4], R184, gsb0 ;  /* 0x0020000004b879f0 */ /* 0x000fe600080018b8 */
[----:B------:R-:W-:Y:S02]  /*1ac60*/  WARPGROUP.DEPBAR.LE gsb0, 0x0 ;  /* 0x00008000000079c5 */ /* 0x000fe40000010000 */
[----:B------:R-:W-:-:S06]  /*1ac70*/  WARPGROUP.ARRIVE ;  /* 0x00000000000079c5 */ /* 0x000fcc0000000000 */
[----:B------:R-:W-:Y:S01]  /*1ac80*/  HGMMA.64x16x16.F32.BF16 R176, gdesc[UR20], R176, gsb0 ;  /* 0x0020000014b079f0 */ /* 0x000fe200080018b0 */
[----:B------:R-:W-:Y:S02]  /*1ac90*/  R2UR UR10, R12 ;  /* 0x000000000c0a72ca */ /* 0x000fe400000e0000 */
[----:B------:R-:W-:Y:S01]  /*1aca0*/  R2UR UR11, R13 ;  /* 0x000000000d0b72ca */ /* 0x000fe200000e0000 */
[----:B------:R-:W-:Y:S01]  /*1acb0*/  VIADD R12, R4, 0x182 ;  /* 0x00000182040c7836 */ /* 0x000fe20000000000 */
[----:B------:R-:W-:Y:S02]  /*1acc0*/  WARPGROUP.DEPBAR.LE gsb0, 0x0 ;  /* 0x00008000000079c5 */ /* 0x000fe40000010000 */
[----:B------:R-:W-:-:S09]  /*1acd0*/  WARPGROUP.ARRIVE ;  /* 0x00000000000079c5 */ /* 0x000fd20000000000 */
        /* <DEDUP_REMOVED lines=56> */
[----:B--2---:R-:W-:Y:S02]  /*1b060*/  R2UR UR24, R20 ;  /* 0x00000000141872ca */ /* 0x004fe400000e0000 */
[----:B------:R-:W-:Y:S02]  /*1b070*/  R2UR UR25, R21 ;  /* 0x00000000151972ca */ /* 0x000fe400000e0000 */
[----:B------:R-:W2:Y:S01]  /*1b080*/  LDL.64 R20, [R1+0x28] ;  /* 0x0000280001147983 */ /* 0x000ea20000100a00 */
        /* <DEDUP_REMOVED lines=144> */
[----:B--2---:R-:W-:Y:S02]  /*1b990*/  R2UR UR26, R20 ;  /* 0x00000000141a72ca */ /* 0x004fe400000e0000 */
[----:B------:R-:W-:Y:S02]  /*1b9a0*/  R2UR UR27, R21 ;  /* 0x00000000151b72ca */ /* 0x000fe400000e0000 */
[----:B------:R-:W2:Y:S01]  /*1b9b0*/  LDL.64 R20, [R1+0x10] ;  /* 0x0000100001147983 */ /* 0x000ea20000100a00 */
[----:B------:R-:W-:Y:S02]  /*1b9c0*/  VIADD R12, R4, 0x284 ;  /* 0x00000284040c7836 */ /* 0x000fe40000000000 */
[----:B------:R-:W-:-:S03]  /*1b9d0*/  IMAD.MOV.U32 R13, RZ, RZ, 0x40000040 ;  /* 0x40000040ff0d7424 */ /* 0x000fc600078e00ff */
[----:B------:R-:W-:Y:S02]  /*1b9e0*/  R2UR UR6, R12 ;  /* 0x000000000c0672ca */ /* 0x000fe400000e0000 */
[----:B------:R-:W-:Y:S01]  /*1b9f0*/  R2UR UR7, R13 ;  /* 0x000000000d0772ca */ /* 0x000fe200000e0000 */
[----:B------:R-:W-:Y:S02]  /*1ba00*/  UMOV UR4, UR26 ;  /* 0x0000001a00047c82 */ /* 0x000fe40008000000 */
[----:B------:R-:W-:Y:S01]  /*1ba10*/  UMOV UR5, UR27 ;  /* 0x0000001b00057c82 */ /* 0x000fe20008000000 */
[----:B------:R-:W-:Y:S02]  /*1ba20*/  WARPGROUP.DEPBAR.LE gsb0, 0x0 ;  /* 0x00008000000079c5 */ /* 0x000fe40000010000 */
[----:B------:R-:W-:-:S07]  /*1ba30*/  WARPGROUP.ARRIVE ;  /* 0x00000000000079c5 */ /* 0x000fce0000000000 */
        /* <DEDUP_REMOVED lines=89> */
[----:B------:R-:W2:Y:S01]  /*1bfd0*/  LDL.64 R20, [R1] ;  /* 0x0000000001147983 */ /* 0x000ea20000100a00 */
[----:B------:R-:W-:Y:S02]  /*1bfe0*/  R2UR UR6, R12 ;  /* 0x000000000c0672ca */ /* 0x000fe400000e0000 */
[----:B------:R-:W-:-:S06]  /*1bff0*/  R2UR UR7, R13 ;  /* 0x000000000d0772ca */ /* 0x000fcc00000e0000 */
        /* <DEDUP_REMOVED lines=44> */
[----:B------:R-:W-:Y:S02]  /*1c2c0*/  R2UR UR7, R13 ;  /* 0x000000000d0772ca */ /* 0x000fe400000e0000 */
[----:B--2---:R-:W-:Y:S02]  /*1c2d0*/  R2UR UR24, R20 ;  /* 0x00000000141872ca */ /* 0x004fe400000e0000 */
[----:B------:R-:W-:-:S11]  /*1c2e0*/  R2UR UR25, R21 ;  /* 0x00000000151972ca */ /* 0x000fd600000e0000 */
        /* <DEDUP_REMOVED lines=442> */
.L_x_3071:
[----:B------:R-:W-:Y:S01]  /*1de90*/  SHF.L.U32 R0, R9, 0x1f, RZ ;  /* 0x0000001f09007819 */ /* 0x000fe200000006ff */
[----:B------:R-:W-:-:S04]  /*1dea0*/  IMAD R9, R10, 0x8, R18 ;  /* 0x000000080a097824 */ /* 0x000fc800078e0212 */
[----:B------:R2:W3:Y:S01]  /*1deb0*/  SYNCS.PHASECHK.TRANS64.TRYWAIT P3, [R9+URZ+0x38850], R0 ;  /* 0x03885000090075a7 */ /* 0x0004e2000806017f */
[----:B------:R-:W-:Y:S05]  /*1dec0*/  @!P0 BRA `(.L_x_3072) ;  /* 0x0000000000048947 */ /* 0x000fea0003800000 */
[----:B------:R-:W-:Y:S01]  /*1ded0*/  BPT.TRAP 0x1 ;  /* 0x000000040000795c */ /* 0x000fe20000300000 */
.L_x_3072:
[----:B------:R-:W-:Y:S04]  /*1dee0*/  BSSY B2, `(.L_x_3073) ;  /* 0x0000004000027945 */ /* 0x000fe80003800000 */
[----:B---3--:R-:W-:Y:S05]  /*1def0*/  @P3 BRA `(.L_x_3074) ;  /* 0x0000000000083947 */ /* 0x008fea0003800000 */
[----:B------:R-:W3:Y:S02]  /*1df00*/  SYNCS.PHASECHK.TRANS64.TRYWAIT P3, [R9+URZ+0x38850], R0 ;  /* 0x03885000090075a7 */ /* 0x000ee4000806017f */
[----:B---3--:R-:W-:Y:S05]  /*1df10*/  @!P3 BRA `(.L_x_3075) ;  /* 0x0000014c006cb947 */ /* 0x008fea0003800000 */
.L_x_3074:
[----:B------:R-:W-:Y:S05]  /*1df20*/  BSYNC B2 ;  /* 0x0000000000027941 */ /* 0x000fea0003800000 */
.L_x_3073:
[----:B--23--:R-:W-:Y:S01]  /*1df30*/  VIADD R0, R18, 0x400 ;  /* 0x0000040012007836 */ /* 0x00cfe20000000000 */
[----:B------:R-:W-:Y:S01]  /*1df40*/  WARPGROUP.ARRIVE ;  /* 0x00000000000079c5 */ /* 0x000fe20000000000 */
[----:B01----:R-:W-:Y:S02]  /*1df50*/  IMAD.MOV.U32 R3, RZ, RZ, 0x40000040 ;  /* 0x40000040ff037424 */ /* 0x003fe400078e00ff */
[----:B------:R-:W-:Y:S01]  /*1df60*/  FMUL.FTZ R20, R179, UR39 ;  /* 0x00000027b3147c20 */ /* 0x000fe20008410000 */
[----:B------:R-:W-:Y:S01]  /*1df70*/  IMAD.MOV.U32 R5, RZ, RZ, 0x40000040 ;  /* 0x40000040ff057424 */ /* 0x000fe200078e00ff */
[----:B------:R-:W-:Y:S01]  /*1df80*/  SHF.R.U32.HI R0, RZ, 0x4, R0 ;  /* 0x00000004ff007819 */ /* 0x000fe20000011600 */
[----:B------:R-:W-:Y:S01]  /*1df90*/  FMUL.FTZ R179, R181, UR39 ;  /* 0x00000027b5b37c20 */ /* 0x000fe20008410000 */
[----:B------:R-:W-:Y:S01]  /*1dfa0*/  R2UR UR7, R3 ;  /* 0x00000000030772ca */ /* 0x000fe200000e0000 */
[----:B------:R-:W-:Y:S01]  /*1dfb0*/  FMUL.FTZ R184, R184, UR39 ;  /* 0x00000027b8b87c20 */ /* 0x000fe20008410000 */
[----:B------:R-:W-:Y:S01]  /*1dfc0*/  LOP3.LUT R0, R0, 0x3fff, RZ, 0xc0, !PT ;  /* 0x00003fff00007812 */ /* 0x000fe200078ec0ff */
[----:B------:R-:W0:Y:S01]  /*1dfd0*/  @P2 LDC R3, c[0x0][0x450] ;  /* 0x00011400ff032b82 */ /* 0x000e220000000800 */
[----:B------:R-:W-:Y:S01]  /*1dfe0*/  FMUL.FTZ R176, R176, UR39 ;  /* 0x00000027b0b07c20 */ /* 0x000fe20008410000 */
[----:B------:R-:W-:Y:S01]  /*1dff0*/  FMUL.FTZ R177, R177, UR39 ;  /* 0x00000027b1b17c20 */ /* 0x000fe20008410000 */
[----:B------:R-:W-:Y:S01]  /*1e000*/  LOP3.LUT R0, R0, 0x2800000, RZ, 0xfc, !PT ;  /* 0x0280000000007812 */ /* 0x000fe200078efcff */
[----:B------:R-:W1:Y:S01]  /*1e010*/  MUFU.TANH R184, R184 ;  /* 0x000000b800b87308 */ /* 0x000e620000002400 */
[----:B------:R-:W-:Y:S01]  /*1e020*/  FMUL.FTZ R160, R160, UR39 ;  /* 0x00000027a0a07c20 */ /* 0x000fe20008410000 */
[----:B------:R-:W-:Y:S01]  /*1e030*/  FMUL.FTZ R13, R178, UR39 ;  /* 0x00000027b20d7c20 */ /* 0x000fe20008410000 */
[----:B------:R-:W-:Y:S01]  /*1e040*/  FMUL.FTZ R178, R180, UR39 ;  /* 0x00000027b4b27c20 */ /* 0x000fe20008410000 */
[----:B------:R-:W-:-:S02]  /*1e050*/  IMAD R2, R10, 0xa00, R0 ;  /* 0x00000a000a027824 */ /* 0x000fc400078e0200 */
[----:B------:R-:W-:Y:S01]  /*1e060*/  FMUL.FTZ R21, R182, UR39 ;  /* 0x00000027b6157c20 */ /* 0x000fe20008410000 */
[----:B------:R-:W-:Y:S02]  /*1e070*/  IMAD.IADD R0, R235, 0x1, R230 ;  /* 0x00000001eb007824 */ /* 0x000fe400078e02e6 */
[----:B------:R-:W-:Y:S01]  /*1e080*/  FMUL.FTZ R182, R169, UR39 ;  /* 0x00000027a9b67c20 */ /* 0x000fe20008410000 */
[C---:B------:R-:W-:Y:S01]  /*1e090*/  VIADD R4, R2.reuse, 0x80 ;  /* 0x0000008002047836 */ /* 0x040fe20000000000 */
[----:B------:R-:W-:Y:S01]  /*1e0a0*/  R2UR UR6, R2 ;  /* 0x00000000020672ca */ /* 0x000fe200000e0000 */
        /* <DEDUP_REMOVED lines=24> */
[----:B------:R-:W-:Y:S01]  /*1e230*/  @!P1 VIADD R11, R11, 0x38840 ;  /* 0x000388400b0b9836 */ /* 0x000fe20000000000 */
[----:B------:R-:W-:Y:S01]  /*1e240*/  MUFU.TANH R179, R179 ;  /* 0x000000b300b37308 */ /* 0x000fe20000002400 */
[----:B------:R-:W-:-:S03]  /*1e250*/  @!P1 VIADD R9, R9, 0x38860 ;  /* 0x0003886009099836 */ /* 0x000fc60000000000 */
[----:B------:R-:W-:Y:S02]  /*1e260*/  @!P1 PRMT R11, RZ, 0x654, R11 ;  /* 0x00000654ff0b9816 */ /* 0x000fe4000000000b */
        /* <DEDUP_REMOVED lines=31> */
[----:B------:R-:W2:Y:S01]  /*1e460*/  @P2 LDC R4, c[0x0][0x44c] ;  /* 0x00011300ff042b82 */ /* 0x000ea20000000800 */
[----:B------:R-:W-:Y:S01]  /*1e470*/  FMUL.FTZ R5, R185, UR39 ;  /* 0x00000027b9057c20 */ /* 0x000fe20008410000 */
[----:B------:R-:W-:Y:S01]  /*1e480*/  FMUL.FTZ R185, R188, UR39 ;  /* 0x00000027bcb97c20 */ /* 0x000fe20008410000 */
[----:B------:R-:W-:-:S04]  /*1e490*/  FMUL.FTZ R188, R168, UR39 ;  /* 0x00000027a8bc7c20 */ /* 0x000fc80008410000 */
[----:B------:R-:W-:Y:S08]  /*1e4a0*/  MUFU.TANH R5, R5 ;  /* 0x0000000500057308 */ /* 0x000ff00000002400 */
[----:B------:R-:W3:Y:S08]  /*1e4b0*/  MUFU.TANH R185, R185 ;  /* 0x000000b900b97308 */ /* 0x000ef00000002400 */
[----:B------:R-:W-:Y:S01]  /*1e4c0*/  MUFU.TANH R188, R188 ;  /* 0x000000bc00bc7308 */ /* 0x000fe20000002400 */
[----:B--2---:R-:W-:-:S05]  /*1e4d0*/  @P2 IMAD.HI.U32 R4, R0, R4, RZ ;  /* 0x0000000400042227 */ /* 0x004fca00078e00ff */
[----:B0-----:R-:W-:Y:S01]  /*1e4e0*/  @P2 SHF.R.U32.HI R0, RZ, R3, R4 ;  /* 0x00000003ff002219 */ /* 0x001fe20000011604 */
[----:B------:R-:W-:Y:S02]  /*1e4f0*/  IMAD.MOV.U32 R3, RZ, RZ, 0x40000040 ;  /* 0x40000040ff037424 */ /* 0x000fe400078e00ff */
[----:B------:R-:W-:Y:S01]  /*1e500*/  FMUL.FTZ R4, R187, UR39 ;  /* 0x00000027bb047c20 */ /* 0x000fe20008410000 */
[----:B------:R-:W-:Y:S01]  /*1e510*/  FMUL.FTZ R187, R172, UR39 ;  /* 0x00000027acbb7c20 */ /* 0x000fe20008410000 */
[----:B------:R-:W0:Y:S04]  /*1e520*/  SHFL.IDX PT, R181, R0, RZ, 0x1c1f ;  /* 0x001c1fff00b57589 */ /* 0x000e2800000e0000 */
[----:B------:R-:W-:Y:S08]  /*1e530*/  MUFU.TANH R4, R4 ;  /* 0x0000000400047308 */ /* 0x000ff00000002400 */
[----:B------:R-:W-:Y:S01]  /*1e540*/  MUFU.TANH R187, R187 ;  /* 0x000000bb00bb7308 */ /* 0x000fe20000002400 */
[----:B------:R-:W-:-:S02]  /*1e550*/  WARPGROUP.DEPBAR.LE gsb0, 0x0 ;  /* 0x00008000000079c5 */ /* 0x000fc40000010000 */
[----:B------:R-:W-:-:S06]  /*1e560*/  WARPGROUP.ARRIVE ;  /* 0x00000000000079c5 */ /* 0x000fcc0000000000 */
[----:B------:R-:W-:Y:S01]  /*1e570*/  HGMMA.64x256x16.F32.BF16 R24, R196, gdesc[UR4].tnspB, R24, gsb0 ;  /* 0x43e00004c4187df0 */ /* 0x000fe20008001818 */
[----:B------:R-:W-:Y:S01]  /*1e580*/  R2UR UR7, R3 ;  /* 0x00000000030772ca */ /* 0x000fe200000e0000 */
[----:B------:R-:W-:Y:S01]  /*1e590*/  IMAD.MOV.U32 R3, RZ, RZ, -0x50 ;  /* 0xffffffb0ff037424 */ /* 0x000fe200078e00ff */
[----:B------:R-:W-:Y:S01]  /*1e5a0*/  R2UR UR6, R2 ;  /* 0x00000000020672ca */ /* 0x000fe200000e0000 */
[----:B------:R-:W-:Y:S01]  /*1e5b0*/  FMUL.FTZ R2, R186, UR39 ;  /* 0x00000027ba027c20 */ /* 0x000fe20008410000 */
[----:B------:R-:W-:Y:S01]  /*1e5c0*/  FMUL.FTZ R186, R189, UR39 ;  /* 0x00000027bdba7c20 */ /* 0x000fe20008410000 */
[----:B------:R-:W-:-:S04]  /*1e5d0*/  IMAD R3, R8, R3, 0x1 ;  /* 0x0000000108037424 */ /* 0x000fc800078e0203 */
[----:B------:R-:W-:Y:S01]  /*1e5e0*/  IMAD R3, R234, -0x2, R3 ;  /* 0xfffffffeea037824 */ /* 0x000fe200078e0203 */
[----:B------:R-:W2:Y:S04]  /*1e5f0*/  MUFU.TANH R186, R186 ;  /* 0x000000ba00ba7308 */ /* 0x000ea80000002400 */
[----:B------:R-:W-:-:S04]  /*1e600*/  IADD3 R3, -R231, R3, R232 ;  /* 0x00000003e7037210 */ /* 0x000fc80007ffe1e8 */
[----:B------:R-:W-:Y:S01]  /*1e610*/  MUFU.TANH R2, R2 ;  /* 0x0000000200027308 */ /* 0x000fe20000002400 */
[----:B0-----:R-:W-:-:S05]  /*1e620*/  IMAD.IADD R181, R3, 0x1, R181 ;  /* 0x0000000103b57824 */ /* 0x001fca00078e02b5 */
[C---:B------:R-:W-:Y:S02]  /*1e630*/  ISETP.GT.AND P3, PT, R181.reuse, RZ, PT ;  /* 0x000000ffb500720c */ /* 0x040fe40003f64270 */
[C---:B------:R-:W-:Y:S02]  /*1e640*/  ISETP.GT.AND P4, PT, R181.reuse, 0x1, PT ;  /* 0x00000001b500780c */ /* 0x040fe40003f84270 */
[----:B-1----:R-:W-:Y:S02]  /*1e650*/  FSEL R168, R184, -INF , P3 ;  /* 0xff800000b8a87808 */ /* 0x002fe40001800000 */
[----:B------:R0:W1:Y:S01]  /*1e660*/  MUFU.TANH R184, R160 ;  /* 0x000000a000b87308 */ /* 0x0000620000002400 */
[----:B------:R-:W-:-:S04]  /*1e670*/  ISETP.GT.AND P3, PT, R181, 0x8, PT ;  /* 0x00000008b500780c */ /* 0x000fc80003f64270 */
[----:B---3--:R-:W-:Y:S01]  /*1e680*/  FSEL R169, R185, -INF , P3 ;  /* 0xff800000b9a97808 */ /* 0x008fe20001800000 */
[----:B------:R-:W-:Y:S01]  /*1e690*/  FMUL.FTZ R185, R164, UR39 ;  /* 0x00000027a4b97c20 */ /* 0x000fe20008410000 */
[----:B------:R-:W-:Y:S02]  /*1e6a0*/  ISETP.GT.AND P3, PT, R181, 0x10, PT ;  /* 0x00000010b500780c */ /* 0x000fe40003f64270 */
[----:B0-----:R-:W-:Y:S02]  /*1e6b0*/  FSEL R160, R5, -INF , P4 ;  /* 0xff80000005a07808 */ /* 0x001fe40002000000 */
[----:B------:R-:W-:Y:S01]  /*1e6c0*/  FMNMX.FTZ R5, R168, R7, !PT ;  /* 0x00000007a8057209 */ /* 0x000fe20007810000 */
[----:B------:R-:W-:Y:S01]  /*1e6d0*/  MUFU.TANH R185, R185 ;  /* 0x000000b900b97308 */ /* 0x000fe20000002400 */
[----:B------:R-:W-:Y:S02]  /*1e6e0*/  ISETP.GT.AND P4, PT, R181, 0x9, PT ;  /* 0x00000009b500780c */ /* 0x000fe40003f84270 */
[----:B------:R-:W-:-:S02]  /*1e6f0*/  FMNMX.FTZ R172, R160, R5, !PT ;  /* 0x00000005a0ac7209 */ /* 0x000fc40007810000 */
[----:B------:R-:W-:Y:S02]  /*1e700*/  FSEL R164, R176, -INF , P3 ;  /* 0xff800000b0a47808 */ /* 0x000fe40001800000 */
[----:B------:R-:W-:Y:S01]  /*1e710*/  FMNMX.FTZ R172, R169, R172, !PT ;  /* 0x000000aca9ac7209 */ /* 0x000fe20007810000 */
[----:B------:R2:W0:Y:S01]  /*1e720*/  MUFU.TANH R5, R161 ;  /* 0x000000a100057308 */ /* 0x0004220000002400 */
[----:B------:R-:W-:Y:S02]  /*1e730*/  ISETP.GT.AND P3, PT, R181, 0x18, PT ;  /* 0x00000018b500780c */ /* 0x000fe40003f64270 */
[----:B--2---:R-:W-:Y:S01]  /*1e740*/  FSEL R161, R186, -INF , P4 ;  /* 0xff800000baa17808 */ /* 0x004fe20002000000 */
[----:B------:R-:W-:Y:S01]  /*1e750*/  FMUL.FTZ R186, R165, UR39 ;  /* 0x00000027a5ba7c20 */ /* 0x000fe20008410000 */
[----:B------:R-:W-:Y:S02]  /*1e760*/  ISETP.GT.AND P4, PT, R181, 0x11, PT ;  /* 0x00000011b500780c */ /* 0x000fe40003f84270 */
[----:B------:R-:W-:-:S02]  /*1e770*/  FMNMX.FTZ R173, R161, R172, !PT ;  /* 0x000000aca1ad7209 */ /* 0x000fc40007810000 */
[----:B------:R-:W-:Y:S01]  /*1e780*/  FSEL R172, R177, -INF , P4 ;  /* 0xff800000b1ac7808 */ /* 0x000fe20002000000 */
[----:B------:R-:W-:Y:S01]  /*1e790*/  FMUL.FTZ R177, R152, UR39 ;  /* 0x0000002798b17c20 */ /* 0x000fe20008410000 */
[----:B------:R-:W-:Y:S01]  /*1e7a0*/  FMNMX.FTZ R176, R164, R173, !PT ;  /* 0x000000ada4b07209 */ /* 0x000fe20007810000 */
[----:B------:R-:W2:Y:S01]  /*1e7b0*/  MUFU.TANH R186, R186 ;  /* 0x000000ba00ba7308 */ /* 0x000ea20000002400 */
[C---:B------:R-:W-:Y:S02]  /*1e7c0*/  ISETP.GT.AND P4, PT, R181.reuse, 0x19, PT ;  /* 0x00000019b500780c */ /* 0x040fe40003f84270 */
[----:B------:R-:W-:Y:S02]  /*1e7d0*/  FSEL R173, R178, -INF , P3 ;  /* 0xff800000b2ad7808 */ /* 0x000fe40001800000 */
[----:B------:R-:W-:Y:S02]  /*1e7e0*/  FMNMX.FTZ R176, R172, R176, !PT ;  /* 0x000000b0acb07209 */ /* 0x000fe40007810000 */
[----:B------:R-:W-:-:S02]  /*1e7f0*/  ISETP.GT.AND P3, PT, R181, 0x20, PT ;  /* 0x00000020b500780c */ /* 0x000fc40003f64270 */
[----:B------:R-:W-:Y:S02]  /*1e800*/  FSEL R165, R179, -INF , P4 ;  /* 0xff800000b3a57808 */ /* 0x000fe40002000000 */
[----:B------:R-:W-:Y:S02]  /*1e810*/  FMNMX.FTZ R176, R173, R176, !PT ;  /* 0x000000b0adb07209 */ /* 0x000fe40007810000 */
[----:B------:R-:W-:Y:S02]  /*1e820*/  ISETP.GT.AND P4, PT, R181, 0x21, PT ;  /* 0x00000021b500780c */ /* 0x000fe40003f84270 */
[----:B------:R-:W-:Y:S02]  /*1e830*/  FSEL R152, R188, -INF , P3 ;  /* 0xff800000bc987808 */ /* 0x000fe40001800000 */
[----:B------:R-:W-:Y:S01]  /*1e840*/  FMNMX.FTZ R178, R165, R176, !PT ;  /* 0x000000b0a5b27209 */ /* 0x000fe20007810000 */
[----:B------:R3:W4:Y:S01]  /*1e850*/  MUFU.TANH R188, R177 ;  /* 0x000000b100bc7308 */ /* 0x0007220000002400 */
[----:B------:R-:W-:-:S02]  /*1e860*/  ISETP.GT.AND P3, PT, R181, 0x28, PT ;  /* 0x00000028b500780c */ /* 0x000fc40003f64270 */
[----:B------:R-:W-:Y:S02]  /*1e870*/  FSEL R176, R182, -INF , P4 ;  /* 0xff800000b6b07808 */ /* 0x000fe40002000000 */
[----:B------:R-:W-:Y:S02]  /*1e880*/  FMNMX.FTZ R178, R152, R178, !PT ;  /* 0x000000b298b27209 */ /* 0x000fe40007810000 */
[----:B------:R-:W-:Y:S01]  /*1e890*/  ISETP.GT.AND P4, PT, R181, 0x29, PT ;  /* 0x00000029b500780c */ /* 0x000fe20003f84270 */
[----:B---3--:R-:W-:Y:S01]  /*1e8a0*/  FMUL.FTZ R177, R153, UR39 ;  /* 0x0000002799b17c20 */ /* 0x008fe20008410000 */
[----:B------:R-:W-:Y:S02]  /*1e8b0*/  FSEL R153, R187, -INF , P3 ;  /* 0xff800000bb997808 */ /* 0x000fe40001800000 */
[----:B------:R-:W-:Y:S01]  /*1e8c0*/  FMNMX.FTZ R178, R176, R178, !PT ;  /* 0x000000b2b0b27209 */ /* 0x000fe20007810000 */
[----:B------:R3:W5:Y:S01]  /*1e8d0*/  MUFU.TANH R187, R177 ;  /* 0x000000b100bb7308 */ /* 0x0007620000002400 */
[----:B------:R-:W-:-:S02]  /*1e8e0*/  ISETP.GT.AND P3, PT, R181, 0x30, PT ;  /* 0x00000030b500780c */ /* 0x000fc40003f64270 */
[----:B------:R-:W-:Y:S02]  /*1e8f0*/  FMNMX.FTZ R179, R153, R178, !PT ;  /* 0x000000b299b37209 */ /* 0x000fe40007810000 */
[----:B-1----:R-:W-:Y:S02]  /*1e900*/  FSEL R178, R184, -INF , P3 ;  /* 0xff800000b8b27808 */ /* 0x002fe40001800000 */
[C---:B------:R-:W-:Y:S01]  /*1e910*/  ISETP.GT.AND P3, PT, R181.reuse, 0x38, PT ;  /* 0x00000038b500780c */ /* 0x040fe20003f64270 */
[----:B------:R0:W1:Y:S01]  /*1e920*/  MUFU.TANH R184, R156 ;  /* 0x0000009c00b87308 */ /* 0x0000620000002400 */
[----:B---3--:R-:W-:Y:S02]  /*1e930*/  FSEL R177, R180, -INF , P4 ;  /* 0xff800000b4b17808 */ /* 0x008fe40002000000 */
[----:B------:R-:W-:Y:S02]  /*1e940*/  ISETP.GT.AND P4, PT, R181, 0x31, PT ;  /* 0x00000031b500780c */ /* 0x000fe40003f84270 */
[----:B------:R-:W-:-:S02]  /*1e950*/  FMNMX.FTZ R179, R177, R179, !PT ;  /* 0x000000b3b1b37209 */ /* 0x000fc40007810000 */
[----:B0-----:R-:W-:Y:S01]  /*1e960*/  FSEL R156, R5, -INF , P4 ;  /* 0xff800000059c7808 */ /* 0x001fe20002000000 */
[----:B------:R-:W-:Y:S01]  /*1e970*/  FMUL.FTZ R5, R157, UR39 ;  /* 0x000000279d057c20 */ /* 0x000fe20008410000 */
[----:B------:R-:W-:Y:S02]  /*1e980*/  FMNMX.FTZ R179, R178, R179, !PT ;  /* 0x000000b3b2b37209 */ /* 0x000fe40007810000 */
[----:B------:R-:W-:Y:S02]  /*1e990*/  ISETP.GT.AND P4, PT, R181, 0x39, PT ;  /* 0x00000039b500780c */ /* 0x000fe40003f84270 */
[----:B------:R-:W-:Y:S01]  /*1e9a0*/  FSEL R157, R185, -INF , P3 ;  /* 0xff800000b99d7808 */ /* 0x000fe20001800000 */
[----:B------:R-:W0:Y:S01]  /*1e9b0*/  MUFU.TANH R5, R5 ;  /* 0x0000000500057308 */ /* 0x000e220000002400 */
[----:B------:R-:W-:Y:S02]  /*1e9c0*/  FMNMX.FTZ R180, R156, R179, !PT ;  /* 0x000000b39cb47209 */ /* 0x000fe40007810000 */
[----:B------:R-:W-:-:S02]  /*1e9d0*/  ISETP.GT.AND P3, PT, R181, 0x40, PT ;  /* 0x00000040b500780c */ /* 0x000fc40003f64270 */
[----:B--2---:R-:W-:Y:S02]  /*1e9e0*/  FSEL R179, R186, -INF , P4 ;  /* 0xff800000bab37808 */ /* 0x004fe40002000000 */
[----:B------:R-:W-:Y:S01]  /*1e9f0*/  FMNMX.FTZ R182, R157, R180, !PT ;  /* 0x000000b49db67209 */ /* 0x000fe20007810000 */
[----:B------:R2:W3:Y:S01]  /*1ea00*/  SHFL.IDX PT, R186, R0, 0x1, 0x1c1f ;  /* 0x003c1f0000ba7f89 */ /* 0x0004e200000e0000 */
[----:B------:R-:W-:Y:S02]  /*1ea10*/  ISETP.GT.AND P4, PT, R181, 0x41, PT ;  /* 0x00000041b500780c */ /* 0x000fe40003f84270 */
[----:B----4-:R-:W-:Y:S02]  /*1ea20*/  FSEL R180, R188, -INF , P3 ;  /* 0xff800000bcb47808 */ /* 0x010fe40001800000 */
[----:B------:R-:W-:Y:S02]  /*1ea30*/  FMNMX.FTZ R185, R179, R182, !PT ;  /* 0x000000b6b3b97209 */ /* 0x000fe40007810000 */
[----:B------:R5:W-:Y:S01]  /*1ea40*/  MUFU.TANH R182, R183 ;  /* 0x000000b700b67308 */ /* 0x000be20000002400 */
[----:B------:R-:W-:-:S02]  /*1ea50*/  ISETP.GT.AND P3, PT, R181, 0x48, PT ;  /* 0x00000048b500780c */ /* 0x000fc40003f64270 */
[----:B------:R-:W-:-:S05]  /*1ea60*/  FMNMX.FTZ R185, R180, R185, !PT ;  /* 0x000000b9b4b97209 */ /* 0x000fca0007810000 */
[----:B--2---:R2:W-:Y:S01]  /*1ea70*/  MUFU.TANH R0, R166 ;  /* 0x000000a600007308 */ /* 0x0045e20000002400 */
[----:B-----5:R-:W-:Y:S02]  /*1ea80*/  FSEL R183, R187, -INF , P4 ;  /* 0xff800000bbb77808 */ /* 0x020fe40002000000 */
[----:B------:R-:W-:Y:S01]  /*1ea90*/  ISETP.GT.AND P4, PT, R181, 0x49, PT ;  /* 0x00000049b500780c */ /* 0x000fe20003f84270 */
[----:B------:R-:W-:Y:S01]  /*1eaa0*/  FMUL.FTZ R181, R170, UR39 ;  /* 0x00000027aab57c20 */ /* 0x000fe20008410000 */
[----:B-1----:R-:W-:Y:S02]  /*1eab0*/  FSEL R170, R184, -INF , P3 ;  /* 0xff800000b8aa7808 */ /* 0x002fe40001800000 */
[----:B------:R-:W-:Y:S01]  /*1eac0*/  FMNMX.FTZ R185, R183, R185, !PT ;  /* 0x000000b9b7b97209 */ /* 0x000fe20007810000 */
[----:B------:R0:W1:Y:S01]  /*1ead0*/  MUFU.TANH R184, R181 ;  /* 0x000000b500b87308 */ /* 0x0000620000002400 */
[----:B--2---:R-:W-:Y:S01]  /*1eae0*/  FMUL.FTZ R166, R167, UR39 ;  /* 0x00000027a7a67c20 */ /* 0x004fe20008410000 */
[----:B---3--:R-:W-:-:S02]  /*1eaf0*/  IMAD.IADD R167, R3, 0x1, R186 ;  /* 0x0000000103a77824 */ /* 0x008fc400078e02ba */
[----:B------:R-:W-:-:S03]  /*1eb00*/  IMAD.U32 R3, RZ, RZ, UR43 ;  /* 0x0000002bff037e24 */ /* 0x000fc6000f8e00ff */
[----:B------:R-:W-:Y:S01]  /*1eb10*/  ISETP.GT.AND P3, PT, R167, RZ, PT ;  /* 0x000000ffa700720c */ /* 0x000fe20003f64270 */
[----:B------:R-:W2:Y:S01]  /*1eb20*/  MUFU.TANH R166, R166 ;  /* 0x000000a600a67308 */ /* 0x000ea20000002400 */
[----:B0-----:R-:W-:Y:S02]  /*1eb30*/  FSEL R181, R5, -INF , P4 ;  /* 0xff80000005b57808 */ /* 0x001fe40002000000 */
[----:B------:R-:W-:Y:S02]  /*1eb40*/  FMNMX.FTZ R5, R170, R185, !PT ;  /* 0x000000b9aa057209 */ /* 0x000fe40007810000 */
[----:B------:R-:W-:Y:S02]  /*1eb50*/  ISETP.GT.AND P4, PT, R167, 0x1, PT ;  /* 0x00000001a700780c */ /* 0x000fe40003f84270 */
[----:B------:R-:W-:Y:S02]  /*1eb60*/  FMNMX.FTZ R5, R181, R5, !PT ;  /* 0x00000005b5057209 */ /* 0x000fe40007810000 */
[----:B------:R-:W-:-:S02]  /*1eb70*/  FSEL R2, R2, -INF , P3 ;  /* 0xff80000002027808 */ /* 0x000fc40001800000 */
[C---:B------:R-:W-:Y:S01]  /*1eb80*/  ISETP.GT.AND P5, PT, R167.reuse, 0x8, PT ;  /* 0x00000008a700780c */ /* 0x040fe20003fa4270 */
[----:B------:R-:W0:Y:S01]  /*1eb90*/  SHFL.BFLY PT, R185, R5, 0x2, 0x1f ;  /* 0x0c401f0005b97f89 */ /* 0x000e2200000e0000 */
[C---:B------:R-:W-:Y:S02]  /*1eba0*/  ISETP.GT.AND P3, PT, R167.reuse, 0x10, PT ;  /* 0x00000010a700780c */ /* 0x040fe40003f64270 */
[----:B------:R-:W-:Y:S02]  /*1ebb0*/  FSEL R10, R10, -INF , P5 ;  /* 0xff8000000a0a7808 */ /* 0x000fe40002800000 */
[----:B------:R-:W-:Y:S02]  /*1ebc0*/  ISETP.GT.AND P5, PT, R167, 0x11, PT ;  /* 0x00000011a700780c */ /* 0x000fe40003fa4270 */
[----:B------:R-:W-:Y:S02]  /*1ebd0*/  FSEL R13, R13, -INF , P3 ;  /* 0xff8000000d0d7808 */ /* 0x000fe40001800000 */
[----:B------:R-:W-:-:S02]  /*1ebe0*/  ISETP.GT.AND P6, PT, R167, 0x18, PT ;  /* 0x00000018a700780c */ /* 0x000fc40003fc4270 */
[----:B------:R-:W-:Y:S02]  /*1ebf0*/  FSEL R20, R20, -INF , P5 ;  /* 0xff80000014147808 */ /* 0x000fe40002800000 */
[----:B------:R-:W-:Y:S02]  /*1ec00*/  FSEL R21, R21, -INF , P6 ;  /* 0xff80000015157808 */ /* 0x000fe40003000000 */
[C---:B------:R-:W-:Y:S02]  /*1ec10*/  ISETP.GT.AND P5, PT, R167.reuse, 0x20, PT ;  /* 0x00000020a700780c */ /* 0x040fe40003fa4270 */
[----:B------:R-:W-:Y:S02]  /*1ec20*/  ISETP.GT.AND P6, PT, R167, 0x21, PT ;  /* 0x00000021a700780c */ /* 0x000fe40003fc4270 */
[----:B-1----:R-:W-:Y:S02]  /*1ec30*/  FSEL R184, R184, -INF , P5 ;  /* 0xff800000b8b87808 */ /* 0x002fe40002800000 */
[----:B------:R-:W-:-:S02]  /*1ec40*/  FSEL R171, R171, -INF , P6 ;  /* 0xff800000abab7808 */ /* 0x000fc40003000000 */
[----:B------:R-:W-:Y:S02]  /*1ec50*/  ISETP.GT.AND P5, PT, R167, 0x29, PT ;  /* 0x00000029a700780c */ /* 0x000fe40003fa4270 */
[----:B0-----:R-:W-:Y:S02]  /*1ec60*/  FMNMX.FTZ R5, R5, R185, !PT ;  /* 0x000000b905057209 */ /* 0x001fe40007810000 */
[----:B------:R-:W-:Y:S02]  /*1ec70*/  ISETP.GT.AND P6, PT, R167, 0x30, PT ;  /* 0x00000030a700780c */ /* 0x000fe40003fc4270 */
[----:B------:R-:W-:Y:S01]  /*1ec80*/  FSEL R175, R175, -INF , P5 ;  /* 0xff800000afaf7808 */ /* 0x000fe20002800000 */
[----:B------:R-:W0:Y:S01]  /*1ec90*/  SHFL.BFLY PT, R185, R5, 0x1, 0x1f ;  /* 0x0c201f0005b97f89 */ /* 0x000e2200000e0000 */
[----:B------:R-:W-:Y:S02]  /*1eca0*/  FSEL R162, R162, -INF , P6 ;  /* 0xff800000a2a27808 */ /* 0x000fe40003000000 */
[----:B------:R-:W-:-:S02]  /*1ecb0*/  ISETP.GT.AND P5, PT, R167, 0x38, PT ;  /* 0x00000038a700780c */ /* 0x000fc40003fa4270 */
[----:B------:R-:W-:-:S04]  /*1ecc0*/  ISETP.GT.AND P6, PT, R167, 0x39, PT ;  /* 0x00000039a700780c */ /* 0x000fc80003fc4270 */
[----:B--2---:R-:W-:Y:S02]  /*1ecd0*/  FSEL R166, R166, -INF , P6 ;  /* 0xff800000a6a67808 */ /* 0x004fe40003000000 */
[----:B------:R-:W-:Y:S02]  /*1ece0*/  ISETP.GT.AND P6, PT, R167, 0x48, PT ;  /* 0x00000048a700780c */ /* 0x000fe40003fc4270 */
[----:B0-----:R-:W-:Y:S02]  /*1ecf0*/  FMNMX.FTZ R5, R5, R185, !PT ;  /* 0x000000b905057209 */ /* 0x001fe40007810000 */
[----:B------:R-:W-:Y:S02]  /*1ed00*/  FSEL R185, R4, -INF , P4 ;  /* 0xff80000004b97808 */ /* 0x000fe40002000000 */
[----:B------:R-:W-:Y:S01]  /*1ed10*/  FMNMX.FTZ R4, R2, R6, !PT ;  /* 0x0000000602047209 */ /* 0x000fe20007810000 */
[----:B------:R-:W-:Y:S01]  /*1ed20*/  FMUL.FTZ R186, R5, R3 ;  /* 0x0000000305ba7220 */ /* 0x000fe20000410000 */
[----:B------:R-:W-:-:S02]  /*1ed30*/  ISETP.GT.AND P4, PT, R167, 0x9, PT ;  /* 0x00000009a700780c */ /* 0x000fc40003f84270 */
[----:B------:R-:W-:Y:S02]  /*1ed40*/  FMNMX.FTZ R4, R185, R4, !PT ;  /* 0x00000004b9047209 */ /* 0x000fe40007810000 */
[----:B------:R-:W-:Y:S02]  /*1ed50*/  FSEL R12, R12, -INF , P4 ;  /* 0xff8000000c0c7808 */ /* 0x000fe40002000000 */
[----:B------:R-:W-:Y:S02]  /*1ed60*/  FMNMX.FTZ R4, R10, R4, !PT ;  /* 0x000000040a047209 */ /* 0x000fe40007810000 */
[----:B------:R-:W-:Y:S02]  /*1ed70*/  ISETP.GT.AND P4, PT, R167, 0x19, PT ;  /* 0x00000019a700780c */ /* 0x000fe40003f84270 */
[----:B------:R-:W-:Y:S02]  /*1ed80*/  FMNMX.FTZ R4, R12, R4, !PT ;  /* 0x000000040c047209 */ /* 0x000fe40007810000 */
[----:B------:R-:W-:-:S02]  /*1ed90*/  FSEL R182, R182, -INF , P4 ;  /* 0xff800000b6b67808 */ /* 0x000fc40002000000 */
[----:B------:R-:W-:Y:S02]  /*1eda0*/  FMNMX.FTZ R4, R13, R4, !PT ;  /* 0x000000040d047209 */ /* 0x000fe40007810000 */
[----:B------:R-:W-:Y:S02]  /*1edb0*/  ISETP.GT.AND P4, PT, R167, 0x28, PT ;  /* 0x00000028a700780c */ /* 0x000fe40003f84270 */
[----:B------:R-:W-:Y:S02]  /*1edc0*/  FMNMX.FTZ R4, R20, R4, !PT ;  /* 0x0000000414047209 */ /* 0x000fe40007810000 */
[----:B------:R-:W-:Y:S02]  /*1edd0*/  FSEL R174, R174, -INF , P4 ;  /* 0xff800000aeae7808 */ /* 0x000fe40002000000 */
[----:B------:R-:W-:Y:S02]  /*1ede0*/  FMNMX.FTZ R4, R21, R4, !PT ;  /* 0x0000000415047209 */ /* 0x000fe40007810000 */
[----:B------:R-:W-:-:S02]  /*1edf0*/  FSETP.NEU.FTZ.AND P3, PT, R5, -INF , PT ;  /* 0xff8000000500780b */ /* 0x000fc40003f7d000 */
[----:B------:R-:W-:Y:S02]  /*1ee00*/  FMNMX.FTZ R4, R182, R4, !PT ;  /* 0x00000004b6047209 */ /* 0x000fe40007810000 */
[----:B------:R-:W-:Y:S02]  /*1ee10*/  ISETP.GT.AND P4, PT, R167, 0x31, PT ;  /* 0x00000031a700780c */ /* 0x000fe40003f84270 */
[----:B------:R-:W-:Y:S02]  /*1ee20*/  FMNMX.FTZ R4, R184, R4, !PT ;  /* 0x00000004b8047209 */ /* 0x000fe40007810000 */
[----:B------:R-:W-:Y:S02]  /*1ee30*/  FSEL R186, R186, RZ, P3 ;  /* 0x000000ffbaba7208 */ /* 0x000fe40001800000 */
[----:B------:R-:W-:Y:S01]  /*1ee40*/  FMNMX.FTZ R4, R171, R4, !PT ;  /* 0x00000004ab047209 */ /* 0x000fe20007810000 */
[----:B------:R-:W-:Y:S02]  /*1ee50*/  WARPGROUP.DEPBAR.LE gsb0, 0x0 ;  /* 0x00008000000079c5 */ /* 0x000fe40000010000 */
[----:B------:R-:W-:Y:S01]  /*1ee60*/  WARPGROUP.ARRIVE ;  /* 0x00000000000079c5 */ /* 0x000fe20000000000 */
[----:B------:R-:W-:Y:S01]  /*1ee70*/  FMNMX.FTZ R4, R174, R4, !PT ;  /* 0x00000004ae047209 */ /* 0x000fe20007810000 */
[-CC-:B------:R-:W-:Y:S01]  /*1ee80*/  FFMA.FTZ R208, R168, R3.reuse, -R186.reuse ;  /* 0x00000003a8d07223 */ /* 0x180fe200000108ba */
[----:B------:R-:W-:Y:S01]  /*1ee90*/  FSEL R163, R163, -INF , P4 ;  /* 0xff800000a3a37808 */ /* 0x000fe20002000000 */
[-CC-:B------:R-:W-:Y:S01]  /*1eea0*/  FFMA.FTZ R204, R164, R3.reuse, -R186.reuse ;  /* 0x00000003a4cc7223 */ /* 0x180fe200000108ba */
[----:B------:R-:W-:Y:S01]  /*1eeb0*/  FMNMX.FTZ R4, R175, R4, !PT ;  /* 0x00000004af047209 */ /* 0x000fe20007810000 */
[----:B------:R-:W-:Y:S01]  /*1eec0*/  HGMMA.64x256x16.F32.BF16 R24, R192, gdesc[UR4].tnspB, R24, gsb0 ;  /* 0x43e00004c0187df0 */ /* 0x000fe20008001818 */
[----:B------:R-:W-:Y:S01]  /*1eed0*/  FSEL R168, R0, -INF , P5 ;  /* 0xff80000000a87808 */ /* 0x000fe20002800000 */
[-CC-:B------:R-:W-:Y:S01]  /*1eee0*/  FFMA.FTZ R210, R169, R3.reuse, -R186.reuse ;  /* 0x00000003a9d27223 */ /* 0x180fe200000108ba */
[----:B------:R-:W-:Y:S01]  /*1eef0*/  FMNMX.FTZ R4, R162, R4, !PT ;  /* 0x00000004a2047209 */ /* 0x000fe20007810000 */
[-CC-:B------:R-:W-:Y:S01]  /*1ef00*/  FFMA.FTZ R160, R160, R3.reuse, -R186.reuse ;  /* 0x00000003a0a07223 */ /* 0x180fe200000108ba */
[----:B------:R-:W-:Y:S01]  /*1ef10*/  ISETP.GT.AND P4, PT, R167, 0x40, PT ;  /* 0x00000040a700780c */ /* 0x000fe20003f84270 */
[----:B------:R-:W-:Y:S01]  /*1ef20*/  MUFU.EX2 R208, R208 ;  /* 0x000000d000d07308 */ /* 0x000fe20000000800 */
[----:B------:R-:W-:Y:S01]  /*1ef30*/  FMNMX.FTZ R4, R163, R4, !PT ;  /* 0x00000004a3047209 */ /* 0x000fe20007810000 */
[-CC-:B------:R-:W-:Y:S01]  /*1ef40*/  FFMA.FTZ R206, R173, R3.reuse, -R186.reuse ;  /* 0x00000003adce7223 */ /* 0x180fe200000108ba */
[----:B------:R-:W-:Y:S01]  /*1ef50*/  ISETP.GT.AND P5, PT, R167, 0x41, PT ;  /* 0x00000041a700780c */ /* 0x000fe20003fa4270 */
[-CC-:B------:R-:W-:Y:S01]  /*1ef60*/  FFMA.FTZ R161, R161, R3.reuse, -R186.reuse ;  /* 0x00000003a1a17223 */ /* 0x180fe200000108ba */
[----:B------:R-:W-:Y:S01]  /*1ef70*/  FMNMX.FTZ R4, R168, R4, !PT ;  /* 0x00000004a8047209 */ /* 0x000fe20007810000 */
[-CC-:B------:R-:W-:Y:S01]  /*1ef80*/  FFMA.FTZ R200, R152, R3.reuse, -R186.reuse ;  /* 0x0000000398c87223 */ /* 0x180fe200000108ba */
[----:B------:R-:W-:Y:S01]  /*1ef90*/  FSEL R154, R154, -INF , P4 ;  /* 0xff8000009a9a7808 */ /* 0x000fe20002000000 */
[----:B------:R-:W-:Y:S01]  /*1efa0*/  MUFU.EX2 R160, R160 ;  /* 0x000000a000a07308 */ /* 0x000fe20000000800 */
[----:B------:R-:W-:Y:S01]  /*1efb0*/  FMNMX.FTZ R4, R166, R4, !PT ;  /* 0x00000004a6047209 */ /* 0x000fe20007810000 */
[-CC-:B------:R-:W-:Y:S01]  /*1efc0*/  FFMA.FTZ R202, R153, R3.reuse, -R186.reuse ;  /* 0x0000000399ca7223 */ /* 0x180fe200000108ba */
[----:B------:R-:W-:Y:S01]  /*1efd0*/  FSEL R164, R155, -INF , P5 ;  /* 0xff8000009ba47808 */ /* 0x000fe20002800000 */
[-CC-:B------:R-:W-:Y:S01]  /*1efe0*/  FFMA.FTZ R155, R172, R3.reuse, -R186.reuse ;  /* 0x00000003ac9b7223 */ /* 0x180fe200000108ba */
[----:B------:R-:W-:Y:S01]  /*1eff0*/  FMNMX.FTZ R4, R154, R4, !PT ;  /* 0x000000049a047209 */ /* 0x000fe20007810000 */
[-CC-:B------:R-:W-:Y:S01]  /*1f000*/  FFMA.FTZ R152, R177, R3.reuse, -R186.reuse ;  /* 0x00000003b1987223 */ /* 0x180fe200000108ba */
[----:B------:R-:W-:Y:S01]  /*1f010*/  ISETP.GT.AND P4, PT, R167, 0x49, PT ;  /* 0x00000049a700780c */ /* 0x000fe20003f84270 */
[----:B------:R-:W-:Y:S01]  /*1f020*/  MUFU.EX2 R210, R210 ;  /* 0x000000d200d27308 */ /* 0x000fe20000000800 */
[----:B------:R-:W-:Y:S01]  /*1f030*/  FSEL R167, R158, -INF , P6 ;  /* 0xff8000009ea77808 */ /* 0x000fe20003000000 */
[-CC-:B------:R-:W-:Y:S01]  /*1f040*/  FFMA.FTZ R158, R176, R3.reuse, -R186.reuse ;  /* 0x00000003b09e7223 */ /* 0x180fe200000108ba */
[----:B------:R-:W-:Y:S01]  /*1f050*/  FMNMX.FTZ R4, R164, R4, !PT ;  /* 0x00000004a4047209 */ /* 0x000fe20007810000 */
[-CC-:B------:R-:W-:Y:S01]  /*1f060*/  FFMA.FTZ R196, R178, R3.reuse, -R186.reuse ;  /* 0x00000003b2c47223 */ /* 0x180fe200000108ba */
[----:B------:R-:W-:Y:S01]  /*1f070*/  FSEL R169, R159, -INF , P4 ;  /* 0xff8000009fa97808 */ /* 0x000fe20002000000 */
[-CC-:B------:R-:W-:Y:S01]  /*1f080*/  FFMA.FTZ R159, R165, R3.reuse, -R186.reuse ;  /* 0x00000003a59f7223 */ /* 0x180fe200000108ba */
[----:B------:R-:W-:Y:S01]  /*1f090*/  FMNMX.FTZ R0, R167, R4, !PT ;  /* 0x00000004a7007209 */ /* 0x000fe20007810000 */
[----:B------:R-:W-:Y:S01]  /*1f0a0*/  MUFU.EX2 R161, R161 ;  /* 0x000000a100a17308 */ /* 0x000fe20000000800 */
[-CC-:B------:R-:W-:Y:S01]  /*1f0b0*/  FFMA.FTZ R153, R156, R3.reuse, -R186.reuse ;  /* 0x000000039c997223 */ /* 0x180fe200000108ba */
[-CC-:B------:R-:W-:Y:S01]  /*1f0c0*/  FFMA.FTZ R198, R157, R3.reuse, -R186.reuse ;  /* 0x000000039dc67223 */ /* 0x180fe200000108ba */
[----:B------:R-:W-:Y:S01]  /*1f0d0*/  FMNMX.FTZ R0, R169, R0, !PT ;  /* 0x00000000a9007209 */ /* 0x000fe20007810000 */
[-CC-:B------:R-:W-:Y:S01]  /*1f0e0*/  FFMA.FTZ R156, R179, R3.reuse, -R186.reuse ;  /* 0x00000003b39c7223 */ /* 0x180fe200000108ba */
[-CC-:B------:R-:W-:Y:S01]  /*1f0f0*/  FFMA.FTZ R157, R183, R3.reuse, -R186.reuse ;  /* 0x00000003b79d7223 */ /* 0x180fe200000108ba */
[----:B------:R-:W-:-:S02]  /*1f100*/  FFMA.FTZ R165, R181, R3, -R186 ;  /* 0x00000003b5a57223 */ /* 0x000fc400000108ba */
        /* <DEDUP_REMOVED lines=10> */
[----:B0-----:R-:W-:-:S02]  /*1f1b0*/  FMNMX.FTZ R4, R0, R4, !PT ;  /* 0x0000000400047209 */ /* 0x001fc40007810000 */
[----:B------:R-:W-:Y:S02]  /*1f1c0*/  FSEL R0, R5, RZ, P3 ;  /* 0x000000ff05007208 */ /* 0x000fe40001800000 */
[----:B------:R-:W-:-:S03]  /*1f1d0*/  FSETP.NEU.FTZ.AND P4, PT, R4, -INF , PT ;  /* 0xff8000000400780b */ /* 0x000fc60003f9d000 */
[----:B------:R-:W-:Y:S01]  /*1f1e0*/  MUFU.EX2 R152, R152 ;  /* 0x0000009800987308 */ /* 0x000fe20000000800 */
[----:B------:R-:W-:Y:S01]  /*1f1f0*/  ISETP.GT.AND P3, PT, R8, R225, PT ;  /* 0x000000e10800720c */ /* 0x000fe20003f64270 */
[----:B------:R-:W-:Y:S01]  /*1f200*/  FADD.FTZ R0, -R0, R7 ;  /* 0x0000000700007221 */ /* 0x000fe20000010100 */
[----:B------:R-:W-:-:S03]  /*1f210*/  VIADD R8, R8, 0xffffffff ;  /* 0xffffffff08087836 */ /* 0x000fc60000000000 */
[----:B------:R-:W-:Y:S02]  /*1f220*/  FMUL.FTZ R0, R0, R3 ;  /* 0x0000000300007220 */ /* 0x000fe40000410000 */
[----:B------:R-:W-:Y:S08]  /*1f230*/  MUFU.EX2 R196, R196 ;  /* 0x000000c400c47308 */ /* 0x000ff00000000800 */
[----:B------:R-:W0:Y:S08]  /*1f240*/  MUFU.EX2 R0, R0 ;  /* 0x0000000000007308 */ /* 0x000e300000000800 */
[----:B------:R-:W1:Y:S08]  /*1f250*/  MUFU.EX2 R153, R153 ;  /* 0x0000009900997308 */ /* 0x000e700000000800 */
[----:B------:R-:W2:Y:S01]  /*1f260*/  MUFU.EX2 R198, R198 ;  /* 0x000000c600c67308 */ /* 0x000ea20000000800 */
[----:B0-----:R-:W-:Y:S01]  /*1f270*/  FFMA.FTZ R15, R0, R15, R208 ;  /* 0x0000000f000f7223 */ /* 0x001fe200000100d0 */
[----:B------:R-:W-:-:S03]  /*1f280*/  F2FP.BF16.F32.PACK_AB R208, R160, R208 ;  /* 0x000000d0a0d0723e */ /* 0x000fc600000010ff */
[----:B------:R-:W-:-:S03]  /*1f290*/  FADD.FTZ R15, R160, R15 ;  /* 0x0000000fa00f7221 */ /* 0x000fc60000010000 */
[----:B------:R-:W0:Y:S01]  /*1f2a0*/  MUFU.EX2 R156, R156 ;  /* 0x0000009c009c7308 */ /* 0x000e220000000800 */
[----:B------:R-:W-:Y:S01]  /*1f2b0*/  FADD.FTZ R15, R210, R15 ;  /* 0x0000000fd20f7221 */ /* 0x000fe20000010000 */
[----:B------:R-:W-:-:S03]  /*1f2c0*/  F2FP.BF16.F32.PACK_AB R210, R161, R210 ;  /* 0x000000d2a1d2723e */ /* 0x000fc600000010ff */
[----:B------:R-:W-:-:S03]  /*1f2d0*/  FADD.FTZ R15, R161, R15 ;  /* 0x0000000fa10f7221 */ /* 0x000fc60000010000 */
[----:B------:R-:W-:Y:S01]  /*1f2e0*/  MUFU.EX2 R157, R157 ;  /* 0x0000009d009d7308 */ /* 0x000fe20000000800 */
[----:B------:R-:W-:Y:S01]  /*1f2f0*/  FADD.FTZ R15, R204, R15 ;  /* 0x0000000fcc0f7221 */ /* 0x000fe20000010000 */
[----:B------:R-:W-:-:S03]  /*1f300*/  F2FP.BF16.F32.PACK_AB R204, R155, R204 ;  /* 0x000000cc9bcc723e */ /* 0x000fc600000010ff */
[----:B------:R-:W-:-:S03]  /*1f310*/  FADD.FTZ R15, R155, R15 ;  /* 0x0000000f9b0f7221 */ /* 0x000fc60000010000 */
[----:B------:R-:W-:Y:S01]  /*1f320*/  MUFU.EX2 R165, R165 ;  /* 0x000000a500a57308 */ /* 0x000fe20000000800 */
[----:B------:R-:W-:Y:S01]  /*1f330*/  FADD.FTZ R15, R206, R15 ;  /* 0x0000000fce0f7221 */ /* 0x000fe20000010000 */
[----:B------:R-:W-:-:S03]  /*1f340*/  F2FP.BF16.F32.PACK_AB R206, R159, R206 ;  /* 0x000000ce9fce723e */ /* 0x000fc600000010ff */
[----:B------:R-:W-:-:S04]  /*1f350*/  FADD.FTZ R15, R159, R15 ;  /* 0x0000000f9f0f7221 */ /* 0x000fc80000010000 */
[----:B------:R-:W-:Y:S01]  /*1f360*/  FADD.FTZ R15, R200, R15 ;  /* 0x0000000fc80f7221 */ /* 0x000fe20000010000 */
[----:B------:R-:W-:-:S03]  /*1f370*/  F2FP.BF16.F32.PACK_AB R200, R158, R200 ;  /* 0x000000c89ec8723e */ /* 0x000fc600000010ff */
[----:B------:R-:W-:-:S04]  /*1f380*/  FADD.FTZ R15, R158, R15 ;  /* 0x0000000f9e0f7221 */ /* 0x000fc80000010000 */
[----:B------:R-:W-:Y:S01]  /*1f390*/  FADD.FTZ R15, R202, R15 ;  /* 0x0000000fca0f7221 */ /* 0x000fe20000010000 */
[----:B------:R-:W-:-:S03]  /*1f3a0*/  F2FP.BF16.F32.PACK_AB R202, R152, R202 ;  /* 0x000000ca98ca723e */ /* 0x000fc600000010ff */
[----:B------:R-:W-:-:S04]  /*1f3b0*/  FADD.FTZ R15, R152, R15 ;  /* 0x0000000f980f7221 */ /* 0x000fc80000010000 */
[----:B------:R-:W-:Y:S01]  /*1f3c0*/  FADD.FTZ R15, R196, R15 ;  /* 0x0000000fc40f7221 */ /* 0x000fe20000010000 */
[----:B-1----:R-:W-:-:S03]  /*1f3d0*/  F2FP.BF16.F32.PACK_AB R196, R153, R196 ;  /* 0x000000c499c4723e */ /* 0x002fc600000010ff */
[----:B------:R-:W-:-:S04]  /*1f3e0*/  FADD.FTZ R15, R153, R15 ;  /* 0x0000000f990f7221 */ /* 0x000fc80000010000 */
[----:B--2---:R-:W-:Y:S01]  /*1f3f0*/  FADD.FTZ R15, R198, R15 ;  /* 0x0000000fc60f7221 */ /* 0x004fe20000010000 */
[----:B0-----:R-:W-:-:S03]  /*1f400*/  F2FP.BF16.F32.PACK_AB R198, R156, R198 ;  /* 0x000000c69cc6723e */ /* 0x001fc600000010ff */
[----:B------:R-:W-:Y:S01]  /*1f410*/  FADD.FTZ R15, R156, R15 ;  /* 0x0000000f9c0f7221 */ /* 0x000fe20000010000 */
[----:B------:R-:W-:Y:S02]  /*1f420*/  WARPGROUP.DEPBAR.LE gsb0, 0x0 ;  /* 0x00008000000079c5 */ /* 0x000fe40000010000 */
[-CC-:B------:R-:W-:Y:S01]  /*1f430*/  FFMA.FTZ R194, R170, R3.reuse, -R186.reuse ;  /* 0x00000003aac27223 */ /* 0x180fe200000108ba */
[-C--:B------:R-:W-:Y:S01]  /*1f440*/  FMUL.FTZ R170, R4, R3.reuse ;  /* 0x0000000304aa7220 */ /* 0x080fe20000410000 */
[----:B------:R0:W-:Y:S01]  /*1f450*/  @!P1 SYNCS.ARRIVE.TRANS64.RED.A1T0 RZ, [R11+URZ], RZ ;  /* 0x000000ff0bff99a7 */ /* 0x0001e2000810043f */
[----:B------:R-:W-:-:S03]  /*1f460*/  FFMA.FTZ R192, R180, R3, -R186 ;  /* 0x00000003b4c07223 */ /* 0x000fc600000108ba */
[----:B------:R-:W-:Y:S01]  /*1f470*/  FSEL R170, R170, RZ, P4 ;  /* 0x000000ffaaaa7208 */ /* 0x000fe20002000000 */
[----:B------:R-:W-:Y:S01]  /*1f480*/  MUFU.EX2 R194, R194 ;  /* 0x000000c200c27308 */ /* 0x000fe20000000800 */
[----:B------:R1:W-:Y:S03]  /*1f490*/  @!P1 SYNCS.ARRIVE.TRANS64.RED.A1T0 RZ, [R9+URZ], RZ ;  /* 0x000000ff09ff99a7 */ /* 0x0003e6000810043f */
[-CC-:B------:R-:W-:Y:S01]  /*1f4a0*/  FFMA.FTZ R209, R2, R3.reuse, -R170.reuse ;  /* 0x0000000302d17223 */ /* 0x180fe200000108aa */
[----:B------:R-:W-:Y:S01]  /*1f4b0*/  FSEL R2, R4, RZ, P4 ;  /* 0x000000ff04027208 */ /* 0x000fe20002000000 */
[-CC-:B------:R-:W-:Y:S01]  /*1f4c0*/  FFMA.FTZ R172, R185, R3.reuse, -R170.reuse ;  /* 0x00000003b9ac7223 */ /* 0x180fe200000108aa */
[-CC-:B------:R-:W-:Y:S01]  /*1f4d0*/  FFMA.FTZ R211, R10, R3.reuse, -R170.reuse ;  /* 0x000000030ad37223 */ /* 0x180fe200000108aa */
[-CC-:B------:R-:W-:Y:S01]  /*1f4e0*/  FFMA.FTZ R173, R12, R3.reuse, -R170.reuse ;  /* 0x000000030cad7223 */ /* 0x180fe200000108aa */
[-C--:B------:R-:W-:Y:S01]  /*1f4f0*/  FFMA.FTZ R205, R13, R3.reuse, -R170 ;  /* 0x000000030dcd7223 */ /* 0x080fe200000108aa */
[----:B------:R-:W-:Y:S01]  /*1f500*/  FADD.FTZ R2, -R2, R6 ;  /* 0x0000000602027221 */ /* 0x000fe20000010100 */
[----:B------:R-:W-:Y:S01]  /*1f510*/  MUFU.EX2 R209, R209 ;  /* 0x000000d100d17308 */ /* 0x000fe20000000800 */
[-CC-:B------:R-:W-:Y:S01]  /*1f520*/  FFMA.FTZ R10, R20, R3.reuse, -R170.reuse ;  /* 0x00000003140a7223 */ /* 0x180fe200000108aa */
[-CC-:B------:R-:W-:Y:S01]  /*1f530*/  FFMA.FTZ R207, R21, R3.reuse, -R170.reuse ;  /* 0x0000000315cf7223 */ /* 0x180fe200000108aa */
[-C--:B------:R-:W-:Y:S01]  /*1f540*/  FMUL.FTZ R2, R2, R3.reuse ;  /* 0x0000000302027220 */ /* 0x080fe20000410000 */
        /* <DEDUP_REMOVED lines=9> */
[-CC-:B0-----:R-:W-:Y:S01]  /*1f5e0*/  FFMA.FTZ R11, R166, R3.reuse, -R170.reuse ;  /* 0x00000003a60b7223 */ /* 0x181fe200000108aa */
[-CC-:B------:R-:W-:Y:S01]  /*1f5f0*/  FFMA.FTZ R193, R154, R3.reuse, -R170.reuse ;  /* 0x000000039ac17223 */ /* 0x180fe200000108aa */
[-CC-:B------:R-:W-:Y:S01]  /*1f600*/  FFMA.FTZ R164, R164, R3.reuse, -R170.reuse ;  /* 0x00000003a4a47223 */ /* 0x180fe200000108aa */
[----:B------:R-:W0:Y:S01]  /*1f610*/  MUFU.EX2 R2, R2 ;  /* 0x0000000200027308 */ /* 0x000e220000000800 */
[-CC-:B------:R-:W-:Y:S01]  /*1f620*/  FFMA.FTZ R167, R167, R3.reuse, -R170.reuse ;  /* 0x00000003a7a77223 */ /* 0x180fe200000108aa */
[----:B------:R-:W-:-:S06]  /*1f630*/  FFMA.FTZ R169, R169, R3, -R170 ;  /* 0x00000003a9a97223 */ /* 0x000fcc00000108aa */
[----:B------:R-:W2:Y:S08]  /*1f640*/  MUFU.EX2 R211, R211 ;  /* 0x000000d300d37308 */ /* 0x000eb00000000800 */
[----:B------:R-:W3:Y:S01]  /*1f650*/  MUFU.EX2 R173, R173 ;  /* 0x000000ad00ad7308 */ /* 0x000ee20000000800 */
[----:B0-----:R-:W-:Y:S01]  /*1f660*/  FFMA.FTZ R14, R2, R14, R209 ;  /* 0x0000000e020e7223 */ /* 0x001fe200000100d1 */
[----:B------:R-:W-:-:S03]  /*1f670*/  F2FP.BF16.F32.PACK_AB R209, R172, R209 ;  /* 0x000000d1acd1723e */ /* 0x000fc600000010ff */
[----:B------:R-:W-:-:S03]  /*1f680*/  FADD.FTZ R14, R172, R14 ;  /* 0x0000000eac0e7221 */ /* 0x000fc60000010000 */
[----:B------:R-:W0:Y:S01]  /*1f690*/  MUFU.EX2 R205, R205 ;  /* 0x000000cd00cd7308 */ /* 0x000e220000000800 */
[----:B--2---:R-:W-:-:S07]  /*1f6a0*/  FADD.FTZ R14, R211, R14 ;  /* 0x0000000ed30e7221 */ /* 0x004fce0000010000 */
[----:B------:R-:W2:Y:S01]  /*1f6b0*/  MUFU.EX2 R10, R10 ;  /* 0x0000000a000a7308 */ /* 0x000ea20000000800 */
[C---:B---3--:R-:W-:Y:S01]  /*1f6c0*/  FADD.FTZ R14, R173.reuse, R14 ;  /* 0x0000000ead0e7221 */ /* 0x048fe20000010000 */
[----:B------:R-:W-:-:S06]  /*1f6d0*/  F2FP.BF16.F32.PACK_AB R211, R173, R211 ;  /* 0x000000d3add3723e */ /* 0x000fcc00000010ff */
[----:B------:R-:W3:Y:S01]  /*1f6e0*/  MUFU.EX2 R207, R207 ;  /* 0x000000cf00cf7308 */ /* 0x000ee20000000800 */
[----:B0-----:R-:W-:-:S07]  /*1f6f0*/  FADD.FTZ R14, R205, R14 ;  /* 0x0000000ecd0e7221 */ /* 0x001fce0000010000 */
[----:B------:R-:W0:Y:S01]  /*1f700*/  MUFU.EX2 R12, R12 ;  /* 0x0000000c000c7308 */ /* 0x000e220000000800 */
[C---:B--2---:R-:W-:Y:S01]  /*1f710*/  FADD.FTZ R14, R10.reuse, R14 ;  /* 0x0000000e0a0e7221 */ /* 0x044fe20000010000 */
[----:B------:R-:W-:Y:S01]  /*1f720*/  F2FP.BF16.F32.PACK_AB R205, R10, R205 ;  /* 0x000000cd0acd723e */ /* 0x000fe200000010ff */
[----:B------:R-:W-:-:S05]  /*1f730*/  IMAD.MOV.U32 R10, RZ, RZ, R217 ;  /* 0x000000ffff0a7224 */ /* 0x000fca00078e00d9 */
[----:B------:R-:W2:Y:S01]  /*1f740*/  MUFU.EX2 R201, R201 ;  /* 0x000000c900c97308 */ /* 0x000ea20000000800 */
[----:B---3--:R-:W-:-:S07]  /*1f750*/  FADD.FTZ R14, R207, R14 ;  /* 0x0000000ecf0e7221 */ /* 0x008fce0000010000 */
[----:B------:R-:W3:Y:S01]  /*1f760*/  MUFU.EX2 R7, R171 ;  /* 0x000000ab00077308 */ /* 0x000ee20000000800 */
[C---:B0-----:R-:W-:Y:S01]  /*1f770*/  FADD.FTZ R14, R12.reuse, R14 ;  /* 0x0000000e0c0e7221 */ /* 0x041fe20000010000 */
[----:B------:R-:W-:-:S06]  /*1f780*/  F2FP.BF16.F32.PACK_AB R207, R12, R207 ;  /* 0x000000cf0ccf723e */ /* 0x000fcc00000010ff */
[----:B------:R-:W0:Y:S01]  /*1f790*/  MUFU.EX2 R203, R203 ;  /* 0x000000cb00cb7308 */ /* 0x000e220000000800 */
[----:B--2---:R-:W-:-:S07]  /*1f7a0*/  FADD.FTZ R14, R201, R14 ;  /* 0x0000000ec90e7221 */ /* 0x004fce0000010000 */
[----:B------:R-:W2:Y:S01]  /*1f7b0*/  MUFU.EX2 R6, R6 ;  /* 0x0000000600067308 */ /* 0x000ea20000000800 */
[C---:B---3--:R-:W-:Y:S01]  /*1f7c0*/  FADD.FTZ R14, R7.reuse, R14 ;  /* 0x0000000e070e7221 */ /* 0x048fe20000010000 */
[----:B------:R-:W-:Y:S01]  /*1f7d0*/  F2FP.BF16.F32.PACK_AB R201, R7, R201 ;  /* 0x000000c907c9723e */ /* 0x000fe200000010ff */
[----:B------:R-:W-:-:S05]  /*1f7e0*/  IMAD.MOV.U32 R7, RZ, RZ, R5 ;  /* 0x000000ffff077224 */ /* 0x000fca00078e0005 */
[----:B------:R-:W3:Y:S01]  /*1f7f0*/  MUFU.EX2 R197, R197 ;  /* 0x000000c500c57308 */ /* 0x000ee20000000800 */
[----:B0-----:R-:W-:-:S07]  /*1f800*/  FADD.FTZ R14, R203, R14 ;  /* 0x0000000ecb0e7221 */ /* 0x001fce0000010000 */
[----:B-1----:R-:W0:Y:S01]  /*1f810*/  MUFU.EX2 R9, R163 ;  /* 0x000000a300097308 */ /* 0x002e220000000800 */
[C---:B--2---:R-:W-:Y:S01]  /*1f820*/  FADD.FTZ R14, R6.reuse, R14 ;  /* 0x0000000e060e7221 */ /* 0x044fe20000010000 */
[----:B------:R-:W-:Y:S01]  /*1f830*/  F2FP.BF16.F32.PACK_AB R203, R6, R203 ;  /* 0x000000cb06cb723e */ /* 0x000fe200000010ff */
[----:B------:R-:W-:-:S05]  /*1f840*/  IMAD.MOV.U32 R6, RZ, RZ, R4 ;  /* 0x000000ffff067224 */ /* 0x000fca00078e0004 */
[----:B------:R-:W1:Y:S01]  /*1f850*/  MUFU.EX2 R199, R199 ;  /* 0x000000c700c77308 */ /* 0x000e620000000800 */
[----:B---3--:R-:W-:-:S07]  /*1f860*/  FADD.FTZ R14, R197, R14 ;  /* 0x0000000ec50e7221 */ /* 0x008fce0000010000 */
[----:B------:R-:W2:Y:S01]  /*1f870*/  MUFU.EX2 R11, R11 ;  /* 0x0000000b000b7308 */ /* 0x000ea20000000800 */
[C---:B0-----:R-:W-:Y:S01]  /*1f880*/  FADD.FTZ R14, R9.reuse, R14 ;  /* 0x0000000e090e7221 */ /* 0x041fe20000010000 */
[----:B------:R-:W-:Y:S01]  /*1f890*/  F2FP.BF16.F32.PACK_AB R197, R9, R197 ;  /* 0x000000c509c5723e */ /* 0x000fe200000010ff */
[----:B------:R-:W-:-:S05]  /*1f8a0*/  IMAD.MOV.U32 R9, RZ, RZ, R218 ;  /* 0x000000ffff097224 */ /* 0x000fca00078e00da */
[----:B------:R-:W0:Y:S01]  /*1f8b0*/  MUFU.EX2 R192, R192 ;  /* 0x000000c000c07308 */ /* 0x000e220000000800 */
[----:B-1----:R-:W-:-:S07]  /*1f8c0*/  FADD.FTZ R14, R199, R14 ;  /* 0x0000000ec70e7221 */ /* 0x002fce0000010000 */
[----:B------:R-:W1:Y:S01]  /*1f8d0*/  MUFU.EX2 R193, R193 ;  /* 0x000000c100c17308 */ /* 0x000e620000000800 */
[C---:B--2---:R-:W-:Y:S01]  /*1f8e0*/  FADD.FTZ R14, R11.reuse, R14 ;  /* 0x0000000e0b0e7221 */ /* 0x044fe20000010000 */
[----:B------:R-:W-:-:S06]  /*1f8f0*/  F2FP.BF16.F32.PACK_AB R199, R11, R199 ;  /* 0x000000c70bc7723e */ /* 0x000fcc00000010ff */
[----:B------:R-:W2:Y:S01]  /*1f900*/  MUFU.EX2 R164, R164 ;  /* 0x000000a400a47308 */ /* 0x000ea20000000800 */
[----:B0-----:R-:W-:Y:S01]  /*1f910*/  FADD.FTZ R15, R192, R15 ;  /* 0x0000000fc00f7221 */ /* 0x001fe20000010000 */
[----:B------:R-:W-:-:S03]  /*1f920*/  F2FP.BF16.F32.PACK_AB R192, R157, R192 ;  /* 0x000000c09dc0723e */ /* 0x000fc600000010ff */
[----:B------:R-:W-:-:S03]  /*1f930*/  FADD.FTZ R15, R157, R15 ;  /* 0x0000000f9d0f7221 */ /* 0x000fc60000010000 */
[----:B------:R-:W0:Y:S01]  /*1f940*/  MUFU.EX2 R167, R167 ;  /* 0x000000a700a77308 */ /* 0x000e220000000800 */
[----:B-1----:R-:W-:Y:S01]  /*1f950*/  FADD.FTZ R14, R193, R14 ;  /* 0x0000000ec10e7221 */ /* 0x002fe20000010000 */
[----:B------:R-:W-:Y:S01]  /*1f960*/  FADD.FTZ R15, R194, R15 ;  /* 0x0000000fc20f7221 */ /* 0x000fe20000010000 */
[----:B------:R-:W-:-:S03]  /*1f970*/  F2FP.BF16.F32.PACK_AB R194, R165, R194 ;  /* 0x000000c2a5c2723e */ /* 0x000fc600000010ff */
[----:B------:R-:W-:Y:S02]  /*1f980*/  FADD.FTZ R15, R165, R15 ;  /* 0x0000000fa50f7221 */ /* 0x000fe40000010000 */
[----:B------:R-:W1:Y:S01]  /*1f990*/  MUFU.EX2 R169, R169 ;  /* 0x000000a900a97308 */ /* 0x000e620000000800 */
[C---:B--2---:R-:W-:Y:S01]  /*1f9a0*/  FADD.FTZ R14, R164.reuse, R14 ;  /* 0x0000000ea40e7221 */ /* 0x044fe20000010000 */
[----:B------:R-:W-:-:S03]  /*1f9b0*/  F2FP.BF16.F32.PACK_AB R193, R164, R193 ;  /* 0x000000c1a4c1723e */ /* 0x000fc600000010ff */
[----:B0-----:R-:W-:-:S04]  /*1f9c0*/  FADD.FTZ R14, R167, R14 ;  /* 0x0000000ea70e7221 */ /* 0x001fc80000010000 */
[C---:B-1----:R-:W-:Y:S01]  /*1f9d0*/  FADD.FTZ R14, R169.reuse, R14 ;  /* 0x0000000ea90e7221 */ /* 0x042fe20000010000 */
[----:B------:R-:W-:Y:S01]  /*1f9e0*/  F2FP.BF16.F32.PACK_AB R195, R169, R167 ;  /* 0x000000a7a9c3723e */ /* 0x000fe200000010ff */
[----:B------:R-:W-:Y:S06]  /*1f9f0*/  @P3 BRA `(.L_x_3076) ;  /* 0xffffffac00203947 */ /* 0x000fec000383ffff */
[----:B------:R-:W-:Y:S05]  /*1fa00*/  BSYNC B1 ;  /* 0x0000000000017941 */ /* 0x000fea0003800000 */
.L_x_3065:
[----:B------:R-:W-:Y:S05]  /*1fa10*/  BSYNC B0 ;  /* 0x0000000000007941 */ /* 0x000fea0003800000 */
.L_x_3064:
[----:B------:R-:W-:Y:S01]  /*1fa20*/  ISETP.GE.AND P2, PT, R8, RZ, PT ;  /* 0x000000ff0800720c */ /* 0x000fe20003f46270 */
[----:B------:R-:W-:-:S12]  /*1fa30*/  BSSY B0, `(.L_x_3077) ;  /* 0x00004dd000007945 */ /* 0x000fd80003800000 */
[----:B------:R-:W-:Y:S05]  /*1fa40*/  @!P2 BRA `(.L_x_3078) ;  /* 0x0000004c006ca947 */ /* 0x000fea0003800000 */
[----:B------:R-:W-:Y:S02]  /*1fa50*/  IMAD.MOV.U32 R6, RZ, RZ, R4 ;  /* 0x000000ffff067224 */ /* 0x000fe400078e0004 */
[----:B------:R-:W-:Y:S02]  /*1fa60*/  IMAD.MOV.U32 R7, RZ, RZ, R5 ;  /* 0x000000ffff077224 */ /* 0x000fe400078e0005 */
[----:B------:R-:W-:Y:S02]  /*1fa70*/  IMAD.MOV.U32 R9, RZ, RZ, R218 ;  /* 0x000000ffff097224 */ /* 0x000fe400078e00da */
[----:B------:R-:W-:-:S07]  /*1fa80*/  IMAD.MOV.U32 R10, RZ, RZ, R217 ;  /* 0x000000ffff0a7224 */ /* 0x000fce00078e00d9 */
.L_x_3089:
        /* <DEDUP_REMOVED lines=8> */
.L_x_3079:
[----:B------:R-:W-:Y:S01]  /*1fb10*/  IMAD R3, R217, 0x8, R18 ;  /* 0x00000008d9037824 */ /* 0x000fe200078e0212 */
[----:B------:R-:W-:-:S04]  /*1fb20*/  SHF.L.U32 R12, R218, 0x1f, RZ ;  /* 0x0000001fda0c7819 */ /* 0x000fc800000006ff */
[----:B------:R0:W1:Y:S01]  /*1fb30*/  SYNCS.PHASECHK.TRANS64.TRYWAIT P2, [R3+URZ+0x38830], R12 ;  /* 0x0388300c030075a7 */ /* 0x000062000804017f */
[----:B------:R-:W-:Y:S05]  /*1fb40*/  @!P0 BRA `(.L_x_3080) ;  /* 0x0000000000048947 */ /* 0x000fea0003800000 */
[----:B------:R-:W-:Y:S01]  /*1fb50*/  BPT.TRAP 0x1 ;  /* 0x000000040000795c */ /* 0x000fe20000300000 */
.L_x_3080:
[----:B------:R-:W-:Y:S01]  /*1fb60*/  IMAD R4, R217, 0xa00, R222 ;  /* 0x00000a00d9047824 */ /* 0x000fe200078e02de */
[----:B------:R-:W-:Y:S01]  /*1fb70*/  BSSY B1, `(.L_x_3081) ;  /* 0x0000006000017945 */ /* 0x000fe20003800000 */
[----:B------:R-:W-:Y:S02]  /*1fb80*/  IMAD.MOV.U32 R5, RZ, RZ, 0x40000040 ;  /* 0x40000040ff057424 */ /* 0x000fe400078e00ff */
[----:B------:R-:W-:Y:S01]  /*1fb90*/  VIADD R152, R4, 0x80 ;  /* 0x0000008004987836 */ /* 0x000fe20000000000 */
[----:B-1----:R-:W-:Y:S06]  /*1fba0*/  @P2 BRA `(.L_x_3082) ;  /* 0x0000000000082947 */ /* 0x002fec0003800000 */
[----:B------:R-:W1:Y:S02]  /*1fbb0*/  SYNCS.PHASECHK.TRANS64.TRYWAIT P2, [R3+URZ+0x38830], R12 ;  /* 0x0388300c030075a7 */ /* 0x000e64000804017f */
[----:B-1----:R-:W-:Y:S05]  /*1fbc0*/  @!P2 BRA `(.L_x_3083) ;  /* 0x000001300054a947 */ /* 0x002fea0003800000 */
.L_x_3082:
[----:B------:R-:W-:Y:S05]  /*1fbd0*/  BSYNC B1 ;  /* 0x0000000000017941 */ /* 0x000fea0003800000 */
.L_x_3081:
        /* <DEDUP_REMOVED lines=8> */
[----:B01----:R-:W-:Y:S02]  /*1fc60*/  VIADD R12, R4, 0x100 ;  /* 0x00000100040c7836 */ /* 0x003fe40000000000 */
        /* <DEDUP_REMOVED lines=868> */
.L_x_3084:
[----:B------:R-:W-:Y:S01]  /*232b0*/  SHF.L.U32 R0, R9, 0x1f, RZ ;  /* 0x0000001f09007819 */ /* 0x000fe200000006ff */
[----:B------:R-:W-:-:S04]  /*232c0*/  IMAD R9, R10, 0x8, R18 ;  /* 0x000000080a097824 */ /* 0x000fc800078e0212 */
[----:B------:R0:W1:Y:S01]  /*232d0*/  SYNCS.PHASECHK.TRANS64.TRYWAIT P2, [R9+URZ+0x38850], R0 ;  /* 0x03885000090075a7 */ /* 0x000062000804017f */
[----:B------:R-:W-:Y:S05]  /*232e0*/  @!P0 BRA `(.L_x_3085) ;  /* 0x0000000000048947 */ /* 0x000fea0003800000 */
[----:B------:R-:W-:Y:S01]  /*232f0*/  BPT.TRAP 0x1 ;  /* 0x000000040000795c */ /* 0x000fe20000300000 */
.L_x_3085:
[----:B------:R-:W-:Y:S04]  /*23300*/  BSSY B1, `(.L_x_3086) ;  /* 0x0000004000017945 */ /* 0x000fe80003800000 */
[----:B-1----:R-:W-:Y:S05]  /*23310*/  @P2 BRA `(.L_x_3087) ;  /* 0x0000000000082947 */ /* 0x002fea0003800000 */
[----:B------:R-:W1:Y:S02]  /*23320*/  SYNCS.PHASECHK.TRANS64.TRYWAIT P2, [R9+URZ+0x38850], R0 ;  /* 0x03885000090075a7 */ /* 0x000e64000804017f */
[----:B-1----:R-:W-:Y:S05]  /*23330*/  @!P2 BRA `(.L_x_3088) ;  /* 0x000000f8008ca947 */ /* 0x002fea0003800000 */
.L_x_3087:
[----:B------:R-:W-:Y:S05]  /*23340*/  BSYNC B1 ;  /* 0x0000000000017941 */ /* 0x000fea0003800000 */
.L_x_3086:
        /* <DEDUP_REMOVED lines=18> */
[----:B------:R-:W-:Y:S01]  /*23470*/  IMAD R2, R10, 0xa00, R0 ;  /* 0x00000a000a027824 */ /* 0x000fe200078e0200 */
[----:B------:R-:W-:Y:S01]  /*23480*/  MUFU.TANH R21, R21 ;  /* 0x0000001500157308 */ /* 0x000fe20000002400 */
[----:B------:R-:W-:Y:S01]  /*23490*/  FMUL.FTZ R160, R160, UR38 ;  /* 0x00000026a0a07c20 */ /* 0x000fe20008410000 */
[----:B------:R-:W-:Y:S01]  /*234a0*/  FMUL.FTZ R161, R161, UR38 ;  /* 0x00000026a1a17c20 */ /* 0x000fe20008410000 */
[C---:B------:R-:W-:Y:S01]  /*234b0*/  VIADD R4, R2.reuse, 0x80 ;  /* 0x0000008002047836 */ /* 0x040fe20000000000 */
[----:B------:R-:W-:Y:S01]  /*234c0*/  R2UR UR6, R2 ;  /* 0x00000000020672ca */ /* 0x000fe200000e0000 */
[----:B------:R-:W-:Y:S01]  /*234d0*/  FMUL.FTZ R164, R164, UR38 ;  /* 0x00000026a4a47c20 */ /* 0x000fe20008410000 */
[----:B------:R-:W-:Y:S01]  /*234e0*/  FMUL.FTZ R165, R165, UR38 ;  /* 0x00000026a5a57c20 */ /* 0x000fe20008410000 */
[----:B------:R-:W-:Y:S01]  /*234f0*/  FMUL.FTZ R152, R152, UR38 ;  /* 0x0000002698987c20 */ /* 0x000fe20008410000 */
[----:B------:R-:W-:Y:S01]  /*23500*/  MUFU.TANH R177, R177 ;  /* 0x000000b100b17308 */ /* 0x000fe20000002400 */
[----:B------:R-:W-:Y:S01]  /*23510*/  FMUL.FTZ R153, R153, UR38 ;  /* 0x0000002699997c20 */ /* 0x000fe20008410000 */
[----:B------:R-:W-:Y:S01]  /*23520*/  FMUL.FTZ R156, R156, UR38 ;  /* 0x000000269c9c7c20 */ /* 0x000fe20008410000 */
[----:B------:R-:W-:-:S02]  /*23530*/  IMAD.MOV.U32 R3, RZ, RZ, 0x40000040 ;  /* 0x40000040ff037424 */ /* 0x000fc400078e00ff */
[----:B------:R-:W-:Y:S01]  /*23540*/  FMUL.FTZ R10, R186, UR38 ;  /* 0x00000026ba0a7c20 */ /* 0x000fe20008410000 */
[----:B------:R-:W-:Y:S01]  /*23550*/  FMUL.FTZ R12, R187, UR38 ;  /* 0x00000026bb0c7c20 */ /* 0x000fe20008410000 */
[----:B------:R-:W-:Y:S01]  /*23560*/  FMUL.FTZ R13, R190, UR38 ;  /* 0x00000026be0d7c20 */ /* 0x000fe20008410000 */
[----:B------:R-:W-:Y:S01]  /*23570*/  FMUL.FTZ R170, R170, UR38 ;  /* 0x00000026aaaa7c20 */ /* 0x000fe20008410000 */
[----:B------:R-:W-:Y:S01]  /*23580*/  MUFU.TANH R180, R180 ;  /* 0x000000b400b47308 */ /* 0x000fe20000002400 */
[----:B------:R-:W-:Y:S01]  /*23590*/  HGMMA.64x256x16.F32.BF16 R24, R208, gdesc[UR4].tnspB, R24, gsb0 ;  /* 0x43e00004d0187df0 */ /* 0x000fe20008001818 */
[----:B------:R-:W-:Y:S01]  /*235a0*/  R2UR UR6, R4 ;  /* 0x00000000040672ca */ /* 0x000fe200000e0000 */
[----:B------:R-:W-:Y:S01]  /*235b0*/  VIADD R4, R2, 0x100 ;  /* 0x0000010002047836 */ /* 0x000fe20000000000 */
[----:B------:R-:W-:Y:S01]  /*235c0*/  R2UR UR7, R5 ;  /* 0x00000000050772ca */ /* 0x000fe200000e0000 */
[----:B------:R-:W-:Y:S02]  /*235d0*/  IMAD.MOV.U32 R5, RZ, RZ, 0x40000040 ;  /* 0x40000040ff057424 */ /* 0x000fe400078e00ff */
        /* <DEDUP_REMOVED lines=13> */
[----:B------:R-:W-:Y:S01]  /*236b0*/  @!P1 IMAD R11, R11, 0x8, R18 ;  /* 0x000000080b0b9824 */ /* 0x000fe200078e0212 */
[----:B------:R-:W-:Y:S01]  /*236c0*/  ISETP.GT.AND P2, PT, R8, RZ, PT ;  /* 0x000000ff0800720c */ /* 0x000fe20003f44270 */
[----:B------:R-:W-:-:S02]  /*236d0*/  @!P1 VIADD R9, R9, 0x38860 ;  /* 0x0003886009099836 */ /* 0x000fc40000000000 */
[----:B------:R-:W-:Y:S01]  /*236e0*/  @!P1 VIADD R11, R11, 0x38840 ;  /* 0x000388400b0b9836 */ /* 0x000fe20000000000 */
[----:B------:R-:W-:Y:S01]  /*236f0*/  MUFU.TANH R169, R169 ;  /* 0x000000a900a97308 */ /* 0x000fe20000002400 */
[----:B------:R-:W-:Y:S01]  /*23700*/  VIADD R8, R8, 0xffffffff ;  /* 0xffffffff08087836 */ /* 0x000fe20000000000 */
[----:B------:R-:W-:-:S06]  /*23710*/  @!P1 PRMT R9, RZ, 0x654, R9 ;  /* 0x00000654ff099816 */ /* 0x000fcc0000000009 */
        /* <DEDUP_REMOVED lines=43> */
[----:B------:R-:W-:Y:S01]  /*239d0*/  MUFU.TANH R4, R4 ;  /* 0x0000000400047308 */ /* 0x000fe20000002400 */
[----:B------:R-:W-:Y:S01]  /*239e0*/  FMUL.FTZ R182, R157, UR38 ;  /* 0x000000269db67c20 */ /* 0x000fe20008410000 */
[----:B------:R-:W-:-:S06]  /*239f0*/  FMUL.FTZ R157, R183, UR38 ;  /* 0x00000026b79d7c20 */ /* 0x000fcc0008410000 */
        /* <DEDUP_REMOVED lines=10> */
[----:B------:R-:W-:Y:S01]  /*23aa0*/  FMUL.FTZ R2, R184, UR38 ;  /* 0x00000026b8027c20 */ /* 0x000fe20008410000 */
[----:B------:R-:W-:Y:S01]  /*23ab0*/  R2UR UR7, R3 ;  /* 0x00000000030772ca */ /* 0x000fe200000e0000 */
[----:B------:R-:W-:-:S04]  /*23ac0*/  FMUL.FTZ R184, R191, UR38 ;  /* 0x00000026bfb87c20 */ /* 0x000fc80008410000 */
[----:B------:R-:W0:Y:S08]  /*23ad0*/  MUFU.TANH R2, R2 ;  /* 0x0000000200027308 */ /* 0x000e300000002400 */
[----:B------:R-:W1:Y:S01]  /*23ae0*/  MUFU.TANH R184, R184 ;  /* 0x000000b800b87308 */ /* 0x000e620000002400 */
        /* <DEDUP_REMOVED lines=21> */
[----:B0-----:R-:W-:Y:S02]  /*23c40*/  FMNMX.FTZ R3, R0, R3, !PT ;  /* 0x0000000300037209 */ /* 0x001fe40007810000 */
[----:B------:R-:W-:-:S03]  /*23c50*/  FMNMX.FTZ R0, R10, R6, !PT ;  /* 0x000000060a007209 */ /* 0x000fc60007810000 */
[----:B------:R-:W0:Y:S01]  /*23c60*/  SHFL.BFLY PT, R5, R3, 0x1, 0x1f ;  /* 0x0c201f0003057f89 */ /* 0x000e2200000e0000 */
[----:B------:R-:W-:-:S04]  /*23c70*/  FMNMX.FTZ R183, R12, R0, !PT ;  /* 0x000000000cb77209 */ /* 0x000fc80007810000 */
[----:B------:R-:W-:-:S04]  /*23c80*/  FMNMX.FTZ R183, R13, R183, !PT ;  /* 0x000000b70db77209 */ /* 0x000fc80007810000 */
[----:B-1----:R-:W-:-:S04]  /*23c90*/  FMNMX.FTZ R183, R184, R183, !PT ;  /* 0x000000b7b8b77209 */ /* 0x002fc80007810000 */
[----:B------:R-:W-:-:S04]  /*23ca0*/  FMNMX.FTZ R183, R176, R183, !PT ;  /* 0x000000b7b0b77209 */ /* 0x000fc80007810000 */
[----:B------:R-:W-:Y:S02]  /*23cb0*/  FMNMX.FTZ R183, R178, R183, !PT ;  /* 0x000000b7b2b77209 */ /* 0x000fe40007810000 */
[----:B0-----:R-:W-:Y:S01]  /*23cc0*/  FMNMX.FTZ R5, R3, R5, !PT ;  /* 0x0000000503057209 */ /* 0x001fe20007810000 */
[----:B------:R-:W-:-:S04]  /*23cd0*/  IMAD.U32 R3, RZ, RZ, UR42 ;  /* 0x0000002aff037e24 */ /* 0x000fc8000f8e00ff */
[----:B------:R-:W-:-:S04]  /*23ce0*/  FADD.FTZ R7, -R5, R7 ;  /* 0x0000000705077221 */ /* 0x000fc80000010100 */
[-C--:B------:R-:W-:Y:S01]  /*23cf0*/  FMUL.FTZ R0, R7, R3.reuse ;  /* 0x0000000307007220 */ /* 0x080fe20000410000 */
[----:B------:R-:W-:-:S04]  /*23d00*/  FMUL.FTZ R7, R5, R3 ;  /* 0x0000000305077220 */ /* 0x000fc80000410000 */
[--C-:B------:R-:W-:Y:S01]  /*23d10*/  FFMA.FTZ R208, R2, R3, -R7.reuse ;  /* 0x0000000302d07223 */ /* 0x100fe20000010807 */
[----:B------:R-:W-:Y:S01]  /*23d20*/  FMNMX.FTZ R2, R179, R183, !PT ;  /* 0x000000b7b3027209 */ /* 0x000fe20007810000 */
[-CC-:B------:R-:W-:Y:S01]  /*23d30*/  FFMA.FTZ R4, R4, R3.reuse, -R7.reuse ;  /* 0x0000000304047223 */ /* 0x180fe20000010807 */
[-CC-:B------:R-:W-:Y:S01]  /*23d40*/  FFMA.FTZ R200, R168, R3.reuse, -R7.reuse ;  /* 0x00000003a8c87223 */ /* 0x180fe20000010807 */
        /* <DEDUP_REMOVED lines=8> */
[-CC-:B------:R-:W-:Y:S01]  /*23dd0*/  FFMA.FTZ R206, R180, R3.reuse, -R7.reuse ;  /* 0x00000003b4ce7223 */ /* 0x180fe20000010807 */
[----:B------:R-:W-:Y:S01]  /*23de0*/  FMNMX.FTZ R2, R171, R2, !PT ;  /* 0x00000002ab027209 */ /* 0x000fe20007810000 */
[-CC-:B------:R-:W-:Y:S01]  /*23df0*/  FFMA.FTZ R21, R181, R3.reuse, -R7.reuse ;  /* 0x00000003b5157223 */ /* 0x180fe20000010807 */
[-CC-:B------:R-:W-:Y:S01]  /*23e00*/  FFMA.FTZ R202, R172, R3.reuse, -R7.reuse ;  /* 0x00000003acca7223 */ /* 0x180fe20000010807 */
[----:B------:R-:W-:Y:S01]  /*23e10*/  FFMA.FTZ R169, R173, R3, -R7 ;  /* 0x00000003ada97223 */ /* 0x000fe20000010807 */
[----:B------:R-:W-:Y:S01]  /*23e20*/  FMNMX.FTZ R2, R174, R2, !PT ;  /* 0x00000002ae027209 */ /* 0x000fe20007810000 */
[----:B------:R-:W-:Y:S03]  /*23e30*/  MUFU.EX2 R0, R0 ;  /* 0x0000000000007308 */ /* 0x000fe60000000800 */
[----:B------:R-:W-:-:S04]  /*23e40*/  FMNMX.FTZ R2, R175, R2, !PT ;  /* 0x00000002af027209 */ /* 0x000fc80007810000 */
[----:B------:R-:W-:Y:S01]  /*23e50*/  FMNMX.FTZ R2, R162, R2, !PT ;  /* 0x00000002a2027209 */ /* 0x000fe20007810000 */
[----:B------:R-:W0:Y:S03]  /*23e60*/  MUFU.EX2 R208, R208 ;  /* 0x000000d000d07308 */ /* 0x000e260000000800 */
[----:B------:R-:W-:-:S04]  /*23e70*/  FMNMX.FTZ R2, R163, R2, !PT ;  /* 0x00000002a3027209 */ /* 0x000fc80007810000 */
[----:B------:R-:W-:Y:S01]  /*23e80*/  FMNMX.FTZ R2, R166, R2, !PT ;  /* 0x00000002a6027209 */ /* 0x000fe20007810000 */
[----:B------:R-:W1:Y:S03]  /*23e90*/  MUFU.EX2 R210, R210 ;  /* 0x000000d200d27308 */ /* 0x000e660000000800 */
[----:B------:R-:W-:-:S04]  /*23ea0*/  FMNMX.FTZ R2, R167, R2, !PT ;  /* 0x00000002a7027209 */ /* 0x000fc80007810000 */
[----:B------:R-:W-:Y:S01]  /*23eb0*/  FMNMX.FTZ R2, R154, R2, !PT ;  /* 0x000000029a027209 */ /* 0x000fe20007810000 */
[----:B------:R-:W2:Y:S01]  /*23ec0*/  MUFU.EX2 R186, R186 ;  /* 0x000000ba00ba7308 */ /* 0x000ea20000000800 */
[----:B0-----:R-:W-:Y:S01]  /*23ed0*/  FFMA.FTZ R15, R0, R15, R208 ;  /* 0x0000000f000f7223 */ /* 0x001fe200000100d0 */
[----:B------:R-:W-:Y:S02]  /*23ee0*/  F2FP.BF16.F32.PACK_AB R208, R183, R208 ;  /* 0x000000d0b7d0723e */ /* 0x000fe400000010ff */
[----:B------:R-:W-:Y:S01]  /*23ef0*/  FMNMX.FTZ R2, R155, R2, !PT ;  /* 0x000000029b027209 */ /* 0x000fe20007810000 */
[----:B------:R-:W-:-:S03]  /*23f00*/  FADD.FTZ R15, R183, R15 ;  /* 0x0000000fb70f7221 */ /* 0x000fc60000010000 */
[----:B------:R-:W-:Y:S01]  /*23f10*/  FMNMX.FTZ R2, R158, R2, !PT ;  /* 0x000000029e027209 */ /* 0x000fe20007810000 */
[----:B------:R-:W0:Y:S01]  /*23f20*/  MUFU.EX2 R204, R204 ;  /* 0x000000cc00cc7308 */ /* 0x000e220000000800 */
[----:B-1----:R-:W-:Y:S02]  /*23f30*/  FADD.FTZ R15, R210, R15 ;  /* 0x0000000fd20f7221 */ /* 0x002fe40000010000 */
[----:B------:R-:W-:-:S05]  /*23f40*/  FMNMX.FTZ R2, R159, R2, !PT ;  /* 0x000000029f027209 */ /* 0x000fca0007810000 */
[----:B------:R-:W1:Y:S01]  /*23f50*/  SHFL.BFLY PT, R4, R2, 0x2, 0x1f ;  /* 0x0c401f0002047f89 */ /* 0x000e6200000e0000 */
[----:B------:R-:W3:Y:S01]  /*23f60*/  MUFU.EX2 R20, R20 ;  /* 0x0000001400147308 */ /* 0x000ee20000000800 */
[C---:B--2---:R-:W-:Y:S01]  /*23f70*/  FADD.FTZ R15, R186.reuse, R15 ;  /* 0x0000000fba0f7221 */ /* 0x044fe20000010000 */
[----:B------:R-:W-:-:S06]  /*23f80*/  F2FP.BF16.F32.PACK_AB R210, R186, R210 ;  /* 0x000000d2bad2723e */ /* 0x000fcc00000010ff */
[----:B------:R-:W2:Y:S01]  /*23f90*/  MUFU.EX2 R206, R206 ;  /* 0x000000ce00ce7308 */ /* 0x000ea20000000800 */
[----:B0-----:R-:W-:-:S07]  /*23fa0*/  FADD.FTZ R15, R204, R15 ;  /* 0x0000000fcc0f7221 */ /* 0x001fce0000010000 */
[----:B------:R-:W0:Y:S01]  /*23fb0*/  MUFU.EX2 R21, R21 ;  /* 0x0000001500157308 */ /* 0x000e220000000800 */
[C---:B---3--:R-:W-:Y:S01]  /*23fc0*/  FADD.FTZ R15, R20.reuse, R15 ;  /* 0x0000000f140f7221 */ /* 0x048fe20000010000 */
[----:B------:R-:W-:Y:S02]  /*23fd0*/  F2FP.BF16.F32.PACK_AB R204, R20, R204 ;  /* 0x000000cc14cc723e */ /* 0x000fe400000010ff */
[----:B-1----:R-:W-:-:S04]  /*23fe0*/  FMNMX.FTZ R2, R2, R4, !PT ;  /* 0x0000000402027209 */ /* 0x002fc80007810000 */
[----:B------:R-:W1:Y:S01]  /*23ff0*/  MUFU.EX2 R200, R200 ;  /* 0x000000c800c87308 */ /* 0x000e620000000800 */
[----:B--2---:R-:W-:Y:S01]  /*24000*/  FADD.FTZ R15, R206, R15 ;  /* 0x0000000fce0f7221 */ /* 0x004fe20000010000 */
[----:B------:R-:W2:Y:S06]  /*24010*/  SHFL.BFLY PT, R4, R2, 0x1, 0x1f ;  /* 0x0c201f0002047f89 */ /* 0x000eac00000e0000 */
[----:B------:R-:W3:Y:S01]  /*24020*/  MUFU.EX2 R168, R168 ;  /* 0x000000a800a87308 */ /* 0x000ee20000000800 */
[C---:B0-----:R-:W-:Y:S01]  /*24030*/  FADD.FTZ R15, R21.reuse, R15 ;  /* 0x0000000f150f7221 */ /* 0x041fe20000010000 */
[----:B------:R-:W-:Y:S01]  /*24040*/  F2FP.BF16.F32.PACK_AB R206, R21, R206 ;  /* 0x000000ce15ce723e */ /* 0x000fe200000010ff */
[----:B------:R-:W-:-:S02]  /*24050*/  WARPGROUP.DEPBAR.LE gsb0, 0x0 ;  /* 0x00008000000079c5 */ /* 0x000fc40000010000 */
[----:B------:R-:W-:Y:S01]  /*24060*/  WARPGROUP.ARRIVE ;  /* 0x00000000000079c5 */ /* 0x000fe20000000000 */
[-CC-:B------:R-:W-:Y:S01]  /*24070*/  FFMA.FTZ R196, R160, R3.reuse, -R7.reuse ;  /* 0x00000003a0c47223 */ /* 0x180fe20000010807 */
[-CC-:B------:R-:W-:Y:S01]  /*24080*/  FFMA.FTZ R160, R161, R3.reuse, -R7.reuse ;  /* 0x00000003a1a07223 */ /* 0x180fe20000010807 */
[-CC-:B------:R-:W-:Y:S01]  /*24090*/  FFMA.FTZ R198, R164, R3.reuse, -R7.reuse ;  /* 0x00000003a4c67223 */ /* 0x180fe20000010807 */
[----:B------:R-:W-:Y:S01]  /*240a0*/  FFMA.FTZ R161, R165, R3, -R7 ;  /* 0x00000003a5a17223 */ /* 0x000fe20000010807 */
[----:B------:R-:W0:Y:S01]  /*240b0*/  MUFU.EX2 R202, R202 ;  /* 0x000000ca00ca7308 */ /* 0x000e220000000800 */
[----:B------:R-:W-:Y:S01]  /*240c0*/  HGMMA.64x256x16.F32.BF16 R24, R192, gdesc[UR4].tnspB, R24, gsb0 ;  /* 0x43e00004c0187df0 */ /* 0x000fe20008001818 */
[----:B-1----:R-:W-:Y:S01]  /*240d0*/  FADD.FTZ R15, R200, R15 ;  /* 0x0000000fc80f7221 */ /* 0x002fe20000010000 */
[----:B---3--:R-:W-:-:S03]  /*240e0*/  F2FP.BF16.F32.PACK_AB R200, R168, R200 ;  /* 0x000000c8a8c8723e */ /* 0x008fc600000010ff */
[----:B------:R-:W-:Y:S01]  /*240f0*/  FADD.FTZ R15, R168, R15 ;  /* 0x0000000fa80f7221 */ /* 0x000fe20000010000 */
[----:B--2---:R-:W-:Y:S01]  /*24100*/  FMNMX.FTZ R4, R2, R4, !PT ;  /* 0x0000000402047209 */ /* 0x004fe20007810000 */
[----:B------:R-:W1:Y:S04]  /*24110*/  MUFU.EX2 R169, R169 ;  /* 0x000000a900a97308 */ /* 0x000e680000000800 */
[----:B------:R-:W-:-:S04]  /*24120*/  FADD.FTZ R2, -R4, R6 ;  /* 0x0000000604027221 */ /* 0x000fc80000010100 */
[----:B------:R-:W-:Y:S01]  /*24130*/  FMUL.FTZ R2, R2, R3 ;  /* 0x0000000302027220 */ /* 0x000fe20000410000 */
[----:B------:R-:W2:Y:S01]  /*24140*/  MUFU.EX2 R196, R196 ;  /* 0x000000c400c47308 */ /* 0x000ea20000000800 */
[----:B0-----:R-:W-:-:S07]  /*24150*/  FADD.FTZ R15, R202, R15 ;  /* 0x0000000fca0f7221 */ /* 0x001fce0000010000 */
[----:B------:R-:W-:Y:S01]  /*24160*/  MUFU.EX2 R2, R2 ;  /* 0x0000000200027308 */ /* 0x000fe20000000800 */
[C---:B-1----:R-:W-:Y:S01]  /*24170*/  FADD.FTZ R15, R169.reuse, R15 ;  /* 0x0000000fa90f7221 */ /* 0x042fe20000010000 */
[----:B------:R-:W-:-:S06]  /*24180*/  F2FP.BF16.F32.PACK_AB R202, R169, R202 ;  /* 0x000000caa9ca723e */ /* 0x000fcc00000010ff */
[----:B------:R-:W0:Y:S01]  /*24190*/  MUFU.EX2 R160, R160 ;  /* 0x000000a000a07308 */ /* 0x000e220000000800 */
[----:B--2---:R-:W-:-:S07]  /*241a0*/  FADD.FTZ R15, R196, R15 ;  /* 0x0000000fc40f7221 */ /* 0x004fce0000010000 */
[----:B------:R-:W1:Y:S08]  /*241b0*/  MUFU.EX2 R198, R198 ;  /* 0x000000c600c67308 */ /* 0x000e700000000800 */
[----:B------:R-:W2:Y:S01]  /*241c0*/  MUFU.EX2 R161, R161 ;  /* 0x000000a100a17308 */ /* 0x000ea20000000800 */
[C---:B0-----:R-:W-:Y:S01]  /*241d0*/  FADD.FTZ R15, R160.reuse, R15 ;  /* 0x0000000fa00f7221 */ /* 0x041fe20000010000 */
[----:B------:R-:W-:-:S03]  /*241e0*/  F2FP.BF16.F32.PACK_AB R196, R160, R196 ;  /* 0x000000c4a0c4723e */ /* 0x000fc600000010ff */
[----:B-1----:R-:W-:-:S04]  /*241f0*/  FADD.FTZ R15, R198, R15 ;  /* 0x0000000fc60f7221 */ /* 0x002fc80000010000 */
[C---:B--2---:R-:W-:Y:S01]  /*24200*/  FADD.FTZ R15, R161.reuse, R15 ;  /* 0x0000000fa10f7221 */ /* 0x044fe20000010000 */
[----:B------:R-:W-:Y:S01]  /*24210*/  F2FP.BF16.F32.PACK_AB R198, R161, R198 ;  /* 0x000000c6a1c6723e */ /* 0x000fe200000010ff */
[----:B------:R-:W-:Y:S02]  /*24220*/  WARPGROUP.DEPBAR.LE gsb0, 0x0 ;  /* 0x00008000000079c5 */ /* 0x000fe40000010000 */
[-CC-:B------:R-:W-:Y:S01]  /*24230*/  FFMA.FTZ R192, R152, R3.reuse, -R7.reuse ;  /* 0x0000000398c07223 */ /* 0x180fe20000010807 */
[-CC-:B------:R-:W-:Y:S01]  /*24240*/  FFMA.FTZ R152, R153, R3.reuse, -R7.reuse ;  /* 0x0000000399987223 */ /* 0x180fe20000010807 */
[-CC-:B------:R-:W-:Y:S01]  /*24250*/  FFMA.FTZ R194, R156, R3.reuse, -R7.reuse ;  /* 0x000000039cc27223 */ /* 0x180fe20000010807 */
[----:B------:R-:W-:-:S03]  /*24260*/  FFMA.FTZ R7, R182, R3, -R7 ;  /* 0x00000003b6077223 */ /* 0x000fc60000010807 */
[----:B------:R-:W0:Y:S08]  /*24270*/  MUFU.EX2 R192, R192 ;  /* 0x000000c000c07308 */ /* 0x000e300000000800 */
[----:B------:R1:W-:Y:S08]  /*24280*/  MUFU.EX2 R6, R7 ;  /* 0x0000000700067308 */ /* 0x0003f00000000800 */
[----:B------:R-:W-:Y:S01]  /*24290*/  MUFU.EX2 R152, R152 ;  /* 0x0000009800987308 */ /* 0x000fe20000000800 */
[----:B-1----:R-:W-:Y:S01]  /*242a0*/  FMUL.FTZ R7, R4, R3 ;  /* 0x0000000304077220 */ /* 0x002fe20000410000 */
[----:B0-----:R-:W-:-:S03]  /*242b0*/  FADD.FTZ R15, R192, R15 ;  /* 0x0000000fc00f7221 */ /* 0x001fc60000010000 */
        /* <DEDUP_REMOVED lines=13> */
[-C--:B------:R-:W-:Y:S01]  /*24390*/  FFMA.FTZ R197, R162, R3.reuse, -R7 ;  /* 0x00000003a2c57223 */ /* 0x080fe20000010807 */
[----:B------:R-:W1:Y:S01]  /*243a0*/  MUFU.EX2 R10, R10 ;  /* 0x0000000a000a7308 */ /* 0x000e620000000800 */
[----:B------:R-:W-:Y:S01]  /*243b0*/  @!P1 PRMT R157, RZ, 0x654, R11 ;  /* 0x00000654ff9d9816 */ /* 0x000fe2000000000b */
[-CC-:B------:R-:W-:Y:S01]  /*243c0*/  FFMA.FTZ R163, R163, R3.reuse, -R7.reuse ;  /* 0x00000003a3a37223 */ /* 0x180fe20000010807 */
[-CC-:B------:R-:W-:Y:S01]  /*243d0*/  FFMA.FTZ R199, R166, R3.reuse, -R7.reuse ;  /* 0x00000003a6c77223 */ /* 0x180fe20000010807 */
[-CC-:B------:R-:W-:Y:S01]  /*243e0*/  FFMA.FTZ R167, R167, R3.reuse, -R7.reuse ;  /* 0x00000003a7a77223 */ /* 0x180fe20000010807 */
[----:B------:R-:W-:Y:S01]  /*243f0*/  @!P1 SYNCS.ARRIVE.TRANS64.RED.A1T0 RZ, [R157+URZ], RZ ;  /* 0x000000ff9dff99a7 */ /* 0x000fe2000810043f */
[-CC-:B------:R-:W-:Y:S01]  /*24400*/  FFMA.FTZ R193, R154, R3.reuse, -R7.reuse ;  /* 0x000000039ac17223 */ /* 0x180fe20000010807 */
[-C--:B------:R-:W-:Y:S01]  /*24410*/  FFMA.FTZ R155, R155, R3.reuse, -R7 ;  /* 0x000000039b9b7223 */ /* 0x080fe20000010807 */
[----:B------:R-:W2:Y:S01]  /*24420*/  MUFU.EX2 R211, R211 ;  /* 0x000000d300d37308 */ /* 0x000ea20000000800 */
[----:B0-----:R-:W-:Y:S01]  /*24430*/  FFMA.FTZ R14, R2, R14, R209 ;  /* 0x0000000e020e7223 */ /* 0x001fe200000100d1 */
[-CC-:B------:R-:W-:Y:S01]  /*24440*/  FFMA.FTZ R158, R158, R3.reuse, -R7.reuse ;  /* 0x000000039e9e7223 */ /* 0x180fe20000010807 */
[----:B------:R-:W-:Y:S01]  /*24450*/  FFMA.FTZ R159, R159, R3, -R7 ;  /* 0x000000039f9f7223 */ /* 0x000fe20000010807 */
[C---:B------:R-:W-:Y:S01]  /*24460*/  FADD.FTZ R15, R152.reuse, R15 ;  /* 0x0000000f980f7221 */ /* 0x040fe20000010000 */
[----:B------:R0:W-:Y:S01]  /*24470*/  @!P1 SYNCS.ARRIVE.TRANS64.RED.A1T0 RZ, [R9+URZ], RZ ;  /* 0x000000ff09ff99a7 */ /* 0x0001e2000810043f */
[----:B------:R-:W-:-:S02]  /*24480*/  F2FP.BF16.F32.PACK_AB R192, R152, R192 ;  /* 0x000000c098c0723e */ /* 0x000fc400000010ff */
[----:B------:R-:W3:Y:S01]  /*24490*/  MUFU.EX2 R156, R156 ;  /* 0x0000009c009c7308 */ /* 0x000ee20000000800 */
[C---:B-1----:R-:W-:Y:S01]  /*244a0*/  FADD.FTZ R14, R10.reuse, R14 ;  /* 0x0000000e0a0e7221 */ /* 0x042fe20000010000 */
[----:B------:R-:W-:Y:S01]  /*244b0*/  F2FP.BF16.F32.PACK_AB R209, R10, R209 ;  /* 0x000000d10ad1723e */ /* 0x000fe200000010ff */
[----:B------:R-:W-:-:S05]  /*244c0*/  IMAD.MOV.U32 R10, RZ, RZ, R217 ;  /* 0x000000ffff0a7224 */ /* 0x000fca00078e00d9 */
[----:B------:R-:W1:Y:S01]  /*244d0*/  MUFU.EX2 R205, R205 ;  /* 0x000000cd00cd7308 */ /* 0x000e620000000800 */
[----:B--2---:R-:W-:-:S07]  /*244e0*/  FADD.FTZ R14, R211, R14 ;  /* 0x0000000ed30e7221 */ /* 0x004fce0000010000 */
[----:B------:R-:W2:Y:S01]  /*244f0*/  MUFU.EX2 R12, R12 ;  /* 0x0000000c000c7308 */ /* 0x000ea20000000800 */
[C---:B---3--:R-:W-:Y:S01]  /*24500*/  FADD.FTZ R14, R156.reuse, R14 ;  /* 0x0000000e9c0e7221 */ /* 0x048fe20000010000 */
[----:B------:R-:W-:-:S06]  /*24510*/  F2FP.BF16.F32.PACK_AB R211, R156, R211 ;  /* 0x000000d39cd3723e */ /* 0x000fcc00000010ff */
        /* <DEDUP_REMOVED lines=16> */
[----:B-1----:R-:W-:-:S07]  /*24620*/  FADD.FTZ R14, R203, R14 ;  /* 0x0000000ecb0e7221 */ /* 0x002fce0000010000 */
[----:B0-----:R-:W0:Y:S01]  /*24630*/  MUFU.EX2 R9, R163 ;  /* 0x000000a300097308 */ /* 0x001e220000000800 */
[C---:B--2---:R-:W-:Y:S01]  /*24640*/  FADD.FTZ R14, R11.reuse, R14 ;  /* 0x0000000e0b0e7221 */ /* 0x044fe20000010000 */
[----:B------:R-:W-:-:S06]  /*24650*/  F2FP.BF16.F32.PACK_AB R203, R11, R203 ;  /* 0x000000cb0bcb723e */ /* 0x000fcc00000010ff */
        /* <DEDUP_REMOVED lines=21> */
[----:B0-----:R-:W-:Y:S01]  /*247b0*/  FADD.FTZ R14, R158, R7 ;  /* 0x000000079e0e7221 */ /* 0x001fe20000010000 */
[----:B------:R-:W-:-:S03]  /*247c0*/  IMAD.MOV.U32 R7, RZ, RZ, R5 ;  /* 0x000000ffff077224 */ /* 0x000fc600078e0005 */
[C---:B-1----:R-:W-:Y:S01]  /*247d0*/  FADD.FTZ R14, R159.reuse, R14 ;  /* 0x0000000e9f0e7221 */ /* 0x042fe20000010000 */
[----:B------:R-:W-:Y:S01]  /*247e0*/  F2FP.BF16.F32.PACK_AB R195, R159, R158 ;  /* 0x0000009e9fc3723e */ /* 0x000fe200000010ff */
[----:B------:R-:W-:Y:S06]  /*247f0*/  @P2 BRA `(.L_x_3089) ;  /* 0xffffffb000a42947 */ /* 0x000fec000383ffff */
.L_x_3078:
[----:B------:R-:W-:Y:S05]  /*24800*/  BSYNC B0 ;  /* 0x0000000000007941 */ /* 0x000fea0003800000 */
.L_x_3077:
        /* <DEDUP_REMOVED lines=131> */
.L_x_3090:
[----:B------:R-:W-:Y:S01]  /*25040*/  IMAD R0, R217, 0x8, R18 ;  /* 0x00000008d9007824 */ /* 0x000fe200078e0212 */
[----:B------:R-:W-:-:S04]  /*25050*/  SHF.L.U32 R7, R218, 0x1f, RZ ;  /* 0x0000001fda077819 */ /* 0x000fc800000006ff */
[----:B------:R0:W1:Y:S01]  /*25060*/  SYNCS.PHASECHK.TRANS64.TRYWAIT P2, [R0+URZ+0x38850], R7 ;  /* 0x03885007000075a7 */ /* 0x000062000804017f */
[----:B------:R-:W-:Y:S05]  /*25070*/  @!P0 BRA `(.L_x_3091) ;  /* 0x0000000000048947 */ /* 0x000fea0003800000 */
[----:B------:R-:W-:Y:S01]  /*25080*/  BPT.TRAP 0x1 ;  /* 0x000000040000795c */ /* 0x000fe20000300000 */
.L_x_3091:
        /* <DEDUP_REMOVED lines=9> */
.L_x_3093:
[----:B------:R-:W-:Y:S05]  /*25120*/  BSYNC B0 ;  /* 0x0000000000007941 */ /* 0x000fea0003800000 */
.L_x_3092:
[----:B------:R-:W-:Y:S01]  /*25130*/  IMAD.MOV.U32 R6, RZ, RZ, R2 ;  /* 0x000000ffff067224 */ /* 0x000fe200078e0002 */
[----:B------:R-:W2:Y:S01]  /*25140*/  LDL.LU R18, [R1+0x60] ;  /* 0x0000600001127983 */ /* 0x000ea20000300800 */
[----:B01----:R-:W-:Y:S01]  /*25150*/  IMAD.MOV.U32 R7, RZ, RZ, 0x40000040 ;  /* 0x40000040ff077424 */ /* 0x003fe200078e00ff */
[----:B------:R-:W-:Y:S01]  /*25160*/  WARPGROUP.ARRIVE ;  /* 0x00000000000079c5 */ /* 0x000fe20000000000 */
[----:B------:R-:W-:Y:S01]  /*25170*/  VIADD R217, R217, 0x1 ;  /* 0x00000001d9d97836 */ /* 0x000fe20000000000 */
[----:B------:R-:W-:Y:S01]  /*25180*/  R2UR UR6, R6 ;  /* 0x00000000060672ca */ /* 0x000fe200000e0000 */
[----:B------:R-:W-:Y:S01]  /*25190*/  VIADD R6, R2, 0x80 ;  /* 0x0000008002067836 */ /* 0x000fe20000000000 */
[----:B------:R-:W-:Y:S01]  /*251a0*/  R2UR UR7, R7 ;  /* 0x00000000070772ca */ /* 0x000fe200000e0000 */
[----:B------:R-:W-:Y:S01]  /*251b0*/  IMAD.MOV.U32 R7, RZ, RZ, 0x40000040 ;  /* 0x40000040ff077424 */ /* 0x000fe200078e00ff */
[----:B------:R-:W-:-:S04]  /*251c0*/  ISETP.NE.AND P2, PT, R217, 0x2, PT ;  /* 0x00000002d900780c */ /* 0x000fc80003f45270 */
[----:B------:R-:W-:Y:S02]  /*251d0*/  SEL R11, RZ, 0x1, P2 ;  /* 0x00000001ff0b7807 */ /* 0x000fe40001000000 */
[----:B------:R-:W-:Y:S02]  /*251e0*/  SEL R217, R217, RZ, P2 ;  /* 0x000000ffd9d97207 */ /* 0x000fe40001000000 */
[----:B------:R-:W-:Y:S01]  /*251f0*/  LOP3.LUT R218, R218, R11, RZ, 0x3c, !PT ;  /* 0x0000000bdada7212 */ /* 0x000fe200078e3cff */
[----:B------:R-:W-:Y:S02]  /*25200*/  @!P1 VIADD R11, R0, 0x38860 ;  /* 0x00038860000b9836 */ /* 0x000fe40000000000 */
[----:B------:R-:W-:Y:S01]  /*25210*/  HGMMA.64x256x16.F32.BF16 R24, R208, gdesc[UR4].tnspB, R24, gsb0 ;  /* 0x43e00004d0187df0 */ /* 0x000fe20008001818 */
[----:B------:R-:W-:Y:S01]  /*25220*/  R2UR UR6, R6 ;  /* 0x00000000060672ca */ /* 0x000fe200000e0000 */
[----:B------:R-:W-:Y:S01]  /*25230*/  VIADD R6, R2, 0x100 ;  /* 0x0000010002067836 */ /* 0x000fe20000000000 */
[----:B------:R-:W-:Y:S01]  /*25240*/  R2UR UR7, R7 ;  /* 0x00000000070772ca */ /* 0x000fe200000e0000 */
[----:B------:R-:W-:Y:S01]  /*25250*/  IMAD.MOV.U32 R7, RZ, RZ, 0x40000040 ;  /* 0x40000040ff077424 */ /* 0x000fe200078e00ff */
[----:B------:R-:W-:Y:S01]  /*25260*/  @!P1 PRMT R11, RZ, 0x654, R11 ;  /* 0x00000654ff0b9816 */ /* 0x000fe2000000000b */
[----:B------:R-:W-:Y:S01]  /*25270*/  IMAD.MOV.U32 R0, RZ, RZ, -0x800000 ;  /* 0xff800000ff007424 */ /* 0x000fe200078e00ff */
[----:B------:R-:W-:-:S02]  /*25280*/  WARPGROUP.DEPBAR.LE gsb0, 0x0 ;  /* 0x00008000000079c5 */ /* 0x000fc40000010000 */
[----:B------:R-:W-:-:S15]  /*25290*/  WARPGROUP.ARRIVE ;  /* 0x00000000000079c5 */ /* 0x000fde0000000000 */
[----:B------:R-:W-:-:S04]  /*252a0*/  NOP ;  /* 0x0000000000007918 */ /* 0x000fc80000000000 */
[----:B------:R-:W-:Y:S01]  /*252b0*/  HGMMA.64x256x16.F32.BF16 R24, R204, gdesc[UR4].tnspB, R24, gsb0 ;  /* 0x43e00004cc187df0 */ /* 0x000fe20008001818 */
[----:B------:R-:W-:Y:S01]  /*252c0*/  R2UR UR6, R6 ;  /* 0x00000000060672ca */ /* 0x000fe200000e0000 */
[----:B------:R-:W-:Y:S01]  /*252d0*/  VIADD R6, R2, 0x180 ;  /* 0x0000018002067836 */ /* 0x000fe20000000000 */
[----:B------:R-:W-:Y:S01]  /*252e0*/  R2UR UR7, R7 ;  /* 0x00000000070772ca */ /* 0x000fe200000e0000 */
[----:B------:R-:W-:Y:S02]  /*252f0*/  IMAD.MOV.U32 R7, RZ, RZ, 0x40000040 ;  /* 0x40000040ff077424 */ /* 0x000fe400078e00ff */
[----:B--2---:R-:W-:-:S05]  /*25300*/  VIADD R18, R18, 0x1 ;  /* 0x0000000112127836 */ /* 0x004fca0000000000 */
[----:B------:R-:W-:Y:S01]  /*25310*/  STL [R1+0x60], R18 ;  /* 0x0000601201007387 */ /* 0x000fe20000100800 */
[----:B------:R-:W-:Y:S02]  /*25320*/  WARPGROUP.DEPBAR.LE gsb0, 0x0 ;  /* 0x00008000000079c5 */ /* 0x000fe40000010000 */
[----:B------:R-:W-:-:S14]  /*25330*/  WARPGROUP.ARRIVE ;  /* 0x00000000000079c5 */ /* 0x000fdc0000000000 */
        /* <DEDUP_REMOVED lines=12> */
[----:B------:R-:W-:Y:S02]  /*25400*/  R2UR UR7, R7 ;  /* 0x00000000070772ca */ /* 0x000fe400000e0000 */
[----:B------:R-:W0:Y:S02]  /*25410*/  SHFL.BFLY PT, R7, R14, 0x2, 0x1f ;  /* 0x0c401f000e077f89 */ /* 0x000e2400000e0000 */
[----:B0-----:R-:W-:Y:S02]  /*25420*/  FADD.FTZ R6, R7, R14 ;  /* 0x0000000e07067221 */ /* 0x001fe40000010000 */
[----:B------:R-:W0:Y:S04]  /*25430*/  SHFL.BFLY PT, R7, R2, 0x1, 0x1f ;  /* 0x0c201f0002077f89 */ /* 0x000e2800000e0000 */
[----:B------:R-:W1:Y:S01]  /*25440*/  SHFL.BFLY PT, R9, R6, 0x1, 0x1f ;  /* 0x0c201f0006097f89 */ /* 0x000e6200000e0000 */
[----:B0-----:R-:W-:Y:S01]  /*25450*/  FADD.FTZ R12, R2, R7 ;  /* 0x00000007020c7221 */ /* 0x001fe20000010000 */
[----:B------:R-:W-:-:S02]  /*25460*/  IMAD.MOV.U32 R2, RZ, RZ, -0x800000 ;  /* 0xff800000ff027424 */ /* 0x000fc400078e00ff */
[----:B-1----:R-:W-:Y:S02]  /*25470*/  FADD.FTZ R13, R6, R9 ;  /* 0x00000009060d7221 */ /* 0x002fe40000010000 */
[----:B------:R-:W-:Y:S02]  /*25480*/  FSETP.NE.FTZ.AND P0, PT, R12, RZ, PT ;  /* 0x000000ff0c00720b */ /* 0x000fe40003f15000 */
[----:B------:R-:W-:Y:S02]  /*25490*/  CS2R R6, SRZ ;  /* 0x0000000000067805 */ /* 0x000fe4000001ff00 */
[----:B------:R-:W-:-:S09]  /*254a0*/  FSETP.NE.FTZ.AND P3, PT, R13, RZ, PT ;  /* 0x000000ff0d00720b */ /* 0x000fd20003f75000 */
[----:B------:R-:W0:Y:S01]  /*254b0*/  @P0 MUFU.LG2 R9, R12 ;  /* 0x0000000c00090308 */ /* 0x000e220000000c00 */
[----:B------:R-:W-:-:S03]  /*254c0*/  @P0 FMUL.FTZ R8, R3, 0.69314718246459960938 ;  /* 0x3f31721803080820 */ /* 0x000fc60000410000 */
[----:B------:R-:W-:-:S04]  /*254d0*/  @P3 FMUL.FTZ R14, R3, 0.69314718246459960938 ;  /* 0x3f317218030e3820 */ /* 0x000fc80000410000 */
        /* <DEDUP_REMOVED lines=76> */
[----:B------:R1:W-:Y:S01]  /*259a0*/  @!P1 SYNCS.ARRIVE.TRANS64.RED.A1T0 RZ, [R11+URZ], RZ ;  /* 0x000000ff0bff99a7 */ /* 0x0003e2000810043f */
[-C--:B0-----:R-:W-:Y:S01]  /*259b0*/  FMUL.FTZ R7, R27, R6.reuse ;  /* 0x000000061b077220 */ /* 0x081fe20000410000 */
[-C--:B------:R-:W-:Y:S01]  /*259c0*/  FMUL.FTZ R13, R42, R6.reuse ;  /* 0x000000062a0d7220 */ /* 0x080fe20000410000 */
[-C--:B------:R-:W-:Y:S01]  /*259d0*/  FMUL.FTZ R15, R46, R6.reuse ;  /* 0x000000062e0f7220 */ /* 0x080fe20000410000 */
[-C--:B------:R-:W-:Y:S01]  /*259e0*/  FMUL.FTZ R9, R26, R6.reuse ;  /* 0x000000061a097220 */ /* 0x080fe20000410000 */
[-C--:B------:R-:W-:Y:S01]  /*259f0*/  FMUL.FTZ R31, R31, R6.reuse ;  /* 0x000000061f1f7220 */ /* 0x080fe20000410000 */
[-C--:B------:R-:W-:Y:S01]  /*25a00*/  FMUL.FTZ R34, R34, R6.reuse ;  /* 0x0000000622227220 */ /* 0x080fe20000410000 */
[-C--:B------:R-:W-:Y:S01]  /*25a10*/  FMUL.FTZ R35, R35, R6.reuse ;  /* 0x0000000623237220 */ /* 0x080fe20000410000 */
        /* <DEDUP_REMOVED lines=57> */
.L_x_2977:
        /* <DEDUP_REMOVED lines=19> */
[----:B------:R-:W-:Y:S01]  /*25ee0*/  F2FP.BF16.F32.PACK_AB R27, R27, R5 ;  /* 0x000000051b1b723e */ /* 0x000fe200000010ff */
[----:B------:R-:W-:Y:S01]  /*25ef0*/  IMAD.SHL.U32 R5, R236, 0x4, RZ ;  /* 0x00000004ec057824 */ /* 0x000fe200078e00ff */
[----:B------:R-:W-:Y:S02]  /*25f00*/  F2FP.BF16.F32.PACK_AB R31, R63, R62 ;  /* 0x0000003e3f1f723e */ /* 0x000fe400000010ff */
[----:B------:R-:W-:Y:S02]  /*25f10*/  F2FP.BF16.F32.PACK_AB R136, R137, R136 ;  /* 0x000000888988723e */ /* 0x000fe400000010ff */
[----:B------:R-:W-:Y:S02]  /*25f20*/  F2FP.BF16.F32.PACK_AB R137, R139, R138 ;  /* 0x0000008a8b89723e */ /* 0x000fe400000010ff */
[----:B------:R-:W-:Y:S02]  /*25f30*/  F2FP.BF16.F32.PACK_AB R138, R141, R140 ;  /* 0x0000008c8d8a723e */ /* 0x000fe400000010ff */
[----:B------:R-:W-:-:S02]  /*25f40*/  F2FP.BF16.F32.PACK_AB R139, R143, R142 ;  /* 0x0000008e8f8b723e */ /* 0x000fc400000010ff */
[----:B------:R-:W-:Y:S02]  /*25f50*/  MOV R20, R18 ;  /* 0x0000001200147202 */ /* 0x000fe40000000f00 */
[----:B---3--:R-:W-:Y:S01]  /*25f60*/  MOV R21, R85 ;  /* 0x0000005500157202 */ /* 0x008fe20000000f00 */
[----:B------:R-:W-:Y:S02]  /*25f70*/  BAR.SYNC.DEFER_BLOCKING 0x1, 0x100 ;  /* 0x0044000000007b1d */ /* 0x000fe40000010000 */
[----:B--2---:R-:W-:-:S03]  /*25f80*/  IMAD.WIDE R122, R26, 0x2, R20 ;  /* 0x000000021a7a7825 */ /* 0x004fc600078e0214 */
[C---:B------:R-:W-:Y:S02]  /*25f90*/  IADD3 R102, P3, R122.reuse, 0x4000, RZ ;  /* 0x000040007a667810 */ /* 0x040fe40007f7e0ff */
[----:B------:R-:W-:Y:S02]  /*25fa0*/  IADD3 R96, P0, R122, 0x40, RZ ;  /* 0x000000407a607810 */ /* 0x000fe40007f1e0ff */
[----:B------:R-:W-:Y:S01]  /*25fb0*/  LOP3.LUT R120, R102, 0x380, RZ, 0xc0, !PT ;  /* 0x0000038066787812 */ /* 0x000fe200078ec0ff */
[--C-:B------:R-:W-:Y:S01]  /*25fc0*/  IMAD.X R103, RZ, RZ, R123.reuse, P3 ;  /* 0x000000ffff677224 */ /* 0x100fe200018e067b */
[----:B------:R-:W-:Y:S01]  /*25fd0*/  LOP3.LUT R112, R96, 0x380, RZ, 0xc0, !PT ;  /* 0x0000038060707812 */ /* 0x000fe200078ec0ff */
[----:B------:R-:W-:Y:S01]  /*25fe0*/  IMAD.X R97, RZ, RZ, R123, P0 ;  /* 0x000000ffff617224 */ /* 0x000fe200000e067b */
[----:B------:R-:W-:Y:S02]  /*25ff0*/  IADD3 R100, P4, R122, 0x60, RZ ;  /* 0x000000607a647810 */ /* 0x000fe40007f9e0ff */
[----:B------:R-:W-:-:S02]  /*26000*/  SHF.R.U64 R120, R120, 0x3, RZ ;  /* 0x0000000378787819 */ /* 0x000fc400000012ff */
[C---:B------:R-:W-:Y:S01]  /*26010*/  IADD3 R104, P6, R122.reuse, 0x4020, RZ ;  /* 0x000040207a687810 */ /* 0x040fe20007fde0ff */
[--C-:B------:R-:W-:Y:S01]  /*26020*/  IMAD.X R101, RZ, RZ, R123.reuse, P4 ;  /* 0x000000ffff657224 */ /* 0x100fe200020e067b */
[----:B------:R-:W-:Y:S02]  /*26030*/  IADD3 R92, P1, R122, 0x20, RZ ;  /* 0x000000207a5c7810 */ /* 0x000fe40007f3e0ff */
[----:B------:R-:W-:Y:S01]  /*26040*/  SHF.R.U64 R112, R112, 0x3, RZ ;  /* 0x0000000370707819 */ /* 0x000fe200000012ff */
[--C-:B------:R-:W-:Y:S01]  /*26050*/  IMAD.X R105, RZ, RZ, R123.reuse, P6 ;  /* 0x000000ffff697224 */ /* 0x100fe200030e067b */
[----:B------:R-:W-:Y:S01]  /*26060*/  IADD3 R108, P2, R122, 0x4060, RZ ;  /* 0x000040607a6c7810 */ /* 0x000fe20007f5e0ff */
[--C-:B------:R-:W-:Y:S01]  /*26070*/  IMAD.X R93, RZ, RZ, R123.reuse, P1 ;  /* 0x000000ffff5d7224 */ /* 0x100fe200008e067b */
[----:B------:R-:W-:Y:S02]  /*26080*/  LOP3.LUT R118, R100, 0x380, RZ, 0xc0, !PT ;  /* 0x0000038064767812 */ /* 0x000fe400078ec0ff */
[----:B------:R-:W-:Y:S01]  /*26090*/  LOP3.LUT R102, R120, R102, RZ, 0x3c, !PT ;  /* 0x0000006678667212 */ /* 0x000fe200078e3cff */
[----:B------:R-:W-:Y:S01]  /*260a0*/  IMAD.X R109, RZ, RZ, R123, P2 ;  /* 0x000000ffff6d7224 */ /* 0x000fe200010e067b */
[----:B------:R-:W-:-:S02]  /*260b0*/  LOP3.LUT R120, R104, 0x380, RZ, 0xc0, !PT ;  /* 0x0000038068787812 */ /* 0x000fc400078ec0ff */
[----:B------:R-:W-:Y:S02]  /*260c0*/  LOP3.LUT R96, R112, R96, RZ, 0x3c, !PT ;  /* 0x0000006070607212 */ /* 0x000fe400078e3cff */
[----:B------:R-:W-:Y:S02]  /*260d0*/  LOP3.LUT R85, R122, 0x380, RZ, 0xc0, !PT ;  /* 0x000003807a557812 */ /* 0x000fe400078ec0ff */
[----:B------:R-:W-:Y:S02]  /*260e0*/  SHF.R.U64 R118, R118, 0x3, RZ ;  /* 0x0000000376767819 */ /* 0x000fe400000012ff */
[----:B------:R-:W-:Y:S02]  /*260f0*/  LOP3.LUT R112, R108, 0x380, RZ, 0xc0, !PT ;  /* 0x000003806c707812 */ /* 0x000fe400078ec0ff */
[C---:B------:R-:W-:Y:S02]  /*26100*/  IADD3 R106, P5, R122.reuse, 0x4040, RZ ;  /* 0x000040407a6a7810 */ /* 0x040fe40007fbe0ff */
[----:B------:R-:W-:-:S02]  /*26110*/  IADD3 R110, P1, R122, 0x8000, RZ ;  /* 0x000080007a6e7810 */ /* 0x000fc40007f3e0ff */
[----:B-----5:R-:W-:Y:S01]  /*26120*/  LOP3.LUT R144, R92, 0x380, RZ, 0xc0, !PT ;  /* 0x000003805c907812 */ /* 0x020fe200078ec0ff */
[--C-:B------:R-:W-:Y:S01]  /*26130*/  IMAD.X R107, RZ, RZ, R123.reuse, P5 ;  /* 0x000000ffff6b7224 */ /* 0x100fe200028e067b */
[----:B------:R-:W-:Y:S01]  /*26140*/  SHF.R.U64 R120, R120, 0x3, RZ ;  /* 0x0000000378787819 */ /* 0x000fe200000012ff */
[--C-:B------:R-:W-:Y:S01]  /*26150*/  IMAD.X R111, RZ, RZ, R123.reuse, P1 ;  /* 0x000000ffff6f7224 */ /* 0x100fe200008e067b */
[----:B------:R-:W-:Y:S02]  /*26160*/  IADD3 R84, P0, R122, 0x8020, RZ ;  /* 0x000080207a547810 */ /* 0x000fe40007f1e0ff */
[----:B------:R-:W-:Y:S02]  /*26170*/  SHF.R.U64 R85, R85, 0x3, RZ ;  /* 0x0000000355557819 */ /* 0x000fe400000012ff */
[----:B------:R-:W-:Y:S01]  /*26180*/  LOP3.LUT R100, R118, R100, RZ, 0x3c, !PT ;  /* 0x0000006476647212 */ /* 0x000fe200078e3cff */
[----:B------:R-:W-:Y:S01]  /*26190*/  IMAD.X R113, RZ, RZ, R123, P0 ;  /* 0x000000ffff717224 */ /* 0x000fe200000e067b */
[----:B------:R-:W-:-:S02]  /*261a0*/  SHF.R.U64 R112, R112, 0x3, RZ ;  /* 0x0000000370707819 */ /* 0x000fc400000012ff */
[----:B------:R-:W-:Y:S02]  /*261b0*/  IADD3 R116, P3, R122, 0x8060, RZ ;  /* 0x000080607a747810 */ /* 0x000fe40007f7e0ff */
[----:B------:R-:W-:Y:S02]  /*261c0*/  SHF.R.U64 R144, R144, 0x3, RZ ;  /* 0x0000000390907819 */ /* 0x000fe400000012ff */
[----:B------:R-:W-:Y:S01]  /*261d0*/  LOP3.LUT R118, R110, 0x380, RZ, 0xc0, !PT ;  /* 0x000003806e767812 */ /* 0x000fe200078ec0ff */
[----:B------:R-:W-:Y:S01]  /*261e0*/  IMAD.X R117, RZ, RZ, R123, P3 ;  /* 0x000000ffff757224 */ /* 0x000fe200018e067b */
[----:B------:R-:W-:Y:S02]  /*261f0*/  LOP3.LUT R104, R120, R104, RZ, 0x3c, !PT ;  /* 0x0000006878687212 */ /* 0x000fe400078e3cff */
[----:B------:R-:W-:Y:S02]  /*26200*/  LOP3.LUT R120, R84, 0x380, RZ, 0xc0, !PT ;  /* 0x0000038054787812 */ /* 0x000fe400078ec0ff */
[----:B------:R-:W-:-:S02]  /*26210*/  IADD3 R114, P4, R122, 0x8040, RZ ;  /* 0x000080407a727810 */ /* 0x000fc40007f9e0ff */
[C---:B------:R-:W-:Y:S02]  /*26220*/  IADD3 R88, P6, R122.reuse, 0xc000, RZ ;  /* 0x0000c0007a587810 */ /* 0x040fe40007fde0ff */
[C---:B------:R-:W-:Y:S01]  /*26230*/  IADD3 R26, P5, R122.reuse, 0xc020, RZ ;  /* 0x0000c0207a1a7810 */ /* 0x040fe20007fbe0ff */
[--C-:B------:R-:W-:Y:S01]  /*26240*/  IMAD.X R115, RZ, RZ, R123.reuse, P4 ;  /* 0x000000ffff737224 */ /* 0x100fe200020e067b */
[C---:B------:R-:W-:Y:S01]  /*26250*/  IADD3 R30, P2, R122.reuse, 0xc040, RZ ;  /* 0x0000c0407a1e7810 */ /* 0x040fe20007f5e0ff */
[--C-:B------:R-:W-:Y:S01]  /*26260*/  IMAD.X R119, RZ, RZ, R123.reuse, P6 ;  /* 0x000000ffff777224 */ /* 0x100fe200030e067b */
[----:B-1----:R-:W-:Y:S01]  /*26270*/  IADD3 R52, P1, R122, 0xc060, RZ ;  /* 0x0000c0607a347810 */ /* 0x002fe20007f3e0ff */
[--C-:B------:R-:W-:Y:S01]  /*26280*/  IMAD.X R121, RZ, RZ, R123.reuse, P5 ;  /* 0x000000ffff797224 */ /* 0x100fe200028e067b */
[----:B------:R-:W-:Y:S01]  /*26290*/  LOP3.LUT R122, R85, R122, RZ, 0x3c, !PT ;  /* 0x0000007a557a7212 */ /* 0x000fe200078e3cff */
[--C-:B------:R-:W-:Y:S01]  /*262a0*/  IMAD.X R85, RZ, RZ, R123.reuse, P2 ;  /* 0x000000ffff557224 */ /* 0x100fe200010e067b */
[----:B------:R-:W-:Y:S01]  /*262b0*/  LOP3.LUT R108, R112, R108, RZ, 0x3c, !PT ;  /* 0x0000006c706c7212 */ /* 0x000fe200078e3cff */
[----:B------:R-:W-:Y:S01]  /*262c0*/  IMAD.X R89, RZ, RZ, R123, P1 ;  /* 0x000000ffff597224 */ /* 0x000fe200008e067b */
[----:B------:R-:W-:-:S02]  /*262d0*/  LOP3.LUT R92, R144, R92, RZ, 0x3c, !PT ;  /* 0x0000005c905c7212 */ /* 0x000fc400078e3cff */
[----:B------:R-:W-:Y:S02]  /*262e0*/  SHF.R.U64 R118, R118, 0x3, RZ ;  /* 0x0000000376767819 */ /* 0x000fe400000012ff */
[----:B------:R-:W-:Y:S02]  /*262f0*/  LOP3.LUT R112, R116, 0x380, RZ, 0xc0, !PT ;  /* 0x0000038074707812 */ /* 0x000fe400078ec0ff */
[----:B------:R-:W-:Y:S02]  /*26300*/  LOP3.LUT R144, R106, 0x380, RZ, 0xc0, !PT ;  /* 0x000003806a907812 */ /* 0x000fe400078ec0ff */
[----:B------:R-:W-:Y:S02]  /*26310*/  SHF.R.U64 R120, R120, 0x3, RZ ;  /* 0x0000000378787819 */ /* 0x000fe400000012ff */
[----:B------:R-:W-:Y:S02]  /*26320*/  MOV R122, R122 ;  /* 0x0000007a007a7202 */ /* 0x000fe40000000f00 */
[----:B------:R-:W-:-:S02]  /*26330*/  LOP3.LUT R110, R118, R110, RZ, 0x3c, !PT ;  /* 0x0000006e766e7212 */ /* 0x000fc400078e3cff */
[----:B------:R-:W-:Y:S01]  /*26340*/  SHF.R.U64 R151, R112, 0x3, RZ ;  /* 0x0000000370977819 */ /* 0x000fe200000012ff */
[----:B------:R1:W-:Y:S01]  /*26350*/  STSM.16.M88.4 [R122], R8 ;  /* 0x000000087a007844 */ /* 0x0003e20000000200 */
[----:B------:R-:W-:Y:S02]  /*26360*/  SHF.R.U64 R144, R144, 0x3, RZ ;  /* 0x0000000390907819 */ /* 0x000fe400000012ff */
[----:B------:R-:W-:Y:S02]  /*26370*/  LOP3.LUT R118, R88, 0x380, RZ, 0xc0, !PT ;  /* 0x0000038058767812 */ /* 0x000fe400078ec0ff */
[----:B------:R-:W-:Y:S02]  /*26380*/  LOP3.LUT R112, R120, R84, RZ, 0x3c, !PT ;  /* 0x0000005478707212 */ /* 0x000fe400078e3cff */
[----:B------:R-:W-:Y:S02]  /*26390*/  LOP3.LUT R7, R26, 0x380, RZ, 0xc0, !PT ;  /* 0x000003801a077812 */ /* 0x000fe400078ec0ff */
[----:B------:R-:W-:-:S02]  /*263a0*/  LOP3.LUT R25, R30, 0x380, RZ, 0xc0, !PT ;  /* 0x000003801e197812 */ /* 0x000fc400078ec0ff */
[----:B------:R-:W-:Y:S02]  /*263b0*/  LOP3.LUT R84, R52, 0x380, RZ, 0xc0, !PT ;  /* 0x0000038034547812 */ /* 0x000fe400078ec0ff */
[----:B------:R-:W-:Y:S02]  /*263c0*/  LOP3.LUT R106, R144, R106, RZ, 0x3c, !PT ;  /* 0x0000006a906a7212 */ /* 0x000fe400078e3cff */
[----:B------:R-:W-:Y:S02]  /*263d0*/  SHF.R.U64 R118, R118, 0x3, RZ ;  /* 0x0000000376767819 */ /* 0x000fe400000012ff */
[----:B------:R-:W-:Y:S02]  /*263e0*/  SHF.R.U64 R7, R7, 0x3, RZ ;  /* 0x0000000307077819 */ /* 0x000fe400000012ff */
[----:B------:R-:W-:Y:S02]  /*263f0*/  SHF.R.U64 R25, R25, 0x3, RZ ;  /* 0x0000000319197819 */ /* 0x000fe400000012ff */
[----:B-1----:R-:W-:-:S02]  /*26400*/  F2FP.BF16.F32.PACK_AB R10, R37, R12 ;  /* 0x0000000c250a723e */ /* 0x002fc400000010ff */
[----:B------:R-:W-:Y:S02]  /*26410*/  LOP3.LUT R144, R114, 0x380, RZ, 0xc0, !PT ;  /* 0x0000038072907812 */ /* 0x000fe400078ec0ff */
[----:B------:R-:W-:Y:S02]  /*26420*/  SHF.R.U64 R29, R84, 0x3, RZ ;  /* 0x00000003541d7819 */ /* 0x000fe400000012ff */
[----:B------:R-:W-:Y:S02]  /*26430*/  MOV R92, R92 ;  /* 0x0000005c005c7202 */ /* 0x000fe40000000f00 */
[----:B------:R-:W-:Y:S02]  /*26440*/  F2FP.BF16.F32.PACK_AB R8, R33, R32 ;  /* 0x000000202108723e */ /* 0x000fe400000010ff */
[----:B------:R-:W-:Y:S02]  /*26450*/  F2FP.BF16.F32.PACK_AB R9, R35, R34 ;  /* 0x000000222309723e */ /* 0x000fe400000010ff */
[----:B------:R-:W-:-:S02]  /*26460*/  F2FP.BF16.F32.PACK_AB R11, R39, R38 ;  /* 0x00000026270b723e */ /* 0x000fc400000010ff */
[----:B------:R-:W-:Y:S02]  /*26470*/  F2FP.BF16.F32.PACK_AB R12, R41, R14 ;  /* 0x0000000e290c723e */ /* 0x000fe400000010ff */
[----:B------:R-:W-:Y:S01]  /*26480*/  MOV R96, R96 ;  /* 0x0000006000607202 */ /* 0x000fe20000000f00 */
[----:B------:R1:W-:Y:S01]  /*26490*/  STSM.16.M88.4 [R92], R8 ;  /* 0x000000085c007844 */ /* 0x0003e20000000200 */
[----:B------:R-:W-:Y:S02]  /*264a0*/  F2FP.BF16.F32.PACK_AB R14, R45, R24 ;  /* 0x000000182d0e723e */ /* 0x000fe400000010ff */
[----:B------:R-:W-:Y:S02]  /*264b0*/  LOP3.LUT R118, R118, R88, RZ, 0x3c, !PT ;  /* 0x0000005876767212 */ /* 0x000fe400078e3cff */
[----:B------:R-:W-:Y:S01]  /*264c0*/  LOP3.LUT R120, R7, R26, RZ, 0x3c, !PT ;  /* 0x0000001a07787212 */ /* 0x000fe200078e3cff */
[----:B------:R2:W-:Y:S01]  /*264d0*/  STSM.16.M88.4 [R96], R12 ;  /* 0x0000000c60007844 */ /* 0x0005e20000000200 */
[----:B------:R-:W-:-:S02]  /*264e0*/  LOP3.LUT R84, R25, R30, RZ, 0x3c, !PT ;  /* 0x0000001e19547212 */ /* 0x000fc400078e3cff */
[----:B------:R-:W-:Y:S02]  /*264f0*/  SHF.R.U64 R144, R144, 0x3, RZ ;  /* 0x0000000390907819 */ /* 0x000fe400000012ff */
[----:B------:R-:W-:Y:S02]  /*26500*/  LOP3.LUT R88, R29, R52, RZ, 0x3c, !PT ;  /* 0x000000341d587212 */ /* 0x000fe400078e3cff */
[----:B------:R-:W-:Y:S01]  /*26510*/  MOV R100, R100 ;  /* 0x0000006400647202 */ /* 0x000fe20000000f00 */
[----:B------:R-:W3:Y:S01]  /*26520*/  LDC R52, c[0x0][0xbe8] ;  /* 0x0002fa00ff347b82 */ /* 0x000ee20000000800 */
[----:B------:R-:W-:Y:S02]  /*26530*/  F2FP.BF16.F32.PACK_AB R24, R49, R28 ;  /* 0x0000001c3118723e */ /* 0x000fe400000010ff */
[----:B------:R-:W-:Y:S02]  /*26540*/  F2FP.BF16.F32.PACK_AB R25, R51, R50 ;  /* 0x000000323319723e */ /* 0x000fe400000010ff */
[----:B------:R-:W-:-:S02]  /*26550*/  F2FP.BF16.F32.PACK_AB R26, R3, R160 ;  /* 0x000000a0031a723e */ /* 0x000fc400000010ff */
[----:B------:R-:W-:Y:S02]  /*26560*/  MOV R102, R102 ;  /* 0x0000006600667202 */ /* 0x000fe40000000f00 */
[----:B------:R-:W-:Y:S01]  /*26570*/  F2FP.BF16.F32.PACK_AB R28, R57, R161 ;  /* 0x000000a1391c723e */ /* 0x000fe200000010ff */
[----:B------:R-:W-:Y:S01]  /*26580*/  STSM.16.M88.4 [R100], R24 ;  /* 0x0000001864007844 */ /* 0x000fe20000000200 */
        /* <DEDUP_REMOVED lines=8> */
[----:B------:R-:W-:Y:S02]  /*26610*/  MOV R106, R106 ;  /* 0x0000006a006a7202 */ /* 0x000fe40000000f00 */
[----:B--2---:R-:W-:Y:S01]  /*26620*/  F2FP.BF16.F32.PACK_AB R12, R73, R165 ;  /* 0x000000a5490c723e */ /* 0x004fe200000010ff */
[----:B------:R1:W-:Y:S01]  /*26630*/  STSM.16.M88.4 [R104], R8 ;  /* 0x0000000868007844 */ /* 0x0003e20000000200 */
[----:B------:R-:W-:Y:S02]  /*26640*/  F2FP.BF16.F32.PACK_AB R13, R75, R74 ;  /* 0x0000004a4b0d723e */ /* 0x000fe400000010ff */
[----:B------:R-:W-:-:S02]  /*26650*/  F2FP.BF16.F32.PACK_AB R14, R77, R166 ;  /* 0x000000a64d0e723e */ /* 0x000fc400000010ff */
[----:B------:R-:W-:Y:S02]  /*26660*/  F2FP.BF16.F32.PACK_AB R15, R79, R78 ;  /* 0x0000004e4f0f723e */ /* 0x000fe400000010ff */
[----:B------:R-:W-:Y:S02]  /*26670*/  LOP3.LUT R114, R144, R114, RZ, 0x3c, !PT ;  /* 0x0000007290727212 */ /* 0x000fe400078e3cff */
[----:B------:R-:W-:Y:S01]  /*26680*/  LOP3.LUT R116, R151, R116, RZ, 0x3c, !PT ;  /* 0x0000007497747212 */ /* 0x000fe200078e3cff */
[----:B------:R2:W-:Y:S01]  /*26690*/  STSM.16.M88.4 [R106], R12 ;  /* 0x0000000c6a007844 */ /* 0x0005e20000000200 */
[----:B------:R-:W-:Y:S02]  /*266a0*/  MOV R108, R108 ;  /* 0x0000006c006c7202 */ /* 0x000fe40000000f00 */
[----:B------:R-:W-:Y:S02]  /*266b0*/  F2FP.BF16.F32.PACK_AB R32, R81, R167 ;  /* 0x000000a75120723e */ /* 0x000fe400000010ff */
        /* <DEDUP_REMOVED lines=8> */
[----:B------:R-:W-:Y:S02]  /*26740*/  F2FP.BF16.F32.PACK_AB R51, R95, R94 ;  /* 0x0000005e5f33723e */ /* 0x000fe400000010ff */
[----:B------:R-:W-:Y:S02]  /*26750*/  MOV R112, R112 ;  /* 0x0000007000707202 */ /* 0x000fe40000000f00 */
[----:B------:R-:W-:Y:S01]  /*26760*/  F2FP.BF16.F32.PACK_AB R64, R153, R171 ;  /* 0x000000ab9940723e */ /* 0x000fe200000010ff */
[----:B------:R-:W-:Y:S01]  /*26770*/  STSM.16.M88.4 [R110], R48 ;  /* 0x000000306e007844 */ /* 0x000fe20000000200 */
[----:B------:R-:W-:Y:S02]  /*26780*/  F2FP.BF16.F32.PACK_AB R65, R99, R98 ;  /* 0x000000626341723e */ /* 0x000fe400000010ff */
[----:B------:R-:W-:Y:S02]  /*26790*/  F2FP.BF16.F32.PACK_AB R66, R154, R172 ;  /* 0x000000ac9a42723e */ /* 0x000fe400000010ff */
[----:B------:R-:W-:-:S02]  /*267a0*/  F2FP.BF16.F32.PACK_AB R67, R40, R36 ;  /* 0x000000242843723e */ /* 0x000fc400000010ff */
[----:B------:R-:W-:Y:S02]  /*267b0*/  MOV R114, R114 ;  /* 0x0000007200727202 */ /* 0x000fe40000000f00 */
[----:B-1----:R-:W-:Y:S01]  /*267c0*/  F2FP.BF16.F32.PACK_AB R8, R155, R173 ;  /* 0x000000ad9b08723e */ /* 0x002fe200000010ff */
[----:B------:R-:W-:Y:S01]  /*267d0*/  STSM.16.M88.4 [R112], R64 ;  /* 0x0000004070007844 */ /* 0x000fe20000000200 */
[----:B------:R-:W-:Y:S02]  /*267e0*/  F2FP.BF16.F32.PACK_AB R9, R44, R42 ;  /* 0x0000002a2c09723e */ /* 0x000fe400000010ff */
[----:B------:R-:W-:Y:S02]  /*267f0*/  F2FP.BF16.F32.PACK_AB R10, R156, R174 ;  /* 0x000000ae9c0a723e */ /* 0x000fe400000010ff */
[----:B------:R-:W-:Y:S02]  /*26800*/  F2FP.BF16.F32.PACK_AB R11, R56, R46 ;  /* 0x0000002e380b723e */ /* 0x000fe400000010ff */
[----:B------:R-:W-:-:S02]  /*26810*/  MOV R116, R116 ;  /* 0x0000007400747202 */ /* 0x000fc40000000f00 */
[----:B--2---:R-:W-:Y:S01]  /*26820*/  F2FP.BF16.F32.PACK_AB R12, R157, R175 ;  /* 0x000000af9d0c723e */ /* 0x004fe200000010ff */
[----:B------:R-:W-:Y:S01]  /*26830*/  STSM.16.M88.4 [R114], R8 ;  /* 0x0000000872007844 */ /* 0x000fe20000000200 */
[----:B------:R-:W-:Y:S02]  /*26840*/  F2FP.BF16.F32.PACK_AB R13, R68, R60 ;  /* 0x0000003c440d723e */ /* 0x000fe400000010ff */
[----:B------:R-:W-:Y:S02]  /*26850*/  F2FP.BF16.F32.PACK_AB R14, R158, R176 ;  /* 0x000000b09e0e723e */ /* 0x000fe400000010ff */
[----:B------:R-:W-:Y:S02]  /*26860*/  F2FP.BF16.F32.PACK_AB R15, R76, R72 ;  /* 0x000000484c0f723e */ /* 0x000fe400000010ff */
[----:B------:R-:W-:Y:S02]  /*26870*/  MOV R118, R118 ;  /* 0x0000007600767202 */ /* 0x000fe40000000f00 */
[----:B------:R-:W-:Y:S01]  /*26880*/  F2FP.BF16.F32.PACK_AB R24, R159, R177 ;  /* 0x000000b19f18723e */ /* 0x000fe200000010ff */
[----:B------:R1:W-:Y:S01]  /*26890*/  STSM.16.M88.4 [R116], R12 ;  /* 0x0000000c74007844 */ /* 0x0003e20000000200 */
[----:B------:R-:W-:Y:S01]  /*268a0*/  F2FP.BF16.F32.PACK_AB R25, R124, R80 ;  /* 0x000000507c19723e */ /* 0x000fe200000010ff */
[----:B------:R-:W-:Y:S01]  /*268b0*/  IMAD.MOV.U32 R80, RZ, RZ, RZ ;  /* 0x000000ffff507224 */ /* 0x000fe200078e00ff */
[----:B------:R-:W-:-:S02]  /*268c0*/  F2FP.BF16.F32.PACK_AB R26, R125, R178 ;  /* 0x000000b27d1a723e */ /* 0x000fc400000010ff */
[----:B------:R-:W-:Y:S02]  /*268d0*/  F2FP.BF16.F32.PACK_AB R27, R127, R126 ;  /* 0x0000007e7f1b723e */ /* 0x000fe400000010ff */
[----:B------:R-:W-:Y:S02]  /*268e0*/  ISETP.NE.U32.AND P0, PT, RZ, UR4, PT ;  /* 0x00000004ff007c0c */ /* 0x000fe4000bf05070 */
[----:B------:R-:W-:Y:S01]  /*268f0*/  MOV R120, R120 ;  /* 0x0000007800787202 */ /* 0x000fe20000000f00 */
[----:B------:R2:W-:Y:S01]  /*26900*/  STSM.16.M88.4 [R118], R24 ;  /* 0x0000001876007844 */ /* 0x0005e20000000200 */
[----:B------:R-:W-:Y:S02]  /*26910*/  F2FP.BF16.F32.PACK_AB R28, R129, R128 ;  /* 0x00000080811c723e */ /* 0x000fe400000010ff */
[----:B------:R-:W-:Y:S02]  /*26920*/  F2FP.BF16.F32.PACK_AB R29, R131, R130 ;  /* 0x00000082831d723e */ /* 0x000fe400000010ff */
[----:B------:R-:W-:-:S02]  /*26930*/  F2FP.BF16.F32.PACK_AB R30, R133, R132 ;  /* 0x00000084851e723e */ /* 0x000fc400000010ff */
[----:B-1----:R-:W-:Y:S02]  /*26940*/  IADD3 R12, P1, R5, UR4, RZ ;  /* 0x00000004050c7c10 */ /* 0x002fe4000ff3e0ff */
[----:B------:R-:W-:Y:S02]  /*26950*/  F2FP.BF16.F32.PACK_AB R31, R135, R134 ;  /* 0x00000086871f723e */ /* 0x000fe400000010ff */
[----:B------:R-:W-:Y:S02]  /*26960*/  MOV R84, R84 ;  /* 0x0000005400547202 */ /* 0x000fe40000000f00 */
[----:B------:R-:W-:Y:S01]  /*26970*/  ISETP.NE.AND.EX P0, PT, RZ, UR5, PT, P0 ;  /* 0x00000005ff007c0c */ /* 0x000fe2000bf05300 */
[----:B------:R1:W-:Y:S01]  /*26980*/  STSM.16.M88.4 [R120], R28 ;  /* 0x0000001c78007844 */ /* 0x0003e20000000200 */
[----:B------:R-:W-:Y:S02]  /*26990*/  MOV R88, R88 ;  /* 0x0000005800587202 */ /* 0x000fe40000000f00 */
[----:B--2---:R-:W-:Y:S01]  /*269a0*/  SHF.R.S32.HI R27, RZ, 0x1f, R236 ;  /* 0x0000001fff1b7819 */ /* 0x004fe200000114ec */
[----:B------:R1:W-:Y:S01]  /*269b0*/  STSM.16.M88.4 [R84], R136 ;  /* 0x0000008854007844 */ /* 0x0003e20000000200 */
[----:B------:R-:W-:-:S02]  /*269c0*/  F2FP.BF16.F32.PACK_AB R8, R145, R4 ;  /* 0x000000049108723e */ /* 0x000fc400000010ff */
[----:B------:R-:W-:Y:S02]  /*269d0*/  SHF.L.U64.HI R3, R236, 0x2, R27 ;  /* 0x00000002ec037819 */ /* 0x000fe4000001021b */
[----:B------:R-:W-:Y:S02]  /*269e0*/  F2FP.BF16.F32.PACK_AB R9, R147, R146 ;  /* 0x000000929309723e */ /* 0x000fe400000010ff */
[----:B------:R-:W-:Y:S01]  /*269f0*/  IADD3.X R13, R3, UR5, RZ, P1, !PT ;  /* 0x00000005030d7c10 */ /* 0x000fe20008ffe4ff */
[----:B------:R-:W-:Y:S01]  /*26a00*/  ULDC.64 UR4, c[0x0][0xc08] ;  /* 0x0003020000047ab9 */ /* 0x000fe20000000a00 */
[----:B------:R-:W-:Y:S02]  /*26a10*/  F2FP.BF16.F32.PACK_AB R10, R149, R148 ;  /* 0x00000094950a723e */ /* 0x000fe400000010ff */
[----:B------:R-:W-:Y:S02]  /*26a20*/  F2FP.BF16.F32.PACK_AB R11, R6, R150 ;  /* 0x00000096060b723e */ /* 0x000fe400000010ff */
[----:B---3--:R-:W-:-:S02]  /*26a30*/  ISETP.NE.AND P1, PT, R52, 0x1, PT ;  /* 0x000000013400780c */ /* 0x008fc40003f25270 */
[----:B------:R-:W-:Y:S01]  /*26a40*/  ISETP.NE.U32.AND P2, PT, RZ, UR4, PT ;  /* 0x00000004ff007c0c */ /* 0x000fe2000bf45070 */
[----:B------:R1:W-:Y:S01]  /*26a50*/  STSM.16.M88.4 [R88], R8 ;  /* 0x0000000858007844 */ /* 0x0003e20000000200 */
[----:B------:R-:W-:Y:S02]  /*26a60*/  BAR.SYNC.DEFER_BLOCKING 0x1, 0x100 ;  /* 0x0044000000007b1d */ /* 0x000fe40000010000 */
[----:B------:R-:W-:-:S07]  /*26a70*/  ISETP.NE.AND.EX P2, PT, RZ, UR5, PT, P2 ;  /* 0x00000005ff007c0c */ /* 0x000fce000bf45320 */
[----:B------:R-:W2:Y:S08]  /*26a80*/  @P1 LDC R6, c[0x0][0xbec] ;  /* 0x0002fb00ff061b82 */ /* 0x000eb00000000800 */
[----:B------:R-:W3:Y:S01]  /*26a90*/  @P1 LDC R15, c[0x0][0xbf0] ;  /* 0x0002fc00ff0f1b82 */ /* 0x000ee20000000800 */
[----:B------:R-:W-:Y:S01]  /*26aa0*/  @P2 IADD3 R4, P3, R5, UR4, RZ ;  /* 0x0000000405042c10 */ /* 0x000fe2000ff7e0ff */
[----:B------:R-:W-:-:S03]  /*26ab0*/  ULDC UR4, c[0x0][0xa88] ;  /* 0x0002a20000047ab9 */ /* 0x000fc60000000800 */
[----:B------:R-:W-:Y:S01]  /*26ac0*/  @P2 IADD3.X R5, R3, UR5, RZ, P3, !PT ;  /* 0x0000000503052c10 */ /* 0x000fe20009ffe4ff */
[----:B------:R-:W-:Y:S01]  /*26ad0*/  IMAD.U32 R3, RZ, RZ, UR4 ;  /* 0x00000004ff037e24 */ /* 0x000fe2000f8e00ff */
[----:B------:R1:W5:Y:S05]  /*26ae0*/  @P0 LDG.E R80, desc[UR6][R12.64] ;  /* 0x000000060c500981 */ /* 0x00036a000c1e1900 */
[----:B------:R1:W5:Y:S01]  /*26af0*/  @P2 LDG.E R3, desc[UR6][R4.64] ;  /* 0x0000000604032981 */ /* 0x000362000c1e1900 */
[----:B------:R-:W-:Y:S05]  /*26b00*/  @P2 BRA `(.L_x_3097) ;  /* 0x0000000000142947 */ /* 0x000fea0003800000 */
[----:B------:R-:W-:Y:S05]  /*26b10*/  @!P0 BRA `(.L_x_3097) ;  /* 0x0000000000108947 */ /* 0x000fea0003800000 */
[----:B------:R-:W-:Y:S02]  /*26b20*/  ULDC.64 UR4, c[0x0][0x208] ;  /* 0x0000820000047ab9 */ /* 0x000fe40000000a00 */
[----:B-1----:R-:W4:Y:S04]  /*26b30*/  LDG.E R4, desc[UR4][R12.64] ;  /* 0x000000040c047981 */ /* 0x002f28000c1e1900 */
[----:B-----5:R-:W4:Y:S02]  /*26b40*/  LDG.E R3, desc[UR4][R12.64+0x4] ;  /* 0x000004040c037981 */ /* 0x020f24000c1e1900 */
[----:B----4-:R-:W-:-:S07]  /*26b50*/  IMAD.IADD R3, R3, 0x1, -R4 ;  /* 0x0000000103037824 */ /* 0x010fce00078e0a04 */
.L_x_3097:
[----:B-1----:R-:W4:Y:S01]  /*26b60*/  LDL.LU R84, [R1+0x5c] ;  /* 0x00005c0001547983 */ /* 0x002f220000300800 */
[----:B------:R-:W-:Y:S01]  /*26b70*/  IMAD.IADD R25, R235, 0x1, R230 ;  /* 0x00000001eb197824 */ /* 0x000fe200078e02e6 */
[----:B------:R-:W-:Y:S01]  /*26b80*/  ULDC.64 UR4, c[0x0][0xb90] ;  /* 0x0002e40000047ab9 */ /* 0x000fe20000000a00 */
[----:B-----5:R-:W-:Y:S01]  /*26b90*/  SHF.R.S32.HI R81, RZ, 0x1f, R80 ;  /* 0x0000001fff517819 */ /* 0x020fe20000011450 */
[----:B------:R-:W4:Y:S01]  /*26ba0*/  LDL R14, [R1+0x80] ;  /* 0x00008000010e7983 */ /* 0x000f220000100800 */
[----:B--2---:R-:W-:-:S04]  /*26bb0*/  @P1 IMAD.HI.U32 R6, R25, R6, RZ ;  /* 0x0000000619061227 */ /* 0x004fc800078e00ff */
[----:B------:R-:W-:Y:S01]  /*26bc0*/  IMAD.SHL.U32 R8, R212, 0x40, RZ ;  /* 0x00000040d4087824 */ /* 0x000fe200078e00ff */
[----:B------:R-:W-:Y:S01]  /*26bd0*/  SEL R82, R27, RZ, !P0 ;  /* 0x000000ff1b527207 */ /* 0x000fe20004000000 */
[----:B------:R-:W-:Y:S01]  /*26be0*/  IMAD.MOV.U32 R7, RZ, RZ, R25 ;  /* 0x000000ffff077224 */ /* 0x000fe200078e0019 */
[----:B---3--:R-:W-:Y:S01]  /*26bf0*/  @P1 SHF.R.U32.HI R7, RZ, R15, R6 ;  /* 0x0000000fff071219 */ /* 0x008fe20000011606 */
[----:B------:R-:W-:Y:S01]  /*26c00*/  IMAD R9, R237, 0x8, R8 ;  /* 0x00000008ed097824 */ /* 0x000fe200078e0208 */
[----:B------:R-:W2:Y:S01]  /*26c10*/  LDL R15, [R1+0x6c] ;  /* 0x00006c00010f7983 */ /* 0x000ea20000100800 */
[----:B------:R-:W-:Y:S01]  /*26c20*/  SEL R236, R236, RZ, !P0 ;  /* 0x000000ffecec7207 */ /* 0x000fe20004000000 */
[----:B------:R-:W-:Y:S01]  /*26c30*/  IMAD R3, R3, R52, RZ ;  /* 0x0000003403037224 */ /* 0x000fe200078e02ff */
[----:B------:R-:W1:Y:S01]  /*26c40*/  @P1 LDC R85, c[0x0][0xbec] ;  /* 0x0002fb00ff551b82 */ /* 0x000e620000000800 */
[----:B------:R-:W-:Y:S02]  /*26c50*/  IMAD.MOV R13, RZ, RZ, -R7 ;  /* 0x000000ffff0d7224 */ /* 0x000fe400078e0a07 */
[----:B------:R-:W-:-:S04]  /*26c60*/  IMAD.WIDE R20, R9, 0x2, R20 ;  /* 0x0000000209147825 */ /* 0x000fc800078e0214 */
[----:B------:R-:W-:Y:S01]  /*26c70*/  IMAD R9, R52, R13, R25 ;  /* 0x0000000d34097224 */ /* 0x000fe200078e0219 */
[----:B------:R-:W-:Y:S01]  /*26c80*/  ULDC.64 UR6, c[0x0][0x208] ;  /* 0x0000820000067ab9 */ /* 0x000fe20000000a00 */
[----:B------:R-:W3:Y:S03]  /*26c90*/  @P1 LDC R87, c[0x0][0xbf0] ;  /* 0x0002fc00ff571b82 */ /* 0x000ee60000000800 */
[----:B------:R-:W-:Y:S02]  /*26ca0*/  SHF.R.S32.HI R6, RZ, 0x1f, R9 ;  /* 0x0000001fff067819 */ /* 0x000fe40000011409 */
[C---:B------:R-:W-:Y:S02]  /*26cb0*/  IADD3 R33, P2, R20.reuse, 0x5000, RZ ;  /* 0x0000500014217810 */ /* 0x040fe40007f5e0ff */
[C---:B------:R-:W-:Y:S02]  /*26cc0*/  IADD3 R29, P3, R20.reuse, 0x4000, RZ ;  /* 0x00004000141d7810 */ /* 0x040fe40007f7e0ff */
[----:B------:R-:W-:-:S02]  /*26cd0*/  IADD3 R13, P4, R20, 0x2000, RZ ;  /* 0x00002000140d7810 */ /* 0x000fc40007f9e0ff */
[----:B------:R-:W-:Y:S02]  /*26ce0*/  LOP3.LUT R32, R33, 0x380, RZ, 0xc0, !PT ;  /* 0x0000038021207812 */ /* 0x000fe400078ec0ff */
[----:B------:R-:W-:Y:S02]  /*26cf0*/  LOP3.LUT R28, R29, 0x380, RZ, 0xc0, !PT ;  /* 0x000003801d1c7812 */ /* 0x000fe400078ec0ff */
[----:B------:R-:W-:Y:S02]  /*26d00*/  LOP3.LUT R12, R13, 0x380, RZ, 0xc0, !PT ;  /* 0x000003800d0c7812 */ /* 0x000fe400078ec0ff */
[----:B------:R-:W-:Y:S02]  /*26d10*/  SHF.R.U64 R32, R32, 0x3, RZ ;  /* 0x0000000320207819 */ /* 0x000fe400000012ff */
[----:B------:R-:W-:Y:S02]  /*26d20*/  SHF.R.U64 R28, R28, 0x3, RZ ;  /* 0x000000031c1c7819 */ /* 0x000fe400000012ff */
[----:B------:R-:W-:-:S02]  /*26d30*/  SHF.R.U64 R12, R12, 0x3, RZ ;  /* 0x000000030c0c7819 */ /* 0x000fc400000012ff */
[----:B------:R-:W-:Y:S01]  /*26d40*/  LOP3.LUT R32, R32, R33, RZ, 0x3c, !PT ;  /* 0x0000002120207212 */ /* 0x000fe200078e3cff */
[--C-:B------:R-:W-:Y:S01]  /*26d50*/  IMAD.X R33, RZ, RZ, R21.reuse, P2 ;  /* 0x000000ffff217224 */ /* 0x100fe200010e0615 */
[----:B------:R-:W-:Y:S01]  /*26d60*/  LOP3.LUT R28, R28, R29, RZ, 0x3c, !PT ;  /* 0x0000001d1c1c7212 */ /* 0x000fe200078e3cff */
[--C-:B------:R-:W-:Y:S01]  /*26d70*/  IMAD.X R29, RZ, RZ, R21.reuse, P3 ;  /* 0x000000ffff1d7224 */ /* 0x100fe200018e0615 */
[----:B------:R-:W-:Y:S01]  /*26d80*/  LOP3.LUT R12, R12, R13, RZ, 0x3c, !PT ;  /* 0x0000000d0c0c7212 */ /* 0x000fe200078e3cff */
[----:B------:R-:W-:Y:S01]  /*26d90*/  IMAD.X R13, RZ, RZ, R21, P4 ;  /* 0x000000ffff0d7224 */ /* 0x000fe200020e0615 */
[C---:B------:R-:W-:Y:S02]  /*26da0*/  IADD3 R61, P2, R20.reuse, 0xb000, RZ ;  /* 0x0000b000143d7810 */ /* 0x040fe40007f5e0ff */
[C---:B------:R-:W-:Y:S02]  /*26db0*/  IADD3 R57, P3, R20.reuse, 0xa000, RZ ;  /* 0x0000a00014397810 */ /* 0x040fe40007f7e0ff */
[----:B------:R-:W-:-:S02]  /*26dc0*/  IADD3 R37, P6, R20, 0x6000, RZ ;  /* 0x0000600014257810 */ /* 0x000fc40007fde0ff */
[----:B------:R-:W-:Y:S02]  /*26dd0*/  IADD3 R45, P4, R20, 0x8000, RZ ;  /* 0x00008000142d7810 */ /* 0x000fe40007f9e0ff */
        /* <DEDUP_REMOVED lines=20> */
[----:B------:R-:W-:Y:S02]  /*26f20*/  SHF.R.U64 R64, R64, 0x3, RZ ;  /* 0x0000000340407819 */ /* 0x000fe400000012ff */
[----:B------:R-:W-:Y:S02]  /*26f30*/  SHF.R.U64 R72, R72, 0x3, RZ ;  /* 0x0000000348487819 */ /* 0x000fe400000012ff */
[----:B------:R-:W-:Y:S01]  /*26f40*/  LOP3.LUT R64, R64, R65, RZ, 0x3c, !PT ;  /* 0x0000004140407212 */ /* 0x000fe200078e3cff */
[--C-:B------:R-:W-:Y:S01]  /*26f50*/  IMAD.X R65, RZ, RZ, R21.reuse, P6 ;  /* 0x000000ffff417224 */ /* 0x100fe200030e0615 */
[----:B------:R-:W-:Y:S01]  /*26f60*/  LOP3.LUT R72, R72, R73, RZ, 0x3c, !PT ;  /* 0x0000004948487212 */ /* 0x000fe200078e3cff */
[----:B------:R-:W-:Y:S01]  /*26f70*/  IMAD.X R73, RZ, RZ, R21, P4 ;  /* 0x000000ffff497224 */ /* 0x000fe200020e0615 */
[----:B------:R-:W-:Y:S01]  /*26f80*/  BSSY B1, `(.L_x_3098) ;  /* 0x00000a1000017945 */ /* 0x000fe20003800000 */
[----:B------:R-:W-:-:S02]  /*26f90*/  SHF.R.S32.HI R89, RZ, 0x1f, R16 ;  /* 0x0000001fff597819 */ /* 0x000fc40000011410 */
[----:B------:R-:W-:Y:S02]  /*26fa0*/  SHF.R.S32.HI R90, RZ, 0x1f, R220 ;  /* 0x0000001fff5a7819 */ /* 0x000fe400000114dc */
[----:B------:R-:W-:Y:S02]  /*26fb0*/  SHF.R.S32.HI R92, RZ, 0x1f, R221 ;  /* 0x0000001fff5c7819 */ /* 0x000fe400000114dd */
[----:B----4-:R-:W-:-:S05]  /*26fc0*/  SHF.R.S32.HI R83, RZ, 0x1f, R84 ;  /* 0x0000001fff537819 */ /* 0x010fca0000011454 */
[----:B------:R-:W-:-:S04]  /*26fd0*/  IMAD R4, R83, UR4, RZ ;  /* 0x0000000453047c24 */ /* 0x000fc8000f8e02ff */
[C---:B------:R-:W-:Y:S02]  /*26fe0*/  IMAD R11, R84.reuse, UR5, R4 ;  /* 0x00000005540b7c24 */ /* 0x040fe4000f8e0204 */
[----:B------:R-:W-:Y:S01]  /*26ff0*/  IMAD.WIDE.U32 R4, R84, UR4, R80 ;  /* 0x0000000454047c25 */ /* 0x000fe2000f8e0050 */
[----:B------:R-:W-:-:S03]  /*27000*/  ULDC.64 UR4, c[0x0][0xb98] ;  /* 0x0002e60000047ab9 */ /* 0x000fc60000000a00 */
[----:B------:R-:W-:Y:S02]  /*27010*/  IMAD.IADD R5, R5, 0x1, R11 ;  /* 0x0000000105057824 */ /* 0x000fe400078e020b */
[----:B------:R-:W-:Y:S02]  /*27020*/  IMAD R11, R82, UR4, RZ ;  /* 0x00000004520b7c24 */ /* 0x000fe4000f8e02ff */
[----:B------:R-:W-:-:S04]  /*27030*/  IMAD.WIDE.U32 R4, R236, UR4, R4 ;  /* 0x00000004ec047c25 */ /* 0x000fc8000f8e0004 */
[----:B------:R-:W-:Y:S01]  /*27040*/  IMAD R8, R236, UR5, R11 ;  /* 0x00000005ec087c24 */ /* 0x000fe2000f8e020b */
[----:B------:R-:W-:Y:S01]  /*27050*/  SHF.R.S32.HI R11, RZ, 0x1f, R7 ;  /* 0x0000001fff0b7819 */ /* 0x000fe20000011407 */
[----:B------:R-:W-:Y:S01]  /*27060*/  ULDC.64 UR4, c[0x0][0xb88] ;  /* 0x0002e20000047ab9 */ /* 0x000fe20000000a00 */
[----:B------:R-:W-:Y:S01]  /*27070*/  IADD3 R4, P0, R7, R4, RZ ;  /* 0x0000000407047210 */ /* 0x000fe20007f1e0ff */
[----:B------:R-:W-:-:S03]  /*27080*/  IMAD R6, R6, UR4, RZ ;  /* 0x0000000406067c24 */ /* 0x000fc6000f8e02ff */
[----:B------:R-:W-:Y:S01]  /*27090*/  IADD3.X R5, R11, R5, R8, P0, !PT ;  /* 0x000000050b057210 */ /* 0x000fe200007fe408 */
[C---:B------:R-:W-:Y:S02]  /*270a0*/  IMAD R11, R9.reuse, UR5, R6 ;  /* 0x00000005090b7c24 */ /* 0x040fe4000f8e0206 */
[----:B------:R-:W-:Y:S01]  /*270b0*/  IMAD.WIDE.U32 R4, R9, UR4, R4 ;  /* 0x0000000409047c25 */ /* 0x000fe2000f8e0004 */
[----:B------:R-:W-:-:S03]  /*270c0*/  ULDC.64 UR4, c[0x0][0xb50] ;  /* 0x0002d40000047ab9 */ /* 0x000fc60000000a00 */
[----:B------:R-:W-:Y:S01]  /*270d0*/  IMAD.IADD R5, R5, 0x1, R11 ;  /* 0x0000000105057824 */ /* 0x000fe200078e020b */
[----:B------:R-:W-:-:S04]  /*270e0*/  LEA R6, P0, R4, UR4, 0x2 ;  /* 0x0000000404067c11 */ /* 0x000fc8000f8010ff */
[----:B------:R-:W-:Y:S02]  /*270f0*/  LEA.HI.X R10, R4, UR5, R5, 0x2, P0 ;  /* 0x00000005040a7c11 */ /* 0x000fe400080f1405 */
[C---:B------:R-:W-:Y:S01]  /*27100*/  IADD3 R7, P5, R20.reuse, 0x1000, RZ ;  /* 0x0000100014077810 */ /* 0x040fe20007fbe0ff */
[----:B------:R-:W-:Y:S01]  /*27110*/  SHFL.IDX PT, R50, R6, RZ, 0x1c1f ;  /* 0x001c1fff06327589 */ /* 0x000fe200000e0000 */
[----:B------:R-:W-:Y:S01]  /*27120*/  IADD3 R25, P0, R20, 0x3000, RZ ;  /* 0x0000300014197810 */ /* 0x000fe20007f1e0ff */
[----:B------:R-:W-:Y:S01]  /*27130*/  IMAD.IADD R14, R14, 0x1, R230 ;  /* 0x000000010e0e7824 */ /* 0x000fe200078e02e6 */
[----:B------:R-:W-:Y:S02]  /*27140*/  ULDC.64 UR4, c[0x0][0xaa0] ;  /* 0x0002a80000047ab9 */ /* 0x000fe40000000a00 */
[----:B------:R-:W-:-:S04]  /*27150*/  LOP3.LUT R24, R25, 0x380, RZ, 0xc0, !PT ;  /* 0x0000038019187812 */ /* 0x000fc800078ec0ff */
[----:B------:R-:W-:-:S04]  /*27160*/  SHF.R.U64 R24, R24, 0x3, RZ ;  /* 0x0000000318187819 */ /* 0x000fc800000012ff */
[----:B------:R-:W-:Y:S01]  /*27170*/  LOP3.LUT R24, R24, R25, RZ, 0x3c, !PT ;  /* 0x0000001918187212 */ /* 0x000fe200078e3cff */
[--C-:B------:R-:W-:Y:S01]  /*27180*/  IMAD.X R25, RZ, RZ, R21.reuse, P0 ;  /* 0x000000ffff197224 */ /* 0x100fe200000e0615 */
[C---:B------:R-:W-:Y:S01]  /*27190*/  IADD3 R49, P0, R20.reuse, 0x9000, RZ ;  /* 0x0000900014317810 */ /* 0x040fe20007f1e0ff */
[----:B------:R-:W-:Y:S01]  /*271a0*/  IMAD.X R9, RZ, RZ, R21, P5 ;  /* 0x000000ffff097224 */ /* 0x000fe200028e0615 */
[----:B------:R-:W-:Y:S02]  /*271b0*/  IADD3 R41, P5, R20, 0x7000, RZ ;  /* 0x0000700014297810 */ /* 0x000fe40007fbe0ff */
[----:B------:R-:W-:Y:S01]  /*271c0*/  LOP3.LUT R48, R49, 0x380, RZ, 0xc0, !PT ;  /* 0x0000038031307812 */ /* 0x000fe200078ec0ff */
[----:B------:R-:W4:Y:S01]  /*271d0*/  SHFL.IDX PT, R51, R10, RZ, 0x1c1f ;  /* 0x001c1fff0a337589 */ /* 0x000f2200000e0000 */
[----:B------:R-:W-:Y:S02]  /*271e0*/  LOP3.LUT R40, R41, 0x380, RZ, 0xc0, !PT ;  /* 0x0000038029287812 */ /* 0x000fe400078ec0ff */
[----:B------:R-:W-:Y:S01]  /*271f0*/  SHF.R.U64 R48, R48, 0x3, RZ ;  /* 0x0000000330307819 */ /* 0x000fe200000012ff */
[----:B------:R-:W-:Y:S01]  /*27200*/  SHFL.IDX PT, R58, R6, 0x1, 0x1c1f ;  /* 0x003c1f00063a7f89 */ /* 0x000fe200000e0000 */
[----:B------:R-:W-:-:S03]  /*27210*/  LOP3.LUT R8, R7, 0x380, RZ, 0xc0, !PT ;  /* 0x0000038007087812 */ /* 0x000fc600078ec0ff */
[----:B------:R-:W0:Y:S01]  /*27220*/  SHFL.IDX PT, R59, R10, 0x1, 0x1c1f ;  /* 0x003c1f000a3b7f89 */ /* 0x000e2200000e0000 */
[----:B------:R-:W-:Y:S01]  /*27230*/  LOP3.LUT R48, R48, R49, RZ, 0x3c, !PT ;  /* 0x0000003130307212 */ /* 0x000fe200078e3cff */
[--C-:B------:R-:W-:Y:S01]  /*27240*/  IMAD.X R49, RZ, RZ, R21.reuse, P0 ;  /* 0x000000ffff317224 */ /* 0x100fe200000e0615 */
[----:B------:R-:W-:Y:S01]  /*27250*/  SHF.R.U64 R40, R40, 0x3, RZ ;  /* 0x0000000328287819 */ /* 0x000fe200000012ff */
[----:B------:R-:W-:Y:S01]  /*27260*/  VIADD R4, R14, 0x8 ;  /* 0x000000080e047836 */ /* 0x000fe20000000000 */
[----:B--2---:R-:W-:Y:S02]  /*27270*/  LOP3.LUT P0, RZ, R15, 0x3, RZ, 0xc0, !PT ;  /* 0x000000030fff7812 */ /* 0x004fe4000780c0ff */
[----:B------:R-:W-:Y:S02]  /*27280*/  SHF.R.U64 R8, R8, 0x3, RZ ;  /* 0x0000000308087819 */ /* 0x000fe400000012ff */
[----:B------:R-:W-:Y:S01]  /*27290*/  LOP3.LUT R40, R40, R41, RZ, 0x3c, !PT ;  /* 0x0000002928287212 */ /* 0x000fe200078e3cff */
[----:B------:R-:W-:Y:S01]  /*272a0*/  IMAD.X R41, RZ, RZ, R21, P5 ;  /* 0x000000ffff297224 */ /* 0x000fe200028e0615 */
[----:B------:R-:W-:-:S02]  /*272b0*/  ISETP.GE.OR P2, PT, R14, R3, P0 ;  /* 0x000000030e00720c */ /* 0x000fc40000746670 */
[----:B------:R-:W-:Y:S02]  /*272c0*/  LOP3.LUT R8, R8, R7, RZ, 0x3c, !PT ;  /* 0x0000000708087212 */ /* 0x000fe400078e3cff */
[----:B------:R-:W-:Y:S02]  /*272d0*/  IADD3 R5, P3, R20, 0xf000, RZ ;  /* 0x0000f00014057810 */ /* 0x000fe40007f7e0ff */
[----:B------:R-:W-:Y:S02]  /*272e0*/  ISETP.GE.OR P0, PT, R4, R3, P0 ;  /* 0x000000030400720c */ /* 0x000fe40000706670 */
[C---:B------:R-:W-:Y:S02]  /*272f0*/  IADD3 R69, P5, R20.reuse, 0xd000, RZ ;  /* 0x0000d00014457810 */ /* 0x040fe40007fbe0ff */
[----:B------:R-:W-:Y:S02]  /*27300*/  LOP3.LUT R7, R20, 0x380, RZ, 0xc0, !PT ;  /* 0x0000038014077812 */ /* 0x000fe400078ec0ff */
[----:B------:R-:W-:-:S02]  /*27310*/  LOP3.LUT R4, R5, 0x380, RZ, 0xc0, !PT ;  /* 0x0000038005047812 */ /* 0x000fc400078ec0ff */
[----:B------:R-:W-:Y:S02]  /*27320*/  LOP3.LUT R68, R69, 0x380, RZ, 0xc0, !PT ;  /* 0x0000038045447812 */ /* 0x000fe400078ec0ff */
[----:B------:R-:W-:Y:S02]  /*27330*/  SHF.R.U64 R7, R7, 0x3, RZ ;  /* 0x0000000307077819 */ /* 0x000fe400000012ff */
[----:B------:R-:W-:Y:S02]  /*27340*/  SHF.R.U64 R4, R4, 0x3, RZ ;  /* 0x0000000304047819 */ /* 0x000fe400000012ff */
[----:B------:R-:W-:Y:S02]  /*27350*/  SHF.R.U64 R68, R68, 0x3, RZ ;  /* 0x0000000344447819 */ /* 0x000fe400000012ff */
[----:B------:R-:W-:Y:S01]  /*27360*/  LOP3.LUT R20, R7, R20, RZ, 0x3c, !PT ;  /* 0x0000001407147212 */ /* 0x000fe200078e3cff */
[----:B----4-:R-:W-:Y:S01]  /*27370*/  @!P2 ST.E desc[UR6][R50.64], R0 ;  /* 0x000000003200a985 */ /* 0x010fe2000c101906 */
[----:B------:R-:W-:Y:S01]  /*27380*/  LOP3.LUT R68, R68, R69, RZ, 0x3c, !PT ;  /* 0x0000004544447212 */ /* 0x000fe200078e3cff */
[--C-:B------:R-:W-:Y:S01]  /*27390*/  IMAD.X R69, RZ, RZ, R21.reuse, P5 ;  /* 0x000000ffff457224 */ /* 0x100fe200028e0615 */
[----:B------:R-:W-:Y:S01]  /*273a0*/  LOP3.LUT R76, R4, R5, RZ, 0x3c, !PT ;  /* 0x00000005044c7212 */ /* 0x000fe200078e3cff */
[----:B0-----:R0:W-:Y:S01]  /*273b0*/  @!P0 ST.E desc[UR6][R58.64], R2 ;  /* 0x000000023a008985 */ /* 0x0011e2000c101906 */
[----:B------:R-:W-:-:S03]  /*273c0*/  IMAD.X R77, RZ, RZ, R21, P3 ;  /* 0x000000ffff4d7224 */ /* 0x000fc600018e0615 */
[----:B------:R2:W5:Y:S04]  /*273d0*/  LD.E.128 R4, desc[UR6][R20.64] ;  /* 0x0000000614047980 */ /* 0x000568000c101d00 */
[----:B------:R-:W5:Y:S04]  /*273e0*/  LD.E.128 R8, desc[UR6][R8.64] ;  /* 0x0000000608087980 */ /* 0x000f68000c101d00 */
[----:B------:R-:W5:Y:S01]  /*273f0*/  LD.E.128 R12, desc[UR6][R12.64] ;  /* 0x000000060c0c7980 */ /* 0x000f62000c101d00 */
[----:B--2---:R-:W-:-:S03]  /*27400*/  IMAD R21, R81, UR4, RZ ;  /* 0x0000000451157c24 */ /* 0x004fc6000f8e02ff */
[----:B------:R-:W5:Y:S01]  /*27410*/  LD.E.128 R24, desc[UR6][R24.64] ;  /* 0x0000000618187980 */ /* 0x000f62000c101d00 */
[C---:B------:R-:W-:Y:S02]  /*27420*/  IMAD R81, R80.reuse, UR5, R21 ;  /* 0x0000000550517c24 */ /* 0x040fe4000f8e0215 */
[----:B------:R-:W-:Y:S01]  /*27430*/  IMAD.WIDE.U32 R20, R80, UR4, RZ ;  /* 0x0000000450147c25 */ /* 0x000fe2000f8e00ff */
[----:B------:R-:W-:Y:S01]  /*27440*/  ULDC.64 UR4, c[0x0][0xae8] ;  /* 0x0002ba0000047ab9 */ /* 0x000fe20000000a00 */
[----:B------:R-:W5:Y:S02]  /*27450*/  LD.E.128 R28, desc[UR6][R28.64] ;  /* 0x000000061c1c7980 */ /* 0x000f64000c101d00 */
[----:B------:R-:W-:Y:S02]  /*27460*/  IMAD.IADD R21, R21, 0x1, R81 ;  /* 0x0000000115157824 */ /* 0x000fe400078e0251 */
[----:B------:R-:W-:Y:S01]  /*27470*/  IMAD R81, R237, 0x20, R212 ;  /* 0x00000020ed517824 */ /* 0x000fe200078e02d4 */
[----:B------:R-:W5:Y:S01]  /*27480*/  LD.E.128 R32, desc[UR6][R32.64] ;  /* 0x0000000620207980 */ /* 0x000f62000c101d00 */
[----:B------:R-:W-:-:S02]  /*27490*/  IMAD R83, R83, UR4, RZ ;  /* 0x0000000453537c24 */ /* 0x000fc4000f8e02ff */
[----:B0-----:R-:W-:Y:S01]  /*274a0*/  IMAD.IADD R2, R230, 0x1, R81 ;  /* 0x00000001e6027824 */ /* 0x001fe200078e0251 */
[----:B------:R-:W5:Y:S01]  /*274b0*/  LD.E.128 R36, desc[UR6][R36.64] ;  /* 0x0000000624247980 */ /* 0x000f62000c101d00 */
[C---:B------:R-:W-:Y:S02]  /*274c0*/  IMAD R83, R84.reuse, UR5, R83 ;  /* 0x0000000554537c24 */ /* 0x040fe4000f8e0253 */
[----:B------:R-:W-:Y:S01]  /*274d0*/  IMAD.WIDE.U32 R20, R84, UR4, R20 ;  /* 0x0000000454147c25 */ /* 0x000fe2000f8e0014 */
[----:B------:R-:W-:Y:S01]  /*274e0*/  ULDC.64 UR4, c[0x0][0xaf0] ;  /* 0x0002bc0000047ab9 */ /* 0x000fe20000000a00 */
[----:B------:R-:W5:Y:S02]  /*274f0*/  LD.E.128 R40, desc[UR6][R40.64] ;  /* 0x0000000628287980 */ /* 0x000f64000c101d00 */
[----:B-1----:R-:W-:Y:S02]  /*27500*/  @P1 IMAD.HI.U32 R0, R2, R85, RZ ;  /* 0x0000005502001227 */ /* 0x002fe400078e00ff */
[----:B------:R-:W5:Y:S02]  /*27510*/  LD.E.128 R44, desc[UR6][R44.64] ;  /* 0x000000062c2c7980 */ /* 0x000f64000c101d00 */
[----:B------:R-:W-:-:S02]  /*27520*/  IMAD.IADD R21, R21, 0x1, R83 ;  /* 0x0000000115157824 */ /* 0x000fc400078e0253 */
[----:B------:R-:W-:Y:S01]  /*27530*/  IMAD.MOV.U32 R81, RZ, RZ, R2 ;  /* 0x000000ffff517224 */ /* 0x000fe200078e0002 */
[----:B---3--:R-:W-:Y:S01]  /*27540*/  @P1 SHF.R.U32.HI R81, RZ, R87, R0 ;  /* 0x00000057ff511219 */ /* 0x008fe20000011600 */
[----:B------:R-:W-:Y:S01]  /*27550*/  IMAD R83, R82, UR4, RZ ;  /* 0x0000000452537c24 */ /* 0x000fe2000f8e02ff */
[----:B------:R-:W5:Y:S01]  /*27560*/  LD.E.128 R48, desc[UR6][R48.64] ;  /* 0x0000000630307980 */ /* 0x000f62000c101d00 */
[C---:B------:R-:W-:Y:S01]  /*27570*/  IMAD.WIDE.U32 R20, R236.reuse, UR4, R20 ;  /* 0x00000004ec147c25 */ /* 0x040fe2000f8e0014 */
[----:B------:R-:W-:Y:S02]  /*27580*/  SHF.R.S32.HI R0, RZ, 0x1f, R81 ;  /* 0x0000001fff007819 */ /* 0x000fe40000011451 */
[----:B------:R-:W5:Y:S01]  /*27590*/  LD.E.128 R56, desc[UR6][R56.64] ;  /* 0x0000000638387980 */ /* 0x000f62000c101d00 */
        /* <DEDUP_REMOVED lines=16> */
[----:B------:R-:W5:Y:S01]  /*276a0*/  LD.E.128 R76, desc[UR6][R76.64] ;  /* 0x000000064c4c7980 */ /* 0x000f62000c101d00 */
[----:B------:R-:W-:Y:S01]  /*276b0*/  IMAD.IADD R230, R212, 0x1, R230 ;  /* 0x00000001d4e67824 */ /* 0x000fe200078e02e6 */
[----:B------:R-:W-:Y:S01]  /*276c0*/  @!PT LDS RZ, [RZ] ;  /* 0x00000000fffff984 */ /* 0x000fe20000000800 */
[----:B------:R-:W-:Y:S01]  /*276d0*/  @!PT LDS RZ, [RZ] ;  /* 0x00000000fffff984 */ /* 0x000fe20000000800 */
[----:B------:R-:W-:Y:S01]  /*276e0*/  @!PT LDS RZ, [RZ] ;  /* 0x00000000fffff984 */ /* 0x000fe20000000800 */
[----:B------:R-:W-:Y:S01]  /*276f0*/  @!PT LDS RZ, [RZ] ;  /* 0x00000000fffff984 */ /* 0x000fe20000000800 */
[----:B------:R0:W-:Y:S06]  /*27700*/  MEMBAR.ALL.CTA ;  /* 0x0000000000007992 */ /* 0x0001ec0000008000 */
[----:B0-----:R-:W0:Y:S01]  /*27710*/  FENCE.VIEW.ASYNC.S ;  /* 0x00000000000073c6 */ /* 0x001e220000000000 */
[----:B------:R-:W-:-:S02]  /*27720*/  IMAD R81, R83, UR5, R2 ;  /* 0x0000000553517c24 */ /* 0x000fc4000f8e0202 */
[----:B------:R-:W-:Y:S01]  /*27730*/  IMAD.WIDE.U32 R20, R83, UR4, R20 ;  /* 0x0000000453147c25 */ /* 0x000fe2000f8e0014 */
[----:B------:R-:W-:-:S03]  /*27740*/  ULDC.64 UR4, c[0x0][0xa80] ;  /* 0x0002a00000047ab9 */ /* 0x000fc60000000a00 */
[----:B------:R-:W-:Y:S01]  /*27750*/  VIADD R2, R230, 0x40 ;  /* 0x00000040e6027836 */ /* 0x000fe20000000000 */
[----:B------:R-:W-:Y:S01]  /*27760*/  LEA R52, P2, R20, UR4, 0x1 ;  /* 0x0000000414347c11 */ /* 0x000fe2000f8408ff */
[----:B------:R-:W-:Y:S02]  /*27770*/  IMAD.IADD R21, R21, 0x1, R81 ;  /* 0x0000000115157824 */ /* 0x000fe400078e0251 */
[----:B------:R-:W-:Y:S01]  /*27780*/  VIADD R0, R230, 0x20 ;  /* 0x00000020e6007836 */ /* 0x000fe20000000000 */
[-C--:B------:R-:W-:Y:S02]  /*27790*/  ISETP.GE.AND P0, PT, R2, R3.reuse, PT ;  /* 0x000000030200720c */ /* 0x080fe40003f06270 */
[----:B------:R-:W-:Y:S02]  /*277a0*/  LEA.HI.X R2, R20, UR5, R21, 0x1, P2 ;  /* 0x0000000514027c11 */ /* 0x000fe400090f0c15 */
[-C--:B------:R-:W-:Y:S02]  /*277b0*/  ISETP.GE.AND P2, PT, R230, R3.reuse, PT ;  /* 0x00000003e600720c */ /* 0x080fe40003f46270 */
[----:B------:R-:W-:Y:S01]  /*277c0*/  ISETP.GE.AND P1, PT, R0, R3, PT ;  /* 0x000000030000720c */ /* 0x000fe20003f26270 */
[----:B------:R-:W-:Y:S01]  /*277d0*/  VIADD R0, R18, 0x38820 ;  /* 0x0003882012007836 */ /* 0x000fe20000000000 */
[----:B------:R-:W-:-:S04]  /*277e0*/  SHF.R.S32.HI R80, RZ, 0x1f, R213 ;  /* 0x0000001fff507819 */ /* 0x000fc800000114d5 */
[----:B------:R-:W-:Y:S02]  /*277f0*/  LEA.HI R80, R80, R213, RZ, 0x3 ;  /* 0x000000d550507211 */ /* 0x000fe400078f18ff */
[----:B------:R-:W-:Y:S01]  /*27800*/  PRMT R0, RZ, 0x654, R0 ;  /* 0x00000654ff007816 */ /* 0x000fe20000000000 */
[----:B0-----:R0:W1:Y:S01]  /*27810*/  SHFL.IDX PT, R87, R52, RZ, 0x181f ;  /* 0x00181fff34577589 */ /* 0x00106200000e0000 */
[----:B------:R-:W-:Y:S02]  /*27820*/  LOP3.LUT R86, R80, 0xfffffff8, RZ, 0xc0, !PT ;  /* 0xfffffff850567812 */ /* 0x000fe400078ec0ff */
[----:B------:R0:W-:Y:S01]  /*27830*/  SYNCS.ARRIVE.TRANS64.RED.A1T0 RZ, [R0+URZ], RZ ;  /* 0x000000ff00ff79a7 */ /* 0x0001e2000810043f */
[----:B------:R0:W2:Y:S01]  /*27840*/  SHFL.IDX PT, R85, R2, RZ, 0x181f ;  /* 0x00181fff02557589 */ /* 0x0000a200000e0000 */
[----:B------:R-:W-:Y:S01]  /*27850*/  SHF.R.S32.HI R88, RZ, 0x1f, R86 ;  /* 0x0000001fff587819 */ /* 0x000fe20000011456 */
[----:B------:R-:W-:Y:S06]  /*27860*/  @P2 BRA `(.L_x_3099) ;  /* 0x0000000000482947 */ /* 0x000fec0003800000 */
        /* <DEDUP_REMOVED lines=18> */
.L_x_3099:
[----:B------:R-:W-:Y:S05]  /*27990*/  BSYNC B1 ;  /* 0x0000000000017941 */ /* 0x000fea0003800000 */
.L_x_3098:
        /* <DEDUP_REMOVED lines=22> */
.L_x_3101:
[----:B------:R-:W-:Y:S05]  /*27b00*/  BSYNC B1 ;  /* 0x0000000000017941 */ /* 0x000fea0003800000 */
.L_x_3100:
        /* <DEDUP_REMOVED lines=13> */
[----:B------:R-:W-:Y:S02]  /*27be0*/  @!P3 LEA.HI.X R5, R16, R11, R89, 0x1, P6 ;  /* 0x0000000b1005b211 */ /* 0x000fe400030f0c59 */
        /* <DEDUP_REMOVED lines=8> */
.L_x_3103:
[----:B------:R-:W-:Y:S05]  /*27c70*/  BSYNC B1 ;  /* 0x0000000000017941 */ /* 0x000fea0003800000 */
.L_x_3102:
[----:B------:R-:W-:Y:S01]  /*27c80*/  VIADD R0, R230, 0x60 ;  /* 0x00000060e6007836 */ /* 0x000fe20000000000 */
[----:B0-----:R0:W0:Y:S04]  /*27c90*/  SHFL.IDX PT, R9, R2, 0x3, 0x181f ;  /* 0x00781f0002097f89 */ /* 0x00102800000e0000 */
[----:B------:R-:W-:Y:S01]  /*27ca0*/  ISETP.GE.AND P0, PT, R0, R3, PT ;  /* 0x000000030000720c */ /* 0x000fe20003f06270 */
[----:B------:R0:W0:-:S12]  /*27cb0*/  SHFL.IDX PT, R11, R52, 0x3, 0x181f ;  /* 0x00781f00340b7f89 */ /* 0x00001800000e0000 */
[----:B------:R-:W-:Y:S05]  /*27cc0*/  @P0 BRA `(.L_x_3104) ;  /* 0x0000000c00c80947 */ /* 0x000fea0003800000 */
[----:B------:R-:W-:Y:S01]  /*27cd0*/  ULDC UR4, c[0x0][0xac8] ;  /* 0x0002b20000047ab9 */ /* 0x000fe20000000800 */
[----:B------:R-:W-:Y:S01]  /*27ce0*/  ULDC.64 UR6, c[0x0][0x208] ;  /* 0x0000820000067ab9 */ /* 0x000fe20000000a00 */
[----:B------:R-:W-:Y:S02]  /*27cf0*/  ISETP.GE.AND P3, PT, R16, UR4, PT ;  /* 0x0000000410007c0c */ /* 0x000fe4000bf66270 */
[----:B------:R-:W-:Y:S02]  /*27d00*/  ISETP.GE.AND P4, PT, R213, UR4, PT ;  /* 0x00000004d5007c0c */ /* 0x000fe4000bf86270 */
[----:B------:R-:W-:-:S09]  /*27d10*/  ISETP.GE.AND P5, PT, R220, UR4, PT ;  /* 0x00000004dc007c0c */ /* 0x000fd2000bfa6270 */
[-C--:B0--3--:R-:W-:Y:S02]  /*27d20*/  @!P3 LEA R2, P0, R16, R11.reuse, 0x1 ;  /* 0x0000000b1002b211 */ /* 0x089fe400078008ff */
[----:B------:R-:W-:Y:S02]  /*27d30*/  @!P4 LEA R4, P1, R86, R11, 0x1 ;  /* 0x0000000b5604c211 */ /* 0x000fe400078208ff */
[----:B------:R-:W-:Y:S02]  /*27d40*/  @!P3 LEA.HI.X R3, R16, R9, R89, 0x1, P0 ;  /* 0x000000091003b211 */ /* 0x000fe400000f0c59 */
        /* <DEDUP_REMOVED lines=13> */
.L_x_3096:
[----:B------:R-:W-:Y:S01]  /*27e20*/  IMAD.SHL.U32 R4, R236, 0x4, RZ ;  /* 0x00000004ec047824 */ /* 0x000fe200078e00ff */
        /* <DEDUP_REMOVED lines=31> */
.L_x_3105:
[----:B------:R-:W4:Y:S01]  /*28020*/  LDL R20, [R1+0x5c] ;  /* 0x00005c0001147983 */ /* 0x000f220000100800 */
[----:B------:R-:W-:Y:S01]  /*28030*/  BSSY B1, `(.L_x_3106) ;  /* 0x000002d000017945 */ /* 0x000fe20003800000 */
[----:B------:R-:W-:Y:S02]  /*28040*/  SEL R13, R236, RZ, !P0 ;  /* 0x000000ffec0d7207 */ /* 0x000fe40004000000 */
[----:B------:R-:W-:Y:S02]  /*28050*/  SEL R12, R9, RZ, !P0 ;  /* 0x000000ff090c7207 */ /* 0x000fe40004000000 */
[----:B-----5:R-:W-:Y:S02]  /*28060*/  SHF.R.S32.HI R11, RZ, 0x1f, R6 ;  /* 0x0000001fff0b7819 */ /* 0x020fe40000011406 */
[----:B----4-:R-:W-:Y:S01]  /*28070*/  SHF.R.S32.HI R10, RZ, 0x1f, R20 ;  /* 0x0000001fff0a7819 */ /* 0x010fe20000011414 */
[----:B------:R-:W-:Y:S06]  /*28080*/  @P3 BRA `(.L_x_3107) ;  /* 0x00000000009c3947 */ /* 0x000fec0003800000 */
[----:B------:R-:W4:Y:S01]  /*28090*/  LDC R9, c[0x0][0xbe8] ;  /* 0x0002fa00ff097b82 */ /* 0x000f220000000800 */
[----:B------:R-:W-:Y:S01]  /*280a0*/  IADD3 R8, R230, -0x80, R7 ;  /* 0xffffff80e6087810 */ /* 0x000fe20007ffe007 */
[----:B----4-:R-:W-:-:S05]  /*280b0*/  IMAD R2, R0, R9, RZ ;  /* 0x0000000900027224 */ /* 0x010fca00078e02ff */
        /* <DEDUP_REMOVED lines=36> */
.L_x_3107:
[----:B------:R-:W-:Y:S05]  /*28300*/  BSYNC B1 ;  /* 0x0000000000017941 */ /* 0x000fea0003800000 */
.L_x_3106:
[----:B------:R-:W-:Y:S01]  /*28310*/  ULDC.64 UR4, c[0x0][0xaa0] ;  /* 0x0002a80000047ab9 */ /* 0x000fe20000000a00 */
[----:B------:R-:W-:Y:S01]  /*28320*/  IMAD R7, R237, 0x20, R212 ;  /* 0x00000020ed077824 */ /* 0x000fe200078e02d4 */
[----:B------:R-:W-:Y:S01]  /*28330*/  BSSY B1, `(.L_x_3108) ;  /* 0x0000046000017945 */ /* 0x000fe20003800000 */
[----:B----4-:R-:W-:Y:S01]  /*28340*/  IMAD R3, R11, UR4, RZ ;  /* 0x000000040b037c24 */ /* 0x010fe2000f8e02ff */
[----:B------:R-:W-:Y:S01]  /*28350*/  SHF.R.S32.HI R8, RZ, 0x1f, R221 ;  /* 0x0000001fff087819 */ /* 0x000fe200000114dd */
[----:B------:R-:W-:Y:S01]  /*28360*/  IMAD.IADD R9, R230, 0x1, R7 ;  /* 0x00000001e6097824 */ /* 0x000fe200078e0207 */
[----:B------:R-:W-:Y:S01]  /*28370*/  SHF.R.S32.HI R11, RZ, 0x1f, R220 ;  /* 0x0000001fff0b7819 */ /* 0x000fe200000114dc */
        /* <DEDUP_REMOVED lines=20> */
[----:B------:R-:W-:Y:S01]  /*284c0*/  IMAD R7, R25, R6, R9 ;  /* 0x0000000619077224 */ /* 0x000fe200078e0209 */
[----:B------:R-:W-:Y:S01]  /*284d0*/  SHF.R.S32.HI R6, RZ, 0x1f, R213 ;  /* 0x0000001fff067819 */ /* 0x000fe200000114d5 */
[C---:B------:R-:W-:Y:S02]  /*284e0*/  IMAD R9, R5.reuse, UR5, R4 ;  /* 0x0000000505097c24 */ /* 0x040fe4000f8e0204 */
[----:B------:R-:W-:Y:S01]  /*284f0*/  IMAD.WIDE.U32 R2, R5, UR4, R2 ;  /* 0x0000000405027c25 */ /* 0x000fe2000f8e0002 */
[----:B------:R-:W-:Y:S01]  /*28500*/  SHF.R.S32.HI R4, RZ, 0x1f, R7 ;  /* 0x0000001fff047819 */ /* 0x000fe20000011407 */
[----:B------:R-:W-:Y:S01]  /*28510*/  ULDC.64 UR4, c[0x0][0xad8] ;  /* 0x0002b60000047ab9 */ /* 0x000fe20000000a00 */
[----:B------:R-:W-:Y:S01]  /*28520*/  LEA.HI R6, R6, R213, RZ, 0x3 ;  /* 0x000000d506067211 */ /* 0x000fe200078f18ff */
[----:B------:R-:W-:Y:S01]  /*28530*/  IMAD.IADD R3, R3, 0x1, R9 ;  /* 0x0000000103037824 */ /* 0x000fe200078e0209 */
[----:B------:R-:W-:Y:S01]  /*28540*/  SHF.R.S32.HI R9, RZ, 0x1f, R16 ;  /* 0x0000001fff097819 */ /* 0x000fe20000011410 */
[----:B------:R-:W-:Y:S01]  /*28550*/  IMAD R4, R4, UR4, RZ ;  /* 0x0000000404047c24 */ /* 0x000fe2000f8e02ff */
[----:B------:R-:W-:Y:S01]  /*28560*/  SHF.R.S32.HI R6, RZ, 0x3, R6 ;  /* 0x00000003ff067819 */ /* 0x000fe20000011406 */
[----:B------:R-:W-:-:S02]  /*28570*/  IMAD.IADD R230, R212, 0x1, R230 ;  /* 0x00000001d4e67824 */ /* 0x000fc400078e02e6 */
[----:B------:R-:W-:Y:S02]  /*28580*/  IMAD R25, R0, R25, RZ ;  /* 0x0000001900197224 */ /* 0x000fe400078e02ff */
[C---:B------:R-:W-:Y:S02]  /*28590*/  IMAD R5, R7.reuse, UR5, R4 ;  /* 0x0000000507057c24 */ /* 0x040fe4000f8e0204 */
[----:B------:R-:W-:Y:S01]  /*285a0*/  IMAD.WIDE.U32 R2, R7, UR4, R2 ;  /* 0x0000000407027c25 */ /* 0x000fe2000f8e0002 */
[----:B------:R-:W-:Y:S01]  /*285b0*/  ISETP.GE.AND P2, PT, R230, R25, PT ;  /* 0x00000019e600720c */ /* 0x000fe20003f46270 */
[----:B------:R-:W-:Y:S02]  /*285c0*/  ULDC.64 UR4, c[0x0][0xa80] ;  /* 0x0002a00000047ab9 */ /* 0x000fe40000000a00 */
        /* <DEDUP_REMOVED lines=28> */
.L_x_3109:
[----:B------:R-:W-:Y:S05]  /*28790*/  BSYNC B1 ;  /* 0x0000000000017941 */ /* 0x000fea0003800000 */
.L_x_3108:
        /* <DEDUP_REMOVED lines=22> */
.L_x_3111:
[----:B------:R-:W-:Y:S05]  /*28900*/  BSYNC B1 ;  /* 0x0000000000017941 */ /* 0x000fea0003800000 */
.L_x_3110:
        /* <DEDUP_REMOVED lines=22> */
.L_x_3113:
[----:B------:R-:W-:Y:S05]  /*28a70*/  BSYNC B1 ;  /* 0x0000000000017941 */ /* 0x000fea0003800000 */
.L_x_3112:
        /* <DEDUP_REMOVED lines=23> */
.L_x_3104:
[----:B------:R-:W-:Y:S05]  /*28bf0*/  BSYNC B0 ;  /* 0x0000000000007941 */ /* 0x000fea0003800000 */
.L_x_3095:
[----:B------:R-:W-:Y:S02]  /*28c00*/  ULDC UR4, c[0x0][0xc3c] ;  /* 0x00030f0000047ab9 */ /* 0x000fe40000000800 */
[----:B-1----:R-:W-:-:S13]  /*28c10*/  ISETP.GE.AND P0, PT, R55, UR4, PT ;  /* 0x0000000437007c0c */ /* 0x002fda000bf06270 */
[----:B------:R-:W-:Y:S05]  /*28c20*/  @!P0 BRA `(.L_x_3114) ;  /* 0xfffffd8400a08947 */ /* 0x000fea000383ffff */
[----:B------:R-:W-:Y:S05]  /*28c30*/  BRA `(.L_x_2858) ;  /* 0x0000008c00f47947 */ /* 0x000fea0003800000 */
.L_x_2856:
        /* <DEDUP_REMOVED lines=18> */
.L_x_3115:
        /* <DEDUP_REMOVED lines=42> */
.L_x_3121:
        /* <DEDUP_REMOVED lines=13> */
.L_x_3120:
[----:B------:R-:W-:Y:S05]  /*290d0*/  BSYNC B0 ;  /* 0x0000000000007941 */ /* 0x000fea0003800000 */
.L_x_3119:
        /* <DEDUP_REMOVED lines=21> */
.L_x_3117:
        /* <DEDUP_REMOVED lines=21> */
.L_x_3122:
        /* <DEDUP_REMOVED lines=56> */
.L_x_3118:
[----:B------:R-:W-:Y:S02]  /*29700*/  IMAD.MOV.U32 R17, RZ, RZ, RZ ;  /* 0x000000ffff117224 */ /* 0x000fe400078e00ff */
[----:B------:R-:W-:Y:S02]  /*29710*/  IMAD.U32 R16, RZ, RZ, UR6 ;  /* 0x00000006ff107e24 */ /* 0x000fe4000f8e00ff */
[----:B------:R-:W-:-:S07]  /*29720*/  IMAD.MOV.U32 R18, RZ, RZ, RZ ;  /* 0x000000ffff127224 */ /* 0x000fce00078e00ff */
.L_x_3123:
[----:B------:R-:W-:-:S13]  /*29730*/  ISETP.NE.AND P0, PT, R0, RZ, PT ;  /* 0x000000ff0000720c */ /* 0x000fda0003f05270 */
[----:B------:R-:W1:Y:S01]  /*29740*/  @!P0 S2R R3, SR_CgaCtaId ;  /* 0x0000000000038919 */ /* 0x000e620000008800 */
[----:B------:R-:W-:-:S04]  /*29750*/  @!P0 MOV R0, 0x400 ;  /* 0x0000040000008802 */ /* 0x000fc80000000f00 */
[----:B-1----:R-:W-:-:S05]  /*29760*/  @!P0 LEA R0, R3, R0, 0x18 ;  /* 0x0000000003008211 */ /* 0x002fca00078ec0ff */
[----:B------:R1:W-:Y:S01]  /*29770*/  @!P0 STS.128 [R0+0x388d0], R16 ;  /* 0x0388d01000008388 */ /* 0x0003e20000000c00 */
[----:B------:R-:W-:Y:S06]  /*29780*/  BAR.ARV 0x5, 0x180 ;  /* 0x0146000000007b1d */ /* 0x000fec0000002000 */
.L_x_3116:
        /* <DEDUP_REMOVED lines=25> */
[----:B------:R0:W-:Y:S02]  /*29920*/  STL [R1+0x4], R3 ;  /* 0x0000040301007387 */ /* 0x0001e40000100800 */
        /* <DEDUP_REMOVED lines=11> */
.L_x_3281:
[----:B-12---:R-:W1:Y:S01]  /*299e0*/  LDC.64 R2, c[0x0][0xc88] ;  /* 0x00032200ff027b82 */ /* 0x006e620000000a00 */
[----:B------:R-:W-:Y:S01]  /*299f0*/  ULDC.64 UR4, c[0x0][0x208] ;  /* 0x0000820000047ab9 */ /* 0x000fe20000000a00 */
[----:B-1----:R-:W-:-:S05]  /*29a00*/  IMAD.WIDE R2, R19, 0x4, R2 ;  /* 0x0000000413027825 */ /* 0x002fca00078e0202 */
[----:B0-----:R-:W2:Y:S01]  /*29a10*/  LDG.E R4, desc[UR4][R2.64] ;  /* 0x0000000402047981 */ /* 0x001ea2000c1e1900 */
[----:B------:R-:W-:Y:S05]  /*29a20*/  YIELD ;  /* 0x0000000000007946 */ /* 0x000fea0003800000 */
[----:B------:R-:W-:Y:S01]  /*29a30*/  ULDC.64 UR4, c[0x0][0xa28] ;  /* 0x00028a0000047ab9 */ /* 0x000fe20000000a00 */
[----:B------:R-:W-:Y:S01]  /*29a40*/  IMAD.MOV.U32 R0, RZ, RZ, RZ ;  /* 0x000000ffff007224 */ /* 0x000fe200078e00ff */
        /* <DEDUP_REMOVED lines=10> */
[----:B------:R0:W-:Y:S03]  /*29af0*/  STL [R1+0x30], R4 ;  /* 0x0000300401007387 */ /* 0x0001e60000100800 */
        /* <DEDUP_REMOVED lines=20> */
[C---:B-1----:R-:W-:Y:S01]  /*29c40*/  IADD3.X R5, R14.reuse, UR9, RZ, P4, !PT ;  /* 0x000000090e057c10 */ /* 0x042fe2000a7fe4ff */
[----:B------:R-:W-:Y:S01]  /*29c50*/  ULDC UR4, c[0x0][0x288] ;  /* 0x0000a20000047ab9 */ /* 0x000fe20000000800 */
[----:B---3--:R-:W-:Y:S01]  /*29c60*/  IADD3 R6, P5, R15, UR6, RZ ;  /* 0x000000060f067c10 */ /* 0x008fe2000ffbe0ff */
[----:B------:R-:W-:Y:S01]  /*29c70*/  IMAD.U32 R12, RZ, RZ, UR4 ;  /* 0x00000004ff0c7e24 */ /* 0x000fe2000f8e00ff */
[----:B------:R-:W-:Y:S01]  /*29c80*/  ULDC.64 UR4, c[0x0][0x418] ;  /* 0x0001060000047ab9 */ /* 0x000fe20000000a00 */
[----:B--2---:R0:W-:Y:S01]  /*29c90*/  STL [R1+0x3c], R8 ;  /* 0x00003c0801007387 */ /* 0x0041e20000100800 */
[----:B------:R-:W-:Y:S01]  /*29ca0*/  IADD3.X R7, R14, UR7, RZ, P5, !PT ;  /* 0x000000070e077c10 */ /* 0x000fe2000affe4ff */
[----:B------:R-:W-:-:S04]  /*29cb0*/  UISETP.NE.U32.AND UP0, UPT, UR4, URZ, UPT ;  /* 0x0000003f0400728c */ /* 0x000fc8000bf05070 */
[----:B------:R1:W5:Y:S01]  /*29cc0*/  @P1 LDG.E R10, desc[UR12][R4.64] ;  /* 0x0000000c040a1981 */ /* 0x000362000c1e1900 */
[----:B------:R-:W-:Y:S01]  /*29cd0*/  ULDC UR4, c[0x0][0x424] ;  /* 0x0001090000047ab9 */ /* 0x000fe20000000800 */
[----:B0-----:R-:W-:Y:S02]  /*29ce0*/  @P3 IADD3 R8, P4, R15, UR10, RZ ;  /* 0x0000000a0f083c10 */ /* 0x001fe4000ff9e0ff */
[----:B------:R1:W5:Y:S02]  /*29cf0*/  @P0 LDG.E R11, desc[UR12][R6.64] ;  /* 0x0000000c060b0981 */ /* 0x000364000c1e1900 */
[----:B------:R-:W-:-:S05]  /*29d00*/  @P3 IADD3.X R9, R14, UR11, RZ, P4, !PT ;  /* 0x0000000b0e093c10 */ /* 0x000fca000a7fe4ff */
[----:B------:R-:W2:Y:S01]  /*29d10*/  @P3 LDG.E R12, desc[UR12][R8.64] ;  /* 0x0000000c080c3981 */ /* 0x000ea2000c1e1900 */
[----:B------:R-:W-:-:S03]  /*29d20*/  UISETP.NE.AND.EX UP0, UPT, UR5, URZ, UPT, UP0 ;  /* 0x0000003f0500728c */ /* 0x000fc6000bf05300 */
[----:B------:R-:W-:Y:S01]  /*29d30*/  ULDC UR5, c[0x0][0x2f0] ;  /* 0x0000bc0000057ab9 */ /* 0x000fe20000000800 */
[----:B------:R-:W-:-:S04]  /*29d40*/  USEL UR4, UR4, 0x1, UP0 ;  /* 0x0000000104047887 */ /* 0x000fc80008000000 */
[----:B------:R-:W-:Y:S01]  /*29d50*/  UIMAD UR4, UR4, UR5, URZ ;  /* 0x00000005040472a4 */ /* 0x000fe2000f8e023f */
[----:B--2---:R1:W-:Y:S04]  /*29d60*/  STL [R1+0x40], R12 ;  /* 0x0000400c01007387 */ /* 0x0043e80000100800 */
[----:B------:R1:W5:Y:S01]  /*29d70*/  LDL R13, [R1+0x40] ;  /* 0x00004000010d7983 */ /* 0x0003620000100800 */
[----:B------:R-:W-:Y:S01]  /*29d80*/  ULDC UR5, c[0x0][0x348] ;  /* 0x0000d20000057ab9 */ /* 0x000fe20000000800 */
[----:B------:R-:W-:Y:S02]  /*29d90*/  IMAD.U32 R9, RZ, RZ, UR4 ;  /* 0x00000004ff097e24 */ /* 0x000fe4000f8e00ff */
[----:B------:R-:W-:Y:S01]  /*29da0*/  IMAD.U32 R8, RZ, RZ, UR5 ;  /* 0x00000005ff087e24 */ /* 0x000fe2000f8e00ff */
[----:B------:R-:W-:Y:S06]  /*29db0*/  @P3 BRA `(.L_x_3125) ;  /* 0x0000000000183947 */ /* 0x000fec0003800000 */
[----:B------:R-:W-:Y:S05]  /*29dc0*/  @!P2 BRA `(.L_x_3125) ;  /* 0x000000000014a947 */ /* 0x000fea0003800000 */
[----:B------:R-:W-:Y:S02]  /*29dd0*/  ULDC.64 UR4, c[0x0][0x208] ;  /* 0x0000820000047ab9 */ /* 0x000fe40000000a00 */
[----:B-1----:R-:W2:Y:S04]  /*29de0*/  LDG.E R12, desc[UR4][R2.64] ;  /* 0x00000004020c7981 */ /* 0x002ea8000c1e1900 */
[----:B------:R-:W2:Y:S02]  /*29df0*/  LDG.E R2, desc[UR4][R2.64+0x4] ;  /* 0x0000040402027981 */ /* 0x000ea4000c1e1900 */
[----:B--2--5:R-:W-:-:S05]  /*29e00*/  IMAD.IADD R13, R2, 0x1, -R12 ;  /* 0x00000001020d7824 */ /* 0x024fca00078e0a0c */
[----:B------:R0:W-:Y:S02]  /*29e10*/  STL [R1+0x40], R13 ;  /* 0x0000400d01007387 */ /* 0x0001e40000100800 */
.L_x_3125:
[----:B-1----:R-:W2:Y:S01]  /*29e20*/  LDL R12, [R1+0x30] ;  /* 0x00003000010c7983 */ /* 0x002ea20000100800 */
[----:B-----5:R-:W-:Y:S01]  /*29e30*/  IMAD.IADD R2, R11, 0x1, R0 ;  /* 0x000000010b027824 */ /* 0x020fe200078e0200 */
[----:B------:R-:W-:Y:S02]  /*29e40*/  ULDC.64 UR4, c[0x0][0xa20] ;  /* 0x0002880000047ab9 */ /* 0x000fe40000000a00 */
[----:B------:R-:W-:Y:S02]  /*29e50*/  ISETP.NE.U32.AND P2, PT, RZ, UR4, PT ;  /* 0x00000004ff007c0c */ /* 0x000fe4000bf45070 */
[----:B------:R1:W-:Y:S02]  /*29e60*/  STL [R1+0x18], R2 ;  /* 0x0000180201007387 */ /* 0x0003e40000100800 */
[----:B------:R-:W-:Y:S02]  /*29e70*/  ISETP.NE.AND.EX P2, PT, RZ, UR5, PT, P2 ;  /* 0x00000005ff007c0c */ /* 0x000fe4000bf45320 */
[----:B--2---:R1:W-:Y:S11]  /*29e80*/  STL [R1+0x10], R12 ;  /* 0x0000100c01007387 */ /* 0x0043f60000100800 */
[----:B------:R-:W-:Y:S05]  /*29e90*/  @!P2 BRA `(.L_x_3126) ;  /* 0x000000000014a947 */ /* 0x000fea0003800000 */
[----:B-1----:R-:W-:Y:S01]  /*29ea0*/  IADD3 R2, P0, R15, UR4, RZ ;  /* 0x000000040f027c10 */ /* 0x002fe2000ff1e0ff */
[----:B------:R-:W-:-:S03]  /*29eb0*/  ULDC.64 UR6, c[0x0][0x208] ;  /* 0x0000820000067ab9 */ /* 0x000fc60000000a00 */
[----:B------:R-:W-:-:S05]  /*29ec0*/  IADD3.X R3, R14, UR5, RZ, P0, !PT ;  /* 0x000000050e037c10 */ /* 0x000fca00087fe4ff */
[----:B------:R1:W5:Y:S01]  /*29ed0*/  LDG.E R9, desc[UR6][R2.64] ;  /* 0x0000000602097981 */ /* 0x000362000c1e1900 */
[----:B------:R-:W-:Y:S05]  /*29ee0*/  BRA `(.L_x_3127) ;  /* 0x0000000000147947 */ /* 0x000fea0003800000 */
.L_x_3126:
[----:B------:R-:W-:Y:S05]  /*29ef0*/  @!P0 BRA `(.L_x_3127) ;  /* 0x0000000000108947 */ /* 0x000fea0003800000 */
[----:B------:R-:W-:Y:S02]  /*29f00*/  ULDC.64 UR4, c[0x0][0x208] ;  /* 0x0000820000047ab9 */ /* 0x000fe40000000a00 */
[----:B------:R-:W2:Y:S04]  /*29f10*/  LDG.E R9, desc[UR4][R6.64] ;  /* 0x0000000406097981 */ /* 0x000ea8000c1e1900 */
[----:B------:R-:W2:Y:S02]  /*29f20*/  LDG.E R6, desc[UR4][R6.64+0x4] ;  /* 0x0000040406067981 */ /* 0x000ea4000c1e1900 */
[----:B--2---:R-:W-:-:S07]  /*29f30*/  IMAD.IADD R9, R6, 0x1, -R9 ;  /* 0x0000000106097824 */ /* 0x004fce00078e0a09 */
.L_x_3127:
[----:B------:R-:W-:Y:S01]  /*29f40*/  ULDC.64 UR4, c[0x0][0x208] ;  /* 0x0000820000047ab9 */ /* 0x000fe20000000a00 */
[----:B-1----:R-:W1:Y:S01]  /*29f50*/  LDC R3, c[0x0][0x448] ;  /* 0x00011200ff037b82 */ /* 0x002e620000000800 */
[----:B------:R-:W2:Y:S01]  /*29f60*/  @P1 LDG.E R2, desc[UR4][R4.64] ;  /* 0x0000000404021981 */ /* 0x000ea2000c1e1900 */
[----:B-----5:R-:W-:-:S03]  /*29f70*/  IMAD.IADD R0, R9, 0x1, -R0 ;  /* 0x0000000109007824 */ /* 0x020fc600078e0a00 */
[----:B------:R3:W2:Y:S01]  /*29f80*/  @P1 LDG.E R4, desc[UR4][R4.64+0x4] ;  /* 0x0000040404041981 */ /* 0x0006a2000c1e1900 */
[----:B-1----:R-:W-:-:S13]  /*29f90*/  ISETP.NE.AND P0, PT, R3, 0x1, PT ;  /* 0x000000010300780c */ /* 0x002fda0003f05270 */
[----:B---3--:R-:W1:Y:S01]  /*29fa0*/  @P0 LDC R5, c[0x0][0x450] ;  /* 0x00011400ff050b82 */ /* 0x008e620000000800 */
[----:B------:R-:W-:Y:S01]  /*29fb0*/  BSSY B0, `(.L_x_3128) ;  /* 0x00001b5000007945 */ /* 0x000fe20003800000 */
[----:B--2---:R-:W-:-:S06]  /*29fc0*/  @P1 IMAD.IADD R8, R4, 0x1, -R2 ;  /* 0x0000000104081824 */ /* 0x004fcc00078e0a02 */
[----:B------:R-:W2:Y:S01]  /*29fd0*/  @P0 LDC R4, c[0x0][0x44c] ;  /* 0x00011300ff040b82 */ /* 0x000ea20000000800 */
[----:B------:R-:W-:-:S04]  /*29fe0*/  IMAD.SHL.U32 R2, R17, 0x80, RZ ;  /* 0x0000008011027824 */ /* 0x000fc800078e00ff */
[----:B------:R-:W-:-:S04]  /*29ff0*/  VIADD R2, R2, 0x7f ;  /* 0x0000007f02027836 */ /* 0x000fc80000000000 */
[----:B------:R-:W-:Y:S02]  /*2a000*/  IMAD.MOV.U32 R3, RZ, RZ, R2 ;  /* 0x000000ffff037224 */ /* 0x000fe400078e0002 */
[----:B--2---:R-:W-:-:S04]  /*2a010*/  @P0 IMAD.HI.U32 R4, R2, R4, RZ ;  /* 0x0000000402040227 */ /* 0x004fc800078e00ff */
[----:B------:R-:W-:Y:S01]  /*2a020*/  IMAD.IADD R2, R0, 0x1, R8 ;  /* 0x0000000100027824 */ /* 0x000fe200078e0208 */
[----:B-1----:R-:W-:-:S03]  /*2a030*/  @P0 SHF.R.U32.HI R3, RZ, R5, R4 ;  /* 0x00000005ff030219 */ /* 0x002fc60000011604 */
        /* <DEDUP_REMOVED lines=10> */
[--C-:B------:R-:W-:Y:S02]  /*2a0e0*/  IMAD R2, R2, 0x50, -R0.reuse ;  /* 0x0000005002027824 */ /* 0x100fe400078e0a00 */
[----:B------:R-:W-:-:S03]  /*2a0f0*/  IMAD.MOV R0, RZ, RZ, -R0 ;  /* 0x000000ffff007224 */ /* 0x000fc600078e0a00 */
[----:B------:R-:W-:Y:S02]  /*2a100*/  VIMNMX R8, R2, R8, PT ;  /* 0x0000000802087248 */ /* 0x000fe40003fe0100 */
[----:B------:R-:W-:-:S04]  /*2a110*/  VIMNMX R0, RZ, R0, !PT ;  /* 0x00000000ff007248 */ /* 0x000fc80007fe0100 */
[----:B------:R-:W-:Y:S01]  /*2a120*/  ISETP.GT.AND P0, PT, R8, R0, PT ;  /* 0x000000000800720c */ /* 0x000fe20003f04270 */
[----:B------:R-:W-:-:S05]  /*2a130*/  IMAD.WIDE.U32 R2, R0, -0x33333333, RZ ;  /* 0xcccccccd00027825 */ /* 0x000fca00078e00ff */
[----:B------:R-:W-:-:S07]  /*2a140*/  SHF.R.U32.HI R9, RZ, 0x6, R3 ;  /* 0x00000006ff097819 */ /* 0x000fce0000011603 */
[----:B------:R-:W-:-:S04]  /*2a150*/  @P0 VIADD R8, R8, 0x4f ;  /* 0x0000004f08080836 */ /* 0x000fc80000000000 */
[----:B------:R-:W-:-:S05]  /*2a160*/  @P0 IMAD.HI R0, R8, 0x66666667, RZ ;  /* 0x6666666708000827 */ /* 0x000fca00078e02ff */
[----:B------:R-:W-:Y:S01]  /*2a170*/  @P0 SHF.R.U32.HI R2, RZ, 0x1f, R0 ;  /* 0x0000001fff020819 */ /* 0x000fe20000011600 */
[----:B------:R-:W-:-:S03]  /*2a180*/  IMAD.MOV.U32 R7, RZ, RZ, R9 ;  /* 0x000000ffff077224 */ /* 0x000fc600078e0009 */
[----:B------:R-:W-:-:S04]  /*2a190*/  @P0 LEA.HI.SX32 R7, R0, R2, 0x1b ;  /* 0x0000000200070211 */ /* 0x000fc800078fdaff */
[----:B------:R-:W-:Y:S02]  /*2a1a0*/  ISETP.GT.AND P2, PT, R7, R9, PT ;  /* 0x000000090700720c */ /* 0x000fe40003f44270 */
[----:B------:R-:W-:-:S11]  /*2a1b0*/  PLOP3.LUT P0, PT, PT, PT, PT, 0x80, 0x0 ;  /* 0x000000000000781c */ /* 0x000fd60003f0f070 */
        /* <DEDUP_REMOVED lines=8> */
.L_x_3348:
[----:B--2---:R-:W-:Y:S02]  /*2a240*/  ISETP.NE.AND P0, PT, R14, RZ, PT ;  /* 0x000000ff0e00720c */ /* 0x004fe40003f05270 */
[----:B------:R-:W-:-:S11]  /*2a250*/  PLOP3.LUT P6, PT, PT, PT, PT, 0x8, 0x0 ;  /* 0x000000000000781c */ /* 0x000fd60003fce170 */
[----:B------:R-:W-:Y:S05]  /*2a260*/  @P0 BRA `(.L_x_3131) ;  /* 0x00000000000c0947 */ /* 0x000fea0003800000 */
[----:B------:R-:W-:-:S03]  /*2a270*/  UMOV UR4, 0xffffffff ;  /* 0xffffffff00047882 */ /* 0x000fc60000000000 */
[----:B------:R-:W-:Y:S05]  /*2a280*/  BRA.DIV UR4, `(.L_x_3132) ;  /* 0x0000008e04147947 */ /* 0x000fea000b800000 */
[----:B------:R-:W-:-:S13]  /*2a290*/  ELECT P6, URZ, PT ;  /* 0x00000000003f782f */ /* 0x000fda00038c0000 */
.L_x_3131:
[----:B-1----:R-:W2:Y:S04]  /*2a2a0*/  LDL R2, [R1+0x50] ;  /* 0x0000500001027983 */ /* 0x002ea80000100800 */
[----:B------:R-:W3:Y:S01]  /*2a2b0*/  LDL R4, [R1+0x4] ;  /* 0x0000040001047983 */ /* 0x000ee20000100800 */
        /* <DEDUP_REMOVED lines=8> */
.L_x_3351:
[----:B------:R-:W-:Y:S05]  /*2a340*/  BSYNC B1 ;  /* 0x0000000000017941 */ /* 0x000fea0003800000 */
.L_x_3133:
[----:B------:R-:W-:Y:S04]  /*2a350*/  BSSY B1, `(.L_x_3135) ;  /* 0x00000b0000017945 */ /* 0x000fe80003800000 */
[----:B------:R-:W-:Y:S05]  /*2a360*/  @!P6 BRA `(.L_x_3136) ;  /* 0x0000000800b8e947 */ /* 0x000fea0003800000 */
[----:B------:R-:W2:Y:S04]  /*2a370*/  LDL R6, [R1+0x4] ;  /* 0x0000040001067983 */ /* 0x000ea80000100800 */
        /* <DEDUP_REMOVED lines=10> */
.L_x_3352:
[----:B------:R-:W-:Y:S05]  /*2a420*/  BSYNC B2 ;  /* 0x0000000000027941 */ /* 0x000fea0003800000 */
.L_x_3137:
        /* <DEDUP_REMOVED lines=9> */
.L_x_3140:
[----:B------:R-:W-:Y:S05]  /*2a4c0*/  BSYNC B2 ;  /* 0x0000000000027941 */ /* 0x000fea0003800000 */
.L_x_3139:
        /* <DEDUP_REMOVED lines=8> */
[----:B------:R-:W-:Y:S01]  /*2a550*/  IMAD R3, R7, 0x50, R10 ;  /* 0x0000005007037824 */ /* 0x000fe200078e020a */
[----:B------:R-:W-:-:S03]  /*2a560*/  UIADD3.X UR5, URZ, UR37, URZ, UP0, !UPT ;  /* 0x000000253f057290 */ /* 0x000fc600087fe43f */
[----:B------:R-:W-:Y:S02]  /*2a570*/  VIADD R3, R3, 0xffffffb0 ;  /* 0xffffffb003037836 */ /* 0x000fe40000000000 */
[----:B--2---:R-:W-:Y:S02]  /*2a580*/  IMAD R4, R2, 0xa000, R4 ;  /* 0x0000a00002047824 */ /* 0x004fe400078e0204 */
[----:B------:R-:W-:Y:S02]  /*2a590*/  VIADD R2, R5, 0x38890 ;  /* 0x0003889005027836 */ /* 0x000fe40000000000 */
[----:B------:R-:W-:-:S07]  /*2a5a0*/  VIADD R6, R4, 0x24400 ;  /* 0x0002440004067836 */ /* 0x000fce0000000000 */
.L_x_3141:
        /* <DEDUP_REMOVED lines=16> */
.L_x_3142:
        /* <DEDUP_REMOVED lines=16> */
.L_x_3143:
        /* <DEDUP_REMOVED lines=16> */
.L_x_3144:
        /* <DEDUP_REMOVED lines=13> */
.L_x_3353:
[----:B------:R-:W-:Y:S05]  /*2a980*/  BSYNC B2 ;  /* 0x0000000000027941 */ /* 0x000fea0003800000 */
.L_x_3145:
[----:B------:R-:W-:Y:S01]  /*2a990*/  BSSY B2, `(.L_x_3147) ;  /* 0x000000b000027945 */ /* 0x000fe20003800000 */
[----:B------:R-:W-:Y:S02]  /*2a9a0*/  IMAD.MOV.U32 R12, RZ, RZ, 0x0 ;  /* 0x00000000ff0c7424 */ /* 0x000fe400078e00ff */
[----:B0-----:R-:W-:Y:S01]  /*2a9b0*/  IMAD.MOV.U32 R13, RZ, RZ, 0x12f00000 ;  /* 0x12f00000ff0d7424 */ /* 0x001fe200078e00ff */
[----:B------:R-:W-:Y:S06]  /*2a9c0*/  @P1 BRA `(.L_x_3148) ;  /* 0x00000000001c1947 */ /* 0x000fec0003800000 */
[----:B------:R-:W0:Y:S01]  /*2a9d0*/  S2R R6, SR_TID.X ;  /* 0x0000000000067919 */ /* 0x000e220000002100 */
[----:B------:R-:W-:-:S04]  /*2a9e0*/  IMAD.MOV.U32 R2, RZ, RZ, 0xa000 ;  /* 0x0000a000ff027424 */ /* 0x000fc800078e00ff */
[----:B------:R3:W-:Y:S01]  /*2a9f0*/  SYNCS.ARRIVE.TRANS64 RZ, [R5+URZ+0x388b0], R2 ;  /* 0x0388b00205ff79a7 */ /* 0x0007e2000800003f */
[----:B0-----:R-:W-:-:S04]  /*2aa00*/  LOP3.LUT R6, R6, 0x1f, RZ, 0xc0, !PT ;  /* 0x0000001f06067812 */ /* 0x001fc800078ec0ff */
[----:B------:R-:W-:-:S13]  /*2aa10*/  ISETP.NE.AND P0, PT, R6, RZ, PT ;  /* 0x000000ff0600720c */ /* 0x000fda0003f05270 */
[----:B---3--:R-:W-:Y:S05]  /*2aa20*/  @!P0 BRA `(.L_x_3148) ;  /* 0x0000000000048947 */ /* 0x008fea0003800000 */
[----:B------:R-:W-:Y:S01]  /*2aa30*/  BPT.TRAP 0x1 ;  /* 0x000000040000795c */ /* 0x000fe20000300000 */
.L_x_3148:
[----:B------:R-:W-:Y:S05]  /*2aa40*/  BSYNC B2 ;  /* 0x0000000000027941 */ /* 0x000fea0003800000 */
.L_x_3147:
[----:B------:R-:W-:Y:S01]  /*2aa50*/  R2UR UR6, R12 ;  /* 0x000000000c0672ca */ /* 0x000fe200000e0000 */
[----:B------:R-:W-:Y:S01]  /*2aa60*/  IMAD.MOV.U32 R2, RZ, RZ, RZ ;  /* 0x000000ffff027224 */ /* 0x000fe200078e00ff */
[----:B------:R-:W-:Y:S01]  /*2aa70*/  R2UR UR7, R13 ;  /* 0x000000000d0772ca */ /* 0x000fe200000e0000 */
[----:B------:R-:W-:Y:S01]  /*2aa80*/  UIADD3 UR4, UP0, UR36, 0x670, URZ ;  /* 0x0000067024047890 */ /* 0x000fe2000ff1e03f */
[----:B------:R-:W-:Y:S01]  /*2aa90*/  PLOP3.LUT P0, PT, PT, PT, PT, 0x80, 0x0 ;  /* 0x000000000000781c */ /* 0x000fe20003f0f070 */
[----:B-12---:R-:W-:Y:S01]  /*2aaa0*/  VIADD R5, R5, 0x388b0 ;  /* 0x000388b005057836 */ /* 0x006fe20000000000 */
[----:B------:R-:W-:Y:S01]  /*2aab0*/  R2UR UR10, R2 ;  /* 0x00000000020a72ca */ /* 0x000fe200000e0000 */
[----:B------:R-:W-:Y:S01]  /*2aac0*/  VIADD R2, R4, 0x400 ;  /* 0x0000040004027836 */ /* 0x000fe20000000000 */
[----:B------:R-:W-:-:S13]  /*2aad0*/  UIADD3.X UR5, URZ, UR37, URZ, UP0, !UPT ;  /* 0x000000253f057290 */ /* 0x000fda00087fe43f */
.L_x_3149:
        /* <DEDUP_REMOVED lines=15> */
.L_x_3150:
        /* <DEDUP_REMOVED lines=15> */
.L_x_3151:
        /* <DEDUP_REMOVED lines=15> */
.L_x_3152:
        /* <DEDUP_REMOVED lines=10> */
.L_x_3136:
[----:B------:R-:W-:Y:S05]  /*2ae50*/  BSYNC B1 ;  /* 0x0000000000017941 */ /* 0x000fea0003800000 */
.L_x_3135:
[----:B-1----:R-:W2:Y:S04]  /*2ae60*/  LDL.LU R2, [R1+0x1c] ;  /* 0x00001c0001027983 */ /* 0x002ea80000300800 */
        /* <DEDUP_REMOVED lines=12> */
.L_x_3171:
[----:B------:R-:W-:Y:S05]  /*2af30*/  YIELD ;  /* 0x0000000000007946 */ /* 0x000fea0003800000 */
[----:B------:R-:W-:Y:S04]  /*2af40*/  BSSY B1, `(.L_x_3153) ;  /* 0x00000af000017945 */ /* 0x000fe80003800000 */
[----:B--2---:R-:W-:Y:S05]  /*2af50*/  @!P6 BRA `(.L_x_3154) ;  /* 0x0000000800b4e947 */ /* 0x004fea0003800000 */
        /* <DEDUP_REMOVED lines=11> */
.L_x_3354:
[----:B------:R-:W-:Y:S05]  /*2b010*/  BSYNC B2 ;  /* 0x0000000000027941 */ /* 0x000fea0003800000 */
.L_x_3155:
        /* <DEDUP_REMOVED lines=9> */
.L_x_3158:
[----:B------:R-:W-:Y:S05]  /*2b0b0*/  BSYNC B2 ;  /* 0x0000000000027941 */ /* 0x000fea0003800000 */
.L_x_3157:
        /* <DEDUP_REMOVED lines=13> */
.L_x_3159:
        /* <DEDUP_REMOVED lines=12> */
[----:B------:R-:W-:Y:S01]  /*2b250*/  UMOV UR6, 0x0 ;  /* 0x0000000000067882 */ /* 0x000fe20000000000 */
[----:B------:R-:W-:Y:S02]  /*2b260*/  UMOV UR7, 0x12f00000 ;  /* 0x12f0000000077882 */ /* 0x000fe40000000000 */
[----:B------:R-:W-:Y:S01]  /*2b270*/  R2UR UR10, R8 ;  /* 0x00000000080a72ca */ /* 0x000fe200000e0000 */
[----:B------:R-:W-:-:S14]  /*2b280*/  VIADD R8, R4, 0x26c00 ;  /* 0x00026c0004087836 */ /* 0x000fdc0000000000 */
.L_x_3160:
        /* <DEDUP_REMOVED lines=16> */
.L_x_3161:
        /* <DEDUP_REMOVED lines=16> */
.L_x_3162:
        /* <DEDUP_REMOVED lines=13> */
.L_x_3355:
[----:B------:R-:W-:Y:S05]  /*2b560*/  BSYNC B2 ;  /* 0x0000000000027941 */ /* 0x000fea0003800000 */
.L_x_3163:
        /* <DEDUP_REMOVED lines=11> */
.L_x_3166:
[----:B------:R-:W-:Y:S05]  /*2b620*/  BSYNC B2 ;  /* 0x0000000000027941 */ /* 0x000fea0003800000 */
.L_x_3165:
        /* <DEDUP_REMOVED lines=8> */
.L_x_3167:
        /* <DEDUP_REMOVED lines=16> */
.L_x_3168:
        /* <DEDUP_REMOVED lines=15> */
.L_x_3169:
        /* <DEDUP_REMOVED lines=15> */
.L_x_3170:
        /* <DEDUP_REMOVED lines=10> */
.L_x_3154:
[----:B------:R-:W-:Y:S05]  /*2ba30*/  BSYNC B1 ;  /* 0x0000000000017941 */ /* 0x000fea0003800000 */
.L_x_3153:
        /* <DEDUP_REMOVED lines=12> */
.L_x_3129:
[----:B------:R-:W-:Y:S05]  /*2bb00*/  BSYNC B0 ;  /* 0x0000000000007941 */ /* 0x000fea0003800000 */
.L_x_3128:
[----:B------:R-:W3:Y:S01]  /*2bb10*/  LDC R0, c[0x0][0x448] ;  /* 0x00011200ff007b82 */ /* 0x000ee20000000800 */
[----:B------:R-:W-:Y:S05]  /*2bb20*/  @!P0 WARPSYNC.ALL ;  /* 0x0000000000008948 */ /* 0x000fea0003800000 */
[----:B------:R-:W-:Y:S02]  /*2bb30*/  BSSY B7, `(.L_x_3172) ;  /* 0x0000507000077945 */ /* 0x000fe40003800000 */
[----:B------:R-:W-:Y:S01]  /*2bb40*/  @!P0 BAR.SYNC.DEFER_BLOCKING 0xc, 0x180 ;  /* 0x0306000000008b1d */ /* 0x000fe20000010000 */
[----:B---3--:R-:W-:Y:S02]  /*2bb50*/  ISETP.NE.AND P1, PT, R0, 0x1, PT ;  /* 0x000000010000780c */ /* 0x008fe40003f25270 */
[----:B------:R-:W-:-:S11]  /*2bb60*/  LEA R0, R17, 0x7f, 0x7 ;  /* 0x0000007f11007811 */ /* 0x000fd600078e38ff */
[----:B-12---:R-:W1:Y:S08]  /*2bb70*/  @P1 LDC R2, c[0x0][0x44c] ;  /* 0x00011300ff021b82 */ /* 0x006e700000000800 */
[----:B------:R-:W2:Y:S01]  /*2bb80*/  @P1 LDC R3, c[0x0][0x450] ;  /* 0x00011400ff031b82 */ /* 0x000ea20000000800 */
[----:B-1----:R-:W-:-:S05]  /*2bb90*/  @P1 IMAD.HI.U32 R2, R0, R2, RZ ;  /* 0x0000000200021227 */ /* 0x002fca00078e00ff */
[----:B--2---:R-:W-:-:S05]  /*2bba0*/  @P1 SHF.R.U32.HI R0, RZ, R3, R2 ;  /* 0x00000003ff001219 */ /* 0x004fca0000011602 */
[----:B------:R-:W-:-:S04]  /*2bbb0*/  IMAD.IADD R0, R21, 0x1, R0 ;  /* 0x0000000115007824 */ /* 0x000fc800078e0200 */
[----:B------:R-:W-:-:S05]  /*2bbc0*/  IMAD.HI R0, R0, 0x66666667, RZ ;  /* 0x6666666700007827 */ /* 0x000fca00078e02ff */
[----:B------:R-:W-:-:S04]  /*2bbd0*/  SHF.R.U32.HI R2, RZ, 0x1f, R0 ;  /* 0x0000001fff027819 */ /* 0x000fc80000011600 */
[----:B------:R-:W-:-:S04]  /*2bbe0*/  LEA.HI.SX32 R0, R0, R2, 0x1b ;  /* 0x0000000200007211 */ /* 0x000fc800078fdaff */
[----:B------:R-:W-:-:S04]  /*2bbf0*/  VIMNMX R4, R20, R0, PT ;  /* 0x0000000014047248 */ /* 0x000fc80003fe0100 */
[----:B------:R-:W-:Y:S01]  /*2bc00*/  ISETP.GT.AND P0, PT, R4, RZ, PT ;  /* 0x000000ff0400720c */ /* 0x000fe20003f04270 */
        /* <DEDUP_REMOVED lines=9> */
[----:B------:R-:W1:Y:S01]  /*2bca0*/  FLO.U32 R0, UR4 ;  /* 0x0000000400007d00 */ /* 0x000e6200080e0000 */
[----:B------:R-:W-:-:S07]  /*2bcb0*/  ULDC.64 UR6, c[0x0][0x208] ;  /* 0x0000820000067ab9 */ /* 0x000fce0000000a00 */
        /* <DEDUP_REMOVED lines=9> */
.L_x_3173:
        /* <DEDUP_REMOVED lines=21> */
.L_x_3176:
[----:B------:R-:W-:Y:S05]  /*2bea0*/  BSYNC B6 ;  /* 0x0000000000067941 */ /* 0x000fea0003800000 */
.L_x_3175:
        /* <DEDUP_REMOVED lines=18> */
[----:B01----:R-:W-:-:S07]  /*2bfd0*/  IMAD.MOV.U32 R13, RZ, RZ, RZ ;  /* 0x000000ffff0d7224 */ /* 0x003fce00078e00ff */
[----:B------:R-:W-:-:S07]  /*2bfe0*/  LEPC R20, `(.L_x_3179) ;  /* 0x000000001014794e */ /* 0x000fce0000000000 */
[----:B--2---:R-:W-:Y:S05]  /*2bff0*/  CALL.ABS.NOINC R2 ;  /* 0x0000000002007343 */ /* 0x004fea0003c00000 */
.L_x_3179:
        /* <DEDUP_REMOVED lines=16> */
.L_x_3178:
[----:B------:R-:W-:Y:S05]  /*2c100*/  BSYNC B6 ;  /* 0x0000000000067941 */ /* 0x000fea0003800000 */
.L_x_3177:
        /* <DEDUP_REMOVED lines=11> */
[----:B----4-:R1:W2:Y:S02]  /*2c1c0*/  @P0 LDG.E R7, desc[UR6][R2.64] ;  /* 0x0000000602070981 */ /* 0x0102a4000c1e1900 */
[----:B-1----:R-:W1:Y:S01]  /*2c1d0*/  LDC.64 R2, c[0x0][0x418] ;  /* 0x00010600ff027b82 */ /* 0x002e620000000a00 */
[----:B-----5:R-:W-:Y:S01]  /*2c1e0*/  VIADD R4, R0, 0xffffffff ;  /* 0xffffffff00047836 */ /* 0x020fe20000000000 */
[----:B--2---:R-:W-:Y:S01]  /*2c1f0*/  SHF.R.S32.HI R8, RZ, 0x1f, R7 ;  /* 0x0000001fff087819 */ /* 0x004fe20000011407 */
[----:B------:R2:W-:Y:S04]  /*2c200*/  @P0 STL [R1+0x10], R7 ;  /* 0x0000100701000387 */ /* 0x0005e80000100800 */
[----:B------:R2:W-:Y:S01]  /*2c210*/  STL [R1+0x28], R8 ;  /* 0x0000280801007387 */ /* 0x0005e20000100800 */
[----:B-1----:R-:W-:Y:S01]  /*2c220*/  LOP3.LUT P0, RZ, R2, UR4, RZ, 0xfc, !PT ;  /* 0x0000000402ff7c12 */ /* 0x002fe2000f80fcff */
[----:B------:R-:W-:-:S03]  /*2c230*/  UMOV UR4, 0xffffffff ;  /* 0xffffffff00047882 */ /* 0x000fc60000000000 */
[----:B------:R-:W-:-:S04]  /*2c240*/  LOP3.LUT P0, RZ, R3, UR5, RZ, 0xfc, P0 ;  /* 0x0000000503ff7c12 */ /* 0x000fc8000800fcff */
[----:B------:R-:W-:Y:S01]  /*2c250*/  SEL R0, R7, RZ, !P0 ;  /* 0x000000ff07007207 */ /* 0x000fe20004000000 */
[----:B--2---:R-:W-:Y:S08]  /*2c260*/  BRA.DIV UR4, `(.L_x_3180) ;  /* 0x0000006e04a47947 */ /* 0x004ff0000b800000 */
[----:B------:R-:W1:Y:S02]  /*2c270*/  S2R R5, SR_TID.X ;  /* 0x0000000000057919 */ /* 0x000e640000002100 */
[----:B-1----:R-:W-:-:S04]  /*2c280*/  SHF.R.U32.HI R5, RZ, 0x5, R5 ;  /* 0x00000005ff057819 */ /* 0x002fc80000011605 */
[----:B------:R-:W-:-:S05]  /*2c290*/  LOP3.LUT R5, R5, 0x3, RZ, 0xc0, !PT ;  /* 0x0000000305057812 */ /* 0x000fca00078ec0ff */
[----:B------:R1:W2:Y:S02]  /*2c2a0*/  SHFL.IDX PT, R14, R5, RZ, 0x1f ;  /* 0x00001fff050e7589 */ /* 0x0002a400000e0000 */
.L_x_3358:
[----:B-1----:R-:W3:Y:S01]  /*2c2b0*/  LDL.LU R5, [R1+0x24] ;  /* 0x0000240001057983 */ /* 0x002ee20000300800 */
[----:B------:R-:W-:Y:S02]  /*2c2c0*/  PLOP3.LUT P1, PT, PT, PT, PT, 0x8, 0x0 ;  /* 0x000000000000781c */ /* 0x000fe40003f2e170 */
[----:B--2---:R-:W-:Y:S01]  /*2c2d0*/  ISETP.NE.AND P0, PT, R14, RZ, PT ;  /* 0x000000ff0e00720c */ /* 0x004fe20003f05270 */
[----:B------:R1:W-:Y:S04]  /*2c2e0*/  STL [R1], R0 ;  /* 0x0000000001007387 */ /* 0x0003e80000100800 */
[----:B------:R1:W-:Y:S01]  /*2c2f0*/  STL [R1+0xc], R4 ;  /* 0x00000c0401007387 */ /* 0x0003e20000100800 */
[----:B---3--:R-:W-:-:S05]  /*2c300*/  LOP3.LUT R5, R5, 0xfffffffe, RZ, 0xc0, !PT ;  /* 0xfffffffe05057812 */ /* 0x008fca00078ec0ff */
[----:B------:R-:W-:-:S05]  /*2c310*/  @P1 LOP3.LUT R5, R5, 0x1, RZ, 0xfc, !PT ;  /* 0x0000000105051812 */ /* 0x000fca00078efcff */
[----:B------:R1:W-:Y:S01]  /*2c320*/  STL [R1+0x24], R5 ;  /* 0x0000240501007387 */ /* 0x0003e20000100800 */
[----:B------:R-:W-:Y:S05]  /*2c330*/  @P0 BRA `(.L_x_3181) ;  /* 0x0000000400640947 */ /* 0x000fea0003800000 */
[----:B------:R-:W-:-:S03]  /*2c340*/  UMOV UR4, 0xffffffff ;  /* 0xffffffff00047882 */ /* 0x000fc60000000000 */
[----:B------:R-:W-:Y:S05]  /*2c350*/  BRA.DIV UR4, `(.L_x_3182) ;  /* 0x0000006e049c7947 */ /* 0x000fea000b800000 */
[----:B------:R-:W-:-:S13]  /*2c360*/  ELECT P6, URZ, PT ;  /* 0x00000000003f782f */ /* 0x000fda00038c0000 */
.L_x_3361:
[----:B------:R-:W-:Y:S05]  /*2c370*/  @!P6 BRA `(.L_x_3181) ;  /* 0x000000040054e947 */ /* 0x000fea0003800000 */
[----:B------:R-:W-:-:S04]  /*2c380*/  ISETP.NE.U32.AND P0, PT, R2, RZ, PT ;  /* 0x000000ff0200720c */ /* 0x000fc80003f05070 */
[----:B------:R-:W-:-:S13]  /*2c390*/  ISETP.NE.AND.EX P0, PT, R3, RZ, PT, P0 ;  /* 0x000000ff0300720c */ /* 0x000fda0003f05300 */
[----:B------:R-:W-:Y:S05]  /*2c3a0*/  @!P0 BRA `(.L_x_3183) ;  /* 0x0000000000588947 */ /* 0x000fea0003800000 */
[----:B------:R-:W2:Y:S01]  /*2c3b0*/  LDC R6, c[0x0][0x43c] ;  /* 0x00010f00ff067b82 */ /* 0x000ea20000000800 */
[----:B------:R-:W-:Y:S01]  /*2c3c0*/  IMAD.MOV.U32 R9, RZ, RZ, R4 ;  /* 0x000000ffff097224 */ /* 0x000fe200078e0004 */
[----:B------:R-:W-:Y:S01]  /*2c3d0*/  ULDC.64 UR4, c[0x0][0x428] ;  /* 0x00010a0000047ab9 */ /* 0x000fe20000000a00 */
[----:B------:R-:W-:Y:S02]  /*2c3e0*/  ULDC.64 UR6, c[0x0][0x208] ;  /* 0x0000820000067ab9 */ /* 0x000fe40000000a00 */
[----:B-1----:R-:W-:Y:S01]  /*2c3f0*/  IMAD.MOV.U32 R0, RZ, RZ, R9 ;  /* 0x000000ffff007224 */ /* 0x002fe200078e0009 */
[----:B--2---:R-:W-:-:S13]  /*2c400*/  ISETP.NE.AND P0, PT, R6, 0x1, PT ;  /* 0x000000010600780c */ /* 0x004fda0003f05270 */
        /* <DEDUP_REMOVED lines=14> */
[----:B------:R-:W3:Y:S04]  /*2c4f0*/  LDG.E R0, desc[UR6][R2.64] ;  /* 0x0000000602007981 */ /* 0x000ee8000c1e1900 */
[----:B---3--:R2:W-:Y:S02]  /*2c500*/  STL [R1], R0 ;  /* 0x0000000001007387 */ /* 0x0085e40000100800 */
.L_x_3183:
[----:B------:R-:W3:Y:S04]  /*2c510*/  LDL R7, [R1+0x4] ;  /* 0x0000040001077983 */ /* 0x000ee80000100800 */
[----:B-12---:R-:W3:Y:S04]  /*2c520*/  LDL R0, [R1+0x8] ;  /* 0x0000080001007983 */ /* 0x006ee80000100800 */
[----:B------:R-:W2:Y:S01]  /*2c530*/  LDL R2, [R1+0x14] ;  /* 0x0000140001027983 */ /* 0x000ea20000100800 */
[----:B---3--:R-:W-:Y:S01]  /*2c540*/  IMAD R0, R0, 0x8, R7 ;  /* 0x0000000800007824 */ /* 0x008fe200078e0207 */
[----:B--2---:R-:W-:-:S04]  /*2c550*/  SHF.L.U32 R2, R2, 0x1f, RZ ;  /* 0x0000001f02027819 */ /* 0x004fc800000006ff */
[----:B------:R-:W1:Y:S02]  /*2c560*/  SYNCS.PHASECHK.TRANS64.TRYWAIT P0, [R0+URZ+0x38840], R2 ;  /* 0x03884002000075a7 */ /* 0x000e64000800017f */
[----:B-1----:R-:W-:Y:S05]  /*2c570*/  @!P0 BRA `(.L_x_3184) ;  /* 0x0000006c00348947 */ /* 0x002fea0003800000 */
.L_x_3362:
        /* <DEDUP_REMOVED lines=11> */
.L_x_3185:
[----:B-1----:R-:W2:Y:S04]  /*2c630*/  LDL R2, [R1+0x18] ;  /* 0x0000180001027983 */ /* 0x002ea80000100800 */
        /* <DEDUP_REMOVED lines=41> */
.L_x_3181:
[----:B---3--:R-:W2:Y:S04]  /*2c8d0*/  LDL R2, [R1+0x4] ;  /* 0x0000040001027983 */ /* 0x008ea80000100800 */
[----:B------:R-:W3:Y:S04]  /*2c8e0*/  LDL.LU R3, [R1+0x3c] ;  /* 0x00003c0001037983 */ /* 0x000ee80000300800 */
[----:B-1----:R-:W4:Y:S04]  /*2c8f0*/  LDL.LU R5, [R1+0x30] ;  /* 0x0000300001057983 */ /* 0x002f280000300800 */
[----:B------:R-:W5:Y:S01]  /*2c900*/  LDL.LU R4, [R1+0x44] ;  /* 0x0000440001047983 */ /* 0x000f620000300800 */
        /* <DEDUP_REMOVED lines=18> */
[----:B-1----:R-:W-:Y:S01]  /*2ca30*/  IMAD.IADD R2, R3, 0x1, R0 ;  /* 0x0000000103027824 */ /* 0x002fe200078e0200 */
        /* <DEDUP_REMOVED lines=20> */
.L_x_3187:
[----:B------:R-:W-:Y:S05]  /*2cb80*/  BSYNC B6 ;  /* 0x0000000000067941 */ /* 0x000fea0003800000 */
.L_x_3186:
[----:B------:R-:W3:Y:S01]  /*2cb90*/  LDL.LU R6, [R1+0x3c] ;  /* 0x00003c0001067983 */ /* 0x000ee20000300800 */
[----:B------:R-:W-:Y:S01]  /*2cba0*/  ULDC.64 UR4, c[0x0][0x2d8] ;  /* 0x0000b60000047ab9 */ /* 0x000fe20000000a00 */
[----:B------:R-:W1:Y:S01]  /*2cbb0*/  LDC R7, c[0x0][0x448] ;  /* 0x00011200ff077b82 */ /* 0x000e620000000800 */
[----:B------:R-:W-:Y:S01]  /*2cbc0*/  ULDC.64 UR6, c[0x0][0x280] ;  /* 0x0000a00000067ab9 */ /* 0x000fe20000000a00 */
[----:B--2---:R-:W3:Y:S04]  /*2cbd0*/  LDL.LU.64 R2, [R1+0x48] ;  /* 0x0000480001027983 */ /* 0x004ee80000300a00 */
[----:B------:R-:W2:Y:S04]  /*2cbe0*/  LDL.LU R0, [R1+0x44] ;  /* 0x0000440001007983 */ /* 0x000ea80000300800 */
[----:B------:R-:W4:Y:S04]  /*2cbf0*/  LDL.LU R4, [R1+0x54] ;  /* 0x0000540001047983 */ /* 0x000f280000300800 */
[----:B------:R-:W4:Y:S01]  /*2cc00*/  LDL.LU R5, [R1+0x30] ;  /* 0x0000300001057983 */ /* 0x000f220000300800 */
[----:B------:R-:W0:Y:S01]  /*2cc10*/  S2R R8, SR_TID.X ;  /* 0x0000000000087919 */ /* 0x000e220000002100 */
[----:B------:R-:W0:Y:S01]  /*2cc20*/  S2R R9, SR_TID.X ;  /* 0x0000000000097919 */ /* 0x000e220000002100 */
[----:B-1----:R-:W-:Y:S01]  /*2cc30*/  ISETP.NE.AND P0, PT, R7, 0x1, PT ;  /* 0x000000010700780c */ /* 0x002fe20003f05270 */
[----:B0-----:R-:W-:-:S02]  /*2cc40*/  IMAD.SHL.U32 R8, R8, 0x8, RZ ;  /* 0x0000000808087824 */ /* 0x001fc400078e00ff */
[----:B------:R-:W-:-:S03]  /*2cc50*/  IMAD.SHL.U32 R9, R9, 0x8, RZ ;  /* 0x0000000809097824 */ /* 0x000fc600078e00ff */
[----:B------:R-:W-:-:S04]  /*2cc60*/  LOP3.LUT R8, R8, 0x38, RZ, 0xc0, !PT ;  /* 0x0000003808087812 */ /* 0x000fc800078ec0ff */
[C---:B------:R-:W-:Y:S02]  /*2cc70*/  LOP3.LUT R11, R8.reuse, 0x40, RZ, 0xfc, !PT ;  /* 0x00000040080b7812 */ /* 0x040fe400078efcff */
[C---:B------:R-:W-:Y:S02]  /*2cc80*/  LOP3.LUT R10, R8.reuse, 0x80, RZ, 0xfc, !PT ;  /* 0x00000080080a7812 */ /* 0x040fe400078efcff */
        /* <DEDUP_REMOVED lines=10> */
[----:B------:R-:W1:Y:S01]  /*2cd30*/  S2R R4, SR_TID.X ;  /* 0x0000000000047919 */ /* 0x000e620000002100 */
[----:B------:R-:W-:-:S04]  /*2cd40*/  IMAD.WIDE.U32 R2, R5, UR4, R2 ;  /* 0x0000000405027c25 */ /* 0x000fc8000f8e0002 */
[----:B------:R-:W-:Y:S01]  /*2cd50*/  IMAD R0, R5, UR5, R0 ;  /* 0x0000000505007c24 */ /* 0x000fe2000f8e0200 */
[----:B------:R-:W-:-:S03]  /*2cd60*/  ULDC.64 UR4, c[0x0][0x2d0] ;  /* 0x0000b40000047ab9 */ /* 0x000fc60000000a00 */
[----:B------:R-:W-:Y:S01]  /*2cd70*/  IMAD.IADD R3, R3, 0x1, R0 ;  /* 0x0000000103037824 */ /* 0x000fe200078e0200 */
[----:B-1----:R-:W-:-:S04]  /*2cd80*/  LOP3.LUT R4, R4, 0x7f, RZ, 0xc0, !PT ;  /* 0x0000007f04047812 */ /* 0x002fc800078ec0ff */
[----:B------:R-:W-:Y:S02]  /*2cd90*/  SHF.R.U32.HI R5, RZ, 0x3, R4 ;  /* 0x00000003ff057819 */ /* 0x000fe40000011604 */
[----:B------:R-:W1:Y:S02]  /*2cda0*/  S2R R4, SR_TID.X ;  /* 0x0000000000047919 */ /* 0x000e640000002100 */
[----:B-1----:R-:W-:-:S05]  /*2cdb0*/  IMAD.SHL.U32 R4, R4, 0x10, RZ ;  /* 0x0000001004047824 */ /* 0x002fca00078e00ff */
[----:B------:R-:W-:Y:S02]  /*2cdc0*/  LOP3.LUT R4, R5, 0x70, R4, 0xf8, !PT ;  /* 0x0000007005047812 */ /* 0x000fe400078ef804 */
[----:B------:R-:W1:Y:S03]  /*2cdd0*/  @P0 LDC R5, c[0x0][0x44c] ;  /* 0x00011300ff050b82 */ /* 0x000e660000000800 */
[----:B------:R-:W-:-:S04]  /*2cde0*/  IMAD R4, R17, 0x80, R4 ;  /* 0x0000008011047824 */ /* 0x000fc800078e0204 */
        /* <DEDUP_REMOVED lines=18> */
[----:B------:R-:W-:Y:S02]  /*2cf10*/  ISETP.GE.AND P2, PT, R10, UR4, PT ;  /* 0x000000040a007c0c */ /* 0x000fe4000bf46270 */
[----:B------:R-:W-:Y:S01]  /*2cf20*/  LEA R3, P4, R4, UR6, 0x1 ;  /* 0x0000000604037c11 */ /* 0x000fe2000f8808ff */
[----:B------:R-:W1:Y:S01]  /*2cf30*/  S2R R10, SR_TID.X ;  /* 0x00000000000a7919 */ /* 0x000e620000002100 */
[----:B------:R-:W-:Y:S01]  /*2cf40*/  IMAD.IADD R2, R5, 0x1, R6 ;  /* 0x0000000105027824 */ /* 0x000fe200078e0206 */
[----:B------:R-:W-:-:S02]  /*2cf50*/  ISETP.GE.AND P0, PT, R9, UR4, PT ;  /* 0x0000000409007c0c */ /* 0x000fc4000bf06270 */
[----:B------:R-:W-:Y:S01]  /*2cf60*/  ISETP.GE.AND P1, PT, R11, UR4, PT ;  /* 0x000000040b007c0c */ /* 0x000fe2000bf26270 */
[----:B------:R-:W-:Y:S01]  /*2cf70*/  UMOV UR4, 0xffffffff ;  /* 0xffffffff00047882 */ /* 0x000fe20000000000 */
[----:B------:R-:W-:Y:S02]  /*2cf80*/  LEA.HI.X R2, R4, UR7, R2, 0x1, P4 ;  /* 0x0000000704027c11 */ /* 0x000fe4000a0f0c02 */
[----:B-1----:R-:W-:-:S04]  /*2cf90*/  LOP3.LUT R10, R10, 0x7f, RZ, 0xc0, !PT ;  /* 0x0000007f0a0a7812 */ /* 0x002fc800078ec0ff */
        /* <DEDUP_REMOVED lines=19> */
[----:B0-----:R-:W-:-:S05]  /*2d0d0*/  VIADD R4, R17, 0x10 ;  /* 0x0000001011047836 */ /* 0x001fca0000000000 */
[----:B------:R-:W-:Y:S02]  /*2d0e0*/  ISETP.GE.AND P5, PT, R4, R0, PT ;  /* 0x000000000400720c */ /* 0x000fe40003fa6270 */
[----:B------:R-:W0:Y:S11]  /*2d0f0*/  SHFL.IDX PT, R4, R3, 0x1, 0x181f ;  /* 0x00381f0003047f89 */ /* 0x000e3600000e0000 */
[----:B0-----:R-:W-:-:S05]  /*2d100*/  @!P5 LEA R5, P4, R9, R4, 0x1 ;  /* 0x000000040905d211 */ /* 0x001fca00078808ff */
[----:B------:R-:W-:Y:S02]  /*2d110*/  @!P5 IMAD.X R4, RZ, RZ, R6, P4 ;  /* 0x000000ffff04d224 */ /* 0x000fe400020e0606 */
[----:B------:R-:W-:Y:S03]  /*2d120*/  SHFL.IDX PT, R6, R2, 0x2, 0x181f ;  /* 0x00581f0002067f89 */ /* 0x000fe600000e0000 */
[----:B------:R-:W-:-:S04]  /*2d130*/  @!P5 LOP3.LUT R5, R5, R4, RZ, 0x3c, !PT ;  /* 0x000000040505d212 */ /* 0x000fc800078e3cff */
[----:B------:R-:W-:-:S04]  /*2d140*/  @!P5 LOP3.LUT R4, R5, R4, RZ, 0x3c, !PT ;  /* 0x000000040504d212 */ /* 0x000fc800078e3cff */
[----:B------:R-:W-:-:S05]  /*2d150*/  @!P5 LOP3.LUT R5, R5, R4, RZ, 0x3c, !PT ;  /* 0x000000040505d212 */ /* 0x000fca00078e3cff */
[----:B------:R-:W-:Y:S04]  /*2d160*/  @!P5 LDGSTS.E.BYPASS.LTC128B.128 [R8+0x14c00], desc[UR4][R4.64], !P0 ;  /* 0x14c000000408dfae */ /* 0x000fe8000c101d44 */
        /* <DEDUP_REMOVED lines=57> */
[----:B------:R-:W0:Y:S04]  /*2d500*/  SHFL.IDX PT, R4, R3, 0x6, 0x181f ;  /* 0x00d81f0003047f89 */ /* 0x000e2800000e0000 */
[----:B------:R-:W1:Y:S07]  /*2d510*/  SHFL.IDX PT, R3, R3, 0x7, 0x181f ;  /* 0x00f81f0003037f89 */ /* 0x000e6e00000e0000 */
        /* <DEDUP_REMOVED lines=10> */
.L_x_3379:
[----:B------:R-:W-:Y:S01]  /*2d5c0*/  VIADD R17, R17, 0x70 ;  /* 0x0000007011117836 */ /* 0x000fe20000000000 */
[----:B------:R-:W-:Y:S04]  /*2d5d0*/  BSSY B0, `(.L_x_3189) ;  /* 0x000000d000007945 */ /* 0x000fe80003800000 */
[----:B------:R-:W-:-:S13]  /*2d5e0*/  ISETP.GE.AND P4, PT, R17, R0, PT ;  /* 0x000000001100720c */ /* 0x000fda0003f86270 */
[----:B------:R-:W-:Y:S05]  /*2d5f0*/  @P4 BRA `(.L_x_3190) ;  /* 0x0000000000284947 */ /* 0x000fea0003800000 */
[----:B0-----:R-:W-:Y:S01]  /*2d600*/  LEA R2, P4, R9, R3, 0x1 ;  /* 0x0000000309027211 */ /* 0x001fe200078808ff */
        /* <DEDUP_REMOVED lines=9> */
.L_x_3190:
[----:B------:R-:W-:Y:S05]  /*2d6a0*/  BSYNC B0 ;  /* 0x0000000000007941 */ /* 0x000fea0003800000 */
.L_x_3189:
[----:B01----:R-:W2:Y:S01]  /*2d6b0*/  LDL R8, [R1+0x4] ;  /* 0x0000040001087983 */ /* 0x003ea20000100800 */
[----:B------:R-:W-:Y:S01]  /*2d6c0*/  PLOP3.LUT P0, PT, PT, PT, PT, 0x80, 0x0 ;  /* 0x000000000000781c */ /* 0x000fe20003f0f070 */
[----:B------:R-:W-:Y:S01]  /*2d6d0*/  NOP ;  /* 0x0000000000007918 */ /* 0x000fe20000000000 */
[----:B--2---:R-:W-:-:S11]  /*2d6e0*/  VIADD R10, R8, 0x38800 ;  /* 0x00038800080a7836 */ /* 0x004fd60000000000 */
.L_x_3191:
        /* <DEDUP_REMOVED lines=19> */
.L_x_3380:
[----:B------:R-:W-:Y:S05]  /*2d820*/  BSYNC B0 ;  /* 0x0000000000007941 */ /* 0x000fea0003800000 */
.L_x_3192:
        /* <DEDUP_REMOVED lines=28> */
[----:B------:R-:W0:Y:S03]  /*2d9f0*/  LDC R3, c[0x0][0x43c] ;  /* 0x00010f00ff037b82 */ /* 0x000e260000000800 */
[----:B------:R-:W3:Y:S01]  /*2da00*/  LDL R6, [R1+0x10] ;  /* 0x0000100001067983 */ /* 0x000ee20000100800 */
[----:B------:R-:W-:Y:S01]  /*2da10*/  IMAD.MOV.U32 R0, RZ, RZ, R2 ;  /* 0x000000ffff007224 */ /* 0x000fe200078e0002 */
[----:B------:R-:W-:Y:S01]  /*2da20*/  ULDC.64 UR6, c[0x0][0x428] ;  /* 0x00010a0000067ab9 */ /* 0x000fe20000000a00 */
[----:B------:R-:W-:Y:S01]  /*2da30*/  ULDC.64 UR8, c[0x0][0x208] ;  /* 0x0000820000087ab9 */ /* 0x000fe20000000a00 */
[----:B0-----:R-:W-:-:S13]  /*2da40*/  ISETP.NE.AND P0, PT, R3, 0x1, PT ;  /* 0x000000010300780c */ /* 0x001fda0003f05270 */
[----:B-----5:R-:W0:Y:S02]  /*2da50*/  @P0 LDC.64 R4, c[0x0][0x440] ;  /* 0x00011000ff040b82 */ /* 0x020e240000000a00 */
[----:B0-----:R-:W-:-:S05]  /*2da60*/  @P0 IMAD.HI.U32 R4, R2, R4, RZ ;  /* 0x0000000402040227 */ /* 0x001fca00078e00ff */
[----:B------:R-:W-:-:S04]  /*2da70*/  @P0 SHF.R.U32.HI R0, RZ, R5, R4 ;  /* 0x00000005ff000219 */ /* 0x000fc80000011604 */
[--C-:B------:R-:W-:Y:S01]  /*2da80*/  SHF.R.S32.HI R5, RZ, 0x1f, R0.reuse ;  /* 0x0000001fff057819 */ /* 0x100fe20000011400 */
[--C-:B------:R-:W-:Y:S02]  /*2da90*/  IMAD.MOV R7, RZ, RZ, -R0.reuse ;  /* 0x000000ffff077224 */ /* 0x100fe400078e0a00 */
[----:B------:R-:W-:Y:S02]  /*2daa0*/  IMAD.MOV.U32 R4, RZ, RZ, R0 ;  /* 0x000000ffff047224 */ /* 0x000fe400078e0000 */
        /* <DEDUP_REMOVED lines=8> */
.L_x_3200:
[----:B------:R-:W2:Y:S01]  /*2db30*/  LDL R0, [R1+0x4] ;  /* 0x0000040001007983 */ /* 0x000ea20000100800 */
[----:B------:R-:W-:Y:S01]  /*2db40*/  BSSY B3, `(.L_x_3201) ;  /* 0x0000005000037945 */ /* 0x000fe20003800000 */
[----:B--2---:R-:W-:Y:S01]  /*2db50*/  IMAD R3, R8, 0x8, R0 ;  /* 0x0000000808037824 */ /* 0x004fe200078e0200 */
[----:B------:R-:W-:-:S04]  /*2db60*/  SHF.L.U32 R0, R9, 0x1f, RZ ;  /* 0x0000001f09007819 */ /* 0x000fc800000006ff */
[----:B------:R-:W1:Y:S02]  /*2db70*/  SYNCS.PHASECHK.TRANS64.TRYWAIT P0, [R3+URZ+0x38840], R0 ;  /* 0x03884000030075a7 */ /* 0x000e64000800017f */
[----:B-1----:R-:W-:Y:S05]  /*2db80*/  @!P0 BRA `(.L_x_3202) ;  /* 0x0000006000f48947 */ /* 0x002fea0003800000 */
.L_x_3381:
[----:B------:R-:W-:Y:S05]  /*2db90*/  BSYNC B3 ;  /* 0x0000000000037941 */ /* 0x000fea0003800000 */
.L_x_3201:
        /* <DEDUP_REMOVED lines=12> */
.L_x_3204:
[----:B------:R-:W-:Y:S05]  /*2dc60*/  BSYNC B3 ;  /* 0x0000000000037941 */ /* 0x000fea0003800000 */
.L_x_3203:
        /* <DEDUP_REMOVED lines=13> */
.L_x_3205:
        /* <DEDUP_REMOVED lines=16> */
.L_x_3206:
        /* <DEDUP_REMOVED lines=16> */
.L_x_3207:
        /* <DEDUP_REMOVED lines=16> */
.L_x_3208:
        /* <DEDUP_REMOVED lines=17> */
.L_x_3382:
[----:B------:R-:W-:Y:S05]  /*2e150*/  BSYNC B3 ;  /* 0x0000000000037941 */ /* 0x000fea0003800000 */
.L_x_3209:
        /* <DEDUP_REMOVED lines=14> */
.L_x_3212:
[----:B------:R-:W-:Y:S05]  /*2e240*/  BSYNC B3 ;  /* 0x0000000000037941 */ /* 0x000fea0003800000 */
.L_x_3211:
        /* <DEDUP_REMOVED lines=15> */
.L_x_3213:
        /* <DEDUP_REMOVED lines=16> */
.L_x_3214:
        /* <DEDUP_REMOVED lines=16> */
.L_x_3215:
        /* <DEDUP_REMOVED lines=16> */
.L_x_3216:
        /* <DEDUP_REMOVED lines=13> */
.L_x_3199:
[----:B------:R-:W-:Y:S05]  /*2e710*/  BSYNC B1 ;  /* 0x0000000000017941 */ /* 0x000fea0003800000 */
.L_x_3198:
[----:B------:R-:W2:Y:S04]  /*2e720*/  LDL.LU R0, [R1+0x34] ;  /* 0x0000340001007983 */ /* 0x000ea80000300800 */
[----:B------:R1:W-:Y:S04]  /*2e730*/  STL [R1+0x8], R8 ;  /* 0x0000080801007387 */ /* 0x0003e80000100800 */
[----:B------:R1:W-:Y:S02]  /*2e740*/  STL [R1+0x14], R9 ;  /* 0x0000140901007387 */ /* 0x0003e40000100800 */
[----:B-12---:R-:W-:-:S07]  /*2e750*/  VIADD R0, R0, 0xfffffffd ;  /* 0xfffffffd00007836 */ /* 0x006fce0000000000 */
.L_x_3197:
[----:B------:R-:W-:Y:S05]  /*2e760*/  BSYNC B2 ;  /* 0x0000000000027941 */ /* 0x000fea0003800000 */
.L_x_3196:
[----:B------:R-:W-:-:S13]  /*2e770*/  ISETP.NE.AND P0, PT, R2, RZ, PT ;  /* 0x000000ff0200720c */ /* 0x000fda0003f05270 */
[----:B------:R-:W-:Y:S05]  /*2e780*/  @!P0 BRA `(.L_x_3195) ;  /* 0x0000001c00088947 */ /* 0x000fea0003800000 */
[----:B0-----:R0:W5:Y:S02]  /*2e790*/  LDL R7, [R1] ;  /* 0x0000000001077983 */ /* 0x0011640000100800 */
.L_x_3255:
        /* <DEDUP_REMOVED lines=37> */
.L_x_3219:
[----:B------:R-:W2:Y:S01]  /*2e9f0*/  LDL R2, [R1+0x4] ;  /* 0x0000040001027983 */ /* 0x000ea20000100800 */
[----:B------:R-:W-:Y:S01]  /*2ea00*/  BSSY B2, `(.L_x_3220) ;  /* 0x0000005000027945 */ /* 0x000fe20003800000 */
[----:B--2---:R-:W-:Y:S01]  /*2ea10*/  IMAD R3, R4, 0x8, R2 ;  /* 0x0000000804037824 */ /* 0x004fe200078e0202 */
[----:B------:R-:W-:-:S04]  /*2ea20*/  SHF.L.U32 R2, R5, 0x1f, RZ ;  /* 0x0000001f05027819 */ /* 0x000fc800000006ff */
[----:B------:R-:W2:Y:S02]  /*2ea30*/  SYNCS.PHASECHK.TRANS64.TRYWAIT P0, [R3+URZ+0x38840], R2 ;  /* 0x03884002030075a7 */ /* 0x000ea4000800017f */
[----:B--2---:R-:W-:Y:S05]  /*2ea40*/  @!P0 BRA `(.L_x_3221) ;  /* 0x00000054006c8947 */ /* 0x004fea0003800000 */
.L_x_3383:
[----:B------:R-:W-:Y:S05]  /*2ea50*/  BSYNC B2 ;  /* 0x0000000000027941 */ /* 0x000fea0003800000 */
.L_x_3220:
        /* <DEDUP_REMOVED lines=12> */
.L_x_3223:
[----:B------:R-:W-:Y:S05]  /*2eb20*/  BSYNC B2 ;  /* 0x0000000000027941 */ /* 0x000fea0003800000 */
.L_x_3222:
        /* <DEDUP_REMOVED lines=13> */
.L_x_3224:
        /* <DEDUP_REMOVED lines=16> */
.L_x_3225:
        /* <DEDUP_REMOVED lines=16> */
.L_x_3226:
        /* <DEDUP_REMOVED lines=16> */
.L_x_3227:
        /* <DEDUP_REMOVED lines=17> */
.L_x_3384:
[----:B------:R-:W-:Y:S05]  /*2f010*/  BSYNC B2 ;  /* 0x0000000000027941 */ /* 0x000fea0003800000 */
.L_x_3228:
        /* <DEDUP_REMOVED lines=11> */
.L_x_3231:
[----:B------:R-:W-:Y:S05]  /*2f0d0*/  BSYNC B2 ;  /* 0x0000000000027941 */ /* 0x000fea0003800000 */
.L_x_3230:
        /* <DEDUP_REMOVED lines=14> */
.L_x_3232:
        /* <DEDUP_REMOVED lines=16> */
.L_x_3233:
        /* <DEDUP_REMOVED lines=16> */
.L_x_3234:
        /* <DEDUP_REMOVED lines=16> */
.L_x_3235:
        /* <DEDUP_REMOVED lines=13> */
.L_x_3218:
[----:B------:R-:W-:Y:S05]  /*2f590*/  BSYNC B1 ;  /* 0x0000000000017941 */ /* 0x000fea0003800000 */
.L_x_3217:
        /* <DEDUP_REMOVED lines=36> */
.L_x_3238:
[----:B------:R-:W4:Y:S01]  /*2f7e0*/  LDL R2, [R1+0x4] ;  /* 0x0000040001027983 */ /* 0x000f220000100800 */
[----:B------:R-:W-:Y:S01]  /*2f7f0*/  SHF.L.U32 R3, R11, 0x1f, RZ ;  /* 0x0000001f0b037819 */ /* 0x000fe200000006ff */
[----:B------:R-:W-:Y:S01]  /*2f800*/  BSSY B2, `(.L_x_3239) ;  /* 0x0000004000027945 */ /* 0x000fe20003800000 */
[----:B----4-:R-:W-:-:S04]  /*2f810*/  IMAD R2, R12, 0x8, R2 ;  /* 0x000000080c027824 */ /* 0x010fc800078e0202 */
[----:B------:R-:W4:Y:S02]  /*2f820*/  SYNCS.PHASECHK.TRANS64.TRYWAIT P0, [R2+URZ+0x38840], R3 ;  /* 0x03884003020075a7 */ /* 0x000f24000800017f */
[----:B----4-:R-:W-:Y:S05]  /*2f830*/  @!P0 BRA `(.L_x_3240) ;  /* 0x0000004800188947 */ /* 0x010fea0003800000 */
.L_x_3385:
[----:B------:R-:W-:Y:S05]  /*2f840*/  BSYNC B2 ;  /* 0x0000000000027941 */ /* 0x000fea0003800000 */
.L_x_3239:
        /* <DEDUP_REMOVED lines=12> */
.L_x_3242:
[----:B------:R-:W-:Y:S05]  /*2f910*/  BSYNC B2 ;  /* 0x0000000000027941 */ /* 0x000fea0003800000 */
.L_x_3241:
        /* <DEDUP_REMOVED lines=15> */
.L_x_3243:
        /* <DEDUP_REMOVED lines=16> */
.L_x_3244:
        /* <DEDUP_REMOVED lines=16> */
.L_x_3245:
        /* <DEDUP_REMOVED lines=16> */
.L_x_3246:
        /* <DEDUP_REMOVED lines=15> */
.L_x_3386:
[----:B------:R-:W-:Y:S05]  /*2fe00*/  BSYNC B2 ;  /* 0x0000000000027941 */ /* 0x000fea0003800000 */
.L_x_3247:
        /* <DEDUP_REMOVED lines=11> */
.L_x_3250:
[----:B------:R-:W-:Y:S05]  /*2fec0*/  BSYNC B2 ;  /* 0x0000000000027941 */ /* 0x000fea0003800000 */
.L_x_3249:
        /* <DEDUP_REMOVED lines=13> */
.L_x_3251:
        /* <DEDUP_REMOVED lines=16> */
.L_x_3252:
        /* <DEDUP_REMOVED lines=16> */
.L_x_3253:
        /* <DEDUP_REMOVED lines=16> */
.L_x_3254:
        /* <DEDUP_REMOVED lines=13> */
.L_x_3237:
[----:B------:R-:W-:Y:S05]  /*30370*/  BSYNC B1 ;  /* 0x0000000000017941 */ /* 0x000fea0003800000 */
.L_x_3236:
[C---:B------:R-:W-:Y:S01]  /*30380*/  ISETP.GT.AND P0, PT, R0.reuse, 0x1, PT ;  /* 0x000000010000780c */ /* 0x040fe20003f04270 */
[----:B------:R-:W-:-:S12]  /*30390*/  VIADD R0, R0, 0xfffffffe ;  /* 0xfffffffe00007836 */ /* 0x000fd80000000000 */
[----:B------:R-:W-:Y:S05]  /*303a0*/  @P0 BRA `(.L_x_3255) ;  /* 0xffffffe000fc0947 */ /* 0x000fea000383ffff */
.L_x_3195:
[----:B------:R-:W-:Y:S05]  /*303b0*/  BSYNC B0 ;  /* 0x0000000000007941 */ /* 0x000fea0003800000 */
.L_x_3194:
        /* <DEDUP_REMOVED lines=18> */
.L_x_3257:
[----:B------:R-:W-:Y:S05]  /*304e0*/  BSYNC B0 ;  /* 0x0000000000007941 */ /* 0x000fea0003800000 */
.L_x_3256:
[----:B------:R-:W4:Y:S01]  /*304f0*/  LDL R0, [R1+0x24] ;  /* 0x0000240001007983 */ /* 0x000f220000100800 */
[----:B------:R-:W-:Y:S01]  /*30500*/  BSSY B0, `(.L_x_3258) ;  /* 0x0000060000007945 */ /* 0x000fe20003800000 */
[----:B----4-:R-:W-:-:S13]  /*30510*/  LOP3.LUT P0, RZ, R0, 0x1, RZ, 0xc0, !PT ;  /* 0x0000000100ff7812 */ /* 0x010fda000780c0ff */
[----:B------:R-:W-:Y:S05]  /*30520*/  @!P0 BRA `(.L_x_3259) ;  /* 0x0000000400748947 */ /* 0x000fea0003800000 */
[----:B0-----:R-:W4:Y:S04]  /*30530*/  LDL R4, [R1+0x4] ;  /* 0x0000040001047983 */ /* 0x001f280000100800 */
[----:B------:R-:W4:Y:S04]  /*30540*/  LDL R0, [R1+0x8] ;  /* 0x0000080001007983 */ /* 0x000f280000100800 */
[----:B------:R-:W2:Y:S01]  /*30550*/  LDL R2, [R1+0x14] ;  /* 0x0000140001027983 */ /* 0x000ea20000100800 */
[----:B------:R-:W-:Y:S01]  /*30560*/  BSSY B1, `(.L_x_3260) ;  /* 0x0000006000017945 */ /* 0x000fe20003800000 */
[----:B------:R-:W-:Y:S01]  /*30570*/  ISETP.NE.AND P1, PT, R3, RZ, PT ;  /* 0x000000ff0300720c */ /* 0x000fe20003f25270 */
[----:B----4-:R-:W-:Y:S01]  /*30580*/  IMAD R0, R0, 0x8, R4 ;  /* 0x0000000800007824 */ /* 0x010fe200078e0204 */
[----:B--2---:R-:W-:-:S04]  /*30590*/  SHF.L.U32 R2, R2, 0x1f, RZ ;  /* 0x0000001f02027819 */ /* 0x004fc800000006ff */
[----:B------:R-:W0:Y:S02]  /*305a0*/  SYNCS.PHASECHK.TRANS64.TRYWAIT P0, [R0+URZ+0x38860], R2 ;  /* 0x03886002000075a7 */ /* 0x000e24000800017f */
[----:B0-----:R-:W-:Y:S05]  /*305b0*/  @!P0 BRA `(.L_x_3261) ;  /* 0x0000003800e08947 */ /* 0x001fea0003800000 */
.L_x_3387:
[----:B------:R-:W-:Y:S05]  /*305c0*/  BSYNC B1 ;  /* 0x0000000000017941 */ /* 0x000fea0003800000 */
.L_x_3260:
        /* <DEDUP_REMOVED lines=9> */
.L_x_3263:
[----:B------:R-:W-:Y:S05]  /*30660*/  BSYNC B1 ;  /* 0x0000000000017941 */ /* 0x000fea0003800000 */
.L_x_3262:
[----:B------:R-:W2:Y:S04]  /*30670*/  LDL.LU R5, [R1+0x18] ;  /* 0x0000180001057983 */ /* 0x000ea80000300800 */
[----:B------:R-:W2:Y:S04]  /*30680*/  LDL.LU R3, [R1+0xc] ;  /* 0x00000c0001037983 */ /* 0x000ea80000300800 */
[----:B------:R-:W4:Y:S04]  /*30690*/  LDL R4, [R1+0x4] ;  /* 0x0000040001047983 */ /* 0x000f280000100800 */
[----:B0-----:R-:W4:Y:S01]  /*306a0*/  LDL R2, [R1+0x8] ;  /* 0x0000080001027983 */ /* 0x001f220000100800 */
        /* <DEDUP_REMOVED lines=10> */
.L_x_3264:
        /* <DEDUP_REMOVED lines=16> */
.L_x_3265:
        /* <DEDUP_REMOVED lines=16> */
.L_x_3266:
        /* <DEDUP_REMOVED lines=16> */
.L_x_3267:
        /* <DEDUP_REMOVED lines=11> */
.L_x_3259:
[----:B------:R-:W-:Y:S05]  /*30b00*/  BSYNC B0 ;  /* 0x0000000000007941 */ /* 0x000fea0003800000 */
.L_x_3258:
[----:B------:R-:W4:Y:S04]  /*30b10*/  LDL.LU R5, [R1+0x8] ;  /* 0x0000080001057983 */ /* 0x000f280000300800 */
[----:B0-----:R-:W2:Y:S01]  /*30b20*/  LDL.LU R4, [R1+0x14] ;  /* 0x0000140001047983 */ /* 0x001ea20000300800 */
[----:B----4-:R-:W-:-:S05]  /*30b30*/  VIADD R0, R5, 0x1 ;  /* 0x0000000105007836 */ /* 0x010fca0000000000 */
[----:B------:R-:W-:-:S04]  /*30b40*/  ISETP.NE.AND P0, PT, R0, 0x2, PT ;  /* 0x000000020000780c */ /* 0x000fc80003f05270 */
[----:B------:R-:W-:Y:S02]  /*30b50*/  SEL R2, RZ, 0x1, P0 ;  /* 0x00000001ff027807 */ /* 0x000fe40000000000 */
[----:B------:R-:W-:Y:S02]  /*30b60*/  SEL R0, R0, RZ, P0 ;  /* 0x000000ff00007207 */ /* 0x000fe40000000000 */
[----:B--2---:R-:W-:-:S03]  /*30b70*/  LOP3.LUT R4, R4, R2, RZ, 0x3c, !PT ;  /* 0x0000000204047212 */ /* 0x004fc600078e3cff */
[----:B------:R2:W-:Y:S04]  /*30b80*/  STL [R1+0x8], R0 ;  /* 0x0000080001007387 */ /* 0x0005e80000100800 */
[----:B------:R2:W-:Y:S02]  /*30b90*/  STL [R1+0x14], R4 ;  /* 0x0000140401007387 */ /* 0x0005e40000100800 */
.L_x_3174:
[----:B------:R-:W-:Y:S05]  /*30ba0*/  BSYNC B7 ;  /* 0x0000000000077941 */ /* 0x000fea0003800000 */
.L_x_3172:
        /* <DEDUP_REMOVED lines=10> */
[----:B------:R2:W-:Y:S01]  /*30c50*/  STL [R1+0x4], R0 ;  /* 0x0000040001007387 */ /* 0x0005e20000100800 */
[----:B------:R-:W-:Y:S06]  /*30c60*/  BAR.ARV 0x4, 0x180 ;  /* 0x0106000000007b1d */ /* 0x000fec0000002000 */
[----:B------:R-:W-:Y:S05]  /*30c70*/  BRA `(.L_x_3269) ;  /* 0x0000000800e47947 */ /* 0x000fea0003800000 */
.L_x_3268:
[----:B---3--:R-:W2:Y:S01]  /*30c80*/  S2R R6, SR_TID.X ;  /* 0x0000000000067919 */ /* 0x008ea20000002100 */
        /* <DEDUP_REMOVED lines=36> */
.L_x_3397:
[----:B------:R-:W-:Y:S02]  /*30ed0*/  ULDC UR4, c[0x0][0xc38] ;  /* 0x00030e0000047ab9 */ /* 0x000fe40000000800 */
[----:B------:R-:W-:-:S04]  /*30ee0*/  IMAD.U32 R4, RZ, RZ, UR4 ;  /* 0x00000004ff047e24 */ /* 0x000fc8000f8e00ff */
[----:B---3--:R-:W-:-:S04]  /*30ef0*/  IMAD R16, R16, R4, RZ ;  /* 0x0000000410107224 */ /* 0x008fc800078e02ff */
[----:B------:R-:W-:-:S05]  /*30f00*/  IMAD.IADD R5, R5, 0x1, R16 ;  /* 0x0000000105057824 */ /* 0x000fca00078e0210 */
[----:B------:R-:W-:-:S13]  /*30f10*/  ISETP.GT.AND P6, PT, R5, R0, PT ;  /* 0x000000000500720c */ /* 0x000fda0003fc4270 */
[----:B------:R-:W-:Y:S05]  /*30f20*/  @P6 BRA `(.L_x_3271) ;  /* 0x0000000000a06947 */ /* 0x000fea0003800000 */
.L_x_3276:
        /* <DEDUP_REMOVED lines=11> */
[----:B------:R-:W2:Y:S01]  /*30fe0*/  LDC.64 R2, c[0x0][0xc80] ;  /* 0x00032000ff027b82 */ /* 0x000ea20000000a00 */
[----:B------:R-:W-:Y:S01]  /*30ff0*/  ULDC.64 UR4, c[0x0][0x208] ;  /* 0x0000820000047ab9 */ /* 0x000fe20000000a00 */
[----:B--2---:R-:W-:-:S06]  /*31000*/  IMAD.WIDE R2, R4, 0x4, R2 ;  /* 0x0000000404027825 */ /* 0x004fcc00078e0202 */
[----:B------:R2:W5:Y:S02]  /*31010*/  LDG.E R3, desc[UR4][R2.64] ;  /* 0x0000000402037981 */ /* 0x000564000c1e1900 */
.L_x_3274:
[----:B------:R-:W-:Y:S05]  /*31020*/  BSYNC B0 ;  /* 0x0000000000007941 */ /* 0x000fea0003800000 */
.L_x_3273:
        /* <DEDUP_REMOVED lines=18> */
.L_x_3405:
[----:B------:R-:W-:Y:S02]  /*31150*/  ULDC UR4, c[0x0][0xc38] ;  /* 0x00030e0000047ab9 */ /* 0x000fe40000000800 */
[----:B------:R-:W-:-:S04]  /*31160*/  IMAD.U32 R4, RZ, RZ, UR4 ;  /* 0x00000004ff047e24 */ /* 0x000fc8000f8e00ff */
[----:B---3--:R-:W-:-:S04]  /*31170*/  IMAD R16, R16, R4, RZ ;  /* 0x0000000410107224 */ /* 0x008fc800078e02ff */
[----:B------:R-:W-:-:S05]  /*31180*/  IMAD.IADD R5, R16, 0x1, R5 ;  /* 0x0000000110057824 */ /* 0x000fca00078e0205 */
[----:B------:R-:W-:-:S13]  /*31190*/  ISETP.GT.AND P6, PT, R5, R0, PT ;  /* 0x000000000500720c */ /* 0x000fda0003fc4270 */
[----:B------:R-:W-:Y:S05]  /*311a0*/  @!P6 BRA `(.L_x_3276) ;  /* 0xfffffffc0060e947 */ /* 0x000fea000383ffff */
.L_x_3271:
        /* <DEDUP_REMOVED lines=8> */
.L_x_3409:
[----:B------:R-:W-:Y:S01]  /*31230*/  ISETP.NE.AND P0, PT, R5, RZ, PT ;  /* 0x000000ff0500720c */ /* 0x000fe20003f05270 */
[----:B------:R-:W-:-:S12]  /*31240*/  IMAD.MOV.U32 R5, RZ, RZ, RZ ;  /* 0x000000ffff057224 */ /* 0x000fd800078e00ff */
[----:B------:R-:W-:Y:S05]  /*31250*/  @!P0 BRA `(.L_x_3278) ;  /* 0x0000000000148947 */ /* 0x000fea0003800000 */
[----:B------:R-:W-:Y:S01]  /*31260*/  UMOV UR4, 0xffffffff ;  /* 0xffffffff00047882 */ /* 0x000fe20000000000 */
[----:B------:R-:W-:Y:S02]  /*31270*/  VIADD R12, R6, 0xffffffff ;  /* 0xffffffff060c7836 */ /* 0x000fe40000000000 */
[----:B------:R-:W-:Y:S05]  /*31280*/  BRA.DIV UR4, `(.L_x_3279) ;  /* 0x0000003a04207947 */ /* 0x000fea000b800000 */
[----:B--2---:R2:W0:Y:S02]  /*31290*/  SHFL.IDX PT, R2, R2, R12, 0x1f ;  /* 0x00001f0c02027589 */ /* 0x00442400000e0000 */
.L_x_3412:
[----:B0-----:R-:W-:-:S07]  /*312a0*/  IMAD.MOV.U32 R5, RZ, RZ, R2 ;  /* 0x000000ffff057224 */ /* 0x001fce00078e0002 */
.L_x_3278:
[----:B--23--:R-:W2:Y:S01]  /*312b0*/  LDC.64 R2, c[0x0][0xc90] ;  /* 0x00032400ff027b82 */ /* 0x00cea20000000a00 */
[----:B------:R-:W-:Y:S01]  /*312c0*/  IMAD.IADD R19, R6, 0x1, R19 ;  /* 0x0000000106137824 */ /* 0x000fe200078e0213 */
[----:B------:R-:W-:-:S03]  /*312d0*/  ULDC.64 UR4, c[0x0][0x208] ;  /* 0x0000820000047ab9 */ /* 0x000fc60000000a00 */
[----:B--2---:R-:W-:-:S05]  /*312e0*/  IMAD.WIDE R2, R19, 0x4, R2 ;  /* 0x0000000413027825 */ /* 0x004fca00078e0202 */
[----:B-1---5:R-:W4:Y:S01]  /*312f0*/  LDG.E R7, desc[UR4][R2.64] ;  /* 0x0000000402077981 */ /* 0x022f22000c1e1900 */
[----:B------:R-:W-:-:S04]  /*31300*/  IMAD R16, R5, R4, R16 ;  /* 0x0000000405107224 */ /* 0x000fc800078e0210 */
[----:B------:R-:W-:Y:S02]  /*31310*/  IMAD.IADD R0, R0, 0x1, -R16 ;  /* 0x0000000100007824 */ /* 0x000fe400078e0a10 */
[----:B----4-:R-:W-:-:S05]  /*31320*/  IMAD R6, R17, R7, RZ ;  /* 0x0000000711067224 */ /* 0x010fca00078e02ff */
[----:B------:R-:W-:-:S04]  /*31330*/  IABS R8, R6 ;  /* 0x0000000600087213 */ /* 0x000fc80000000000 */
[----:B------:R-:W1:Y:S08]  /*31340*/  I2F.RP R2, R8 ;  /* 0x0000000800027306 */ /* 0x000e700000209400 */
[----:B-1----:R-:W1:Y:S02]  /*31350*/  MUFU.RCP R2, R2 ;  /* 0x0000000200027308 */ /* 0x002e640000001000 */
[----:B-1----:R-:W-:-:S06]  /*31360*/  VIADD R2, R2, 0xffffffe ;  /* 0x0ffffffe02027836 */ /* 0x002fcc0000000000 */
[----:B------:R-:W1:Y:S02]  /*31370*/  F2I.FTZ.U32.TRUNC.NTZ R3, R2 ;  /* 0x0000000200037305 */ /* 0x000e64000021f000 */
[----:B-1----:R-:W-:-:S04]  /*31380*/  IMAD.MOV R2, RZ, RZ, -R3 ;  /* 0x000000ffff027224 */ /* 0x002fc800078e0a03 */
        /* <DEDUP_REMOVED lines=53> */
.L_x_3272:
[----:B------:R-:W-:Y:S01]  /*316e0*/  UMOV UR4, URZ ;  /* 0x0000003f00047c82 */ /* 0x000fe20008000000 */
[----:B------:R-:W-:Y:S01]  /*316f0*/  UMOV UR5, URZ ;  /* 0x0000003f00057c82 */ /* 0x000fe20008000000 */
[----:B------:R-:W-:Y:S01]  /*31700*/  ULDC UR6, c[0x0][0xc3c] ;  /* 0x00030f0000067ab9 */ /* 0x000fe20000000800 */
[----:B------:R-:W-:Y:S02]  /*31710*/  IMAD.MOV.U32 R16, RZ, RZ, R0 ;  /* 0x000000ffff107224 */ /* 0x000fe400078e0000 */
[----:B------:R-:W-:Y:S02]  /*31720*/  IMAD.U32 R17, RZ, RZ, UR4 ;  /* 0x00000004ff117e24 */ /* 0x000fe4000f8e00ff */
[----:B------:R-:W-:Y:S02]  /*31730*/  IMAD.U32 R18, RZ, RZ, UR5 ;  /* 0x00000005ff127e24 */ /* 0x000fe4000f8e00ff */
[----:B------:R-:W-:-:S07]  /*31740*/  IMAD.U32 R19, RZ, RZ, UR6 ;  /* 0x00000006ff137e24 */ /* 0x000fce000f8e00ff */
.L_x_3280:
[----:B------:R2:W3:Y:S01]  /*31750*/  LDL R3, [R1+0x4] ;  /* 0x0000040001037983 */ /* 0x0004e20000100800 */
        /* <DEDUP_REMOVED lines=9> */
[----:B------:R2:W-:Y:S01]  /*317f0*/  @!P0 STL [R1+0x4], R3 ;  /* 0x0000040301008387 */ /* 0x0005e20000100800 */
[----:B------:R-:W-:Y:S06]  /*31800*/  BAR.ARV 0x5, 0x180 ;  /* 0x0146000000007b1d */ /* 0x000fec0000002000 */
.L_x_3269:
[----:B------:R-:W-:Y:S02]  /*31810*/  ULDC UR4, c[0x0][0xc3c] ;  /* 0x00030f0000047ab9 */ /* 0x000fe40000000800 */
[----:B----4-:R-:W-:-:S13]  /*31820*/  ISETP.GE.AND P0, PT, R19, UR4, PT ;  /* 0x0000000413007c0c */ /* 0x010fda000bf06270 */
[----:B------:R-:W-:Y:S05]  /*31830*/  @!P0 BRA `(.L_x_3281) ;  /* 0xffffff8000688947 */ /* 0x000fea000383ffff */
[----:B------:R-:W-:Y:S05]  /*31840*/  BSYNC B8 ;  /* 0x0000000000087941 */ /* 0x000fea0003800000 */
.L_x_3124:
[----:B--2---:R-:W2:Y:S01]  /*31850*/  LDL.LU R0, [R1+0x50] ;  /* 0x0000500001007983 */ /* 0x004ea20000300800 */
[----:B------:R-:W-:Y:S01]  /*31860*/  BSSY B0, `(.L_x_3282) ;  /* 0x000000b000007945 */ /* 0x000fe20003800000 */
[----:B------:R-:W4:Y:S01]  /*31870*/  S2R R5, SR_CgaCtaId ;  /* 0x0000000000057919 */ /* 0x000f220000008800 */
[----:B--2---:R-:W-:-:S05]  /*31880*/  VIADD R0, R0, 0x1 ;  /* 0x0000000100007836 */ /* 0x004fca0000000000 */
        /* <DEDUP_REMOVED lines=8> */
.L_x_3413:
[----:B------:R-:W-:Y:S05]  /*31910*/  BSYNC B0 ;  /* 0x0000000000007941 */ /* 0x000fea0003800000 */
.L_x_3282:
[----:B------:R-:W-:-:S03]  /*31920*/  UMOV UR4, 0xffffffff ;  /* 0xffffffff00047882 */ /* 0x000fc60000000000 */
[----:B------:R-:W-:Y:S05]  /*31930*/  BRA.DIV UR4, `(.L_x_3284) ;  /* 0x0000003204b07947 */ /* 0x000fea000b800000 */
[----:B------:R-:W2:Y:S02]  /*31940*/  S2R R2, SR_TID.X ;  /* 0x0000000000027919 */ /* 0x000ea40000002100 */
[----:B--2---:R-:W-:-:S04]  /*31950*/  SHF.R.U32.HI R2, RZ, 0x5, R2 ;  /* 0x00000005ff027819 */ /* 0x004fc80000011602 */
[----:B------:R-:W-:-:S05]  /*31960*/  LOP3.LUT R2, R2, 0x3, RZ, 0xc0, !PT ;  /* 0x0000000302027812 */ /* 0x000fca00078ec0ff */
[----:B------:R2:W4:Y:S02]  /*31970*/  SHFL.IDX PT, R14, R2, RZ, 0x1f ;  /* 0x00001fff020e7589 */ /* 0x00052400000e0000 */
.L_x_3416:
[----:B----4-:R-:W-:-:S13]  /*31980*/  ISETP.NE.AND P0, PT, R14, RZ, PT ;  /* 0x000000ff0e00720c */ /* 0x010fda0003f05270 */
[----:B------:R-:W-:Y:S05]  /*31990*/  @P0 BRA `(.L_x_2858) ;  /* 0x00000000009c0947 */ /* 0x000fea0003800000 */
[----:B------:R-:W-:-:S03]  /*319a0*/  UMOV UR4, 0xffffffff ;  /* 0xffffffff00047882 */ /* 0x000fc60000000000 */
[----:B------:R-:W-:Y:S05]  /*319b0*/  BRA.DIV UR4, `(.L_x_3285) ;  /* 0x0000003204c47947 */ /* 0x000fea000b800000 */
[----:B------:R-:W-:-:S13]  /*319c0*/  ELECT P6, URZ, PT ;  /* 0x00000000003f782f */ /* 0x000fda00038c0000 */
.L_x_3419:
[----:B------:R-:W-:Y:S05]  /*319d0*/  @!P6 BRA `(.L_x_2858) ;  /* 0x00000000008ce947 */ /* 0x000fea0003800000 */
[----:B--2---:R-:W2:Y:S02]  /*319e0*/  LDL R2, [R1+0x88] ;  /* 0x0000880001027983 */ /* 0x004ea40000100800 */
[----:B--2---:R-:W-:-:S13]  /*319f0*/  R2UR UR4, R2 ;  /* 0x00000000020472ca */ /* 0x004fda00000e0000 */
[----:B------:R-:W-:-:S06]  /*31a00*/  ULOP3.LUT UR4, UR4, 0x2, URZ, 0xfc, !UPT ;  /* 0x0000000204047892 */ /* 0x000fcc000f8efc3f */
[----:B------:R-:W-:-:S05]  /*31a10*/  IMAD.U32 R2, RZ, RZ, UR4 ;  /* 0x00000004ff027e24 */ /* 0x000fca000f8e00ff */
[----:B------:R-:W-:-:S13]  /*31a20*/  ISETP.NE.AND P2, PT, R2, 0x3, PT ;  /* 0x000000030200780c */ /* 0x000fda0003f45270 */
[----:B------:R-:W-:Y:S05]  /*31a30*/  @!P2 BRA `(.L_x_3286) ;  /* 0x000000000004a947 */ /* 0x000fea0003800000 */
[----:B------:R-:W-:Y:S01]  /*31a40*/  BPT.TRAP 0x1 ;  /* 0x000000040000795c */ /* 0x000fe20000300000 */
.L_x_3286:
[----:B0-----:R-:W2:Y:S04]  /*31a50*/  LDL R3, [R1+0x8] ;  /* 0x0000080001037983 */ /* 0x001ea80000100800 */
[----:B-1-3-5:R-:W3:Y:S01]  /*31a60*/  LDL.LU R7, [R1+0x14] ;  /* 0x0000140001077983 */ /* 0x02aee20000300800 */
        /* <DEDUP_REMOVED lines=12> */
.L_x_3420:
[----:B------:R-:W1:Y:S02]  /*31b30*/  SYNCS.PHASECHK.TRANS64.TRYWAIT P0, [R7+URZ], R2 ;  /* 0x00000002070075a7 */ /* 0x000e64000800017f */
[----:B-1----:R-:W-:Y:S05]  /*31b40*/  @!P0 BRA `(.L_x_3288) ;  /* 0x0000003000948947 */ /* 0x002fea0003800000 */
.L_x_3421:
[----:B------:R-:W-:Y:S05]  /*31b50*/  @!P2 BRA `(.L_x_3289) ;  /* 0x000000000004a947 */ /* 0x000fea0003800000 */
[----:B------:R-:W-:Y:S01]  /*31b60*/  BPT.TRAP 0x1 ;  /* 0x000000040000795c */ /* 0x000fe20000300000 */
.L_x_3289:
[----:B------:R-:W2:Y:S01]  /*31b70*/  LDL.LU R4, [R1+0x8] ;  /* 0x0000080001047983 */ /* 0x000ea20000300800 */
[----:B------:R-:W-:-:S04]  /*31b80*/  VIADD R0, R0, 0x38860 ;  /* 0x0003886000007836 */ /* 0x000fc80000000000 */
[----:B--2---:R-:W-:-:S04]  /*31b90*/  IMAD R4, R4, 0x8, R0 ;  /* 0x0000000804047824 */ /* 0x004fc800078e0200 */
[----:B------:R-:W2:Y:S02]  /*31ba0*/  SYNCS.PHASECHK.TRANS64.TRYWAIT P0, [R4+URZ], R5 ;  /* 0x00000005040075a7 */ /* 0x000ea4000800017f */
[----:B--2---:R-:W-:Y:S05]  /*31bb0*/  @!P0 BRA `(.L_x_3290) ;  /* 0x00000030008c8947 */ /* 0x004fea0003800000 */
.L_x_3422:
[----:B------:R-:W-:-:S07]  /*31bc0*/  IMAD R3, R3, 0x8, R0 ;  /* 0x0000000803037824 */ /* 0x000fce00078e0200 */
.L_x_3291:
[----:B---3--:R3:W4:Y:S02]  /*31bd0*/  SYNCS.PHASECHK.TRANS64.TRYWAIT P0, [R3+URZ], R2 ;  /* 0x00000002030075a7 */ /* 0x008724000800017f */
[----:B----4-:R-:W-:Y:S05]  /*31be0*/  @!P0 NANOSLEEP.SYNCS 0x989680 ;  /* 0x009896800000895d */ /* 0x010fea0003900000 */
[----:B------:R-:W4:Y:S02]  /*31bf0*/  @!P0 SYNCS.PHASECHK.TRANS64 P0, [R3+URZ], R2 ;  /* 0x00000002030085a7 */ /* 0x000f24000800007f */
[----:B----4-:R-:W-:Y:S05]  /*31c00*/  @!P0 BRA `(.L_x_3291) ;  /* 0xfffffffc00f08947 */ /* 0x010fea000383ffff */
.L_x_2858:
[----:B------:R-:W-:Y:S05]  /*31c10*/  BSYNC B9 ;  /* 0x0000000000097941 */ /* 0x000fea0003800000 */
.L_x_2855:
[----:B------:R-:W-:Y:S05]  /*31c20*/  EXIT ;  /* 0x000000000000794d */ /* 0x000fea0003800000 */
.L_x_2878:
[----:B0-----:R0:W1:Y:S02]  /*31c30*/  SYNCS.PHASECHK.TRANS64.TRYWAIT P6, [R0+URZ+0x38890], R115 ;  /* 0x03889073000075a7 */ /* 0x00106400080c017f */
[----:B-1----:R-:W-:Y:S05]  /*31c40*/  @!P6 NANOSLEEP.SYNCS 0x989680 ;  /* 0x009896800000e95d */ /* 0x002fea0003900000 */
[----:B------:R-:W1:Y:S02]  /*31c50*/  @!P6 SYNCS.PHASECHK.TRANS64 P6, [R0+URZ+0x38890], R115 ;  /* 0x038890730000e5a7 */ /* 0x000e6400080c007f */
[----:B-1----:R-:W-:Y:S05]  /*31c60*/  @!P6 BRA `(.L_x_2878) ;  /* 0xfffffffc00f0e947 */ /* 0x002fea000383ffff */
[----:B------:R-:W-:Y:S05]  /*31c70*/  BRA `(.L_x_3292) ;  /* 0xfffffd1c001c7947 */ /* 0x000fea000383ffff */
.L_x_2934:
[----:B-1----:R1:W3:Y:S02]  /*31c80*/  SYNCS.PHASECHK.TRANS64.TRYWAIT P6, [R0+URZ+0x38890], R115 ;  /* 0x03889073000075a7 */ /* 0x0022e400080c017f */
[----:B---3--:R-:W-:Y:S05]  /*31c90*/  @!P6 NANOSLEEP.SYNCS 0x989680 ;  /* 0x009896800000e95d */ /* 0x008fea0003900000 */
[----:B------:R-:W3:Y:S02]  /*31ca0*/  @!P6 SYNCS.PHASECHK.TRANS64 P6, [R0+URZ+0x38890], R115 ;  /* 0x038890730000e5a7 */ /* 0x000ee400080c007f */
[----:B---3--:R-:W-:Y:S05]  /*31cb0*/  @!P6 BRA `(.L_x_2934) ;  /* 0xfffffffc00f0e947 */ /* 0x008fea000383ffff */
[----:B------:R-:W-:Y:S05]  /*31cc0*/  BRA `(.L_x_3293) ;  /* 0xfffffd5000ec7947 */ /* 0x000fea000383ffff */
.L_x_2959:
[----:B0-----:R0:W1:Y:S02]  /*31cd0*/  SYNCS.PHASECHK.TRANS64.TRYWAIT P3, [R0+URZ+0x38890], R115 ;  /* 0x03889073000075a7 */ /* 0x001064000806017f */
[----:B-1----:R-:W-:Y:S05]  /*31ce0*/  @!P3 NANOSLEEP.SYNCS 0x989680 ;  /* 0x009896800000b95d */ /* 0x002fea0003900000 */
[----:B------:R-:W1:Y:S02]  /*31cf0*/  @!P3 SYNCS.PHASECHK.TRANS64 P3, [R0+URZ+0x38890], R115 ;  /* 0x038890730000b5a7 */ /* 0x000e64000806007f */
[----:B-1----:R-:W-:Y:S05]  /*31d00*/  @!P3 BRA `(.L_x_2959) ;  /* 0xfffffffc00f0b947 */ /* 0x002fea000383ffff */
[----:B------:R-:W-:Y:S05]  /*31d10*/  BRA `(.L_x_3294) ;  /* 0xfffffd8400e07947 */ /* 0x000fea000383ffff */
.L_x_2967:
[----:B-1----:R1:W2:Y:S02]  /*31d20*/  SYNCS.PHASECHK.TRANS64.TRYWAIT P2, [R0+URZ+0x388b0], R115 ;  /* 0x0388b073000075a7 */ /* 0x0022a4000804017f */
[----:B--2---:R-:W-:Y:S05]  /*31d30*/  @!P2 NANOSLEEP.SYNCS 0x989680 ;  /* 0x009896800000a95d */ /* 0x004fea0003900000 */
[----:B------:R-:W2:Y:S02]  /*31d40*/  @!P2 SYNCS.PHASECHK.TRANS64 P2, [R0+URZ+0x388b0], R115 ;  /* 0x0388b0730000a5a7 */ /* 0x000ea4000804007f */
[----:B--2---:R-:W-:Y:S05]  /*31d50*/  @!P2 BRA `(.L_x_2967) ;  /* 0xfffffffc00f0a947 */ /* 0x004fea000383ffff */
[----:B------:R-:W-:Y:S05]  /*31d60*/  BRA `(.L_x_3295) ;  /* 0xfffffd8c00107947 */ /* 0x000fea000383ffff */
.L_x_2987:
        /* <DEDUP_REMOVED lines=8> */
.L_x_3297:
[----:B------:R-:W-:Y:S05]  /*31df0*/  BSYNC B1 ;  /* 0x0000000000017941 */ /* 0x000fea0003800000 */
.L_x_3296:
        /* <DEDUP_REMOVED lines=8> */
.L_x_3298:
[----:B------:R-:W-:Y:S02]  /*31e80*/  IMAD.MOV.U32 R13, RZ, RZ, R8 ;  /* 0x000000ffff0d7224 */ /* 0x000fe400078e0008 */
[----:B------:R-:W-:-:S07]  /*31e90*/  IMAD.MOV.U32 R5, RZ, RZ, R14 ;  /* 0x000000ffff057224 */ /* 0x000fce00078e000e */
[----:B------:R-:W-:Y:S05]  /*31ea0*/  WARPSYNC.COLLECTIVE R15, `(.L_x_3299) ;  /* 0x000000000f087348 */ /* 0x000fea0003c00000 */
[----:B------:R0:W1:Y:S02]  /*31eb0*/  SHFL.IDX P6, R14, R13, R12, R11 ;  /* 0x0000000c0d0e7389 */ /* 0x00006400000c000b */
[----:B01----:R-:W-:Y:S01]  /*31ec0*/  ENDCOLLECTIVE ;  /* 0x000000000000791b */ /* 0x003fe20003800000 */
.L_x_3299:
[----:B------:R-:W-:Y:S02]  /*31ed0*/  IMAD.MOV.U32 R13, RZ, RZ, R0 ;  /* 0x000000ffff0d7224 */ /* 0x000fe400078e0000 */
[----:B------:R-:W-:-:S07]  /*31ee0*/  IMAD.MOV.U32 R9, RZ, RZ, R14 ;  /* 0x000000ffff097224 */ /* 0x000fce00078e000e */
[----:B------:R-:W-:Y:S05]  /*31ef0*/  WARPSYNC.COLLECTIVE R15, `(.L_x_3300) ;  /* 0x000000000f087348 */ /* 0x000fea0003c00000 */
[----:B------:R0:W1:Y:S02]  /*31f00*/  SHFL.IDX P6, R14, R13, R12, R11 ;  /* 0x0000000c0d0e7389 */ /* 0x00006400000c000b */
[----:B01----:R-:W-:Y:S01]  /*31f10*/  ENDCOLLECTIVE ;  /* 0x000000000000791b */ /* 0x003fe20003800000 */
.L_x_3300:
[----:B------:R-:W-:Y:S05]  /*31f20*/  BRA `(.L_x_3301) ;  /* 0xfffffd9c00c47947 */ /* 0x000fea000383ffff */
.L_x_2990:
        /* <DEDUP_REMOVED lines=8> */
.L_x_3303:
[----:B------:R-:W-:Y:S05]  /*31fb0*/  BSYNC B1 ;  /* 0x0000000000017941 */ /* 0x000fea0003800000 */
.L_x_3302:
        /* <DEDUP_REMOVED lines=8> */
.L_x_3304:
[----:B------:R-:W-:Y:S02]  /*32040*/  IMAD.MOV.U32 R13, RZ, RZ, R8 ;  /* 0x000000ffff0d7224 */ /* 0x000fe400078e0008 */
[----:B------:R-:W-:-:S07]  /*32050*/  IMAD.MOV.U32 R5, RZ, RZ, R14 ;  /* 0x000000ffff057224 */ /* 0x000fce00078e000e */
[----:B------:R-:W-:Y:S05]  /*32060*/  WARPSYNC.COLLECTIVE R15, `(.L_x_3305) ;  /* 0x000000000f087348 */ /* 0x000fea0003c00000 */
[----:B------:R0:W1:Y:S02]  /*32070*/  SHFL.IDX P6, R14, R13, R12, R11 ;  /* 0x0000000c0d0e7389 */ /* 0x00006400000c000b */
[----:B01----:R-:W-:Y:S01]  /*32080*/  ENDCOLLECTIVE ;  /* 0x000000000000791b */ /* 0x003fe20003800000 */
.L_x_3305:
[----:B------:R-:W-:Y:S02]  /*32090*/  IMAD.MOV.U32 R13, RZ, RZ, R0 ;  /* 0x000000ffff0d7224 */ /* 0x000fe400078e0000 */
[----:B------:R-:W-:-:S07]  /*320a0*/  IMAD.MOV.U32 R9, RZ, RZ, R14 ;  /* 0x000000ffff097224 */ /* 0x000fce00078e000e */
[----:B------:R-:W-:Y:S05]  /*320b0*/  WARPSYNC.COLLECTIVE R15, `(.L_x_3306) ;  /* 0x000000000f087348 */ /* 0x000fea0003c00000 */
[----:B------:R0:W1:Y:S02]  /*320c0*/  SHFL.IDX P6, R14, R13, R12, R11 ;  /* 0x0000000c0d0e7389 */ /* 0x00006400000c000b */
[----:B01----:R-:W-:Y:S01]  /*320d0*/  ENDCOLLECTIVE ;  /* 0x000000000000791b */ /* 0x003fe20003800000 */
.L_x_3306:
[----:B------:R-:W-:Y:S05]  /*320e0*/  BRA `(.L_x_3307) ;  /* 0xfffffda000dc7947 */ /* 0x000fea000383ffff */
.L_x_2993:
        /* <DEDUP_REMOVED lines=8> */
.L_x_3309:
[----:B------:R-:W-:Y:S05]  /*32170*/  BSYNC B1 ;  /* 0x0000000000017941 */ /* 0x000fea0003800000 */
.L_x_3308:
        /* <DEDUP_REMOVED lines=8> */
.L_x_3310:
[----:B------:R-:W-:Y:S02]  /*32200*/  IMAD.MOV.U32 R13, RZ, RZ, R8 ;  /* 0x000000ffff0d7224 */ /* 0x000fe400078e0008 */
[----:B------:R-:W-:-:S07]  /*32210*/  IMAD.MOV.U32 R5, RZ, RZ, R14 ;  /* 0x000000ffff057224 */ /* 0x000fce00078e000e */
[----:B------:R-:W-:Y:S05]  /*32220*/  WARPSYNC.COLLECTIVE R15, `(.L_x_3311) ;  /* 0x000000000f087348 */ /* 0x000fea0003c00000 */
[----:B------:R0:W1:Y:S02]  /*32230*/  SHFL.IDX P6, R14, R13, R12, R11 ;  /* 0x0000000c0d0e7389 */ /* 0x00006400000c000b */
[----:B01----:R-:W-:Y:S01]  /*32240*/  ENDCOLLECTIVE ;  /* 0x000000000000791b */ /* 0x003fe20003800000 */
.L_x_3311:
[----:B------:R-:W-:Y:S02]  /*32250*/  IMAD.MOV.U32 R13, RZ, RZ, R0 ;  /* 0x000000ffff0d7224 */ /* 0x000fe400078e0000 */
[----:B------:R-:W-:-:S07]  /*32260*/  IMAD.MOV.U32 R9, RZ, RZ, R14 ;  /* 0x000000ffff097224 */ /* 0x000fce00078e000e */
[----:B------:R-:W-:Y:S05]  /*32270*/  WARPSYNC.COLLECTIVE R15, `(.L_x_3312) ;  /* 0x000000000f087348 */ /* 0x000fea0003c00000 */
[----:B------:R0:W1:Y:S02]  /*32280*/  SHFL.IDX P6, R14, R13, R12, R11 ;  /* 0x0000000c0d0e7389 */ /* 0x00006400000c000b */
[----:B01----:R-:W-:Y:S01]  /*32290*/  ENDCOLLECTIVE ;  /* 0x000000000000791b */ /* 0x003fe20003800000 */
.L_x_3312:
[----:B------:R-:W-:Y:S05]  /*322a0*/  BRA `(.L_x_3313) ;  /* 0xfffffda400ec7947 */ /* 0x000fea000383ffff */
.L_x_2996:
        /* <DEDUP_REMOVED lines=8> */
.L_x_3315:
[----:B------:R-:W-:Y:S05]  /*32330*/  BSYNC B1 ;  /* 0x0000000000017941 */ /* 0x000fea0003800000 */
.L_x_3314:
        /* <DEDUP_REMOVED lines=8> */
.L_x_3316:
[----:B------:R-:W-:Y:S02]  /*323c0*/  IMAD.MOV.U32 R13, RZ, RZ, R8 ;  /* 0x000000ffff0d7224 */ /* 0x000fe400078e0008 */
[----:B------:R-:W-:-:S07]  /*323d0*/  IMAD.MOV.U32 R10, RZ, RZ, R14 ;  /* 0x000000ffff0a7224 */ /* 0x000fce00078e000e */
[----:B------:R-:W-:Y:S05]  /*323e0*/  WARPSYNC.COLLECTIVE R15, `(.L_x_3317) ;  /* 0x000000000f087348 */ /* 0x000fea0003c00000 */
[----:B------:R0:W1:Y:S02]  /*323f0*/  SHFL.IDX P6, R14, R13, R12, R11 ;  /* 0x0000000c0d0e7389 */ /* 0x00006400000c000b */
[----:B01----:R-:W-:Y:S01]  /*32400*/  ENDCOLLECTIVE ;  /* 0x000000000000791b */ /* 0x003fe20003800000 */
.L_x_3317:
[----:B------:R-:W-:Y:S02]  /*32410*/  IMAD.MOV.U32 R13, RZ, RZ, R0 ;  /* 0x000000ffff0d7224 */ /* 0x000fe400078e0000 */
[----:B------:R-:W-:-:S07]  /*32420*/  IMAD.MOV.U32 R8, RZ, RZ, R14 ;  /* 0x000000ffff087224 */ /* 0x000fce00078e000e */
[----:B------:R-:W-:Y:S05]  /*32430*/  WARPSYNC.COLLECTIVE R15, `(.L_x_3318) ;  /* 0x000000000f087348 */ /* 0x000fea0003c00000 */
[----:B------:R0:W1:Y:S02]  /*32440*/  SHFL.IDX P6, R14, R13, R12, R11 ;  /* 0x0000000c0d0e7389 */ /* 0x00006400000c000b */
[----:B01----:R-:W-:Y:S01]  /*32450*/  ENDCOLLECTIVE ;  /* 0x000000000000791b */ /* 0x003fe20003800000 */
.L_x_3318:
[----:B------:R-:W-:Y:S01]  /*32460*/  IMAD.MOV.U32 R0, RZ, RZ, R14 ;  /* 0x000000ffff007224 */ /* 0x000fe200078e000e */
[----:B------:R-:W-:Y:S06]  /*32470*/  BRA `(.L_x_3319) ;  /* 0xfffffdac00007947 */ /* 0x000fec000383ffff */
.L_x_3000:
[----:B0-----:R0:W1:Y:S02]  /*32480*/  SYNCS.PHASECHK.TRANS64.TRYWAIT P0, [R18+URZ+0x38800], R145 ;  /* 0x03880091120075a7 */ /* 0x001064000800017f */
[----:B-1----:R-:W-:Y:S05]  /*32490*/  @!P0 NANOSLEEP.SYNCS 0x989680 ;  /* 0x009896800000895d */ /* 0x002fea0003900000 */
[----:B------:R-:W1:Y:S02]  /*324a0*/  @!P0 SYNCS.PHASECHK.TRANS64 P0, [R18+URZ+0x38800], R145 ;  /* 0x03880091120085a7 */ /* 0x000e64000800007f */
[----:B-1----:R-:W-:Y:S05]  /*324b0*/  @!P0 BRA `(.L_x_3000) ;  /* 0xfffffffc00f08947 */ /* 0x002fea000383ffff */
[----:B------:R-:W-:Y:S05]  /*324c0*/  BRA `(.L_x_3320) ;  /* 0xfffffdb000707947 */ /* 0x000fea000383ffff */
.L_x_3032:
        /* <DEDUP_REMOVED lines=8> */
.L_x_3322:
[----:B------:R-:W-:Y:S05]  /*32550*/  BSYNC B1 ;  /* 0x0000000000017941 */ /* 0x000fea0003800000 */
.L_x_3321:
        /* <DEDUP_REMOVED lines=8> */
.L_x_3323:
[----:B------:R-:W-:Y:S02]  /*325e0*/  IMAD.MOV.U32 R13, RZ, RZ, R8 ;  /* 0x000000ffff0d7224 */ /* 0x000fe400078e0008 */
[----:B------:R-:W-:-:S07]  /*325f0*/  IMAD.MOV.U32 R4, RZ, RZ, R14 ;  /* 0x000000ffff047224 */ /* 0x000fce00078e000e */
[----:B------:R-:W-:Y:S05]  /*32600*/  WARPSYNC.COLLECTIVE R15, `(.L_x_3324) ;  /* 0x000000000f087348 */ /* 0x000fea0003c00000 */
[----:B------:R0:W1:Y:S02]  /*32610*/  SHFL.IDX P6, R14, R13, R12, R11 ;  /* 0x0000000c0d0e7389 */ /* 0x00006400000c000b */
[----:B01----:R-:W-:Y:S01]  /*32620*/  ENDCOLLECTIVE ;  /* 0x000000000000791b */ /* 0x003fe20003800000 */
.L_x_3324:
[----:B------:R-:W-:Y:S02]  /*32630*/  IMAD.MOV.U32 R13, RZ, RZ, R6 ;  /* 0x000000ffff0d7224 */ /* 0x000fe400078e0006 */
[----:B------:R-:W-:-:S07]  /*32640*/  IMAD.MOV.U32 R21, RZ, RZ, R14 ;  /* 0x000000ffff157224 */ /* 0x000fce00078e000e */
[----:B------:R-:W-:Y:S05]  /*32650*/  WARPSYNC.COLLECTIVE R15, `(.L_x_3325) ;  /* 0x000000000f087348 */ /* 0x000fea0003c00000 */
[----:B------:R0:W1:Y:S02]  /*32660*/  SHFL.IDX P6, R14, R13, R12, R11 ;  /* 0x0000000c0d0e7389 */ /* 0x00006400000c000b */
[----:B01----:R-:W-:Y:S01]  /*32670*/  ENDCOLLECTIVE ;  /* 0x000000000000791b */ /* 0x003fe20003800000 */
.L_x_3325:
[----:B------:R-:W-:Y:S05]  /*32680*/  BRA `(.L_x_3326) ;  /* 0xfffffde4004c7947 */ /* 0x000fea000383ffff */
.L_x_3035:
[----:B------:R-:W-:Y:S01]  /*32690*/  BSSY B1, `(.L_x_3327) ;  /* 0x0000008000017945 */ /* 0x000fe20003800000 */
[----:B------:R-:W-:Y:S02]  /*326a0*/  IMAD.MOV.U32 R13, RZ, RZ, R9 ;  /* 0x000000ffff0d7224 */ /* 0x000fe400078e0009 */
[----:B------:R-:W-:Y:S02]  /*326b0*/  IMAD.MOV.U32 R12, RZ, RZ, 0x1 ;  /* 0x00000001ff0c7424 */ /* 0x000fe400078e00ff */
[----:B------:R-:W-:Y:S02]  /*326c0*/  IMAD.MOV.U32 R11, RZ, RZ, 0x181f ;  /* 0x0000181fff0b7424 */ /* 0x000fe400078e00ff */
[----:B------:R-:W-:-:S07]  /*326d0*/  IMAD.MOV.U32 R15, RZ, RZ, -0x1 ;  /* 0xffffffffff0f7424 */ /* 0x000fce00078e00ff */
[----:B0--34-:R-:W-:Y:S05]  /*326e0*/  WARPSYNC.COLLECTIVE R15, `(.L_x_3328) ;  /* 0x000000000f087348 */ /* 0x019fea0003c00000 */
[----:B----4-:R1:W2:Y:S02]  /*326f0*/  SHFL.IDX P6, R14, R13, R12, R11 ;  /* 0x0000000c0d0e7389 */ /* 0x0102a400000c000b */
[----:B0123--:R-:W-:Y:S01]  /*32700*/  ENDCOLLECTIVE ;  /* 0x000000000000791b */ /* 0x00ffe20003800000 */
.L_x_3328:
[----:B------:R-:W-:Y:S05]  /*32710*/  BSYNC B1 ;  /* 0x0000000000017941 */ /* 0x000fea0003800000 */
.L_x_3327:
        /* <DEDUP_REMOVED lines=8> */
.L_x_3329:
[----:B------:R-:W-:Y:S02]  /*327a0*/  IMAD.MOV.U32 R13, RZ, RZ, R8 ;  /* 0x000000ffff0d7224 */ /* 0x000fe400078e0008 */
[----:B------:R-:W-:-:S07]  /*327b0*/  IMAD.MOV.U32 R4, RZ, RZ, R14 ;  /* 0x000000ffff047224 */ /* 0x000fce00078e000e */
[----:B------:R-:W-:Y:S05]  /*327c0*/  WARPSYNC.COLLECTIVE R15, `(.L_x_3330) ;  /* 0x000000000f087348 */ /* 0x000fea0003c00000 */
[----:B------:R0:W1:Y:S02]  /*327d0*/  SHFL.IDX P6, R14, R13, R12, R11 ;  /* 0x0000000c0d0e7389 */ /* 0x00006400000c000b */
[----:B01----:R-:W-:Y:S01]  /*327e0*/  ENDCOLLECTIVE ;  /* 0x000000000000791b */ /* 0x003fe20003800000 */
.L_x_3330:
[----:B------:R-:W-:Y:S02]  /*327f0*/  IMAD.MOV.U32 R13, RZ, RZ, R6 ;  /* 0x000000ffff0d7224 */ /* 0x000fe400078e0006 */
[----:B------:R-:W-:-:S07]  /*32800*/  IMAD.MOV.U32 R21, RZ, RZ, R14 ;  /* 0x000000ffff157224 */ /* 0x000fce00078e000e */
[----:B------:R-:W-:Y:S05]  /*32810*/  WARPSYNC.COLLECTIVE R15, `(.L_x_3331) ;  /* 0x000000000f087348 */ /* 0x000fea0003c00000 */
[----:B------:R0:W1:Y:S02]  /*32820*/  SHFL.IDX P6, R14, R13, R12, R11 ;  /* 0x0000000c0d0e7389 */ /* 0x00006400000c000b */
[----:B01----:R-:W-:Y:S01]  /*32830*/  ENDCOLLECTIVE ;  /* 0x000000000000791b */ /* 0x003fe20003800000 */
.L_x_3331:
[----:B------:R-:W-:Y:S05]  /*32840*/  BRA `(.L_x_3332) ;  /* 0xfffffde8001c7947 */ /* 0x000fea000383ffff */
.L_x_3038:
[----:B------:R-:W-:Y:S01]  /*32850*/  BSSY B1, `(.L_x_3333) ;  /* 0x0000008000017945 */ /* 0x000fe20003800000 */
[----:B------:R-:W-:Y:S02]  /*32860*/  IMAD.MOV.U32 R13, RZ, RZ, R9 ;  /* 0x000000ffff0d7224 */ /* 0x000fe400078e0009 */
[----:B------:R-:W-:Y:S02]  /*32870*/  IMAD.MOV.U32 R12, RZ, RZ, 0x2 ;  /* 0x00000002ff0c7424 */ /* 0x000fe400078e00ff */
[----:B------:R-:W-:Y:S02]  /*32880*/  IMAD.MOV.U32 R11, RZ, RZ, 0x181f ;  /* 0x0000181fff0b7424 */ /* 0x000fe400078e00ff */
[----:B------:R-:W-:-:S07]  /*32890*/  IMAD.MOV.U32 R15, RZ, RZ, -0x1 ;  /* 0xffffffffff0f7424 */ /* 0x000fce00078e00ff */
[----:B-1-34-:R-:W-:Y:S05]  /*328a0*/  WARPSYNC.COLLECTIVE R15, `(.L_x_3334) ;  /* 0x000000000f087348 */ /* 0x01afea0003c00000 */
[----:B----4-:R0:W2:Y:S02]  /*328b0*/  SHFL.IDX P6, R14, R13, R12, R11 ;  /* 0x0000000c0d0e7389 */ /* 0x0100a400000c000b */
[----:B0123--:R-:W-:Y:S01]  /*328c0*/  ENDCOLLECTIVE ;  /* 0x000000000000791b */ /* 0x00ffe20003800000 */
.L_x_3334:
[----:B------:R-:W-:Y:S05]  /*328d0*/  BSYNC B1 ;  /* 0x0000000000017941 */ /* 0x000fea0003800000 */
.L_x_3333:
        /* <DEDUP_REMOVED lines=8> */
.L_x_3335:
[----:B------:R-:W-:Y:S02]  /*32960*/  IMAD.MOV.U32 R13, RZ, RZ, R8 ;  /* 0x000000ffff0d7224 */ /* 0x000fe400078e0008 */
[----:B------:R-:W-:-:S07]  /*32970*/  IMAD.MOV.U32 R4, RZ, RZ, R14 ;  /* 0x000000ffff047224 */ /* 0x000fce00078e000e */
[----:B------:R-:W-:Y:S05]  /*32980*/  WARPSYNC.COLLECTIVE R15, `(.L_x_3336) ;  /* 0x000000000f087348 */ /* 0x000fea0003c00000 */
[----:B------:R0:W1:Y:S02]  /*32990*/  SHFL.IDX P6, R14, R13, R12, R11 ;  /* 0x0000000c0d0e7389 */ /* 0x00006400000c000b */
[----:B01----:R-:W-:Y:S01]  /*329a0*/  ENDCOLLECTIVE ;  /* 0x000000000000791b */ /* 0x003fe20003800000 */
.L_x_3336:
[----:B------:R-:W-:Y:S02]  /*329b0*/  IMAD.MOV.U32 R13, RZ, RZ, R6 ;  /* 0x000000ffff0d7224 */ /* 0x000fe400078e0006 */
[----:B------:R-:W-:-:S07]  /*329c0*/  IMAD.MOV.U32 R21, RZ, RZ, R14 ;  /* 0x000000ffff157224 */ /* 0x000fce00078e000e */
[----:B------:R-:W-:Y:S05]  /*329d0*/  WARPSYNC.COLLECTIVE R15, `(.L_x_3337) ;  /* 0x000000000f087348 */ /* 0x000fea0003c00000 */
[----:B------:R0:W1:Y:S02]  /*329e0*/  SHFL.IDX P6, R14, R13, R12, R11 ;  /* 0x0000000c0d0e7389 */ /* 0x00006400000c000b */
[----:B01----:R-:W-:Y:S01]  /*329f0*/  ENDCOLLECTIVE ;  /* 0x000000000000791b */ /* 0x003fe20003800000 */
.L_x_3337:
[----:B------:R-:W-:Y:S05]  /*32a00*/  BRA `(.L_x_3338) ;  /* 0xfffffde800e47947 */ /* 0x000fea000383ffff */
.L_x_3041:
        /* <DEDUP_REMOVED lines=8> */
.L_x_3340:
[----:B------:R-:W-:Y:S05]  /*32a90*/  BSYNC B1 ;  /* 0x0000000000017941 */ /* 0x000fea0003800000 */
.L_x_3339:
        /* <DEDUP_REMOVED lines=8> */
.L_x_3341:
[----:B------:R-:W-:Y:S02]  /*32b20*/  IMAD.MOV.U32 R13, RZ, RZ, R8 ;  /* 0x000000ffff0d7224 */ /* 0x000fe400078e0008 */
[----:B------:R-:W-:-:S07]  /*32b30*/  IMAD.MOV.U32 R20, RZ, RZ, R14 ;  /* 0x000000ffff147224 */ /* 0x000fce00078e000e */
[----:B------:R-:W-:Y:S05]  /*32b40*/  WARPSYNC.COLLECTIVE R15, `(.L_x_3342) ;  /* 0x000000000f087348 */ /* 0x000fea0003c00000 */
[----:B------:R0:W1:Y:S02]  /*32b50*/  SHFL.IDX P6, R14, R13, R12, R11 ;  /* 0x0000000c0d0e7389 */ /* 0x00006400000c000b */
[----:B01----:R-:W-:Y:S01]  /*32b60*/  ENDCOLLECTIVE ;  /* 0x000000000000791b */ /* 0x003fe20003800000 */
.L_x_3342:
[----:B------:R-:W-:Y:S02]  /*32b70*/  IMAD.MOV.U32 R13, RZ, RZ, R6 ;  /* 0x000000ffff0d7224 */ /* 0x000fe400078e0006 */
[----:B------:R-:W-:-:S07]  /*32b80*/  IMAD.MOV.U32 R77, RZ, RZ, R14 ;  /* 0x000000ffff4d7224 */ /* 0x000fce00078e000e */
[----:B------:R-:W-:Y:S05]  /*32b90*/  WARPSYNC.COLLECTIVE R15, `(.L_x_3343) ;  /* 0x000000000f087348 */ /* 0x000fea0003c00000 */
[----:B------:R0:W1:Y:S02]  /*32ba0*/  SHFL.IDX P6, R14, R13, R12, R11 ;  /* 0x0000000c0d0e7389 */ /* 0x00006400000c000b */
[----:B01----:R-:W-:Y:S01]  /*32bb0*/  ENDCOLLECTIVE ;  /* 0x000000000000791b */ /* 0x003fe20003800000 */
.L_x_3343:
[----:B------:R-:W-:Y:S01]  /*32bc0*/  IMAD.MOV.U32 R76, RZ, RZ, R14 ;  /* 0x000000ffff4c7224 */ /* 0x000fe200078e000e */
[----:B------:R-:W-:Y:S06]  /*32bd0*/  BRA `(.L_x_3344) ;  /* 0xfffffdec00b07947 */ /* 0x000fec000383ffff */
.L_x_3045:
[----:B0-----:R0:W1:Y:S02]  /*32be0*/  SYNCS.PHASECHK.TRANS64.TRYWAIT P0, [R18+URZ+0x38800], R91 ;  /* 0x0388005b120075a7 */ /* 0x001064000800017f */
[----:B-1----:R-:W-:Y:S05]  /*32bf0*/  @!P0 NANOSLEEP.SYNCS 0x989680 ;  /* 0x009896800000895d */ /* 0x002fea0003900000 */
[----:B------:R-:W1:Y:S02]  /*32c00*/  @!P0 SYNCS.PHASECHK.TRANS64 P0, [R18+URZ+0x38800], R91 ;  /* 0x0388005b120085a7 */ /* 0x000e64000800007f */
[----:B-1----:R-:W-:Y:S05]  /*32c10*/  @!P0 BRA `(.L_x_3045) ;  /* 0xfffffffc00f08947 */ /* 0x002fea000383ffff */
[----:B------:R-:W-:Y:S05]  /*32c20*/  BRA `(.L_x_3345) ;  /* 0xfffffdf000d47947 */ /* 0x000fea000383ffff */
.L_x_3063:
[----:B-1----:R1:W2:Y:S02]  /*32c30*/  SYNCS.PHASECHK.TRANS64.TRYWAIT P2, [R0+URZ+0x38830], R3 ;  /* 0x03883003000075a7 */ /* 0x0022a4000804017f */
[----:B--2---:R-:W-:Y:S05]  /*32c40*/  @!P2 NANOSLEEP.SYNCS 0x989680 ;  /* 0x009896800000a95d */ /* 0x004fea0003900000 */
[----:B------:R-:W2:Y:S02]  /*32c50*/  @!P2 SYNCS.PHASECHK.TRANS64 P2, [R0+URZ+0x38830], R3 ;  /* 0x038830030000a5a7 */ /* 0x000ea4000804007f */
[----:B--2---:R-:W-:Y:S05]  /*32c60*/  @!P2 BRA `(.L_x_3063) ;  /* 0xfffffffc00f0a947 */ /* 0x004fea000383ffff */
[----:B------:R-:W-:Y:S05]  /*32c70*/  BRA `(.L_x_3062) ;  /* 0xfffffe2c00407947 */ /* 0x000fea000383ffff */
.L_x_3070:
[----:B-1----:R1:W2:Y:S02]  /*32c80*/  SYNCS.PHASECHK.TRANS64.TRYWAIT P3, [R11+URZ+0x38830], R3 ;  /* 0x038830030b0075a7 */ /* 0x0022a4000806017f */
[----:B--2---:R-:W-:Y:S05]  /*32c90*/  @!P3 NANOSLEEP.SYNCS 0x989680 ;  /* 0x009896800000b95d */ /* 0x004fea0003900000 */
[----:B------:R-:W2:Y:S02]  /*32ca0*/  @!P3 SYNCS.PHASECHK.TRANS64 P3, [R11+URZ+0x38830], R3 ;  /* 0x038830030b00b5a7 */ /* 0x000ea4000806007f */
[----:B--2---:R-:W-:Y:S05]  /*32cb0*/  @!P3 BRA `(.L_x_3070) ;  /* 0xfffffffc00f0b947 */ /* 0x004fea000383ffff */
[----:B------:R-:W-:Y:S05]  /*32cc0*/  BRA `(.L_x_3069) ;  /* 0xfffffe7800b87947 */ /* 0x000fea000383ffff */
.L_x_3075:
[----:B---3--:R3:W4:Y:S02]  /*32cd0*/  SYNCS.PHASECHK.TRANS64.TRYWAIT P3, [R9+URZ+0x38850], R0 ;  /* 0x03885000090075a7 */ /* 0x008724000806017f */
[----:B----4-:R-:W-:Y:S05]  /*32ce0*/  @!P3 NANOSLEEP.SYNCS 0x989680 ;  /* 0x009896800000b95d */ /* 0x010fea0003900000 */
[----:B------:R-:W4:Y:S02]  /*32cf0*/  @!P3 SYNCS.PHASECHK.TRANS64 P3, [R9+URZ+0x38850], R0 ;  /* 0x038850000900b5a7 */ /* 0x000f24000806007f */
[----:B----4-:R-:W-:Y:S05]  /*32d00*/  @!P3 BRA `(.L_x_3075) ;  /* 0xfffffffc00f0b947 */ /* 0x010fea000383ffff */
[----:B------:R-:W-:Y:S05]  /*32d10*/  BRA `(.L_x_3074) ;  /* 0xfffffeb000807947 */ /* 0x000fea000383ffff */
.L_x_3083:
[----:B-1----:R1:W2:Y:S02]  /*32d20*/  SYNCS.PHASECHK.TRANS64.TRYWAIT P2, [R3+URZ+0x38830], R12 ;  /* 0x0388300c030075a7 */ /* 0x0022a4000804017f */
[----:B--2---:R-:W-:Y:S05]  /*32d30*/  @!P2 NANOSLEEP.SYNCS 0x989680 ;  /* 0x009896800000a95d */ /* 0x004fea0003900000 */
[----:B------:R-:W2:Y:S02]  /*32d40*/  @!P2 SYNCS.PHASECHK.TRANS64 P2, [R3+URZ+0x38830], R12 ;  /* 0x0388300c0300a5a7 */ /* 0x000ea4000804007f */
[----:B--2---:R-:W-:Y:S05]  /*32d50*/  @!P2 BRA `(.L_x_3083) ;  /* 0xfffffffc00f0a947 */ /* 0x004fea000383ffff */
[----:B------:R-:W-:Y:S05]  /*32d60*/  BRA `(.L_x_3082) ;  /* 0xfffffecc00987947 */ /* 0x000fea000383ffff */
.L_x_3088:
[----:B-1----:R1:W2:Y:S02]  /*32d70*/  SYNCS.PHASECHK.TRANS64.TRYWAIT P2, [R9+URZ+0x38850], R0 ;  /* 0x03885000090075a7 */ /* 0x0022a4000804017f */
[----:B--2---:R-:W-:Y:S05]  /*32d80*/  @!P2 NANOSLEEP.SYNCS 0x989680 ;  /* 0x009896800000a95d */ /* 0x004fea0003900000 */
[----:B------:R-:W2:Y:S02]  /*32d90*/  @!P2 SYNCS.PHASECHK.TRANS64 P2, [R9+URZ+0x38850], R0 ;  /* 0x038850000900a5a7 */ /* 0x000ea4000804007f */
[----:B--2---:R-:W-:Y:S05]  /*32da0*/  @!P2 BRA `(.L_x_3088) ;  /* 0xfffffffc00f0a947 */ /* 0x004fea000383ffff */
[----:B------:R-:W-:Y:S05]  /*32db0*/  BRA `(.L_x_3087) ;  /* 0xffffff0400607947 */ /* 0x000fea000383ffff */
.L_x_3094:
[----:B-1----:R1:W2:Y:S02]  /*32dc0*/  SYNCS.PHASECHK.TRANS64.TRYWAIT P0, [R0+URZ+0x38850], R7 ;  /* 0x03885007000075a7 */ /* 0x0022a4000800017f */
[----:B--2---:R-:W-:Y:S05]  /*32dd0*/  @!P0 NANOSLEEP.SYNCS 0x989680 ;  /* 0x009896800000895d */ /* 0x004fea0003900000 */
[----:B------:R-:W2:Y:S02]  /*32de0*/  @!P0 SYNCS.PHASECHK.TRANS64 P0, [R0+URZ+0x38850], R7 ;  /* 0x03885007000085a7 */ /* 0x000ea4000800007f */
[----:B--2---:R-:W-:Y:S05]  /*32df0*/  @!P0 BRA `(.L_x_3094) ;  /* 0xfffffffc00f08947 */ /* 0x004fea000383ffff */
[----:B------:R-:W-:Y:S05]  /*32e00*/  BRA `(.L_x_3093) ;  /* 0xffffff2000c47947 */ /* 0x000fea000383ffff */
.L_x_3130:
[----:B------:R-:W1:Y:S01]  /*32e10*/  S2R R6, SR_TID.X ;  /* 0x0000000000067919 */ /* 0x000e620000002100 */
[----:B------:R-:W-:Y:S01]  /*32e20*/  BSSY B1, `(.L_x_3346) ;  /* 0x000000a000017945 */ /* 0x000fe20003800000 */
[----:B------:R-:W-:Y:S02]  /*32e30*/  IMAD.MOV.U32 R12, RZ, RZ, RZ ;  /* 0x000000ffff0c7224 */ /* 0x000fe400078e00ff */
[----:B------:R-:W-:Y:S02]  /*32e40*/  IMAD.MOV.U32 R11, RZ, RZ, 0x1f ;  /* 0x0000001fff0b7424 */ /* 0x000fe400078e00ff */
[----:B------:R-:W-:Y:S01]  /*32e50*/  IMAD.MOV.U32 R15, RZ, RZ, -0x1 ;  /* 0xffffffffff0f7424 */ /* 0x000fe200078e00ff */
[----:B-1----:R-:W-:-:S04]  /*32e60*/  SHF.R.U32.HI R6, RZ, 0x5, R6 ;  /* 0x00000005ff067819 */ /* 0x002fc80000011606 */
[----:B------:R-:W-:-:S05]  /*32e70*/  LOP3.LUT R6, R6, 0x3, RZ, 0xc0, !PT ;  /* 0x0000000306067812 */ /* 0x000fca00078ec0ff */
[----:B0-----:R-:W-:-:S07]  /*32e80*/  IMAD.MOV.U32 R13, RZ, RZ, R6 ;  /* 0x000000ffff0d7224 */ /* 0x001fce00078e0006 */
[----:B------:R-:W-:Y:S05]  /*32e90*/  WARPSYNC.COLLECTIVE R15, `(.L_x_3347) ;  /* 0x000000000f087348 */ /* 0x000fea0003c00000 */
[----:B------:R0:W1:Y:S02]  /*32ea0*/  SHFL.IDX P6, R14, R13, R12, R11 ;  /* 0x0000000c0d0e7389 */ /* 0x00006400000c000b */
[----:B01----:R-:W-:Y:S01]  /*32eb0*/  ENDCOLLECTIVE ;  /* 0x000000000000791b */ /* 0x003fe20003800000 */
.L_x_3347:
[----:B------:R-:W-:Y:S05]  /*32ec0*/  BSYNC B1 ;  /* 0x0000000000017941 */ /* 0x000fea0003800000 */
.L_x_3346:
[----:B------:R-:W-:Y:S05]  /*32ed0*/  BRA `(.L_x_3348) ;  /* 0xffffff7000d87947 */ /* 0x000fea000383ffff */
.L_x_3132:
[----:B------:R-:W-:Y:S01]  /*32ee0*/  BSSY B1, `(.L_x_3349) ;  /* 0x0000006000017945 */ /* 0x000fe20003800000 */
[----:B------:R-:W-:-:S07]  /*32ef0*/  IMAD.MOV.U32 R15, RZ, RZ, -0x1 ;  /* 0xffffffffff0f7424 */ /* 0x000fce00078e00ff */
[----:B01----:R-:W-:Y:S05]  /*32f00*/  WARPSYNC.COLLECTIVE R15, `(.L_x_3350) ;  /* 0x000000000f0c7348 */ /* 0x003fea0003c00000 */
[----:B------:R-:W-:Y:S02]  /*32f10*/  ELECT P6, UR62, PT ;  /* 0x00000000003e782f */ /* 0x000fe400038c0000 */
[----:B------:R-:W-:Y:S01]  /*32f20*/  MOV R14, UR62 ;  /* 0x0000003e000e7c02 */ /* 0x000fe20008000f00 */
[----:B01----:R-:W-:Y:S10]  /*32f30*/  ENDCOLLECTIVE ;  /* 0x000000000000791b */ /* 0x003ff40003800000 */
.L_x_3350:
[----:B------:R-:W-:Y:S05]  /*32f40*/  BSYNC B1 ;  /* 0x0000000000017941 */ /* 0x000fea0003800000 */
.L_x_3349:
[----:B------:R-:W-:Y:S05]  /*32f50*/  BRA `(.L_x_3131) ;  /* 0xffffff7000d07947 */ /* 0x000fea000383ffff */
.L_x_3134:
[----:B-1----:R-:W2:Y:S02]  /*32f60*/  LDL R3, [R1+0x4] ;  /* 0x0000040001037983 */ /* 0x002ea40000100800 */
[----:B--2---:R1:W2:Y:S02]  /*32f70*/  SYNCS.PHASECHK.TRANS64.TRYWAIT P0, [R3+URZ+0x38820], R2 ;  /* 0x03882002030075a7 */ /* 0x0042a4000800017f */
[----:B--2---:R-:W-:Y:S05]  /*32f80*/  @!P0 NANOSLEEP.SYNCS 0x989680 ;  /* 0x009896800000895d */ /* 0x004fea0003900000 */
[----:B------:R-:W2:Y:S02]  /*32f90*/  @!P0 SYNCS.PHASECHK.TRANS64 P0, [R3+URZ+0x38820], R2 ;  /* 0x03882002030085a7 */ /* 0x000ea4000800007f */
[----:B--2---:R-:W-:Y:S05]  /*32fa0*/  @!P0 BRA `(.L_x_3134) ;  /* 0xfffffffc00ec8947 */ /* 0x004fea000383ffff */
[----:B------:R-:W-:Y:S05]  /*32fb0*/  BRA `(.L_x_3351) ;  /* 0xffffff7000e07947 */ /* 0x000fea000383ffff */
.L_x_3138:
[----:B-1----:R1:W2:Y:S02]  /*32fc0*/  SYNCS.PHASECHK.TRANS64.TRYWAIT P0, [R5+URZ+0x388a0], R8 ;  /* 0x0388a008050075a7 */ /* 0x0022a4000800017f */
[----:B--2---:R-:W-:Y:S05]  /*32fd0*/  @!P0 NANOSLEEP.SYNCS 0x989680 ;  /* 0x009896800000895d */ /* 0x004fea0003900000 */
[----:B------:R-:W2:Y:S02]  /*32fe0*/  @!P0 SYNCS.PHASECHK.TRANS64 P0, [R5+URZ+0x388a0], R8 ;  /* 0x0388a008050085a7 */ /* 0x000ea4000800007f */
[----:B--2---:R-:W-:Y:S05]  /*32ff0*/  @!P0 BRA `(.L_x_3138) ;  /* 0xfffffffc00f08947 */ /* 0x004fea000383ffff */
[----:B------:R-:W-:Y:S05]  /*33000*/  BRA `(.L_x_3352) ;  /* 0xffffff7400047947 */ /* 0x000fea000383ffff */
.L_x_3146:
[----:B--2---:R2:W3:Y:S02]  /*33010*/  SYNCS.PHASECHK.TRANS64.TRYWAIT P0, [R5+URZ+0x388c0], R8 ;  /* 0x0388c008050075a7 */ /* 0x0044e4000800017f */
[----:B---3--:R-:W-:Y:S05]  /*33020*/  @!P0 NANOSLEEP.SYNCS 0x989680 ;  /* 0x009896800000895d */ /* 0x008fea0003900000 */
[----:B------:R-:W3:Y:S02]  /*33030*/  @!P0 SYNCS.PHASECHK.TRANS64 P0, [R5+URZ+0x388c0], R8 ;  /* 0x0388c008050085a7 */ /* 0x000ee4000800007f */
[----:B---3--:R-:W-:Y:S05]  /*33040*/  @!P0 BRA `(.L_x_3146) ;  /* 0xfffffffc00f08947 */ /* 0x008fea000383ffff */
[----:B------:R-:W-:Y:S05]  /*33050*/  BRA `(.L_x_3353) ;  /* 0xffffff7800487947 */ /* 0x000fea000383ffff */
.L_x_3156:
[----:B-1----:R1:W2:Y:S02]  /*33060*/  SYNCS.PHASECHK.TRANS64.TRYWAIT P1, [R6+URZ+0x388a0], R5 ;  /* 0x0388a005060075a7 */ /* 0x0022a4000802017f */
[----:B--2---:R-:W-:Y:S05]  /*33070*/  @!P1 NANOSLEEP.SYNCS 0x989680 ;  /* 0x009896800000995d */ /* 0x004fea0003900000 */
[----:B------:R-:W2:Y:S02]  /*33080*/  @!P1 SYNCS.PHASECHK.TRANS64 P1, [R6+URZ+0x388a0], R5 ;  /* 0x0388a005060095a7 */ /* 0x000ea4000802007f */
[----:B--2---:R-:W-:Y:S05]  /*33090*/  @!P1 BRA `(.L_x_3156) ;  /* 0xfffffffc00f09947 */ /* 0x004fea000383ffff */
[----:B------:R-:W-:Y:S05]  /*330a0*/  BRA `(.L_x_3354) ;  /* 0xffffff7c00d87947 */ /* 0x000fea000383ffff */
.L_x_3164:
[----:B--2---:R2:W3:Y:S02]  /*330b0*/  SYNCS.PHASECHK.TRANS64.TRYWAIT P1, [R6+URZ+0x388c0], R5 ;  /* 0x0388c005060075a7 */ /* 0x0044e4000802017f */
[----:B---3--:R-:W-:Y:S05]  /*330c0*/  @!P1 NANOSLEEP.SYNCS 0x989680 ;  /* 0x009896800000995d */ /* 0x008fea0003900000 */
[----:B------:R-:W3:Y:S02]  /*330d0*/  @!P1 SYNCS.PHASECHK.TRANS64 P1, [R6+URZ+0x388c0], R5 ;  /* 0x0388c005060095a7 */ /* 0x000ee4000802007f */
[----:B---3--:R-:W-:Y:S05]  /*330e0*/  @!P1 BRA `(.L_x_3164) ;  /* 0xfffffffc00f09947 */ /* 0x008fea000383ffff */
[----:B------:R-:W-:Y:S05]  /*330f0*/  BRA `(.L_x_3355) ;  /* 0xffffff8400187947 */ /* 0x000fea000383ffff */
.L_x_3180:
        /* <DEDUP_REMOVED lines=11> */
.L_x_3357:
[----:B------:R-:W-:Y:S05]  /*331b0*/  BSYNC B0 ;  /* 0x0000000000007941 */ /* 0x000fea0003800000 */
.L_x_3356:
[----:B------:R-:W-:Y:S05]  /*331c0*/  BRA `(.L_x_3358) ;  /* 0xffffff9000387947 */ /* 0x000fea000383ffff */
.L_x_3182:
[----:B------:R-:W-:Y:S01]  /*331d0*/  BSSY B0, `(.L_x_3359) ;  /* 0x0000006000007945 */ /* 0x000fe20003800000 */
[----:B------:R-:W-:-:S07]  /*331e0*/  IMAD.MOV.U32 R15, RZ, RZ, -0x1 ;  /* 0xffffffffff0f7424 */ /* 0x000fce00078e00ff */
[----:B01----:R-:W-:Y:S05]  /*331f0*/  WARPSYNC.COLLECTIVE R15, `(.L_x_3360) ;  /* 0x000000000f0c7348 */ /* 0x003fea0003c00000 */
[----:B------:R-:W-:Y:S02]  /*33200*/  ELECT P6, UR62, PT ;  /* 0x00000000003e782f */ /* 0x000fe400038c0000 */
[----:B------:R-:W-:Y:S01]  /*33210*/  MOV R14, UR62 ;  /* 0x0000003e000e7c02 */ /* 0x000fe20008000f00 */
[----:B01----:R-:W-:Y:S10]  /*33220*/  ENDCOLLECTIVE ;  /* 0x000000000000791b */ /* 0x003ff40003800000 */
.L_x_3360:
[----:B------:R-:W-:Y:S05]  /*33230*/  BSYNC B0 ;  /* 0x0000000000007941 */ /* 0x000fea0003800000 */
.L_x_3359:
[----:B------:R-:W-:Y:S05]  /*33240*/  BRA `(.L_x_3361) ;  /* 0xffffff9000487947 */ /* 0x000fea000383ffff */
.L_x_3184:
[----:B-1----:R1:W2:Y:S02]  /*33250*/  SYNCS.PHASECHK.TRANS64.TRYWAIT P0, [R0+URZ+0x38840], R2 ;  /* 0x03884002000075a7 */ /* 0x0022a4000800017f */
[----:B--2---:R-:W-:Y:S05]  /*33260*/  @!P0 NANOSLEEP.SYNCS 0x989680 ;  /* 0x009896800000895d */ /* 0x004fea0003900000 */
[----:B------:R-:W2:Y:S02]  /*33270*/  @!P0 SYNCS.PHASECHK.TRANS64 P0, [R0+URZ+0x38840], R2 ;  /* 0x03884002000085a7 */ /* 0x000ea4000800007f */
[----:B--2---:R-:W-:Y:S05]  /*33280*/  @!P0 BRA `(.L_x_3184) ;  /* 0xfffffffc00f08947 */ /* 0x004fea000383ffff */
[----:B------:R-:W-:Y:S05]  /*33290*/  BRA `(.L_x_3362) ;  /* 0xffffff9000b87947 */ /* 0x000fea000383ffff */
.L_x_3188:
[----:B------:R-:W2:Y:S01]  /*332a0*/  LDL.LU R11, [R1+0x40] ;  /* 0x00004000010b7983 */ /* 0x000ea20000300800 */
[----:B------:R-:W-:Y:S02]  /*332b0*/  IMAD.MOV.U32 R13, RZ, RZ, R2 ;  /* 0x000000ffff0d7224 */ /* 0x000fe400078e0002 */
[----:B------:R-:W-:Y:S02]  /*332c0*/  IMAD.MOV.U32 R12, RZ, RZ, RZ ;  /* 0x000000ffff0c7224 */ /* 0x000fe400078e00ff */
[----:B------:R-:W-:Y:S02]  /*332d0*/  IMAD.MOV.U32 R15, RZ, RZ, -0x1 ;  /* 0xffffffffff0f7424 */ /* 0x000fe400078e00ff */
[----:B------:R-:W-:Y:S02]  /*332e0*/  IMAD R17, R17, 0x80, R10 ;  /* 0x0000008011117824 */ /* 0x000fe400078e020a */
[----:B--2---:R-:W-:Y:S02]  /*332f0*/  IMAD R0, R11, R7, RZ ;  /* 0x000000070b007224 */ /* 0x004fe400078e02ff */
[----:B------:R-:W-:-:S03]  /*33300*/  IMAD.MOV.U32 R11, RZ, RZ, 0x181f ;  /* 0x0000181fff0b7424 */ /* 0x000fc600078e00ff */
[----:B------:R-:W-:-:S13]  /*33310*/  ISETP.GE.AND P5, PT, R17, R0, PT ;  /* 0x000000001100720c */ /* 0x000fda0003fa6270 */
[----:B-----5:R-:W-:Y:S05]  /*33320*/  WARPSYNC.COLLECTIVE R15, `(.L_x_3363) ;  /* 0x000000000f087348 */ /* 0x020fea0003c00000 */
[----:B------:R0:W1:Y:S02]  /*33330*/  SHFL.IDX P6, R14, R13, R12, R11 ;  /* 0x0000000c0d0e7389 */ /* 0x00006400000c000b */
[----:B01---5:R-:W-:Y:S01]  /*33340*/  ENDCOLLECTIVE ;  /* 0x000000000000791b */ /* 0x023fe20003800000 */
.L_x_3363:
[----:B------:R-:W-:Y:S02]  /*33350*/  IMAD.MOV.U32 R13, RZ, RZ, R3 ;  /* 0x000000ffff0d7224 */ /* 0x000fe400078e0003 */
[----:B------:R-:W-:-:S07]  /*33360*/  IMAD.MOV.U32 R4, RZ, RZ, R14 ;  /* 0x000000ffff047224 */ /* 0x000fce00078e000e */
[----:B------:R-:W-:Y:S05]  /*33370*/  WARPSYNC.COLLECTIVE R15, `(.L_x_3364) ;  /* 0x000000000f087348 */ /* 0x000fea0003c00000 */
[----:B------:R0:W1:Y:S02]  /*33380*/  SHFL.IDX P6, R14, R13, R12, R11 ;  /* 0x0000000c0d0e7389 */ /* 0x00006400000c000b */
[----:B01----:R-:W-:Y:S01]  /*33390*/  ENDCOLLECTIVE ;  /* 0x000000000000791b */ /* 0x003fe20003800000 */
.L_x_3364:
        /* <DEDUP_REMOVED lines=19> */
.L_x_3365:
[----:B------:R-:W-:-:S05]  /*334d0*/  VIADD R4, R17, 0x10 ;  /* 0x0000001011047836 */ /* 0x000fca0000000000 */
[----:B------:R-:W-:Y:S01]  /*334e0*/  ISETP.GE.AND P5, PT, R4, R0, PT ;  /* 0x000000000400720c */ /* 0x000fe20003fa6270 */
[----:B------:R-:W-:Y:S02]  /*334f0*/  IMAD.MOV.U32 R13, RZ, RZ, R3 ;  /* 0x000000ffff0d7224 */ /* 0x000fe400078e0003 */
[----:B------:R-:W-:-:S10]  /*33500*/  IMAD.MOV.U32 R6, RZ, RZ, R14 ;  /* 0x000000ffff067224 */ /* 0x000fd400078e000e */
[----:B------:R-:W-:Y:S05]  /*33510*/  WARPSYNC.COLLECTIVE R15, `(.L_x_3366) ;  /* 0x000000000f087348 */ /* 0x000fea0003c00000 */
[----:B------:R0:W1:Y:S02]  /*33520*/  SHFL.IDX P6, R14, R13, R12, R11 ;  /* 0x0000000c0d0e7389 */ /* 0x00006400000c000b */
[----:B01----:R-:W-:Y:S01]  /*33530*/  ENDCOLLECTIVE ;  /* 0x000000000000791b */ /* 0x003fe20003800000 */
.L_x_3366:
        /* <DEDUP_REMOVED lines=19> */
.L_x_3367:
[----:B------:R-:W-:-:S05]  /*33670*/  VIADD R4, R17, 0x20 ;  /* 0x0000002011047836 */ /* 0x000fca0000000000 */
[----:B------:R-:W-:Y:S01]  /*33680*/  ISETP.GE.AND P5, PT, R4, R0, PT ;  /* 0x000000000400720c */ /* 0x000fe20003fa6270 */
[----:B------:R-:W-:Y:S02]  /*33690*/  IMAD.MOV.U32 R13, RZ, RZ, R3 ;  /* 0x000000ffff0d7224 */ /* 0x000fe400078e0003 */
[----:B------:R-:W-:-:S10]  /*336a0*/  IMAD.MOV.U32 R6, RZ, RZ, R14 ;  /* 0x000000ffff067224 */ /* 0x000fd400078e000e */
[----:B------:R-:W-:Y:S05]  /*336b0*/  WARPSYNC.COLLECTIVE R15, `(.L_x_3368) ;  /* 0x000000000f087348 */ /* 0x000fea0003c00000 */
[----:B------:R0:W1:Y:S02]  /*336c0*/  SHFL.IDX P6, R14, R13, R12, R11 ;  /* 0x0000000c0d0e7389 */ /* 0x00006400000c000b */
[----:B01----:R-:W-:Y:S01]  /*336d0*/  ENDCOLLECTIVE ;  /* 0x000000000000791b */ /* 0x003fe20003800000 */
.L_x_3368:
        /* <DEDUP_REMOVED lines=19> */
.L_x_3369:
[----:B------:R-:W-:-:S05]  /*33810*/  VIADD R4, R17, 0x30 ;  /* 0x0000003011047836 */ /* 0x000fca0000000000 */
[----:B------:R-:W-:Y:S01]  /*33820*/  ISETP.GE.AND P5, PT, R4, R0, PT ;  /* 0x000000000400720c */ /* 0x000fe20003fa6270 */
[----:B------:R-:W-:Y:S02]  /*33830*/  IMAD.MOV.U32 R13, RZ, RZ, R3 ;  /* 0x000000ffff0d7224 */ /* 0x000fe400078e0003 */
[----:B------:R-:W-:-:S10]  /*33840*/  IMAD.MOV.U32 R6, RZ, RZ, R14 ;  /* 0x000000ffff067224 */ /* 0x000fd400078e000e */
[----:B------:R-:W-:Y:S05]  /*33850*/  WARPSYNC.COLLECTIVE R15, `(.L_x_3370) ;  /* 0x000000000f087348 */ /* 0x000fea0003c00000 */
[----:B------:R0:W1:Y:S02]  /*33860*/  SHFL.IDX P6, R14, R13, R12, R11 ;  /* 0x0000000c0d0e7389 */ /* 0x00006400000c000b */
[----:B01----:R-:W-:Y:S01]  /*33870*/  ENDCOLLECTIVE ;  /* 0x000000000000791b */ /* 0x003fe20003800000 */
.L_x_3370:
        /* <DEDUP_REMOVED lines=19> */
.L_x_3371:
[----:B------:R-:W-:-:S05]  /*339b0*/  VIADD R4, R17, 0x40 ;  /* 0x0000004011047836 */ /* 0x000fca0000000000 */
[----:B------:R-:W-:Y:S01]  /*339c0*/  ISETP.GE.AND P5, PT, R4, R0, PT ;  /* 0x000000000400720c */ /* 0x000fe20003fa6270 */
[----:B------:R-:W-:Y:S02]  /*339d0*/  IMAD.MOV.U32 R13, RZ, RZ, R3 ;  /* 0x000000ffff0d7224 */ /* 0x000fe400078e0003 */
[----:B------:R-:W-:-:S10]  /*339e0*/  IMAD.MOV.U32 R6, RZ, RZ, R14 ;  /* 0x000000ffff067224 */ /* 0x000fd400078e000e */
[----:B------:R-:W-:Y:S05]  /*339f0*/  WARPSYNC.COLLECTIVE R15, `(.L_x_3372) ;  /* 0x000000000f087348 */ /* 0x000fea0003c00000 */
[----:B------:R0:W1:Y:S02]  /*33a00*/  SHFL.IDX P6, R14, R13, R12, R11 ;  /* 0x0000000c0d0e7389 */ /* 0x00006400000c000b */
[----:B01----:R-:W-:Y:S01]  /*33a10*/  ENDCOLLECTIVE ;  /* 0x000000000000791b */ /* 0x003fe20003800000 */
.L_x_3372:
        /* <DEDUP_REMOVED lines=19> */
.L_x_3373:
[----:B------:R-:W-:-:S05]  /*33b50*/  VIADD R4, R17, 0x50 ;  /* 0x0000005011047836 */ /* 0x000fca0000000000 */
[----:B------:R-:W-:Y:S01]  /*33b60*/  ISETP.GE.AND P5, PT, R4, R0, PT ;  /* 0x000000000400720c */ /* 0x000fe20003fa6270 */
[----:B------:R-:W-:Y:S02]  /*33b70*/  IMAD.MOV.U32 R13, RZ, RZ, R3 ;  /* 0x000000ffff0d7224 */ /* 0x000fe400078e0003 */
[----:B------:R-:W-:-:S10]  /*33b80*/  IMAD.MOV.U32 R6, RZ, RZ, R14 ;  /* 0x000000ffff067224 */ /* 0x000fd400078e000e */
[----:B------:R-:W-:Y:S05]  /*33b90*/  WARPSYNC.COLLECTIVE R15, `(.L_x_3374) ;  /* 0x000000000f087348 */ /* 0x000fea0003c00000 */
[----:B------:R0:W1:Y:S02]  /*33ba0*/  SHFL.IDX P6, R14, R13, R12, R11 ;  /* 0x0000000c0d0e7389 */ /* 0x00006400000c000b */
[----:B01----:R-:W-:Y:S01]  /*33bb0*/  ENDCOLLECTIVE ;  /* 0x000000000000791b */ /* 0x003fe20003800000 */
.L_x_3374:
        /* <DEDUP_REMOVED lines=19> */
.L_x_3375:
[----:B------:R-:W-:-:S05]  /*33cf0*/  VIADD R5, R17, 0x60 ;  /* 0x0000006011057836 */ /* 0x000fca0000000000 */
[----:B------:R-:W-:Y:S01]  /*33d00*/  ISETP.GE.AND P5, PT, R5, R0, PT ;  /* 0x000000000500720c */ /* 0x000fe20003fa6270 */
[----:B------:R-:W-:Y:S02]  /*33d10*/  IMAD.MOV.U32 R13, RZ, RZ, R3 ;  /* 0x000000ffff0d7224 */ /* 0x000fe400078e0003 */
[----:B------:R-:W-:-:S10]  /*33d20*/  IMAD.MOV.U32 R6, RZ, RZ, R14 ;  /* 0x000000ffff067224 */ /* 0x000fd400078e000e */
[----:B------:R-:W-:Y:S05]  /*33d30*/  WARPSYNC.COLLECTIVE R15, `(.L_x_3376) ;  /* 0x000000000f087348 */ /* 0x000fea0003c00000 */
[----:B------:R0:W1:Y:S02]  /*33d40*/  SHFL.IDX P6, R14, R13, R12, R11 ;  /* 0x0000000c0d0e7389 */ /* 0x00006400000c000b */
[----:B01----:R-:W-:Y:S01]  /*33d50*/  ENDCOLLECTIVE ;  /* 0x000000000000791b */ /* 0x003fe20003800000 */
.L_x_3376:
        /* <DEDUP_REMOVED lines=19> */
.L_x_3377:
[----:B------:R-:W-:Y:S02]  /*33e90*/  IMAD.MOV.U32 R13, RZ, RZ, R3 ;  /* 0x000000ffff0d7224 */ /* 0x000fe400078e0003 */
[----:B------:R-:W-:-:S07]  /*33ea0*/  IMAD.MOV.U32 R6, RZ, RZ, R14 ;  /* 0x000000ffff067224 */ /* 0x000fce00078e000e */
[----:B------:R-:W-:Y:S05]  /*33eb0*/  WARPSYNC.COLLECTIVE R15, `(.L_x_3378) ;  /* 0x000000000f087348 */ /* 0x000fea0003c00000 */
[----:B------:R0:W1:Y:S02]  /*33ec0*/  SHFL.IDX P6, R14, R13, R12, R11 ;  /* 0x0000000c0d0e7389 */ /* 0x00006400000c000b */
[----:B01----:R-:W-:Y:S01]  /*33ed0*/  ENDCOLLECTIVE ;  /* 0x000000000000791b */ /* 0x003fe20003800000 */
.L_x_3378:
[----:B------:R-:W-:Y:S01]  /*33ee0*/  IMAD.MOV.U32 R3, RZ, RZ, R14 ;  /* 0x000000ffff037224 */ /* 0x000fe200078e000e */
[----:B------:R-:W-:Y:S06]  /*33ef0*/  BRA `(.L_x_3379) ;  /* 0xffffff9400b07947 */ /* 0x000fec000383ffff */
.L_x_3193:
[----:B0-----:R-:W2:Y:S02]  /*33f00*/  LDL R2, [R1+0x4] ;  /* 0x0000040001027983 */ /* 0x001ea40000100800 */
[----:B--2---:R0:W1:Y:S02]  /*33f10*/  SYNCS.PHASECHK.TRANS64.TRYWAIT P0, [R2+URZ+0x38820], R0 ;  /* 0x03882000020075a7 */ /* 0x004064000800017f */
[----:B-1----:R-:W-:Y:S05]  /*33f20*/  @!P0 NANOSLEEP.SYNCS 0x989680 ;  /* 0x009896800000895d */ /* 0x002fea0003900000 */
[----:B------:R-:W1:Y:S02]  /*33f30*/  @!P0 SYNCS.PHASECHK.TRANS64 P0, [R2+URZ+0x38820], R0 ;  /* 0x03882000020085a7 */ /* 0x000e64000800007f */
[----:B-1----:R-:W-:Y:S05]  /*33f40*/  @!P0 BRA `(.L_x_3193) ;  /* 0xfffffffc00ec8947 */ /* 0x002fea000383ffff */
[----:B------:R-:W-:Y:S05]  /*33f50*/  BRA `(.L_x_3380) ;  /* 0xffffff9800307947 */ /* 0x000fea000383ffff */
.L_x_3202:
[----:B-1----:R1:W2:Y:S02]  /*33f60*/  SYNCS.PHASECHK.TRANS64.TRYWAIT P0, [R3+URZ+0x38840], R0 ;  /* 0x03884000030075a7 */ /* 0x0022a4000800017f */
[----:B--2---:R-:W-:Y:S05]  /*33f70*/  @!P0 NANOSLEEP.SYNCS 0x989680 ;  /* 0x009896800000895d */ /* 0x004fea0003900000 */
[----:B------:R-:W2:Y:S02]  /*33f80*/  @!P0 SYNCS.PHASECHK.TRANS64 P0, [R3+URZ+0x38840], R0 ;  /* 0x03884000030085a7 */ /* 0x000ea4000800007f */
[----:B--2---:R-:W-:Y:S05]  /*33f90*/  @!P0 BRA `(.L_x_3202) ;  /* 0xfffffffc00f08947 */ /* 0x004fea000383ffff */
[----:B------:R-:W-:Y:S05]  /*33fa0*/  BRA `(.L_x_3381) ;  /* 0xffffff9800f87947 */ /* 0x000fea000383ffff */
.L_x_3210:
[----:B0-----:R0:W1:Y:S02]  /*33fb0*/  SYNCS.PHASECHK.TRANS64.TRYWAIT P0, [R3+URZ+0x60], R0 ;  /* 0x00006000030075a7 */ /* 0x001064000800017f */
[----:B-1----:R-:W-:Y:S05]  /*33fc0*/  @!P0 NANOSLEEP.SYNCS 0x989680 ;  /* 0x009896800000895d */ /* 0x002fea0003900000 */
[----:B------:R-:W1:Y:S02]  /*33fd0*/  @!P0 SYNCS.PHASECHK.TRANS64 P0, [R3+URZ+0x60], R0 ;  /* 0x00006000030085a7 */ /* 0x000e64000800007f */
[----:B-1----:R-:W-:Y:S05]  /*33fe0*/  @!P0 BRA `(.L_x_3210) ;  /* 0xfffffffc00f08947 */ /* 0x002fea000383ffff */
[----:B------:R-:W-:Y:S05]  /*33ff0*/  BRA `(.L_x_3382) ;  /* 0xffffffa000547947 */ /* 0x000fea000383ffff */
.L_x_3221:
[----:B--2---:R2:W3:Y:S02]  /*34000*/  SYNCS.PHASECHK.TRANS64.TRYWAIT P0, [R3+URZ+0x38840], R2 ;  /* 0x03884002030075a7 */ /* 0x0044e4000800017f */
[----:B---3--:R-:W-:Y:S05]  /*34010*/  @!P0 NANOSLEEP.SYNCS 0x989680 ;  /* 0x009896800000895d */ /* 0x008fea0003900000 */
[----:B------:R-:W3:Y:S02]  /*34020*/  @!P0 SYNCS.PHASECHK.TRANS64 P0, [R3+URZ+0x38840], R2 ;  /* 0x03884002030085a7 */ /* 0x000ee4000800007f */
[----:B---3--:R-:W-:Y:S05]  /*34030*/  @!P0 BRA `(.L_x_3221) ;  /* 0xfffffffc00f08947 */ /* 0x008fea000383ffff */
[----:B------:R-:W-:Y:S05]  /*34040*/  BRA `(.L_x_3383) ;  /* 0xffffffa800807947 */ /* 0x000fea000383ffff */
.L_x_3229:
[----:B-1----:R1:W2:Y:S02]  /*34050*/  SYNCS.PHASECHK.TRANS64.TRYWAIT P0, [R2+URZ+0x60], R3 ;  /* 0x00006003020075a7 */ /* 0x0022a4000800017f */
[----:B--2---:R-:W-:Y:S05]  /*34060*/  @!P0 NANOSLEEP.SYNCS 0x989680 ;  /* 0x009896800000895d */ /* 0x004fea0003900000 */
[----:B------:R-:W2:Y:S02]  /*34070*/  @!P0 SYNCS.PHASECHK.TRANS64 P0, [R2+URZ+0x60], R3 ;  /* 0x00006003020085a7 */ /* 0x000ea4000800007f */
[----:B--2---:R-:W-:Y:S05]  /*34080*/  @!P0 BRA `(.L_x_3229) ;  /* 0xfffffffc00f08947 */ /* 0x004fea000383ffff */
[----:B------:R-:W-:Y:S05]  /*34090*/  BRA `(.L_x_3384) ;  /* 0xffffffac00dc7947 */ /* 0x000fea000383ffff */
.L_x_3240:
[----:B----4-:R4:W0:Y:S02]  /*340a0*/  SYNCS.PHASECHK.TRANS64.TRYWAIT P0, [R2+URZ+0x38840], R3 ;  /* 0x03884003020075a7 */ /* 0x010824000800017f */
[----:B0-----:R-:W-:Y:S05]  /*340b0*/  @!P0 NANOSLEEP.SYNCS 0x989680 ;  /* 0x009896800000895d */ /* 0x001fea0003900000 */
[----:B------:R-:W0:Y:S02]  /*340c0*/  @!P0 SYNCS.PHASECHK.TRANS64 P0, [R2+URZ+0x38840], R3 ;  /* 0x03884003020085a7 */ /* 0x000e24000800007f */
[----:B0-----:R-:W-:Y:S05]  /*340d0*/  @!P0 BRA `(.L_x_3240) ;  /* 0xfffffffc00f08947 */ /* 0x001fea000383ffff */
[----:B------:R-:W-:Y:S05]  /*340e0*/  BRA `(.L_x_3385) ;  /* 0xffffffb400d47947 */ /* 0x000fea000383ffff */
.L_x_3248:
[----:B-1----:R1:W2:Y:S02]  /*340f0*/  SYNCS.PHASECHK.TRANS64.TRYWAIT P0, [R2+URZ+0x60], R5 ;  /* 0x00006005020075a7 */ /* 0x0022a4000800017f */
[----:B--2---:R-:W-:Y:S05]  /*34100*/  @!P0 NANOSLEEP.SYNCS 0x989680 ;  /* 0x009896800000895d */ /* 0x004fea0003900000 */
[----:B------:R-:W2:Y:S02]  /*34110*/  @!P0 SYNCS.PHASECHK.TRANS64 P0, [R2+URZ+0x60], R5 ;  /* 0x00006005020085a7 */ /* 0x000ea4000800007f */
[----:B--2---:R-:W-:Y:S05]  /*34120*/  @!P0 BRA `(.L_x_3248) ;  /* 0xfffffffc00f08947 */ /* 0x004fea000383ffff */
[----:B------:R-:W-:Y:S05]  /*34130*/  BRA `(.L_x_3386) ;  /* 0xffffffbc00307947 */ /* 0x000fea000383ffff */
.L_x_3261:
[----:B0-----:R0:W2:Y:S02]  /*34140*/  SYNCS.PHASECHK.TRANS64.TRYWAIT P0, [R0+URZ+0x38860], R2 ;  /* 0x03886002000075a7 */ /* 0x0010a4000800017f */
[----:B--2---:R-:W-:Y:S05]  /*34150*/  @!P0 NANOSLEEP.SYNCS 0x989680 ;  /* 0x009896800000895d */ /* 0x004fea0003900000 */
[----:B------:R-:W2:Y:S02]  /*34160*/  @!P0 SYNCS.PHASECHK.TRANS64 P0, [R0+URZ+0x38860], R2 ;  /* 0x03886002000085a7 */ /* 0x000ea4000800007f */
[----:B--2---:R-:W-:Y:S05]  /*34170*/  @!P0 BRA `(.L_x_3261) ;  /* 0xfffffffc00f08947 */ /* 0x004fea000383ffff */
[----:B------:R-:W-:Y:S05]  /*34180*/  BRA `(.L_x_3387) ;  /* 0xffffffc4000c7947 */ /* 0x000fea000383ffff */
.L_x_3270:
[----:B------:R-:W-:Y:S01]  /*34190*/  BSSY B0, `(.L_x_3388) ;  /* 0x0000008000007945 */ /* 0x000fe20003800000 */
[----:B0-----:R-:W-:Y:S02]  /*341a0*/  IMAD.MOV.U32 R13, RZ, RZ, R16 ;  /* 0x000000ffff0d7224 */ /* 0x001fe400078e0010 */
[----:B------:R-:W-:Y:S02]  /*341b0*/  IMAD.MOV.U32 R12, RZ, RZ, RZ ;  /* 0x000000ffff0c7224 */ /* 0x000fe400078e00ff */
[----:B------:R-:W-:Y:S02]  /*341c0*/  IMAD.MOV.U32 R11, RZ, RZ, 0x1f ;  /* 0x0000001fff0b7424 */ /* 0x000fe400078e00ff */
[----:B------:R-:W-:-:S07]  /*341d0*/  IMAD.MOV.U32 R15, RZ, RZ, -0x1 ;  /* 0xffffffffff0f7424 */ /* 0x000fce00078e00ff */
[----:B-1---5:R-:W-:Y:S05]  /*341e0*/  WARPSYNC.COLLECTIVE R15, `(.L_x_3389) ;  /* 0x000000000f087348 */ /* 0x022fea0003c00000 */
[----:B------:R0:W2:Y:S02]  /*341f0*/  SHFL.IDX P6, R14, R13, R12, R11 ;  /* 0x0000000c0d0e7389 */ /* 0x0000a400000c000b */
[----:B012--5:R-:W-:Y:S01]  /*34200*/  ENDCOLLECTIVE ;  /* 0x000000000000791b */ /* 0x027fe20003800000 */
.L_x_3389:
[----:B------:R-:W-:Y:S05]  /*34210*/  BSYNC B0 ;  /* 0x0000000000007941 */ /* 0x000fea0003800000 */
.L_x_3388:
        /* <DEDUP_REMOVED lines=9> */
.L_x_3390:
        /* <DEDUP_REMOVED lines=19> */
.L_x_3391:
        /* <DEDUP_REMOVED lines=8> */
.L_x_3392:
        /* <DEDUP_REMOVED lines=8> */
.L_x_3393:
        /* <DEDUP_REMOVED lines=8> */
.L_x_3394:
        /* <DEDUP_REMOVED lines=8> */
.L_x_3395:
        /* <DEDUP_REMOVED lines=9> */
.L_x_3396:
[----:B------:R-:W-:Y:S01]  /*34670*/  IMAD.MOV.U32 R16, RZ, RZ, R14 ;  /* 0x000000ffff107224 */ /* 0x000fe200078e000e */
[----:B------:R-:W-:Y:S06]  /*34680*/  BRA `(.L_x_3397) ;  /* 0xffffffc800107947 */ /* 0x000fec000383ffff */
.L_x_3275:
[----:B------:R-:W-:Y:S01]  /*34690*/  BSSY B0, `(.L_x_3398) ;  /* 0x0000008000007945 */ /* 0x000fe20003800000 */
[----:B0----5:R-:W-:Y:S02]  /*346a0*/  IMAD.MOV.U32 R13, RZ, RZ, R3 ;  /* 0x000000ffff0d7224 */ /* 0x021fe400078e0003 */
[----:B------:R-:W-:Y:S02]  /*346b0*/  IMAD.MOV.U32 R12, RZ, RZ, 0x1 ;  /* 0x00000001ff0c7424 */ /* 0x000fe400078e00ff */
[----:B------:R-:W-:Y:S02]  /*346c0*/  IMAD.MOV.U32 R11, RZ, RZ, RZ ;  /* 0x000000ffff0b7224 */ /* 0x000fe400078e00ff */
[----:B------:R-:W-:-:S07]  /*346d0*/  IMAD.MOV.U32 R15, RZ, RZ, -0x1 ;  /* 0xffffffffff0f7424 */ /* 0x000fce00078e00ff */
[----:B-12---:R-:W-:Y:S05]  /*346e0*/  WARPSYNC.COLLECTIVE R15, `(.L_x_3399) ;  /* 0x000000000f087348 */ /* 0x006fea0003c00000 */
[----:B------:R0:W3:Y:S02]  /*346f0*/  SHFL.UP P6, R14, R13, R12, R11 ;  /* 0x0400000c0d0e7389 */ /* 0x0000e400000c000b */
[----:B0123--:R-:W-:Y:S01]  /*34700*/  ENDCOLLECTIVE ;  /* 0x000000000000791b */ /* 0x00ffe20003800000 */
.L_x_3399:
[----:B------:R-:W-:Y:S05]  /*34710*/  BSYNC B0 ;  /* 0x0000000000007941 */ /* 0x000fea0003800000 */
.L_x_3398:
        /* <DEDUP_REMOVED lines=10> */
.L_x_3400:
        /* <DEDUP_REMOVED lines=8> */
.L_x_3401:
        /* <DEDUP_REMOVED lines=8> */
.L_x_3402:
        /* <DEDUP_REMOVED lines=8> */
.L_x_3403:
        /* <DEDUP_REMOVED lines=9> */
.L_x_3404:
[----:B------:R-:W-:Y:S01]  /*349d0*/  IMAD.MOV.U32 R16, RZ, RZ, R14 ;  /* 0x000000ffff107224 */ /* 0x000fe200078e000e */
[----:B------:R-:W-:Y:S06]  /*349e0*/  BRA `(.L_x_3405) ;  /* 0xffffffc400d87947 */ /* 0x000fec000383ffff */
.L_x_3277:
[----:B------:R-:W-:Y:S01]  /*349f0*/  BSSY B0, `(.L_x_3406) ;  /* 0x0000006000007945 */ /* 0x000fe20003800000 */
[----:B------:R-:W-:Y:S01]  /*34a00*/  PLOP3.LUT P6, PT, P6, PT, PT, 0x8, 0x0 ;  /* 0x000000000000781c */ /* 0x000fe200037ce170 */
[----:B------:R-:W-:-:S12]  /*34a10*/  IMAD.MOV.U32 R15, RZ, RZ, -0x1 ;  /* 0xffffffffff0f7424 */ /* 0x000fd800078e00ff */
[----:B012--5:R-:W-:Y:S05]  /*34a20*/  WARPSYNC.COLLECTIVE R15, `(.L_x_3407) ;  /* 0x000000000f087348 */ /* 0x027fea0003c00000 */
[----:B------:R-:W-:Y:S01]  /*34a30*/  VOTE.ANY R14, PT, P6 ;  /* 0x00000000000e7806 */ /* 0x000fe200030e0100 */
[----:B012--5:R-:W-:Y:S06]  /*34a40*/  ENDCOLLECTIVE ;  /* 0x000000000000791b */ /* 0x027fec0003800000 */
.L_x_3407:
[----:B------:R-:W-:Y:S05]  /*34a50*/  BSYNC B0 ;  /* 0x0000000000007941 */ /* 0x000fea0003800000 */
.L_x_3406:
        /* <DEDUP_REMOVED lines=9> */
.L_x_3408:
[----:B------:R-:W-:Y:S01]  /*34af0*/  IMAD.MOV.U32 R17, RZ, RZ, R14 ;  /* 0x000000ffff117224 */ /* 0x000fe200078e000e */
[----:B------:R-:W-:Y:S06]  /*34b00*/  BRA `(.L_x_3409) ;  /* 0xffffffc400c87947 */ /* 0x000fec000383ffff */
.L_x_3279:
[----:B------:R-:W-:Y:S01]  /*34b10*/  BSSY B0, `(.L_x_3410) ;  /* 0x0000007000007945 */ /* 0x000fe20003800000 */
[----:B0-----:R-:W-:Y:S02]  /*34b20*/  IMAD.MOV.U32 R13, RZ, RZ, R2 ;  /* 0x000000ffff0d7224 */ /* 0x001fe400078e0002 */
[----:B------:R-:W-:Y:S02]  /*34b30*/  IMAD.MOV.U32 R11, RZ, RZ, 0x1f ;  /* 0x0000001fff0b7424 */ /* 0x000fe400078e00ff */
[----:B------:R-:W-:-:S07]  /*34b40*/  IMAD.MOV.U32 R15, RZ, RZ, -0x1 ;  /* 0xffffffffff0f7424 */ /* 0x000fce00078e00ff */
[----:B-12345:R-:W-:Y:S05]  /*34b50*/  WARPSYNC.COLLECTIVE R15, `(.L_x_3411) ;  /* 0x000000000f087348 */ /* 0x03efea0003c00000 */
[----:B------:R0:W0:Y:S02]  /*34b60*/  SHFL.IDX P6, R14, R13, R12, R11 ;  /* 0x0000000c0d0e7389 */ /* 0x00002400000c000b */
[----:B012345:R-:W-:Y:S01]  /*34b70*/  ENDCOLLECTIVE ;  /* 0x000000000000791b */ /* 0x03ffe20003800000 */
.L_x_3411:
[----:B------:R-:W-:Y:S05]  /*34b80*/  BSYNC B0 ;  /* 0x0000000000007941 */ /* 0x000fea0003800000 */
.L_x_3410:
[----:B------:R-:W-:Y:S01]  /*34b90*/  IMAD.MOV.U32 R2, RZ, RZ, R14 ;  /* 0x000000ffff027224 */ /* 0x000fe200078e000e */
[----:B------:R-:W-:Y:S06]  /*34ba0*/  BRA `(.L_x_3412) ;  /* 0xffffffc400bc7947 */ /* 0x000fec000383ffff */
.L_x_3283:
[----:B0-----:R0:W2:Y:S02]  /*34bb0*/  SYNCS.PHASECHK.TRANS64.TRYWAIT P0, [R0+URZ+0x38820], R3 ;  /* 0x03882003000075a7 */ /* 0x0010a4000800017f */
[----:B--2---:R-:W-:Y:S05]  /*34bc0*/  @!P0 NANOSLEEP.SYNCS 0x989680 ;  /* 0x009896800000895d */ /* 0x004fea0003900000 */
[----:B------:R-:W2:Y:S02]  /*34bd0*/  @!P0 SYNCS.PHASECHK.TRANS64 P0, [R0+URZ+0x38820], R3 ;  /* 0x03882003000085a7 */ /* 0x000ea4000800007f */
[----:B--2---:R-:W-:Y:S05]  /*34be0*/  @!P0 BRA `(.L_x_3283) ;  /* 0xfffffffc00f08947 */ /* 0x004fea000383ffff */
[----:B------:R-:W-:Y:S05]  /*34bf0*/  BRA `(.L_x_3413) ;  /* 0xffffffcc00447947 */ /* 0x000fea000383ffff */
.L_x_3284:
        /* <DEDUP_REMOVED lines=8> */
[----:B01-3-5:R-:W-:Y:S05]  /*34c80*/  WARPSYNC.COLLECTIVE R15, `(.L_x_3415) ;  /* 0x000000000f087348 */ /* 0x02bfea0003c00000 */
[----:B------:R2:W4:Y:S02]  /*34c90*/  SHFL.IDX P6, R14, R13, R12, R11 ;  /* 0x0000000c0d0e7389 */ /* 0x00052400000c000b */
[----:B012345:R-:W-:Y:S01]  /*34ca0*/  ENDCOLLECTIVE ;  /* 0x000000000000791b */ /* 0x03ffe20003800000 */
.L_x_3415:
[----:B------:R-:W-:Y:S05]  /*34cb0*/  BSYNC B0 ;  /* 0x0000000000007941 */ /* 0x000fea0003800000 */
.L_x_3414:
[----:B------:R-:W-:Y:S05]  /*34cc0*/  BRA `(.L_x_3416) ;  /* 0xffffffcc002c7947 */ /* 0x000fea000383ffff */
.L_x_3285:
[----:B------:R-:W-:Y:S01]  /*34cd0*/  BSSY B0, `(.L_x_3417) ;  /* 0x0000006000007945 */ /* 0x000fe20003800000 */
[----:B------:R-:W-:-:S07]  /*34ce0*/  IMAD.MOV.U32 R15, RZ, RZ, -0x1 ;  /* 0xffffffffff0f7424 */ /* 0x000fce00078e00ff */
[----:B0123-5:R-:W-:Y:S05]  /*34cf0*/  WARPSYNC.COLLECTIVE R15, `(.L_x_3418) ;  /* 0x000000000f0c7348 */ /* 0x02ffea0003c00000 */
[----:B------:R-:W-:Y:S02]  /*34d00*/  ELECT P6, UR62, PT ;  /* 0x00000000003e782f */ /* 0x000fe400038c0000 */
[----:B------:R-:W-:Y:S01]  /*34d10*/  MOV R14, UR62 ;  /* 0x0000003e000e7c02 */ /* 0x000fe20008000f00 */
[----:B0123-5:R-:W-:Y:S10]  /*34d20*/  ENDCOLLECTIVE ;  /* 0x000000000000791b */ /* 0x02fff40003800000 */
.L_x_3418:
[----:B------:R-:W-:Y:S05]  /*34d30*/  BSYNC B0 ;  /* 0x0000000000007941 */ /* 0x000fea0003800000 */
.L_x_3417:
[----:B------:R-:W-:Y:S05]  /*34d40*/  BRA `(.L_x_3419) ;  /* 0xffffffcc00207947 */ /* 0x000fea000383ffff */
.L_x_3287:
[----:B0-----:R0:W1:Y:S02]  /*34d50*/  SYNCS.PHASECHK.TRANS64.TRYWAIT P0, [R6+URZ], R5 ;  /* 0x00000005060075a7 */ /* 0x001064000800017f */
[----:B-1----:R-:W-:Y:S05]  /*34d60*/  @!P0 NANOSLEEP.SYNCS 0x989680 ;  /* 0x009896800000895d */ /* 0x002fea0003900000 */
[----:B------:R-:W1:Y:S02]  /*34d70*/  @!P0 SYNCS.PHASECHK.TRANS64 P0, [R6+URZ], R5 ;  /* 0x00000005060085a7 */ /* 0x000e64000800007f */
[----:B-1----:R-:W-:Y:S05]  /*34d80*/  @!P0 BRA `(.L_x_3287) ;  /* 0xfffffffc00f08947 */ /* 0x002fea000383ffff */
[----:B------:R-:W-:Y:S05]  /*34d90*/  BRA `(.L_x_3420) ;  /* 0xffffffcc00647947 */ /* 0x000fea000383ffff */
.L_x_3288:
[----:B-1----:R1:W2:Y:S02]  /*34da0*/  SYNCS.PHASECHK.TRANS64.TRYWAIT P0, [R7+URZ], R2 ;  /* 0x00000002070075a7 */ /* 0x0022a4000800017f */
[----:B--2---:R-:W-:Y:S05]  /*34db0*/  @!P0 NANOSLEEP.SYNCS 0x989680 ;  /* 0x009896800000895d */ /* 0x004fea0003900000 */
[----:B------:R-:W2:Y:S02]  /*34dc0*/  @!P0 SYNCS.PHASECHK.TRANS64 P0, [R7+URZ], R2 ;  /* 0x00000002070085a7 */ /* 0x000ea4000800007f */
[----:B--2---:R-:W-:Y:S05]  /*34dd0*/  @!P0 BRA `(.L_x_3288) ;  /* 0xfffffffc00f08947 */ /* 0x004fea000383ffff */
[----:B------:R-:W-:Y:S05]  /*34de0*/  BRA `(.L_x_3421) ;  /* 0xffffffcc00587947 */ /* 0x000fea000383ffff */
.L_x_3290:
[----:B--2---:R2:W3:Y:S02]  /*34df0*/  SYNCS.PHASECHK.TRANS64.TRYWAIT P0, [R4+URZ], R5 ;  /* 0x00000005040075a7 */ /* 0x0044e4000800017f */
[----:B---3--:R-:W-:Y:S05]  /*34e00*/  @!P0 NANOSLEEP.SYNCS 0x989680 ;  /* 0x009896800000895d */ /* 0x008fea0003900000 */
[----:B------:R-:W3:Y:S02]  /*34e10*/  @!P0 SYNCS.PHASECHK.TRANS64 P0, [R4+URZ], R5 ;  /* 0x00000005040085a7 */ /* 0x000ee4000800007f */
[----:B---3--:R-:W-:Y:S05]  /*34e20*/  @!P0 BRA `(.L_x_3290) ;  /* 0xfffffffc00f08947 */ /* 0x008fea000383ffff */
[----:B------:R-:W-:Y:S05]  /*34e30*/  BRA `(.L_x_3422) ;  /* 0xffffffcc00607947 */ /* 0x000fea000383ffff */
.L_x_3423:
        /* <DEDUP_REMOVED lines=12> */
.L_x_3433:


//--------------------- .nv.global.init           --------------------------
	.section	.nv.global.init,"aw",@progbits
.nv.global.init:
	.type		$str$23,@object
	.size		$str$23,($str$24 - $str$23)
$str$23:
        /*0000*/ 	.byte	0x28, 0x61, 0x64, 0x64, 0x72, 0x65, 0x73, 0x73, 0x20, 0x26, 0x20, 0x6d, 0x61, 0x73, 0x6b, 0x29
        /*0010*/ 	.byte	0x20, 0x3d, 0x3d, 0x20, 0x30, 0x00
	.type		$str$24,@object
	.size		$str$24,(__unnamed_9 - $str$24)
$str$24:
        /*0016*/ 	.byte	0x2f, 0x74, 0x6d, 0x70, 0x2f, 0x6f, 0x73, 0x73, 0x5f, 0x6b, 0x65, 0x72, 0x6e, 0x65, 0x6c, 0x73
        /*0026*/ 	.byte	0x5f, 0x73, 0x72, 0x63, 0x2f, 0x66, 0x6c, 0x61, 0x73, 0x68, 0x5f, 0x61, 0x74, 0x74, 0x65, 0x6e
        /*0036*/ 	.byte	0x74, 0x69, 0x6f, 0x6e, 0x2f, 0x63, 0x73, 0x72, 0x63, 0x2f, 0x63, 0x75, 0x74, 0x6c, 0x61, 0x73
        /*0046*/ 	.byte	0x73, 0x2f, 0x69, 0x6e, 0x63, 0x6c, 0x75, 0x64, 0x65, 0x2f, 0x63, 0x75, 0x74, 0x65, 0x2f, 0x70
        /*0056*/ 	.byte	0x6f, 0x69, 0x6e, 0x74, 0x65, 0x72, 0x5f, 0x66, 0x6c, 0x61, 0x67, 0x67, 0x65, 0x64, 0x2e, 0x68
        /*0066*/ 	.byte	0x70, 0x70, 0x00
	.type		__unnamed_9,@object
	.size		__unnamed_9,(__unnamed_5 - __unnamed_9)
__unnamed_9:
        /* <DEDUP_REMOVED lines=24> */
        /*01e9*/ 	.byte	0x00
	.type		__unnamed_5,@object
	.size		__unnamed_5,(__unnamed_4 - __unnamed_5)
__unnamed_5:
        /* <DEDUP_REMOVED lines=25> */
	.type		__unnamed_4,@object
	.size		__unnamed_4,(__unnamed_7 - __unnamed_4)
__unnamed_4:
        /* <DEDUP_REMOVED lines=25> */
	.type		__unnamed_7,@object
	.size		__unnamed_7,(__unnamed_8 - __unnamed_7)
__unnamed_7:
        /* <DEDUP_REMOVED lines=28> */
        /*06b2*/ 	.byte	0x3a, 0x43, 0x3c, 0x31, 0x36, 0x33, 0x38, 0x34, 0x3e, 0x3e, 0x3e, 0x3e, 0x3e, 0x5d, 0x00
	.type		__unnamed_8,@object
	.size		__unnamed_8,(__unnamed_3 - __unnamed_8)
__unnamed_8:
        /* <DEDUP_REMOVED lines=29> */
	.type		__unnamed_3,@object
	.size		__unnamed_3,(__unnamed_2 - __unnamed_3)
__unnamed_3:
        /* <DEDUP_REMOVED lines=29> */
	.type		__unnamed_2,@object
	.size		__unnamed_2,(__unnamed_6 - __unnamed_2)
__unnamed_2:
        /* <DEDUP_REMOVED lines=29> */
	.type		__unnamed_6,@object
	.size		__unnamed_6,(__unnamed_1 - __unnamed_6)
__unnamed_6:
        /* <DEDUP_REMOVED lines=30> */
	.type		__unnamed_1,@object
	.size		__unnamed_1,(.L_0 - __unnamed_1)
__unnamed_1:
        /* <DEDUP_REMOVED lines=29> */
        /*0fd1*/ 	.byte	0x5d, 0x00
.L_0:


//--------------------- .nv.shared._ZN7cutlass13device_kernelIN5flash11enable_sm90INS1_16FlashAttnFwdSm90INS1_25CollectiveMainloopFwdSm90ILi2EN4cute5tupleIJNS5_1CILi1EEES8_S8_EEENS6_IJNS7_ILi128EEENS7_ILi80EEENS7_ILi256EEEEEELi256ENS_10bfloat16_tEfNS_4arch4Sm90ELb0ELb0ELb1ELb0ELb0ELb0ELb0ELb1ELb1ELb1ELb0ELb0EEENS1_21CollectiveEpilogueFwdINS6_IJSA_SC_SB_EEES9_SE_SG_Li256ELb0ELb1ELb0ELb0EEENS1_29StaticPersistentTileSchedulerILb0EEEEEEEEEvNT_6ParamsE --------------------------
	.section	.nv.shared._ZN7cutlass13device_kernelIN5flash11enable_sm90INS1_16FlashAttnFwdSm90INS1_25CollectiveMainloopFwdSm90ILi2EN4cute5tupleIJNS5_1CILi1EEES8_S8_EEENS6_IJNS7_ILi128EEENS7_ILi80EEENS7_ILi256EEEEEELi256ENS_10bfloat16_tEfNS_4arch4Sm90ELb0ELb0ELb1ELb0ELb0ELb0ELb0ELb1ELb1ELb1ELb0ELb0EEENS1_21CollectiveEpilogueFwdINS6_IJSA_SC_SB_EEES9_SE_SG_Li256ELb0ELb1ELb0ELb0EEENS1_29StaticPersistentTileSchedulerILb0EEEEEEEEEvNT_6ParamsE,"aw",@nobits
	.sectionflags	@""
	.align	16
	.zero		1024


//--------------------- .nv.shared.reserved.0     --------------------------
	.section	.nv.shared.reserved.0,"aw",@nobits
	.weak		__nv_reservedSMEM_offset_0_alias
	.size		__nv_reservedSMEM_offset_0_alias, 0, 0
	.other		__nv_reservedSMEM_offset_0_alias,@"STO_CUDA_RESERVED_SHARED STV_DEFAULT"
__nv_reservedSMEM_offset_0_alias:
	.zero		0


//--------------------- .nv.global                --------------------------
	.section	.nv.global,"aw",@nobits
.nv.global:
	.type		_ZN82_INTERNAL_de5d1f9d_46_flash_fwd_hdim256_bf16_softcap_packgqa_sm90_cu_93b96ec2_36564cute1_E,@object
	.size		_ZN82_INTERNAL_de5d1f9d_46_flash_fwd_hdim256_bf16_softcap_packgqa_sm90_cu_93b96ec2_36564cute1_E,(_ZN82_INTERNAL_de5d1f9d_46_flash_fwd_hdim256_bf16_softcap_packgqa_sm90_cu_93b96ec2_36564cuda3std3__45__cpo6cbeginE - _ZN82_INTERNAL_de5d1f9d_46_flash_fwd_hdim256_bf16_softcap_packgqa_sm90_cu_93b96ec2_36564cute1_E)
_ZN82_INTERNAL_de5d1f9d_46_flash_fwd_hdim256_bf16_softcap_packgqa_sm90_cu_93b96ec2_36564cute1_E:
	.zero		1
	.type		_ZN82_INTERNAL_de5d1f9d_46_flash_fwd_hdim256_bf16_softcap_packgqa_sm90_cu_93b96ec2_36564cuda3std3__45__cpo6cbeginE,@object
	.size		_ZN82_INTERNAL_de5d1f9d_46_flash_fwd_hdim256_bf16_softcap_packgqa_sm90_cu_93b96ec2_36564cuda3std3__45__cpo6cbeginE,(_ZN82_INTERNAL_de5d1f9d_46_flash_fwd_hdim256_bf16_softcap_packgqa_sm90_cu_93b96ec2_36564cuda3std3__48in_placeE - _ZN82_INTERNAL_de5d1f9d_46_flash_fwd_hdim256_bf16_softcap_packgqa_sm90_cu_93b96ec2_36564cuda3std3__45__cpo6cbeginE)
_ZN82_INTERNAL_de5d1f9d_46_flash_fwd_hdim256_bf16_softcap_packgqa_sm90_cu_93b96ec2_36564cuda3std3__45__cpo6cbeginE:
	.zero		1
	.type		_ZN82_INTERNAL_de5d1f9d_46_flash_fwd_hdim256_bf16_softcap_packgqa_sm90_cu_93b96ec2_36564cuda3std3__48in_placeE,@object
	.size		_ZN82_INTERNAL_de5d1f9d_46_flash_fwd_hdim256_bf16_softcap_packgqa_sm90_cu_93b96ec2_36564cuda3std3__48in_placeE,(_ZN82_INTERNAL_de5d1f9d_46_flash_fwd_hdim256_bf16_softcap_packgqa_sm90_cu_93b96ec2_36564cuda3std6ranges3__45__cpo9iter_moveE - _ZN82_INTERNAL_de5d1f9d_46_flash_fwd_hdim256_bf16_softcap_packgqa_sm90_cu_93b96ec2_36564cuda3std3__48in_placeE)
_ZN82_INTERNAL_de5d1f9d_46_flash_fwd_hdim256_bf16_softcap_packgqa_sm90_cu_93b96ec2_36564cuda3std3__48in_placeE:
	.zero		1
	.type		_ZN82_INTERNAL_de5d1f9d_46_flash_fwd_hdim256_bf16_softcap_packgqa_sm90_cu_93b96ec2_36564cuda3std6ranges3__45__cpo9iter_moveE,@object
	.size		_ZN82_INTERNAL_de5d1f9d_46_flash_fwd_hdim256_bf16_softcap_packgqa_sm90_cu_93b96ec2_36564cuda3std6ranges3__45__cpo9iter_moveE,(_ZN82_INTERNAL_de5d1f9d_46_flash_fwd_hdim256_bf16_softcap_packgqa_sm90_cu_93b96ec2_36564cuda3std3__45__cpo5beginE - _ZN82_INTERNAL_de5d1f9d_46_flash_fwd_hdim256_bf16_softcap_packgqa_sm90_cu_93b96ec2_36564cuda3std6ranges3__45__cpo9iter_moveE)
_ZN82_INTERNAL_de5d1f9d_46_flash_fwd_hdim256_bf16_softcap_packgqa_sm90_cu_93b96ec2_36564cuda3std6ranges3__45__cpo9iter_moveE:
	.zero		1
	.type		_ZN82_INTERNAL_de5d1f9d_46_flash_fwd_hdim256_bf16_softcap_packgqa_sm90_cu_93b96ec2_36564cuda3std3__45__cpo5beginE,@object
	.size		_ZN82_INTERNAL_de5d1f9d_46_flash_fwd_hdim256_bf16_softcap_packgqa_sm90_cu_93b96ec2_36564cuda3std3__45__cpo5beginE,(_ZN82_INTERNAL_de5d1f9d_46_flash_fwd_hdim256_bf16_softcap_packgqa_sm90_cu_93b96ec2_36564cuda3std3__484_GLOBAL__N__de5d1f9d_46_flash_fwd_hdim256_bf16_softcap_packgqa_sm90_cu_93b96ec2_36566ignoreE - _ZN82_INTERNAL_de5d1f9d_46_flash_fwd_hdim256_bf16_softcap_packgqa_sm90_cu_93b96ec2_36564cuda3std3__45__cpo5beginE)
_ZN82_INTERNAL_de5d1f9d_46_flash_fwd_hdim256_bf16_softcap_packgqa_sm90_cu_93b96ec2_36564cuda3std3__45__cpo5beginE:
	.zero		1
	.type		_ZN82_INTERNAL_de5d1f9d_46_flash_fwd_hdim256_bf16_softcap_packgqa_sm90_cu_93b96ec2_36564cuda3std3__484_GLOBAL__N__de5d1f9d_46_flash_fwd_hdim256_bf16_softcap_packgqa_sm90_cu_93b96ec2_36566ignoreE,@object
	.size		_ZN82_INTERNAL_de5d1f9d_46_flash_fwd_hdim256_bf16_softcap_packgqa_sm90_cu_93b96ec2_36564cuda3std3__484_GLOBAL__N__de5d1f9d_46_flash_fwd_hdim256_bf16_softcap_packgqa_sm90_cu_93b96ec2_36566ignoreE,(_ZN82_INTERNAL_de5d1f9d_46_flash_fwd_hdim256_bf16_softcap_packgqa_sm90_cu_93b96ec2_36564cute7productE - _ZN82_INTERNAL_de5d1f9d_46_flash_fwd_hdim256_bf16_softcap_packgqa_sm90_cu_93b96ec2_36564cuda3std3__484_GLOBAL__N__de5d1f9d_46_flash_fwd_hdim256_bf16_softcap_packgqa_sm90_cu_93b96ec2_36566ignoreE)
_ZN82_INTERNAL_de5d1f9d_46_flash_fwd_hdim256_bf16_softcap_packgqa_sm90_cu_93b96ec2_36564cuda3std3__484_GLOBAL__N__de5d1f9d_46_flash_fwd_hdim256_bf16_softcap_packgqa_sm90_cu_93b96ec2_36566ignoreE:
	.zero		1
	.type		_ZN82_INTERNAL_de5d1f9d_46_flash_fwd_hdim256_bf16_softcap_packgqa_sm90_cu_93b96ec2_36564cute7productE,@object
	.size		_ZN82_INTERNAL_de5d1f9d_46_flash_fwd_hdim256_bf16_softcap_packgqa_sm90_cu_93b96ec2_36564cute7productE,(_ZN82_INTERNAL_de5d1f9d_46_flash_fwd_hdim256_bf16_softcap_packgqa_sm90_cu_93b96ec2_36564cuda3std3__45__cpo3endE - _ZN82_INTERNAL_de5d1f9d_46_flash_fwd_hdim256_bf16_softcap_packgqa_sm90_cu_93b96ec2_36564cute7productE)
_ZN82_INTERNAL_de5d1f9d_46_flash_fwd_hdim256_bf16_softcap_packgqa_sm90_cu_93b96ec2_36564cute7productE:
	.zero		1
	.type		_ZN82_INTERNAL_de5d1f9d_46_flash_fwd_hdim256_bf16_softcap_packgqa_sm90_cu_93b96ec2_36564cuda3std3__45__cpo3endE,@object
	.size		_ZN82_INTERNAL_de5d1f9d_46_flash_fwd_hdim256_bf16_softcap_packgqa_sm90_cu_93b96ec2_36564cuda3std3__45__cpo3endE,(_ZN82_INTERNAL_de5d1f9d_46_flash_fwd_hdim256_bf16_softcap_packgqa_sm90_cu_93b96ec2_36564cuda3std3__419piecewise_constructE - _ZN82_INTERNAL_de5d1f9d_46_flash_fwd_hdim256_bf16_softcap_packgqa_sm90_cu_93b96ec2_36564cuda3std3__45__cpo3endE)
_ZN82_INTERNAL_de5d1f9d_46_flash_fwd_hdim256_bf16_softcap_packgqa_sm90_cu_93b96ec2_36564cuda3std3__45__cpo3endE:
	.zero		1
	.type		_ZN82_INTERNAL_de5d1f9d_46_flash_fwd_hdim256_bf16_softcap_packgqa_sm90_cu_93b96ec2_36564cuda3std3__419piecewise_constructE,@object
	.size		_ZN82_INTERNAL_de5d1f9d_46_flash_fwd_hdim256_bf16_softcap_packgqa_sm90_cu_93b96ec2_36564cuda3std3__419piecewise_constructE,(_ZN82_INTERNAL_de5d1f9d_46_flash_fwd_hdim256_bf16_softcap_packgqa_sm90_cu_93b96ec2_36564cuda3std3__45__cpo4cendE - _ZN82_INTERNAL_de5d1f9d_46_flash_fwd_hdim256_bf16_softcap_packgqa_sm90_cu_93b96ec2_36564cuda3std3__419piecewise_constructE)
_ZN82_INTERNAL_de5d1f9d_46_flash_fwd_hdim256_bf16_softcap_packgqa_sm90_cu_93b96ec2_36564cuda3std3__419piecewise_constructE:
	.zero		1
	.type		_ZN82_INTERNAL_de5d1f9d_46_flash_fwd_hdim256_bf16_softcap_packgqa_sm90_cu_93b96ec2_36564cuda3std3__45__cpo4cendE,@object
	.size		_ZN82_INTERNAL_de5d1f9d_46_flash_fwd_hdim256_bf16_softcap_packgqa_sm90_cu_93b96ec2_36564cuda3std3__45__cpo4cendE,(_ZN82_INTERNAL_de5d1f9d_46_flash_fwd_hdim256_bf16_softcap_packgqa_sm90_cu_93b96ec2_36564cuda3std6ranges3__45__cpo4swapE - _ZN82_INTERNAL_de5d1f9d_46_flash_fwd_hdim256_bf16_softcap_packgqa_sm90_cu_93b96ec2_36564cuda3std3__45__cpo4cendE)
_ZN82_INTERNAL_de5d1f9d_46_flash_fwd_hdim256_bf16_softcap_packgqa_sm90_cu_93b96ec2_36564cuda3std3__45__cpo4cendE:
	.zero		1
	.type		_ZN82_INTERNAL_de5d1f9d_46_flash_fwd_hdim256_bf16_softcap_packgqa_sm90_cu_93b96ec2_36564cuda3std6ranges3__45__cpo4swapE,@object
	.size		_ZN82_INTERNAL_de5d1f9d_46_flash_fwd_hdim256_bf16_softcap_packgqa_sm90_cu_93b96ec2_36564cuda3std6ranges3__45__cpo4swapE,(.L_16 - _ZN82_INTERNAL_de5d1f9d_46_flash_fwd_hdim256_bf16_softcap_packgqa_sm90_cu_93b96ec2_36564cuda3std6ranges3__45__cpo4swapE)
_ZN82_INTERNAL_de5d1f9d_46_flash_fwd_hdim256_bf16_softcap_packgqa_sm90_cu_93b96ec2_36564cuda3std6ranges3__45__cpo4swapE:
	.zero		1
.L_16:


//--------------------- .nv.shared._ZN7cutlass13device_kernelIN5flash11enable_sm90INS1_16FlashAttnFwdSm90INS1_25CollectiveMainloopFwdSm90ILi2EN4cute5tupleIJNS5_1CILi2EEENS7_ILi1EEES9_EEENS6_IJNS7_ILi128EEENS7_ILi80EEENS7_ILi256EEEEEELi256ENS_10bfloat16_tEfNS_4arch4Sm90ELb0ELb0ELb1ELb0ELb0ELb0ELb0ELb1ELb1ELb1ELb0ELb0EEENS1_21CollectiveEpilogueFwdINS6_IJSB_SD_SC_EEESA_SF_SH_Li256ELb0ELb1ELb0ELb0EEENS1_29StaticPersistentTileSchedulerILb0EEEEEEEEEvNT_6ParamsE --------------------------
	.section	.nv.shared._ZN7cutlass13device_kernelIN5flash11enable_sm90INS1_16FlashAttnFwdSm90INS1_25CollectiveMainloopFwdSm90ILi2EN4cute5tupleIJNS5_1CILi2EEENS7_ILi1EEES9_EEENS6_IJNS7_ILi128EEENS7_ILi80EEENS7_ILi256EEEEEELi256ENS_10bfloat16_tEfNS_4arch4Sm90ELb0ELb0ELb1ELb0ELb0ELb0ELb0ELb1ELb1ELb1ELb0ELb0EEENS1_21CollectiveEpilogueFwdINS6_IJSB_SD_SC_EEESA_SF_SH_Li256ELb0ELb1ELb0ELb0EEENS1_29StaticPersistentTileSchedulerILb0EEEEEEEEEvNT_6ParamsE,"aw",@nobits
	.sectionflags	@""
	.align	16
	.zero		1024


//--------------------- .nv.shared._ZN7cutlass13device_kernelIN5flash11enable_sm90INS1_16FlashAttnFwdSm90INS1_25CollectiveMainloopFwdSm90ILi2EN4cute5tupleIJNS5_1CILi1EEES8_S8_EEENS6_IJNS7_ILi128EEENS7_ILi80EEENS7_ILi256EEEEEELi256ENS_10bfloat16_tEfNS_4arch4Sm90ELb0ELb0ELb1ELb1ELb0ELb0ELb0ELb1ELb1ELb1ELb0ELb0EEENS1_21CollectiveEpilogueFwdINS6_IJSA_SC_SB_EEES9_SE_SG_Li256ELb1ELb1ELb0ELb0EEENS1_36VarlenDynamicPersistentTileSchedulerILi128ELi80ELi256ELi128ELb0ELb1ELb1ELb0ELb1ELb1EEEEEEEEEvNT_6ParamsE --------------------------
	.section	.nv.shared._ZN7cutlass13device_kernelIN5flash11enable_sm90INS1_16FlashAttnFwdSm90INS1_25CollectiveMainloopFwdSm90ILi2EN4cute5tupleIJNS5_1CILi1EEES8_S8_EEENS6_IJNS7_ILi128EEENS7_ILi80EEENS7_ILi256EEEEEELi256ENS_10bfloat16_tEfNS_4arch4Sm90ELb0ELb0ELb1ELb1ELb0ELb0ELb0ELb1ELb1ELb1ELb0ELb0EEENS1_21CollectiveEpilogueFwdINS6_IJSA_SC_SB_EEES9_SE_SG_Li256ELb1ELb1ELb0ELb0EEENS1_36VarlenDynamicPersistentTileSchedulerILi128ELi80ELi256ELi128ELb0ELb1ELb1ELb0ELb1ELb1EEEEEEEEEvNT_6ParamsE,"aw",@nobits
	.sectionflags	@""
	.align	16
	.zero		1024


//--------------------- .nv.shared._ZN7cutlass13device_kernelIN5flash11enable_sm90INS1_16FlashAttnFwdSm90INS1_25CollectiveMainloopFwdSm90ILi2EN4cute5tupleIJNS5_1CILi1EEES8_S8_EEENS6_IJNS7_ILi128EEENS7_ILi80EEENS7_ILi256EEEEEELi256ENS_10bfloat16_tEfNS_4arch4Sm90ELb0ELb0ELb1ELb1ELb0ELb1ELb0ELb1ELb1ELb1ELb0ELb0EEENS1_21CollectiveEpilogueFwdINS6_IJSA_SC_SB_EEES9_SE_SG_Li256ELb1ELb1ELb0ELb0EEENS1_36VarlenDynamicPersistentTileSchedulerILi128ELi80ELi256ELi128ELb0ELb1ELb1ELb0ELb1ELb1EEEEEEEEEvNT_6ParamsE --------------------------
	.section	.nv.shared._ZN7cutlass13device_kernelIN5flash11enable_sm90INS1_16FlashAttnFwdSm90INS1_25CollectiveMainloopFwdSm90ILi2EN4cute5tupleIJNS5_1CILi1EEES8_S8_EEENS6_IJNS7_ILi128EEENS7_ILi80EEENS7_ILi256EEEEEELi256ENS_10bfloat16_tEfNS_4arch4Sm90ELb0ELb0ELb1ELb1ELb0ELb1ELb0ELb1ELb1ELb1ELb0ELb0EEENS1_21CollectiveEpilogueFwdINS6_IJSA_SC_SB_EEES9_SE_SG_Li256ELb1ELb1ELb0ELb0EEENS1_36VarlenDynamicPersistentTileSchedulerILi128ELi80ELi256ELi128ELb0ELb1ELb1ELb0ELb1ELb1EEEEEEEEEvNT_6ParamsE,"aw",@nobits
	.sectionflags	@""
	.align	16
	.zero		1024


//--------------------- .nv.shared._ZN7cutlass13device_kernelIN5flash11enable_sm90INS1_16FlashAttnFwdSm90INS1_25CollectiveMainloopFwdSm90ILi2EN4cute5tupleIJNS5_1CILi1EEES8_S8_EEENS6_IJNS7_ILi128EEENS7_ILi64EEENS7_ILi256EEEEEELi256ENS_10bfloat16_tEfNS_4arch4Sm90ELb0ELb1ELb1ELb0ELb0ELb0ELb0ELb1ELb1ELb1ELb0ELb0EEENS1_21CollectiveEpilogueFwdINS6_IJSA_SC_SB_EEES9_SE_SG_Li256ELb0ELb1ELb0ELb0EEENS1_30DynamicPersistentTileSchedulerILi256ELi128ELb0ELb1ELb1EEEEEEEEEvNT_6ParamsE --------------------------
	.section	.nv.shared._ZN7cutlass13device_kernelIN5flash11enable_sm90INS1_16FlashAttnFwdSm90INS1_25CollectiveMainloopFwdSm90ILi2EN4cute5tupleIJNS5_1CILi1EEES8_S8_EEENS6_IJNS7_ILi128EEENS7_ILi64EEENS7_ILi256EEEEEELi256ENS_10bfloat16_tEfNS_4arch4Sm90ELb0ELb1ELb1ELb0ELb0ELb0ELb0ELb1ELb1ELb1ELb0ELb0EEENS1_21CollectiveEpilogueFwdINS6_IJSA_SC_SB_EEES9_SE_SG_Li256ELb0ELb1ELb0ELb0EEENS1_30DynamicPersistentTileSchedulerILi256ELi128ELb0ELb1ELb1EEEEEEEEEvNT_6ParamsE,"aw",@nobits
	.sectionflags	@""
	.align	16
	.zero		1024


//--------------------- .nv.shared._ZN7cutlass13device_kernelIN5flash11enable_sm90INS1_16FlashAttnFwdSm90INS1_25CollectiveMainloopFwdSm90ILi2EN4cute5tupleIJNS5_1CILi1EEES8_S8_EEENS6_IJNS7_ILi128EEENS7_ILi64EEENS7_ILi256EEEEEELi256ENS_10bfloat16_tEfNS_4arch4Sm90ELb0ELb1ELb1ELb1ELb0ELb0ELb0ELb1ELb1ELb1ELb0ELb0EEENS1_21CollectiveEpilogueFwdINS6_IJSA_SC_SB_EEES9_SE_SG_Li256ELb1ELb1ELb0ELb0EEENS1_36VarlenDynamicPersistentTileSchedulerILi128ELi64ELi256ELi128ELb0ELb1ELb1ELb1ELb0ELb1EEEEEEEEEvNT_6ParamsE --------------------------
	.section	.nv.shared._ZN7cutlass13device_kernelIN5flash11enable_sm90INS1_16FlashAttnFwdSm90INS1_25CollectiveMainloopFwdSm90ILi2EN4cute5tupleIJNS5_1CILi1EEES8_S8_EEENS6_IJNS7_ILi128EEENS7_ILi64EEENS7_ILi256EEEEEELi256ENS_10bfloat16_tEfNS_4arch4Sm90ELb0ELb1ELb1ELb1ELb0ELb0ELb0ELb1ELb1ELb1ELb0ELb0EEENS1_21CollectiveEpilogueFwdINS6_IJSA_SC_SB_EEES9_SE_SG_Li256ELb1ELb1ELb0ELb0EEENS1_36VarlenDynamicPersistentTileSchedulerILi128ELi64ELi256ELi128ELb0ELb1ELb1ELb1ELb0ELb1EEEEEEEEEvNT_6ParamsE,"aw",@nobits
	.sectionflags	@""
	.align	16
	.zero		1024


//--------------------- .nv.shared._ZN7cutlass13device_kernelIN5flash11enable_sm90INS1_16FlashAttnFwdSm90INS1_25CollectiveMainloopFwdSm90ILi2EN4cute5tupleIJNS5_1CILi1EEES8_S8_EEENS6_IJNS7_ILi128EEENS7_ILi64EEENS7_ILi256EEEEEELi256ENS_10bfloat16_tEfNS_4arch4Sm90ELb0ELb1ELb1ELb1ELb0ELb1ELb0ELb1ELb1ELb1ELb0ELb0EEENS1_21CollectiveEpilogueFwdINS6_IJSA_SC_SB_EEES9_SE_SG_Li256ELb1ELb1ELb0ELb0EEENS1_36VarlenDynamicPersistentTileSchedulerILi128ELi64ELi256ELi128ELb0ELb1ELb1ELb1ELb0ELb1EEEEEEEEEvNT_6ParamsE --------------------------
	.section	.nv.shared._ZN7cutlass13device_kernelIN5flash11enable_sm90INS1_16FlashAttnFwdSm90INS1_25CollectiveMainloopFwdSm90ILi2EN4cute5tupleIJNS5_1CILi1EEES8_S8_EEENS6_IJNS7_ILi128EEENS7_ILi64EEENS7_ILi256EEEEEELi256ENS_10bfloat16_tEfNS_4arch4Sm90ELb0ELb1ELb1ELb1ELb0ELb1ELb0ELb1ELb1ELb1ELb0ELb0EEENS1_21CollectiveEpilogueFwdINS6_IJSA_SC_SB_EEES9_SE_SG_Li256ELb1ELb1ELb0ELb0EEENS1_36VarlenDynamicPersistentTileSchedulerILi128ELi64ELi256ELi128ELb0ELb1ELb1ELb1ELb0ELb1EEEEEEEEEvNT_6ParamsE,"aw",@nobits
	.sectionflags	@""
	.align	16
	.zero		1024


//--------------------- .nv.shared._ZN7cutlass13device_kernelIN5flash11enable_sm90INS1_16FlashAttnFwdSm90INS1_25CollectiveMainloopFwdSm90ILi2EN4cute5tupleIJNS5_1CILi1EEES8_S8_EEENS6_IJNS7_ILi128EEENS7_ILi80EEENS7_ILi256EEEEEELi256ENS_10bfloat16_tEfNS_4arch4Sm90ELb1ELb0ELb1ELb0ELb0ELb0ELb0ELb1ELb1ELb1ELb0ELb0EEENS1_21CollectiveEpilogueFwdINS6_IJSA_SC_SB_EEES9_SE_SG_Li256ELb0ELb1ELb0ELb0EEENS1_30DynamicPersistentTileSchedulerILi256ELi128ELb0ELb1ELb1EEEEEEEEEvNT_6ParamsE --------------------------
	.section	.nv.shared._ZN7cutlass13device_kernelIN5flash11enable_sm90INS1_16FlashAttnFwdSm90INS1_25CollectiveMainloopFwdSm90ILi2EN4cute5tupleIJNS5_1CILi1EEES8_S8_EEENS6_IJNS7_ILi128EEENS7_ILi80EEENS7_ILi256EEEEEELi256ENS_10bfloat16_tEfNS_4arch4Sm90ELb1ELb0ELb1ELb0ELb0ELb0ELb0ELb1ELb1ELb1ELb0ELb0EEENS1_21CollectiveEpilogueFwdINS6_IJSA_SC_SB_EEES9_SE_SG_Li256ELb0ELb1ELb0ELb0EEENS1_30DynamicPersistentTileSchedulerILi256ELi128ELb0ELb1ELb1EEEEEEEEEvNT_6ParamsE,"aw",@nobits
	.sectionflags	@""
	.align	16
	.zero		1024


//--------------------- .nv.shared._ZN7cutlass13device_kernelIN5flash11enable_sm90INS1_16FlashAttnFwdSm90INS1_25CollectiveMainloopFwdSm90ILi2EN4cute5tupleIJNS5_1CILi1EEES8_S8_EEENS6_IJNS7_ILi128EEENS7_ILi80EEENS7_ILi256EEEEEELi256ENS_10bfloat16_tEfNS_4arch4Sm90ELb1ELb0ELb1ELb1ELb0ELb0ELb0ELb1ELb1ELb1ELb0ELb0EEENS1_21CollectiveEpilogueFwdINS6_IJSA_SC_SB_EEES9_SE_SG_Li256ELb1ELb1ELb0ELb0EEENS1_36VarlenDynamicPersistentTileSchedulerILi128ELi80ELi256ELi128ELb0ELb1ELb1ELb1ELb1ELb1EEEEEEEEEvNT_6ParamsE --------------------------
	.section	.nv.shared._ZN7cutlass13device_kernelIN5flash11enable_sm90INS1_16FlashAttnFwdSm90INS1_25CollectiveMainloopFwdSm90ILi2EN4cute5tupleIJNS5_1CILi1EEES8_S8_EEENS6_IJNS7_ILi128EEENS7_ILi80EEENS7_ILi256EEEEEELi256ENS_10bfloat16_tEfNS_4arch4Sm90ELb1ELb0ELb1ELb1ELb0ELb0ELb0ELb1ELb1ELb1ELb0ELb0EEENS1_21CollectiveEpilogueFwdINS6_IJSA_SC_SB_EEES9_SE_SG_Li256ELb1ELb1ELb0ELb0EEENS1_36VarlenDynamicPersistentTileSchedulerILi128ELi80ELi256ELi128ELb0ELb1ELb1ELb1ELb1ELb1EEEEEEEEEvNT_6ParamsE,"aw",@nobits
	.sectionflags	@""
	.align	16
	.zero		1024


//--------------------- .nv.shared._ZN7cutlass13device_kernelIN5flash11enable_sm90INS1_16FlashAttnFwdSm90INS1_25CollectiveMainloopFwdSm90ILi2EN4cute5tupleIJNS5_1CILi1EEES8_S8_EEENS6_IJNS7_ILi128EEENS7_ILi80EEENS7_ILi256EEEEEELi256ENS_10bfloat16_tEfNS_4arch4Sm90ELb1ELb0ELb1ELb1ELb0ELb1ELb0ELb1ELb1ELb1ELb0ELb0EEENS1_21CollectiveEpilogueFwdINS6_IJSA_SC_SB_EEES9_SE_SG_Li256ELb1ELb1ELb0ELb0EEENS1_36VarlenDynamicPersistentTileSchedulerILi128ELi80ELi256ELi128ELb0ELb1ELb1ELb1ELb1ELb1EEEEEEEEEvNT_6ParamsE --------------------------
	.section	.nv.shared._ZN7cutlass13device_kernelIN5flash11enable_sm90INS1_16FlashAttnFwdSm90INS1_25CollectiveMainloopFwdSm90ILi2EN4cute5tupleIJNS5_1CILi1EEES8_S8_EEENS6_IJNS7_ILi128EEENS7_ILi80EEENS7_ILi256EEEEEELi256ENS_10bfloat16_tEfNS_4arch4Sm90ELb1ELb0ELb1ELb1ELb0ELb1ELb0ELb1ELb1ELb1ELb0ELb0EEENS1_21CollectiveEpilogueFwdINS6_IJSA_SC_SB_EEES9_SE_SG_Li256ELb1ELb1ELb0ELb0EEENS1_36VarlenDynamicPersistentTileSchedulerILi128ELi80ELi256ELi128ELb0ELb1ELb1ELb1ELb1ELb1EEEEEEEEEvNT_6ParamsE,"aw",@nobits
	.sectionflags	@""
	.align	16
	.zero		1024


//--------------------- .nv.constant0._ZN7cutlass13device_kernelIN5flash11enable_sm90INS1_16FlashAttnFwdSm90INS1_25CollectiveMainloopFwdSm90ILi2EN4cute5tupleIJNS5_1CILi1EEES8_S8_EEENS6_IJNS7_ILi128EEENS7_ILi80EEENS7_ILi256EEEEEELi256ENS_10bfloat16_tEfNS_4arch4Sm90ELb0ELb0ELb1ELb0ELb0ELb0ELb0ELb1ELb1ELb1ELb0ELb0EEENS1_21CollectiveEpilogueFwdINS6_IJSA_SC_SB_EEES9_SE_SG_Li256ELb0ELb1ELb0ELb0EEENS1_29StaticPersistentTileSchedulerILb0EEEEEEEEEvNT_6ParamsE --------------------------
	.section	.nv.constant0._ZN7cutlass13device_kernelIN5flash11enable_sm90INS1_16FlashAttnFwdSm90INS1_25CollectiveMainloopFwdSm90ILi2EN4cute5tupleIJNS5_1CILi1EEES8_S8_EEENS6_IJNS7_ILi128EEENS7_ILi80EEENS7_ILi256EEEEEELi256ENS_10bfloat16_tEfNS_4arch4Sm90ELb0ELb0ELb1ELb0ELb0ELb0ELb0ELb1ELb1ELb1ELb0ELb0EEENS1_21CollectiveEpilogueFwdINS6_IJSA_SC_SB_EEES9_SE_SG_Li256ELb0ELb1ELb0ELb0EEENS1_29StaticPersistentTileSchedulerILb0EEEEEEEEEvNT_6ParamsE,"a",@progbits
	.sectionflags	@""
	.align	4
.nv.constant0._ZN7cutlass13device_kernelIN5flash11enable_sm90INS1_16FlashAttnFwdSm90INS1_25CollectiveMainloopFwdSm90ILi2EN4cute5tupleIJNS5_1CILi1EEES8_S8_EEENS6_IJNS7_ILi128EEENS7_ILi80EEENS7_ILi256EEEEEELi256ENS_10bfloat16_tEfNS_4arch4Sm90ELb0ELb0ELb1ELb0ELb0ELb0ELb0ELb1ELb1ELb1ELb0ELb0EEENS1_21CollectiveEpilogueFwdINS6_IJSA_SC_SB_EEES9_SE_SG_Li256ELb0ELb1ELb0ELb0EEENS1_29StaticPersistentTileSchedulerILb0EEEEEEEEEvNT_6ParamsE:
	.zero		3200


//--------------------- .nv.constant0._ZN7cutlass13device_kernelIN5flash11enable_sm90INS1_16FlashAttnFwdSm90INS1_25CollectiveMainloopFwdSm90ILi2EN4cute5tupleIJNS5_1CILi2EEENS7_ILi1EEES9_EEENS6_IJNS7_ILi128EEENS7_ILi80EEENS7_ILi256EEEEEELi256ENS_10bfloat16_tEfNS_4arch4Sm90ELb0ELb0ELb1ELb0ELb0ELb0ELb0ELb1ELb1ELb1ELb0ELb0EEENS1_21CollectiveEpilogueFwdINS6_IJSB_SD_SC_EEESA_SF_SH_Li256ELb0ELb1ELb0ELb0EEENS1_29StaticPersistentTileSchedulerILb0EEEEEEEEEvNT_6ParamsE --------------------------
	.section	.nv.constant0._ZN7cutlass13device_kernelIN5flash11enable_sm90INS1_16FlashAttnFwdSm90INS1_25CollectiveMainloopFwdSm90ILi2EN4cute5tupleIJNS5_1CILi2EEENS7_ILi1EEES9_EEENS6_IJNS7_ILi128EEENS7_ILi80EEENS7_ILi256EEEEEELi256ENS_10bfloat16_tEfNS_4arch4Sm90ELb0ELb0ELb1ELb0ELb0ELb0ELb0ELb1ELb1ELb1ELb0ELb0EEENS1_21CollectiveEpilogueFwdINS6_IJSB_SD_SC_EEESA_SF_SH_Li256ELb0ELb1ELb0ELb0EEENS1_29StaticPersistentTileSchedulerILb0EEEEEEEEEvNT_6ParamsE,"a",@progbits
	.sectionflags	@""
	.align	4
.nv.constant0._ZN7cutlass13device_kernelIN5flash11enable_sm90INS1_16FlashAttnFwdSm90INS1_25CollectiveMainloopFwdSm90ILi2EN4cute5tupleIJNS5_1CILi2EEENS7_ILi1EEES9_EEENS6_IJNS7_ILi128EEENS7_ILi80EEENS7_ILi256EEEEEELi256ENS_10bfloat16_tEfNS_4arch4Sm90ELb0ELb0ELb1ELb0ELb0ELb0ELb0ELb1ELb1ELb1ELb0ELb0EEENS1_21CollectiveEpilogueFwdINS6_IJSB_SD_SC_EEESA_SF_SH_Li256ELb0ELb1ELb0ELb0EEENS1_29StaticPersistentTileSchedulerILb0EEEEEEEEEvNT_6ParamsE:
	.zero		3200


//--------------------- .nv.constant0._ZN7cutlass13device_kernelIN5flash11enable_sm90INS1_16FlashAttnFwdSm90INS1_25CollectiveMainloopFwdSm90ILi2EN4cute5tupleIJNS5_1CILi1EEES8_S8_EEENS6_IJNS7_ILi128EEENS7_ILi80EEENS7_ILi256EEEEEELi256ENS_10bfloat16_tEfNS_4arch4Sm90ELb0ELb0ELb1ELb1ELb0ELb0ELb0ELb1ELb1ELb1ELb0ELb0EEENS1_21CollectiveEpilogueFwdINS6_IJSA_SC_SB_EEES9_SE_SG_Li256ELb1ELb1ELb0ELb0EEENS1_36VarlenDynamicPersistentTileSchedulerILi128ELi80ELi256ELi128ELb0ELb1ELb1ELb0ELb1ELb1EEEEEEEEEvNT_6ParamsE --------------------------
	.section	.nv.constant0._ZN7cutlass13device_kernelIN5flash11enable_sm90INS1_16FlashAttnFwdSm90INS1_25CollectiveMainloopFwdSm90ILi2EN4cute5tupleIJNS5_1CILi1EEES8_S8_EEENS6_IJNS7_ILi128EEENS7_ILi80EEENS7_ILi256EEEEEELi256ENS_10bfloat16_tEfNS_4arch4Sm90ELb0ELb0ELb1ELb1ELb0ELb0ELb0ELb1ELb1ELb1ELb0ELb0EEENS1_21CollectiveEpilogueFwdINS6_IJSA_SC_SB_EEES9_SE_SG_Li256ELb1ELb1ELb0ELb0EEENS1_36VarlenDynamicPersistentTileSchedulerILi128ELi80ELi256ELi128ELb0ELb1ELb1ELb0ELb1ELb1EEEEEEEEEvNT_6ParamsE,"a",@progbits
	.sectionflags	@""
	.align	4
.nv.constant0._ZN7cutlass13device_kernelIN5flash11enable_sm90INS1_16FlashAttnFwdSm90INS1_25CollectiveMainloopFwdSm90ILi2EN4cute5tupleIJNS5_1CILi1EEES8_S8_EEENS6_IJNS7_ILi128EEENS7_ILi80EEENS7_ILi256EEEEEELi256ENS_10bfloat16_tEfNS_4arch4Sm90ELb0ELb0ELb1ELb1ELb0ELb0ELb0ELb1ELb1ELb1ELb0ELb0EEENS1_21CollectiveEpilogueFwdINS6_IJSA_SC_SB_EEES9_SE_SG_Li256ELb1ELb1ELb0ELb0EEENS1_36VarlenDynamicPersistentTileSchedulerILi128ELi80ELi256ELi128ELb0ELb1ELb1ELb0ELb1ELb1EEEEEEEEEvNT_6ParamsE:
	.zero		3328


//--------------------- .nv.constant0._ZN7cutlass13device_kernelIN5flash11enable_sm90INS1_16FlashAttnFwdSm90INS1_25CollectiveMainloopFwdSm90ILi2EN4cute5tupleIJNS5_1CILi1EEES8_S8_EEENS6_IJNS7_ILi128EEENS7_ILi80EEENS7_ILi256EEEEEELi256ENS_10bfloat16_tEfNS_4arch4Sm90ELb0ELb0ELb1ELb1ELb0ELb1ELb0ELb1ELb1ELb1ELb0ELb0EEENS1_21CollectiveEpilogueFwdINS6_IJSA_SC_SB_EEES9_SE_SG_Li256ELb1ELb1ELb0ELb0EEENS1_36VarlenDynamicPersistentTileSchedulerILi128ELi80ELi256ELi128ELb0ELb1ELb1ELb0ELb1ELb1EEEEEEEEEvNT_6ParamsE --------------------------
	.section	.nv.constant0._ZN7cutlass13device_kernelIN5flash11enable_sm90INS1_16FlashAttnFwdSm90INS1_25CollectiveMainloopFwdSm90ILi2EN4cute5tupleIJNS5_1CILi1EEES8_S8_EEENS6_IJNS7_ILi128EEENS7_ILi80EEENS7_ILi256EEEEEELi256ENS_10bfloat16_tEfNS_4arch4Sm90ELb0ELb0ELb1ELb1ELb0ELb1ELb0ELb1ELb1ELb1ELb0ELb0EEENS1_21CollectiveEpilogueFwdINS6_IJSA_SC_SB_EEES9_SE_SG_Li256ELb1ELb1ELb0ELb0EEENS1_36VarlenDynamicPersistentTileSchedulerILi128ELi80ELi256ELi128ELb0ELb1ELb1ELb0ELb1ELb1EEEEEEEEEvNT_6ParamsE,"a",@progbits
	.sectionflags	@""
	.align	4
.nv.constant0._ZN7cutlass13device_kernelIN5flash11enable_sm90INS1_16FlashAttnFwdSm90INS1_25CollectiveMainloopFwdSm90ILi2EN4cute5tupleIJNS5_1CILi1EEES8_S8_EEENS6_IJNS7_ILi128EEENS7_ILi80EEENS7_ILi256EEEEEELi256ENS_10bfloat16_tEfNS_4arch4Sm90ELb0ELb0ELb1ELb1ELb0ELb1ELb0ELb1ELb1ELb1ELb0ELb0EEENS1_21CollectiveEpilogueFwdINS6_IJSA_SC_SB_EEES9_SE_SG_Li256ELb1ELb1ELb0ELb0EEENS1_36VarlenDynamicPersistentTileSchedulerILi128ELi80ELi256ELi128ELb0ELb1ELb1ELb0ELb1ELb1EEEEEEEEEvNT_6ParamsE:
	.zero		3328


//--------------------- .nv.constant0._ZN7cutlass13device_kernelIN5flash11enable_sm90INS1_16FlashAttnFwdSm90INS1_25CollectiveMainloopFwdSm90ILi2EN4cute5tupleIJNS5_1CILi1EEES8_S8_EEENS6_IJNS7_ILi128EEENS7_ILi64EEENS7_ILi256EEEEEELi256ENS_10bfloat16_tEfNS_4arch4Sm90ELb0ELb1ELb1ELb0ELb0ELb0ELb0ELb1ELb1ELb1ELb0ELb0EEENS1_21CollectiveEpilogueFwdINS6_IJSA_SC_SB_EEES9_SE_SG_Li256ELb0ELb1ELb0ELb0EEENS1_30DynamicPersistentTileSchedulerILi256ELi128ELb0ELb1ELb1EEEEEEEEEvNT_6ParamsE --------------------------
	.section	.nv.constant0._ZN7cutlass13device_kernelIN5flash11enable_sm90INS1_16FlashAttnFwdSm90INS1_25CollectiveMainloopFwdSm90ILi2EN4cute5tupleIJNS5_1CILi1EEES8_S8_EEENS6_IJNS7_ILi128EEENS7_ILi64EEENS7_ILi256EEEEEELi256ENS_10bfloat16_tEfNS_4arch4Sm90ELb0ELb1ELb1ELb0ELb0ELb0ELb0ELb1ELb1ELb1ELb0ELb0EEENS1_21CollectiveEpilogueFwdINS6_IJSA_SC_SB_EEES9_SE_SG_Li256ELb0ELb1ELb0ELb0EEENS1_30DynamicPersistentTileSchedulerILi256ELi128ELb0ELb1ELb1EEEEEEEEEvNT_6ParamsE,"a",@progbits
	.sectionflags	@""
	.align	4
.nv.constant0._ZN7cutlass13device_kernelIN5flash11enable_sm90INS1_16FlashAttnFwdSm90INS1_25CollectiveMainloopFwdSm90ILi2EN4cute5tupleIJNS5_1CILi1EEES8_S8_EEENS6_IJNS7_ILi128EEENS7_ILi64EEENS7_ILi256EEEEEELi256ENS_10bfloat16_tEfNS_4arch4Sm90ELb0ELb1ELb1ELb0ELb0ELb0ELb0ELb1ELb1ELb1ELb0ELb0EEENS1_21CollectiveEpilogueFwdINS6_IJSA_SC_SB_EEES9_SE_SG_Li256ELb0ELb1ELb0ELb0EEENS1_30DynamicPersistentTileSchedulerILi256ELi128ELb0ELb1ELb1EEEEEEEEEvNT_6ParamsE:
	.zero		3328


//--------------------- .nv.constant0._ZN7cutlass13device_kernelIN5flash11enable_sm90INS1_16FlashAttnFwdSm90INS1_25CollectiveMainloopFwdSm90ILi2EN4cute5tupleIJNS5_1CILi1EEES8_S8_EEENS6_IJNS7_ILi128EEENS7_ILi64EEENS7_ILi256EEEEEELi256ENS_10bfloat16_tEfNS_4arch4Sm90ELb0ELb1ELb1ELb1ELb0ELb0ELb0ELb1ELb1ELb1ELb0ELb0EEENS1_21CollectiveEpilogueFwdINS6_IJSA_SC_SB_EEES9_SE_SG_Li256ELb1ELb1ELb0ELb0EEENS1_36VarlenDynamicPersistentTileSchedulerILi128ELi64ELi256ELi128ELb0ELb1ELb1ELb1ELb0ELb1EEEEEEEEEvNT_6ParamsE --------------------------
	.section	.nv.constant0._ZN7cutlass13device_kernelIN5flash11enable_sm90INS1_16FlashAttnFwdSm90INS1_25CollectiveMainloopFwdSm90ILi2EN4cute5tupleIJNS5_1CILi1EEES8_S8_EEENS6_IJNS7_ILi128EEENS7_ILi64EEENS7_ILi256EEEEEELi256ENS_10bfloat16_tEfNS_4arch4Sm90ELb0ELb1ELb1ELb1ELb0ELb0ELb0ELb1ELb1ELb1ELb0ELb0EEENS1_21CollectiveEpilogueFwdINS6_IJSA_SC_SB_EEES9_SE_SG_Li256ELb1ELb1ELb0ELb0EEENS1_36VarlenDynamicPersistentTileSchedulerILi128ELi64ELi256ELi128ELb0ELb1ELb1ELb1ELb0ELb1EEEEEEEEEvNT_6ParamsE,"a",@progbits
	.sectionflags	@""
	.align	4
.nv.constant0._ZN7cutlass13device_kernelIN5flash11enable_sm90INS1_16FlashAttnFwdSm90INS1_25CollectiveMainloopFwdSm90ILi2EN4cute5tupleIJNS5_1CILi1EEES8_S8_EEENS6_IJNS7_ILi128EEENS7_ILi64EEENS7_ILi256EEEEEELi256ENS_10bfloat16_tEfNS_4arch4Sm90ELb0ELb1ELb1ELb1ELb0ELb0ELb0ELb1ELb1ELb1ELb0ELb0EEENS1_21CollectiveEpilogueFwdINS6_IJSA_SC_SB_EEES9_SE_SG_Li256ELb1ELb1ELb0ELb0EEENS1_36VarlenDynamicPersistentTileSchedulerILi128ELi64ELi256ELi128ELb0ELb1ELb1ELb1ELb0ELb1EEEEEEEEEvNT_6ParamsE:
	.zero		3328


//--------------------- .nv.constant0._ZN7cutlass13device_kernelIN5flash11enable_sm90INS1_16FlashAttnFwdSm90INS1_25CollectiveMainloopFwdSm90ILi2EN4cute5tupleIJNS5_1CILi1EEES8_S8_EEENS6_IJNS7_ILi128EEENS7_ILi64EEENS7_ILi256EEEEEELi256ENS_10bfloat16_tEfNS_4arch4Sm90ELb0ELb1ELb1ELb1ELb0ELb1ELb0ELb1ELb1ELb1ELb0ELb0EEENS1_21CollectiveEpilogueFwdINS6_IJSA_SC_SB_EEES9_SE_SG_Li256ELb1ELb1ELb0ELb0EEENS1_36VarlenDynamicPersistentTileSchedulerILi128ELi64ELi256ELi128ELb0ELb1ELb1ELb1ELb0ELb1EEEEEEEEEvNT_6ParamsE --------------------------
	.section	.nv.constant0._ZN7cutlass13device_kernelIN5flash11enable_sm90INS1_16FlashAttnFwdSm90INS1_25CollectiveMainloopFwdSm90ILi2EN4cute5tupleIJNS5_1CILi1EEES8_S8_EEENS6_IJNS7_ILi128EEENS7_ILi64EEENS7_ILi256EEEEEELi256ENS_10bfloat16_tEfNS_4arch4Sm90ELb0ELb1ELb1ELb1ELb0ELb1ELb0ELb1ELb1ELb1ELb0ELb0EEENS1_21CollectiveEpilogueFwdINS6_IJSA_SC_SB_EEES9_SE_SG_Li256ELb1ELb1ELb0ELb0EEENS1_36VarlenDynamicPersistentTileSchedulerILi128ELi64ELi256ELi128ELb0ELb1ELb1ELb1ELb0ELb1EEEEEEEEEvNT_6ParamsE,"a",@progbits
	.sectionflags	@""
	.align	4
.nv.constant0._ZN7cutlass13device_kernelIN5flash11enable_sm90INS1_16FlashAttnFwdSm90INS1_25CollectiveMainloopFwdSm90ILi2EN4cute5tupleIJNS5_1CILi1EEES8_S8_EEENS6_IJNS7_ILi128EEENS7_ILi64EEENS7_ILi256EEEEEELi256ENS_10bfloat16_tEfNS_4arch4Sm90ELb0ELb1ELb1ELb1ELb0ELb1ELb0ELb1ELb1ELb1ELb0ELb0EEENS1_21CollectiveEpilogueFwdINS6_IJSA_SC_SB_EEES9_SE_SG_Li256ELb1ELb1ELb0ELb0EEENS1_36VarlenDynamicPersistentTileSchedulerILi128ELi64ELi256ELi128ELb0ELb1ELb1ELb1ELb0ELb1EEEEEEEEEvNT_6ParamsE:
	.zero		3328


//--------------------- .nv.constant0._ZN7cutlass13device_kernelIN5flash11enable_sm90INS1_16FlashAttnFwdSm90INS1_25CollectiveMainloopFwdSm90ILi2EN4cute5tupleIJNS5_1CILi1EEES8_S8_EEENS6_IJNS7_ILi128EEENS7_ILi80EEENS7_ILi256EEEEEELi256ENS_10bfloat16_tEfNS_4arch4Sm90ELb1ELb0ELb1ELb0ELb0ELb0ELb0ELb1ELb1ELb1ELb0ELb0EEENS1_21CollectiveEpilogueFwdINS6_IJSA_SC_SB_EEES9_SE_SG_Li256ELb0ELb1ELb0ELb0EEENS1_30DynamicPersistentTileSchedulerILi256ELi128ELb0ELb1ELb1EEEEEEEEEvNT_6ParamsE --------------------------
	.section	.nv.constant0._ZN7cutlass13device_kernelIN5flash11enable_sm90INS1_16FlashAttnFwdSm90INS1_25CollectiveMainloopFwdSm90ILi2EN4cute5tupleIJNS5_1CILi1EEES8_S8_EEENS6_IJNS7_ILi128EEENS7_ILi80EEENS7_ILi256EEEEEELi256ENS_10bfloat16_tEfNS_4arch4Sm90ELb1ELb0ELb1ELb0ELb0ELb0ELb0ELb1ELb1ELb1ELb0ELb0EEENS1_21CollectiveEpilogueFwdINS6_IJSA_SC_SB_EEES9_SE_SG_Li256ELb0ELb1ELb0ELb0EEENS1_30DynamicPersistentTileSchedulerILi256ELi128ELb0ELb1ELb1EEEEEEEEEvNT_6ParamsE,"a",@progbits
	.sectionflags	@""
	.align	4
.nv.constant0._ZN7cutlass13device_kernelIN5flash11enable_sm90INS1_16FlashAttnFwdSm90INS1_25CollectiveMainloopFwdSm90ILi2EN4cute5tupleIJNS5_1CILi1EEES8_S8_EEENS6_IJNS7_ILi128EEENS7_ILi80EEENS7_ILi256EEEEEELi256ENS_10bfloat16_tEfNS_4arch4Sm90ELb1ELb0ELb1ELb0ELb0ELb0ELb0ELb1ELb1ELb1ELb0ELb0EEENS1_21CollectiveEpilogueFwdINS6_IJSA_SC_SB_EEES9_SE_SG_Li256ELb0ELb1ELb0ELb0EEENS1_30DynamicPersistentTileSchedulerILi256ELi128ELb0ELb1ELb1EEEEEEEEEvNT_6ParamsE:
	.zero		3328


//--------------------- .nv.constant0._ZN7cutlass13device_kernelIN5flash11enable_sm90INS1_16FlashAttnFwdSm90INS1_25CollectiveMainloopFwdSm90ILi2EN4cute5tupleIJNS5_1CILi1EEES8_S8_EEENS6_IJNS7_ILi128EEENS7_ILi80EEENS7_ILi256EEEEEELi256ENS_10bfloat16_tEfNS_4arch4Sm90ELb1ELb0ELb1ELb1ELb0ELb0ELb0ELb1ELb1ELb1ELb0ELb0EEENS1_21CollectiveEpilogueFwdINS6_IJSA_SC_SB_EEES9_SE_SG_Li256ELb1ELb1ELb0ELb0EEENS1_36VarlenDynamicPersistentTileSchedulerILi128ELi80ELi256ELi128ELb0ELb1ELb1ELb1ELb1ELb1EEEEEEEEEvNT_6ParamsE --------------------------
	.section	.nv.constant0._ZN7cutlass13device_kernelIN5flash11enable_sm90INS1_16FlashAttnFwdSm90INS1_25CollectiveMainloopFwdSm90ILi2EN4cute5tupleIJNS5_1CILi1EEES8_S8_EEENS6_IJNS7_ILi128EEENS7_ILi80EEENS7_ILi256EEEEEELi256ENS_10bfloat16_tEfNS_4arch4Sm90ELb1ELb0ELb1ELb1ELb0ELb0ELb0ELb1ELb1ELb1ELb0ELb0EEENS1_21CollectiveEpilogueFwdINS6_IJSA_SC_SB_EEES9_SE_SG_Li256ELb1ELb1ELb0ELb0EEENS1_36VarlenDynamicPersistentTileSchedulerILi128ELi80ELi256ELi128ELb0ELb1ELb1ELb1ELb1ELb1EEEEEEEEEvNT_6ParamsE,"a",@progbits
	.sectionflags	@""
	.align	4
.nv.constant0._ZN7cutlass13device_kernelIN5flash11enable_sm90INS1_16FlashAttnFwdSm90INS1_25CollectiveMainloopFwdSm90ILi2EN4cute5tupleIJNS5_1CILi1EEES8_S8_EEENS6_IJNS7_ILi128EEENS7_ILi80EEENS7_ILi256EEEEEELi256ENS_10bfloat16_tEfNS_4arch4Sm90ELb1ELb0ELb1ELb1ELb0ELb0ELb0ELb1ELb1ELb1ELb0ELb0EEENS1_21CollectiveEpilogueFwdINS6_IJSA_SC_SB_EEES9_SE_SG_Li256ELb1ELb1ELb0ELb0EEENS1_36VarlenDynamicPersistentTileSchedulerILi128ELi80ELi256ELi128ELb0ELb1ELb1ELb1ELb1ELb1EEEEEEEEEvNT_6ParamsE:
	.zero		3328


//--------------------- .nv.constant0._ZN7cutlass13device_kernelIN5flash11enable_sm90INS1_16FlashAttnFwdSm90INS1_25CollectiveMainloopFwdSm90ILi2EN4cute5tupleIJNS5_1CILi1EEES8_S8_EEENS6_IJNS7_ILi128EEENS7_ILi80EEENS7_ILi256EEEEEELi256ENS_10bfloat16_tEfNS_4arch4Sm90ELb1ELb0ELb1ELb1ELb0ELb1ELb0ELb1ELb1ELb1ELb0ELb0EEENS1_21CollectiveEpilogueFwdINS6_IJSA_SC_SB_EEES9_SE_SG_Li256ELb1ELb1ELb0ELb0EEENS1_36VarlenDynamicPersistentTileSchedulerILi128ELi80ELi256ELi128ELb0ELb1ELb1ELb1ELb1ELb1EEEEEEEEEvNT_6ParamsE --------------------------
	.section	.nv.constant0._ZN7cutlass13device_kernelIN5flash11enable_sm90INS1_16FlashAttnFwdSm90INS1_25CollectiveMainloopFwdSm90ILi2EN4cute5tupleIJNS5_1CILi1EEES8_S8_EEENS6_IJNS7_ILi128EEENS7_ILi80EEENS7_ILi256EEEEEELi256ENS_10bfloat16_tEfNS_4arch4Sm90ELb1ELb0ELb1ELb1ELb0ELb1ELb0ELb1ELb1ELb1ELb0ELb0EEENS1_21CollectiveEpilogueFwdINS6_IJSA_SC_SB_EEES9_SE_SG_Li256ELb1ELb1ELb0ELb0EEENS1_36VarlenDynamicPersistentTileSchedulerILi128ELi80ELi256ELi128ELb0ELb1ELb1ELb1ELb1ELb1EEEEEEEEEvNT_6ParamsE,"a",@progbits
	.sectionflags	@""
	.align	4
.nv.constant0._ZN7cutlass13device_kernelIN5flash11enable_sm90INS1_16FlashAttnFwdSm90INS1_25CollectiveMainloopFwdSm90ILi2EN4cute5tupleIJNS5_1CILi1EEES8_S8_EEENS6_IJNS7_ILi128EEENS7_ILi80EEENS7_ILi256EEEEEELi256ENS_10bfloat16_tEfNS_4arch4Sm90ELb1ELb0ELb1ELb1ELb0ELb1ELb0ELb1ELb1ELb1ELb0ELb0EEENS1_21CollectiveEpilogueFwdINS6_IJSA_SC_SB_EEES9_SE_SG_Li256ELb1ELb1ELb0ELb0EEENS1_36VarlenDynamicPersistentTileSchedulerILi128ELi80ELi256ELi128ELb0ELb1ELb1ELb1ELb1ELb1EEEEEEEEEvNT_6ParamsE:
	.zero		3328


//--------------------- SYMBOLS --------------------------

	.type		.nv.reservedSmem.offset0,@object
	.size		.nv.reservedSmem.offset0,0x4
	.type		__assertfail,@function
